// Copyright (c) 2024, Jay Shah, Ganesh Bikshandi, Ying Zhang, Vijay Thakkar, Pradeep Ramani, Tri Dao.
// Splitting the different template instantiations to different files to speed up compilation.
// This file is auto-generated. See "generate_kernels.py"

#include "flash_bwd_launch_template.h"

#ifndef FLASHATTENTION_DISABLE_HDIM64
template<>
void run_mha_bwd_<90, cutlass::bfloat16_t, 64, false>(Flash_bwd_params &params, cudaStream_t stream) {
    run_mha_bwd_hdim64<90, cutlass::bfloat16_t, false>(params, stream);
}
#endif


// ===== COMPILED SASS (sm_90a) =====

	.target	sm_90a

	.elftype	@"ET_EXEC"


//--------------------- .note.nv.tkinfo           --------------------------
	.section	.note.nv.tkinfo,"",@"SHT_NOTE"
	.sectionflags	@"SHF_NOTE_NV_TKINFO"
	.tkinfo
        /*0018*/ 	.word	0x00000002
        /*0030*/ 	.string	""
        /*0030*/ 	.string	"ptxas"
        /*0030*/ 	.string	"Cuda compilation tools, release 13.0, V13.0.88"
        /*0030*/ 	.string	"Build cuda_13.0.r13.0/compiler.36424714_0"
        /*0030*/ 	.string	"-arch sm_90a -m 64 "



//--------------------- .note.nv.cuinfo           --------------------------
	.section	.note.nv.cuinfo,"",@"SHT_NOTE"
	.sectionflags	@"SHF_NOTE_NV_CUINFO"
        /*0018*/ 	.short	0x0002
        /*001a*/ 	.short	0x005a
        /*001c*/ 	.short	0x0082
	.zero		2


//--------------------- .nv.info                  --------------------------
	.section	.nv.info,"",@"SHT_CUDA_INFO"
	.align	4


	//----- nvinfo : EIATTR_REGCOUNT
	.align		4
        /*0000*/ 	.byte	0x04, 0x2f
        /*0002*/ 	.short	(.L_18 - .L_17)
	.align		4
.L_17:
        /*0004*/ 	.word	index@(_ZN7cutlass13device_kernelIN5flash22FlashAttnBwdPreprocessIN4cute5tupleIJNS3_1CILi128EEENS5_ILi64EEEEEENS_10bfloat16_tEfNS_4arch4Sm90ELb1ELb1EEEEEvNT_6ParamsE)
        /*0008*/ 	.word	0x00000040


	//----- nvinfo : EIATTR_FRAME_SIZE
	.align		4
.L_18:
        /*000c*/ 	.byte	0x04, 0x11
        /*000e*/ 	.short	(.L_20 - .L_19)
	.align		4
.L_19:
        /*0010*/ 	.word	index@(_ZN7cutlass13device_kernelIN5flash22FlashAttnBwdPreprocessIN4cute5tupleIJNS3_1CILi128EEENS5_ILi64EEEEEENS_10bfloat16_tEfNS_4arch4Sm90ELb1ELb1EEEEEvNT_6ParamsE)
        /*0014*/ 	.word	0x00000000


	//----- nvinfo : EIATTR_REGCOUNT
	.align		4
.L_20:
        /*0018*/ 	.byte	0x04, 0x2f
        /*001a*/ 	.short	(.L_22 - .L_21)
	.align		4
.L_21:
        /*001c*/ 	.word	index@(_ZN7cutlass13device_kernelIN5flash11enable_sm90INS1_16FlashAttnBwdSm90INS1_25CollectiveMainloopBwdSm90ILi2ELi2ELi2EN4cute5tupleIJNS5_1CILi1EEES8_S8_EEENS6_IJNS7_ILi128EEESA_NS7_ILi64EEEEEENS_10bfloat16_tEfNS_4arch4Sm90ELb1ELb0ELb0ELb1ELb1ELb1ELb0ELb0ELi2ELi1ELi2ELi2ELb0EEENS1_24CollectiveEpilogueBwdGQAISC_fSF_Li256ELb1ELb1EEENS1_25SingleTileBwdLPTSchedulerILb1ELi128ELb1EEEEEEEEEvNT_6ParamsE)
        /*0020*/ 	.word	0x000000a8


	//----- nvinfo : EIATTR_FRAME_SIZE
	.align		4
.L_22:
        /*0024*/ 	.byte	0x04, 0x11
        /*0026*/ 	.short	(.L_24 - .L_23)
	.align		4
.L_23:
        /*0028*/ 	.word	index@(_ZN7cutlass13device_kernelIN5flash11enable_sm90INS1_16FlashAttnBwdSm90INS1_25CollectiveMainloopBwdSm90ILi2ELi2ELi2EN4cute5tupleIJNS5_1CILi1EEES8_S8_EEENS6_IJNS7_ILi128EEESA_NS7_ILi64EEEEEENS_10bfloat16_tEfNS_4arch4Sm90ELb1ELb0ELb0ELb1ELb1ELb1ELb0ELb0ELi2ELi1ELi2ELi2ELb0EEENS1_24CollectiveEpilogueBwdGQAISC_fSF_Li256ELb1ELb1EEENS1_25SingleTileBwdLPTSchedulerILb1ELi128ELb1EEEEEEEEEvNT_6ParamsE)
        /*002c*/ 	.word	0x00000040


	//----- nvinfo : EIATTR_REGCOUNT
	.align		4
.L_24:
        /*0030*/ 	.byte	0x04, 0x2f
        /*0032*/ 	.short	(.L_26 - .L_25)
	.align		4
.L_25:
        /*0034*/ 	.word	index@(_ZN7cutlass13device_kernelIN5flash32FlashAttnBwdPostprocessConvertdQIN4cute5tupleIJNS3_1CILi128EEENS5_ILi64EEEEEENS_10bfloat16_tEfNS_4arch4Sm90ELi256ENS3_8TiledMMAINS3_8MMA_AtomIJNS3_4SM904GMMA27MMA_64x64x16_F32BF16BF16_SSILNSF_5MajorE0ELSH_1ELNSF_7ScaleInE1ELSI_1EEEEEENS3_6LayoutINS4_IJNS5_ILi2EEENS5_ILi1EEESN_EEENS4_IJSN_NS5_ILi0EEESP_EEEEENS4_IJNS3_10UnderscoreESS_SS_EEEEELb0EEEEEvNT_6ParamsE)
        /*0038*/ 	.word	0x00000037


	//----- nvinfo : EIATTR_FRAME_SIZE
	.align		4
.L_26:
        /*003c*/ 	.byte	0x04, 0x11
        /*003e*/ 	.short	(.L_28 - .L_27)
	.align		4
.L_27:
        /*0040*/ 	.word	index@(_ZN7cutlass13device_kernelIN5flash32FlashAttnBwdPostprocessConvertdQIN4cute5tupleIJNS3_1CILi128EEENS5_ILi64EEEEEENS_10bfloat16_tEfNS_4arch4Sm90ELi256ENS3_8TiledMMAINS3_8MMA_AtomIJNS3_4SM904GMMA27MMA_64x64x16_F32BF16BF16_SSILNSF_5MajorE0ELSH_1ELNSF_7ScaleInE1ELSI_1EEEEEENS3_6LayoutINS4_IJNS5_ILi2EEENS5_ILi1EEESN_EEENS4_IJSN_NS5_ILi0EEESP_EEEEENS4_IJNS3_10UnderscoreESS_SS_EEEEELb0EEEEEvNT_6ParamsE)
        /*0044*/ 	.word	0x00000000


	//----- nvinfo : EIATTR_REGCOUNT
	.align		4
.L_28:
        /*0048*/ 	.byte	0x04, 0x2f
        /*004a*/ 	.short	(.L_30 - .L_29)
	.align		4
.L_29:
        /*004c*/ 	.word	index@(_ZN7cutlass13device_kernelIN5flash32FlashAttnBwdPostprocessConvertdQIN4cute5tupleIJNS3_1CILi128EEENS5_ILi64EEEEEENS_10bfloat16_tEfNS_4arch4Sm90ELi256ENS3_8TiledMMAINS3_8MMA_AtomIJNS3_4SM904GMMA27MMA_64x64x16_F32BF16BF16_RSILNSF_5MajorE0ELSH_1ELNSF_7ScaleInE1ELSI_1EEEEEENS3_6LayoutINS4_IJNS5_ILi2EEENS5_ILi1EEESN_EEENS4_IJSN_NS5_ILi0EEESP_EEEEENS4_IJNS3_10UnderscoreESS_SS_EEEEELb0EEEEEvNT_6ParamsE)
        /*0050*/ 	.word	0x00000037


	//----- nvinfo : EIATTR_FRAME_SIZE
	.align		4
.L_30:
        /*0054*/ 	.byte	0x04, 0x11
        /*0056*/ 	.short	(.L_32 - .L_31)
	.align		4
.L_31:
        /*0058*/ 	.word	index@(_ZN7cutlass13device_kernelIN5flash32FlashAttnBwdPostprocessConvertdQIN4cute5tupleIJNS3_1CILi128EEENS5_ILi64EEEEEENS_10bfloat16_tEfNS_4arch4Sm90ELi256ENS3_8TiledMMAINS3_8MMA_AtomIJNS3_4SM904GMMA27MMA_64x64x16_F32BF16BF16_RSILNSF_5MajorE0ELSH_1ELNSF_7ScaleInE1ELSI_1EEEEEENS3_6LayoutINS4_IJNS5_ILi2EEENS5_ILi1EEESN_EEENS4_IJSN_NS5_ILi0EEESP_EEEEENS4_IJNS3_10UnderscoreESS_SS_EEEEELb0EEEEEvNT_6ParamsE)
        /*005c*/ 	.word	0x00000000


	//----- nvinfo : EIATTR_REGCOUNT
	.align		4
.L_32:
        /*0060*/ 	.byte	0x04, 0x2f
        /*0062*/ 	.short	(.L_34 - .L_33)
	.align		4
.L_33:
        /*0064*/ 	.word	index@(_ZN7cutlass13device_kernelIN5flash11enable_sm90INS1_16FlashAttnBwdSm90INS1_25CollectiveMainloopBwdSm90ILi2ELi2ELi2EN4cute5tupleIJNS5_1CILi1EEES8_S8_EEENS6_IJNS7_ILi128EEESA_NS7_ILi64EEEEEENS_10bfloat16_tEfNS_4arch4Sm90ELb1ELb0ELb0ELb1ELb0ELb1ELb0ELb0ELi2ELi1ELi2ELi2ELb0EEENS1_24CollectiveEpilogueBwdGQAISC_fSF_Li256ELb1ELb0EEENS1_25SingleTileBwdLPTSchedulerILb1ELi128ELb0EEEEEEEEEvNT_6ParamsE)
        /*0068*/ 	.word	0x000000a8


	//----- nvinfo : EIATTR_FRAME_SIZE
	.align		4
.L_34:
        /*006c*/ 	.byte	0x04, 0x11
        /*006e*/ 	.short	(.L_36 - .L_35)
	.align		4
.L_35:
        /*0070*/ 	.word	index@(_ZN7cutlass13device_kernelIN5flash11enable_sm90INS1_16FlashAttnBwdSm90INS1_25CollectiveMainloopBwdSm90ILi2ELi2ELi2EN4cute5tupleIJNS5_1CILi1EEES8_S8_EEENS6_IJNS7_ILi128EEESA_NS7_ILi64EEEEEENS_10bfloat16_tEfNS_4arch4Sm90ELb1ELb0ELb0ELb1ELb0ELb1ELb0ELb0ELi2ELi1ELi2ELi2ELb0EEENS1_24CollectiveEpilogueBwdGQAISC_fSF_Li256ELb1ELb0EEENS1_25SingleTileBwdLPTSchedulerILb1ELi128ELb0EEEEEEEEEvNT_6ParamsE)
        /*0074*/ 	.word	0x00000040


	//----- nvinfo : EIATTR_REGCOUNT
	.align		4
.L_36:
        /*0078*/ 	.byte	0x04, 0x2f
        /*007a*/ 	.short	(.L_38 - .L_37)
	.align		4
.L_37:
        /*007c*/ 	.word	index@(_ZN7cutlass13device_kernelIN5flash11enable_sm90INS1_16FlashAttnBwdSm90INS1_25CollectiveMainloopBwdSm90ILi2ELi2ELi2EN4cute5tupleIJNS5_1CILi1EEES8_S8_EEENS6_IJNS7_ILi128EEESA_NS7_ILi64EEEEEENS_10bfloat16_tEfNS_4arch4Sm90ELb1ELb0ELb0ELb1ELb1ELb1ELb0ELb0ELi2ELi1ELi2ELi2ELb0EEENS1_21CollectiveEpilogueBwdISC_SD_SF_Li256ELb1ELb0ELi1EEENS1_25SingleTileBwdLPTSchedulerILb1ELi128ELb1EEEEEEEEEvNT_6ParamsE)
        /*0080*/ 	.word	0x000000a8


	//----- nvinfo : EIATTR_FRAME_SIZE
	.align		4
.L_38:
        /*0084*/ 	.byte	0x04, 0x11
        /*0086*/ 	.short	(.L_40 - .L_39)
	.align		4
.L_39:
        /*0088*/ 	.word	index@(_ZN7cutlass13device_kernelIN5flash11enable_sm90INS1_16FlashAttnBwdSm90INS1_25CollectiveMainloopBwdSm90ILi2ELi2ELi2EN4cute5tupleIJNS5_1CILi1EEES8_S8_EEENS6_IJNS7_ILi128EEESA_NS7_ILi64EEEEEENS_10bfloat16_tEfNS_4arch4Sm90ELb1ELb0ELb0ELb1ELb1ELb1ELb0ELb0ELi2ELi1ELi2ELi2ELb0EEENS1_21CollectiveEpilogueBwdISC_SD_SF_Li256ELb1ELb0ELi1EEENS1_25SingleTileBwdLPTSchedulerILb1ELi128ELb1EEEEEEEEEvNT_6ParamsE)
        /*008c*/ 	.word	0x00000040


	//----- nvinfo : EIATTR_REGCOUNT
	.align		4
.L_40:
        /*0090*/ 	.byte	0x04, 0x2f
        /*0092*/ 	.short	(.L_42 - .L_41)
	.align		4
.L_41:
        /*0094*/ 	.word	index@(_ZN7cutlass13device_kernelIN5flash11enable_sm90INS1_16FlashAttnBwdSm90INS1_25CollectiveMainloopBwdSm90ILi2ELi2ELi2EN4cute5tupleIJNS5_1CILi1EEES8_S8_EEENS6_IJNS7_ILi128EEESA_NS7_ILi64EEEEEENS_10bfloat16_tEfNS_4arch4Sm90ELb1ELb0ELb0ELb1ELb0ELb1ELb0ELb0ELi2ELi1ELi2ELi2ELb0EEENS1_21CollectiveEpilogueBwdISC_SD_SF_Li256ELb1ELb0ELi1EEENS1_25SingleTileBwdLPTSchedulerILb1ELi128ELb0EEEEEEEEEvNT_6ParamsE)
        /*0098*/ 	.word	0x000000a8


	//----- nvinfo : EIATTR_FRAME_SIZE
	.align		4
.L_42:
        /*009c*/ 	.byte	0x04, 0x11
        /*009e*/ 	.short	(.L_44 - .L_43)
	.align		4
.L_43:
        /*00a0*/ 	.word	index@(_ZN7cutlass13device_kernelIN5flash11enable_sm90INS1_16FlashAttnBwdSm90INS1_25CollectiveMainloopBwdSm90ILi2ELi2ELi2EN4cute5tupleIJNS5_1CILi1EEES8_S8_EEENS6_IJNS7_ILi128EEESA_NS7_ILi64EEEEEENS_10bfloat16_tEfNS_4arch4Sm90ELb1ELb0ELb0ELb1ELb0ELb1ELb0ELb0ELi2ELi1ELi2ELi2ELb0EEENS1_21CollectiveEpilogueBwdISC_SD_SF_Li256ELb1ELb0ELi1EEENS1_25SingleTileBwdLPTSchedulerILb1ELi128ELb0EEEEEEEEEvNT_6ParamsE)
        /*00a4*/ 	.word	0x00000040


	//----- nvinfo : EIATTR_REGCOUNT
	.align		4
.L_44:
        /*00a8*/ 	.byte	0x04, 0x2f
        /*00aa*/ 	.short	(.L_46 - .L_45)
	.align		4
.L_45:
        /*00ac*/ 	.word	index@(_ZN7cutlass13device_kernelIN5flash22FlashAttnBwdPreprocessIN4cute5tupleIJNS3_1CILi128EEENS5_ILi64EEEEEENS_10bfloat16_tEfNS_4arch4Sm90ELb1ELb0EEEEEvNT_6ParamsE)
        /*00b0*/ 	.word	0x00000040


	//----- nvinfo : EIATTR_FRAME_SIZE
	.align		4
.L_46:
        /*00b4*/ 	.byte	0x04, 0x11
        /*00b6*/ 	.short	(.L_48 - .L_47)
	.align		4
.L_47:
        /*00b8*/ 	.word	index@(_ZN7cutlass13device_kernelIN5flash22FlashAttnBwdPreprocessIN4cute5tupleIJNS3_1CILi128EEENS5_ILi64EEEEEENS_10bfloat16_tEfNS_4arch4Sm90ELb1ELb0EEEEEvNT_6ParamsE)
        /*00bc*/ 	.word	0x00000000


	//----- nvinfo : EIATTR_REGCOUNT
	.align		4
.L_48:
        /*00c0*/ 	.byte	0x04, 0x2f
        /*00c2*/ 	.short	(.L_50 - .L_49)
	.align		4
.L_49:
        /*00c4*/ 	.word	index@(_ZN7cutlass13device_kernelIN5flash11enable_sm90INS1_16FlashAttnBwdSm90INS1_25CollectiveMainloopBwdSm90ILi2ELi2ELi2EN4cute5tupleIJNS5_1CILi1EEES8_S8_EEENS6_IJNS7_ILi128EEESA_NS7_ILi64EEEEEENS_10bfloat16_tEfNS_4arch4Sm90ELb1ELb0ELb0ELb0ELb1ELb1ELb0ELb0ELi2ELi1ELi2ELi2ELb0EEENS1_24CollectiveEpilogueBwdGQAISC_fSF_Li256ELb0ELb1EEENS1_25SingleTileBwdLPTSchedulerILb0ELi128ELb1EEEEEEEEEvNT_6ParamsE)
        /*00c8*/ 	.word	0x000000a8


	//----- nvinfo : EIATTR_FRAME_SIZE
	.align		4
.L_50:
        /*00cc*/ 	.byte	0x04, 0x11
        /*00ce*/ 	.short	(.L_52 - .L_51)
	.align		4
.L_51:
        /*00d0*/ 	.word	index@(_ZN7cutlass13device_kernelIN5flash11enable_sm90INS1_16FlashAttnBwdSm90INS1_25CollectiveMainloopBwdSm90ILi2ELi2ELi2EN4cute5tupleIJNS5_1CILi1EEES8_S8_EEENS6_IJNS7_ILi128EEESA_NS7_ILi64EEEEEENS_10bfloat16_tEfNS_4arch4Sm90ELb1ELb0ELb0ELb0ELb1ELb1ELb0ELb0ELi2ELi1ELi2ELi2ELb0EEENS1_24CollectiveEpilogueBwdGQAISC_fSF_Li256ELb0ELb1EEENS1_25SingleTileBwdLPTSchedulerILb0ELi128ELb1EEEEEEEEEvNT_6ParamsE)
        /*00d4*/ 	.word	0x00000048


	//----- nvinfo : EIATTR_REGCOUNT
	.align		4
.L_52:
        /*00d8*/ 	.byte	0x04, 0x2f
        /*00da*/ 	.short	(.L_54 - .L_53)
	.align		4
.L_53:
        /*00dc*/ 	.word	index@(_ZN7cutlass13device_kernelIN5flash11enable_sm90INS1_16FlashAttnBwdSm90INS1_25CollectiveMainloopBwdSm90ILi2ELi2ELi2EN4cute5tupleIJNS5_1CILi1EEES8_S8_EEENS6_IJNS7_ILi128EEESA_NS7_ILi64EEEEEENS_10bfloat16_tEfNS_4arch4Sm90ELb1ELb0ELb0ELb0ELb0ELb1ELb0ELb0ELi2ELi1ELi2ELi2ELb0EEENS1_24CollectiveEpilogueBwdGQAISC_fSF_Li256ELb0ELb0EEENS1_25SingleTileBwdLPTSchedulerILb0ELi128ELb0EEEEEEEEEvNT_6ParamsE)
        /*00e0*/ 	.word	0x000000a8


	//----- nvinfo : EIATTR_FRAME_SIZE
	.align		4
.L_54:
        /*00e4*/ 	.byte	0x04, 0x11
        /*00e6*/ 	.short	(.L_56 - .L_55)
	.align		4
.L_55:
        /*00e8*/ 	.word	index@(_ZN7cutlass13device_kernelIN5flash11enable_sm90INS1_16FlashAttnBwdSm90INS1_25CollectiveMainloopBwdSm90ILi2ELi2ELi2EN4cute5tupleIJNS5_1CILi1EEES8_S8_EEENS6_IJNS7_ILi128EEESA_NS7_ILi64EEEEEENS_10bfloat16_tEfNS_4arch4Sm90ELb1ELb0ELb0ELb0ELb0ELb1ELb0ELb0ELi2ELi1ELi2ELi2ELb0EEENS1_24CollectiveEpilogueBwdGQAISC_fSF_Li256ELb0ELb0EEENS1_25SingleTileBwdLPTSchedulerILb0ELi128ELb0EEEEEEEEEvNT_6ParamsE)
        /*00ec*/ 	.word	0x00000040


	//----- nvinfo : EIATTR_REGCOUNT
	.align		4
.L_56:
        /*00f0*/ 	.byte	0x04, 0x2f
        /*00f2*/ 	.short	(.L_58 - .L_57)
	.align		4
.L_57:
        /*00f4*/ 	.word	index@(_ZN7cutlass13device_kernelIN5flash11enable_sm90INS1_16FlashAttnBwdSm90INS1_25CollectiveMainloopBwdSm90ILi2ELi2ELi2EN4cute5tupleIJNS5_1CILi1EEES8_S8_EEENS6_IJNS7_ILi128EEESA_NS7_ILi64EEEEEENS_10bfloat16_tEfNS_4arch4Sm90ELb1ELb0ELb0ELb0ELb1ELb1ELb0ELb0ELi2ELi1ELi2ELi2ELb0EEENS1_21CollectiveEpilogueBwdISC_SD_SF_Li256ELb0ELb0ELi1EEENS1_25SingleTileBwdLPTSchedulerILb0ELi128ELb1EEEEEEEEEvNT_6ParamsE)
        /*00f8*/ 	.word	0x000000a8


	//----- nvinfo : EIATTR_FRAME_SIZE
	.align		4
.L_58:
        /*00fc*/ 	.byte	0x04, 0x11
        /*00fe*/ 	.short	(.L_60 - .L_59)
	.align		4
.L_59:
        /*0100*/ 	.word	index@(_ZN7cutlass13device_kernelIN5flash11enable_sm90INS1_16FlashAttnBwdSm90INS1_25CollectiveMainloopBwdSm90ILi2ELi2ELi2EN4cute5tupleIJNS5_1CILi1EEES8_S8_EEENS6_IJNS7_ILi128EEESA_NS7_ILi64EEEEEENS_10bfloat16_tEfNS_4arch4Sm90ELb1ELb0ELb0ELb0ELb1ELb1ELb0ELb0ELi2ELi1ELi2ELi2ELb0EEENS1_21CollectiveEpilogueBwdISC_SD_SF_Li256ELb0ELb0ELi1EEENS1_25SingleTileBwdLPTSchedulerILb0ELi128ELb1EEEEEEEEEvNT_6ParamsE)
        /*0104*/ 	.word	0x00000048


	//----- nvinfo : EIATTR_REGCOUNT
	.align		4
.L_60:
        /*0108*/ 	.byte	0x04, 0x2f
        /*010a*/ 	.short	(.L_62 - .L_61)
	.align		4
.L_61:
        /*010c*/ 	.word	index@(_ZN7cutlass13device_kernelIN5flash11enable_sm90INS1_16FlashAttnBwdSm90INS1_25CollectiveMainloopBwdSm90ILi2ELi2ELi2EN4cute5tupleIJNS5_1CILi1EEES8_S8_EEENS6_IJNS7_ILi128EEESA_NS7_ILi64EEEEEENS_10bfloat16_tEfNS_4arch4Sm90ELb1ELb0ELb0ELb0ELb0ELb1ELb0ELb0ELi2ELi1ELi2ELi2ELb0EEENS1_21CollectiveEpilogueBwdISC_SD_SF_Li256ELb0ELb0ELi1EEENS1_25SingleTileBwdLPTSchedulerILb0ELi128ELb0EEEEEEEEEvNT_6ParamsE)
        /*0110*/ 	.word	0x000000a8


	//----- nvinfo : EIATTR_FRAME_SIZE
	.align		4
.L_62:
        /*0114*/ 	.byte	0x04, 0x11
        /*0116*/ 	.short	(.L_64 - .L_63)
	.align		4
.L_63:
        /*0118*/ 	.word	index@(_ZN7cutlass13device_kernelIN5flash11enable_sm90INS1_16FlashAttnBwdSm90INS1_25CollectiveMainloopBwdSm90ILi2ELi2ELi2EN4cute5tupleIJNS5_1CILi1EEES8_S8_EEENS6_IJNS7_ILi128EEESA_NS7_ILi64EEEEEENS_10bfloat16_tEfNS_4arch4Sm90ELb1ELb0ELb0ELb0ELb0ELb1ELb0ELb0ELi2ELi1ELi2ELi2ELb0EEENS1_21CollectiveEpilogueBwdISC_SD_SF_Li256ELb0ELb0ELi1EEENS1_25SingleTileBwdLPTSchedulerILb0ELi128ELb0EEEEEEEEEvNT_6ParamsE)
        /*011c*/ 	.word	0x00000048


	//----- nvinfo : EIATTR_REGCOUNT
	.align		4
.L_64:
        /*0120*/ 	.byte	0x04, 0x2f
        /*0122*/ 	.short	(.L_66 - .L_65)
	.align		4
.L_65:
        /*0124*/ 	.word	index@(_ZN7cutlass13device_kernelIN5flash11enable_sm90INS1_16FlashAttnBwdSm90INS1_25CollectiveMainloopBwdSm90ILi2ELi2ELi2EN4cute5tupleIJNS5_1CILi1EEES8_S8_EEENS6_IJNS7_ILi128EEESA_NS7_ILi64EEEEEENS_10bfloat16_tEfNS_4arch4Sm90ELb0ELb1ELb0ELb1ELb1ELb1ELb0ELb0ELi2ELi1ELi2ELi2ELb0EEENS1_24CollectiveEpilogueBwdGQAISC_fSF_Li256ELb1ELb1EEENS1_19SingleTileSchedulerILb1ELb0ELb0ELi128EEEEEEEEEvNT_6ParamsE)
        /*0128*/ 	.word	0x000000a8


	//----- nvinfo : EIATTR_FRAME_SIZE
	.align		4
.L_66:
        /*012c*/ 	.byte	0x04, 0x11
        /*012e*/ 	.short	(.L_68 - .L_67)
	.align		4
.L_67:
        /*0130*/ 	.word	index@(_ZN7cutlass13device_kernelIN5flash11enable_sm90INS1_16FlashAttnBwdSm90INS1_25CollectiveMainloopBwdSm90ILi2ELi2ELi2EN4cute5tupleIJNS5_1CILi1EEES8_S8_EEENS6_IJNS7_ILi128EEESA_NS7_ILi64EEEEEENS_10bfloat16_tEfNS_4arch4Sm90ELb0ELb1ELb0ELb1ELb1ELb1ELb0ELb0ELi2ELi1ELi2ELi2ELb0EEENS1_24CollectiveEpilogueBwdGQAISC_fSF_Li256ELb1ELb1EEENS1_19SingleTileSchedulerILb1ELb0ELb0ELi128EEEEEEEEEvNT_6ParamsE)
        /*0134*/ 	.word	0x00000050


	//----- nvinfo : EIATTR_REGCOUNT
	.align		4
.L_68:
        /*0138*/ 	.byte	0x04, 0x2f
        /*013a*/ 	.short	(.L_70 - .L_69)
	.align		4
.L_69:
        /*013c*/ 	.word	index@(_ZN7cutlass13device_kernelIN5flash11enable_sm90INS1_16FlashAttnBwdSm90INS1_25CollectiveMainloopBwdSm90ILi2ELi2ELi2EN4cute5tupleIJNS5_1CILi1EEES8_S8_EEENS6_IJNS7_ILi128EEESA_NS7_ILi64EEEEEENS_10bfloat16_tEfNS_4arch4Sm90ELb0ELb1ELb0ELb1ELb0ELb1ELb0ELb0ELi2ELi1ELi2ELi2ELb0EEENS1_24CollectiveEpilogueBwdGQAISC_fSF_Li256ELb1ELb0EEENS1_19SingleTileSchedulerILb1ELb0ELb0ELi128EEEEEEEEEvNT_6ParamsE)
        /*0140*/ 	.word	0x000000a8


	//----- nvinfo : EIATTR_FRAME_SIZE
	.align		4
.L_70:
        /*0144*/ 	.byte	0x04, 0x11
        /*0146*/ 	.short	(.L_72 - .L_71)
	.align		4
.L_71:
        /*0148*/ 	.word	index@(_ZN7cutlass13device_kernelIN5flash11enable_sm90INS1_16FlashAttnBwdSm90INS1_25CollectiveMainloopBwdSm90ILi2ELi2ELi2EN4cute5tupleIJNS5_1CILi1EEES8_S8_EEENS6_IJNS7_ILi128EEESA_NS7_ILi64EEEEEENS_10bfloat16_tEfNS_4arch4Sm90ELb0ELb1ELb0ELb1ELb0ELb1ELb0ELb0ELi2ELi1ELi2ELi2ELb0EEENS1_24CollectiveEpilogueBwdGQAISC_fSF_Li256ELb1ELb0EEENS1_19SingleTileSchedulerILb1ELb0ELb0ELi128EEEEEEEEEvNT_6ParamsE)
        /*014c*/ 	.word	0x00000050


	//----- nvinfo : EIATTR_REGCOUNT
	.align		4
.L_72:
        /*0150*/ 	.byte	0x04, 0x2f
        /*0152*/ 	.short	(.L_74 - .L_73)
	.align		4
.L_73:
        /*0154*/ 	.word	index@(_ZN7cutlass13device_kernelIN5flash11enable_sm90INS1_16FlashAttnBwdSm90INS1_25CollectiveMainloopBwdSm90ILi2ELi2ELi2EN4cute5tupleIJNS5_1CILi1EEES8_S8_EEENS6_IJNS7_ILi128EEESA_NS7_ILi64EEEEEENS_10bfloat16_tEfNS_4arch4Sm90ELb0ELb1ELb0ELb1ELb1ELb1ELb0ELb0ELi2ELi1ELi2ELi2ELb0EEENS1_21CollectiveEpilogueBwdISC_SD_SF_Li256ELb1ELb0ELi1EEENS1_19SingleTileSchedulerILb1ELb0ELb0ELi128EEEEEEEEEvNT_6ParamsE)
        /*0158*/ 	.word	0x000000a8


	//----- nvinfo : EIATTR_FRAME_SIZE
	.align		4
.L_74:
        /*015c*/ 	.byte	0x04, 0x11
        /*015e*/ 	.short	(.L_76 - .L_75)
	.align		4
.L_75:
        /*0160*/ 	.word	index@(_ZN7cutlass13device_kernelIN5flash11enable_sm90INS1_16FlashAttnBwdSm90INS1_25CollectiveMainloopBwdSm90ILi2ELi2ELi2EN4cute5tupleIJNS5_1CILi1EEES8_S8_EEENS6_IJNS7_ILi128EEESA_NS7_ILi64EEEEEENS_10bfloat16_tEfNS_4arch4Sm90ELb0ELb1ELb0ELb1ELb1ELb1ELb0ELb0ELi2ELi1ELi2ELi2ELb0EEENS1_21CollectiveEpilogueBwdISC_SD_SF_Li256ELb1ELb0ELi1EEENS1_19SingleTileSchedulerILb1ELb0ELb0ELi128EEEEEEEEEvNT_6ParamsE)
        /*0164*/ 	.word	0x00000050


	//----- nvinfo : EIATTR_REGCOUNT
	.align		4
.L_76:
        /*0168*/ 	.byte	0x04, 0x2f
        /*016a*/ 	.short	(.L_78 - .L_77)
	.align		4
.L_77:
        /*016c*/ 	.word	index@(_ZN7cutlass13device_kernelIN5flash11enable_sm90INS1_16FlashAttnBwdSm90INS1_25CollectiveMainloopBwdSm90ILi2ELi2ELi2EN4cute5tupleIJNS5_1CILi1EEES8_S8_EEENS6_IJNS7_ILi128EEESA_NS7_ILi64EEEEEENS_10bfloat16_tEfNS_4arch4Sm90ELb0ELb1ELb0ELb1ELb0ELb1ELb0ELb0ELi2ELi1ELi2ELi2ELb0EEENS1_21CollectiveEpilogueBwdISC_SD_SF_Li256ELb1ELb0ELi1EEENS1_19SingleTileSchedulerILb1ELb0ELb0ELi128EEEEEEEEEvNT_6ParamsE)
        /*0170*/ 	.word	0x000000a8


	//----- nvinfo : EIATTR_FRAME_SIZE
	.align		4
.L_78:
        /*0174*/ 	.byte	0x04, 0x11
        /*0176*/ 	.short	(.L_80 - .L_79)
	.align		4
.L_79:
        /*0178*/ 	.word	index@(_ZN7cutlass13device_kernelIN5flash11enable_sm90INS1_16FlashAttnBwdSm90INS1_25CollectiveMainloopBwdSm90ILi2ELi2ELi2EN4cute5tupleIJNS5_1CILi1EEES8_S8_EEENS6_IJNS7_ILi128EEESA_NS7_ILi64EEEEEENS_10bfloat16_tEfNS_4arch4Sm90ELb0ELb1ELb0ELb1ELb0ELb1ELb0ELb0ELi2ELi1ELi2ELi2ELb0EEENS1_21CollectiveEpilogueBwdISC_SD_SF_Li256ELb1ELb0ELi1EEENS1_19SingleTileSchedulerILb1ELb0ELb0ELi128EEEEEEEEEvNT_6ParamsE)
        /*017c*/ 	.word	0x00000050


	//----- nvinfo : EIATTR_REGCOUNT
	.align		4
.L_80:
        /*0180*/ 	.byte	0x04, 0x2f
        /*0182*/ 	.short	(.L_82 - .L_81)
	.align		4
.L_81:
        /*0184*/ 	.word	index@(_ZN7cutlass13device_kernelIN5flash11enable_sm90INS1_16FlashAttnBwdSm90INS1_25CollectiveMainloopBwdSm90ILi2ELi2ELi2EN4cute5tupleIJNS5_1CILi1EEES8_S8_EEENS6_IJNS7_ILi128EEESA_NS7_ILi64EEEEEENS_10bfloat16_tEfNS_4arch4Sm90ELb0ELb1ELb0ELb0ELb1ELb1ELb0ELb0ELi2ELi1ELi2ELi2ELb0EEENS1_24CollectiveEpilogueBwdGQAISC_fSF_Li256ELb0ELb1EEENS1_19SingleTileSchedulerILb0ELb0ELb0ELi128EEEEEEEEEvNT_6ParamsE)
        /*0188*/ 	.word	0x000000a8


	//----- nvinfo : EIATTR_FRAME_SIZE
	.align		4
.L_82:
        /*018c*/ 	.byte	0x04, 0x11
        /*018e*/ 	.short	(.L_84 - .L_83)
	.align		4
.L_83:
        /*0190*/ 	.word	index@(_ZN7cutlass13device_kernelIN5flash11enable_sm90INS1_16FlashAttnBwdSm90INS1_25CollectiveMainloopBwdSm90ILi2ELi2ELi2EN4cute5tupleIJNS5_1CILi1EEES8_S8_EEENS6_IJNS7_ILi128EEESA_NS7_ILi64EEEEEENS_10bfloat16_tEfNS_4arch4Sm90ELb0ELb1ELb0ELb0ELb1ELb1ELb0ELb0ELi2ELi1ELi2ELi2ELb0EEENS1_24CollectiveEpilogueBwdGQAISC_fSF_Li256ELb0ELb1EEENS1_19SingleTileSchedulerILb0ELb0ELb0ELi128EEEEEEEEEvNT_6ParamsE)
        /*0194*/ 	.word	0x00000040


	//----- nvinfo : EIATTR_REGCOUNT
	.align		4
.L_84:
        /*0198*/ 	.byte	0x04, 0x2f
        /*019a*/ 	.short	(.L_86 - .L_85)
	.align		4
.L_85:
        /*019c*/ 	.word	index@(_ZN7cutlass13device_kernelIN5flash11enable_sm90INS1_16FlashAttnBwdSm90INS1_25CollectiveMainloopBwdSm90ILi2ELi2ELi2EN4cute5tupleIJNS5_1CILi1EEES8_S8_EEENS6_IJNS7_ILi128EEESA_NS7_ILi64EEEEEENS_10bfloat16_tEfNS_4arch4Sm90ELb0ELb1ELb0ELb0ELb0ELb1ELb0ELb0ELi2ELi1ELi2ELi2ELb0EEENS1_24CollectiveEpilogueBwdGQAISC_fSF_Li256ELb0ELb0EEENS1_19SingleTileSchedulerILb0ELb0ELb0ELi128EEEEEEEEEvNT_6ParamsE)
        /*01a0*/ 	.word	0x000000a8


	//----- nvinfo : EIATTR_FRAME_SIZE
	.align		4
.L_86:
        /*01a4*/ 	.byte	0x04, 0x11
        /*01a6*/ 	.short	(.L_88 - .L_87)
	.align		4
.L_87:
        /*01a8*/ 	.word	index@(_ZN7cutlass13device_kernelIN5flash11enable_sm90INS1_16FlashAttnBwdSm90INS1_25CollectiveMainloopBwdSm90ILi2ELi2ELi2EN4cute5tupleIJNS5_1CILi1EEES8_S8_EEENS6_IJNS7_ILi128EEESA_NS7_ILi64EEEEEENS_10bfloat16_tEfNS_4arch4Sm90ELb0ELb1ELb0ELb0ELb0ELb1ELb0ELb0ELi2ELi1ELi2ELi2ELb0EEENS1_24CollectiveEpilogueBwdGQAISC_fSF_Li256ELb0ELb0EEENS1_19SingleTileSchedulerILb0ELb0ELb0ELi128EEEEEEEEEvNT_6ParamsE)
        /*01ac*/ 	.word	0x00000040


	//----- nvinfo : EIATTR_REGCOUNT
	.align		4
.L_88:
        /*01b0*/ 	.byte	0x04, 0x2f
        /*01b2*/ 	.short	(.L_90 - .L_89)
	.align		4
.L_89:
        /*01b4*/ 	.word	index@(_ZN7cutlass13device_kernelIN5flash11enable_sm90INS1_16FlashAttnBwdSm90INS1_25CollectiveMainloopBwdSm90ILi2ELi2ELi2EN4cute5tupleIJNS5_1CILi1EEES8_S8_EEENS6_IJNS7_ILi128EEESA_NS7_ILi64EEEEEENS_10bfloat16_tEfNS_4arch4Sm90ELb0ELb1ELb0ELb0ELb1ELb1ELb0ELb0ELi2ELi1ELi2ELi2ELb0EEENS1_21CollectiveEpilogueBwdISC_SD_SF_Li256ELb0ELb0ELi1EEENS1_19SingleTileSchedulerILb0ELb0ELb0ELi128EEEEEEEEEvNT_6ParamsE)
        /*01b8*/ 	.word	0x000000a8


	//----- nvinfo : EIATTR_FRAME_SIZE
	.align		4
.L_90:
        /*01bc*/ 	.byte	0x04, 0x11
        /*01be*/ 	.short	(.L_92 - .L_91)
	.align		4
.L_91:
        /*01c0*/ 	.word	index@(_ZN7cutlass13device_kernelIN5flash11enable_sm90INS1_16FlashAttnBwdSm90INS1_25CollectiveMainloopBwdSm90ILi2ELi2ELi2EN4cute5tupleIJNS5_1CILi1EEES8_S8_EEENS6_IJNS7_ILi128EEESA_NS7_ILi64EEEEEENS_10bfloat16_tEfNS_4arch4Sm90ELb0ELb1ELb0ELb0ELb1ELb1ELb0ELb0ELi2ELi1ELi2ELi2ELb0EEENS1_21CollectiveEpilogueBwdISC_SD_SF_Li256ELb0ELb0ELi1EEENS1_19SingleTileSchedulerILb0ELb0ELb0ELi128EEEEEEEEEvNT_6ParamsE)
        /*01c4*/ 	.word	0x00000040


	//----- nvinfo : EIATTR_REGCOUNT
	.align		4
.L_92:
        /*01c8*/ 	.byte	0x04, 0x2f
        /*01ca*/ 	.short	(.L_94 - .L_93)
	.align		4
.L_93:
        /*01cc*/ 	.word	index@(_ZN7cutlass13device_kernelIN5flash11enable_sm90INS1_16FlashAttnBwdSm90INS1_25CollectiveMainloopBwdSm90ILi2ELi2ELi2EN4cute5tupleIJNS5_1CILi1EEES8_S8_EEENS6_IJNS7_ILi128EEESA_NS7_ILi64EEEEEENS_10bfloat16_tEfNS_4arch4Sm90ELb0ELb1ELb0ELb0ELb0ELb1ELb0ELb0ELi2ELi1ELi2ELi2ELb0EEENS1_21CollectiveEpilogueBwdISC_SD_SF_Li256ELb0ELb0ELi1EEENS1_19SingleTileSchedulerILb0ELb0ELb0ELi128EEEEEEEEEvNT_6ParamsE)
        /*01d0*/ 	.word	0x000000a8


	//----- nvinfo : EIATTR_FRAME_SIZE
	.align		4
.L_94:
        /*01d4*/ 	.byte	0x04, 0x11
        /*01d6*/ 	.short	(.L_96 - .L_95)
	.align		4
.L_95:
        /*01d8*/ 	.word	index@(_ZN7cutlass13device_kernelIN5flash11enable_sm90INS1_16FlashAttnBwdSm90INS1_25CollectiveMainloopBwdSm90ILi2ELi2ELi2EN4cute5tupleIJNS5_1CILi1EEES8_S8_EEENS6_IJNS7_ILi128EEESA_NS7_ILi64EEEEEENS_10bfloat16_tEfNS_4arch4Sm90ELb0ELb1ELb0ELb0ELb0ELb1ELb0ELb0ELi2ELi1ELi2ELi2ELb0EEENS1_21CollectiveEpilogueBwdISC_SD_SF_Li256ELb0ELb0ELi1EEENS1_19SingleTileSchedulerILb0ELb0ELb0ELi128EEEEEEEEEvNT_6ParamsE)
        /*01dc*/ 	.word	0x00000040


	//----- nvinfo : EIATTR_REGCOUNT
	.align		4
.L_96:
        /*01e0*/ 	.byte	0x04, 0x2f
        /*01e2*/ 	.short	(.L_98 - .L_97)
	.align		4
.L_97:
        /*01e4*/ 	.word	index@(_ZN7cutlass13device_kernelIN5flash11enable_sm90INS1_16FlashAttnBwdSm90INS1_25CollectiveMainloopBwdSm90ILi2ELi2ELi2EN4cute5tupleIJNS5_1CILi1EEES8_S8_EEENS6_IJNS7_ILi128EEESA_NS7_ILi64EEEEEENS_10bfloat16_tEfNS_4arch4Sm90ELb0ELb0ELb0ELb1ELb1ELb1ELb0ELb0ELi2ELi1ELi2ELi2ELb0EEENS1_24CollectiveEpilogueBwdGQAISC_fSF_Li256ELb1ELb1EEENS1_19SingleTileSchedulerILb1ELb0ELb0ELi128EEEEEEEEEvNT_6ParamsE)
        /*01e8*/ 	.word	0x000000a8


	//----- nvinfo : EIATTR_FRAME_SIZE
	.align		4
.L_98:
        /*01ec*/ 	.byte	0x04, 0x11
        /*01ee*/ 	.short	(.L_100 - .L_99)
	.align		4
.L_99:
        /*01f0*/ 	.word	index@(_ZN7cutlass13device_kernelIN5flash11enable_sm90INS1_16FlashAttnBwdSm90INS1_25CollectiveMainloopBwdSm90ILi2ELi2ELi2EN4cute5tupleIJNS5_1CILi1EEES8_S8_EEENS6_IJNS7_ILi128EEESA_NS7_ILi64EEEEEENS_10bfloat16_tEfNS_4arch4Sm90ELb0ELb0ELb0ELb1ELb1ELb1ELb0ELb0ELi2ELi1ELi2ELi2ELb0EEENS1_24CollectiveEpilogueBwdGQAISC_fSF_Li256ELb1ELb1EEENS1_19SingleTileSchedulerILb1ELb0ELb0ELi128EEEEEEEEEvNT_6ParamsE)
        /*01f4*/ 	.word	0x00000018


	//----- nvinfo : EIATTR_REGCOUNT
	.align		4
.L_100:
        /*01f8*/ 	.byte	0x04, 0x2f
        /*01fa*/ 	.short	(.L_102 - .L_101)
	.align		4
.L_101:
        /*01fc*/ 	.word	index@(_ZN7cutlass13device_kernelIN5flash11enable_sm90INS1_16FlashAttnBwdSm90INS1_25CollectiveMainloopBwdSm90ILi2ELi2ELi2EN4cute5tupleIJNS5_1CILi1EEES8_S8_EEENS6_IJNS7_ILi128EEESA_NS7_ILi64EEEEEENS_10bfloat16_tEfNS_4arch4Sm90ELb0ELb0ELb0ELb1ELb0ELb1ELb0ELb0ELi2ELi1ELi2ELi2ELb0EEENS1_24CollectiveEpilogueBwdGQAISC_fSF_Li256ELb1ELb0EEENS1_19SingleTileSchedulerILb1ELb0ELb0ELi128EEEEEEEEEvNT_6ParamsE)
        /*0200*/ 	.word	0x000000a8


	//----- nvinfo : EIATTR_FRAME_SIZE
	.align		4
.L_102:
        /*0204*/ 	.byte	0x04, 0x11
        /*0206*/ 	.short	(.L_104 - .L_103)
	.align		4
.L_103:
        /*0208*/ 	.word	index@(_ZN7cutlass13device_kernelIN5flash11enable_sm90INS1_16FlashAttnBwdSm90INS1_25CollectiveMainloopBwdSm90ILi2ELi2ELi2EN4cute5tupleIJNS5_1CILi1EEES8_S8_EEENS6_IJNS7_ILi128EEESA_NS7_ILi64EEEEEENS_10bfloat16_tEfNS_4arch4Sm90ELb0ELb0ELb0ELb1ELb0ELb1ELb0ELb0ELi2ELi1ELi2ELi2ELb0EEENS1_24CollectiveEpilogueBwdGQAISC_fSF_Li256ELb1ELb0EEENS1_19SingleTileSchedulerILb1ELb0ELb0ELi128EEEEEEEEEvNT_6ParamsE)
        /*020c*/ 	.word	0x00000018


	//----- nvinfo : EIATTR_REGCOUNT
	.align		4
.L_104:
        /*0210*/ 	.byte	0x04, 0x2f
        /*0212*/ 	.short	(.L_106 - .L_105)
	.align		4
.L_105:
        /*0214*/ 	.word	index@(_ZN7cutlass13device_kernelIN5flash11enable_sm90INS1_16FlashAttnBwdSm90INS1_25CollectiveMainloopBwdSm90ILi2ELi2ELi2EN4cute5tupleIJNS5_1CILi1EEES8_S8_EEENS6_IJNS7_ILi128EEESA_NS7_ILi64EEEEEENS_10bfloat16_tEfNS_4arch4Sm90ELb0ELb0ELb0ELb1ELb1ELb1ELb0ELb0ELi2ELi1ELi2ELi2ELb0EEENS1_21CollectiveEpilogueBwdISC_SD_SF_Li256ELb1ELb0ELi1EEENS1_19SingleTileSchedulerILb1ELb0ELb0ELi128EEEEEEEEEvNT_6ParamsE)
        /*0218*/ 	.word	0x000000a8


	//----- nvinfo : EIATTR_FRAME_SIZE
	.align		4
.L_106:
        /*021c*/ 	.byte	0x04, 0x11
        /*021e*/ 	.short	(.L_108 - .L_107)
	.align		4
.L_107:
        /*0220*/ 	.word	index@(_ZN7cutlass13device_kernelIN5flash11enable_sm90INS1_16FlashAttnBwdSm90INS1_25CollectiveMainloopBwdSm90ILi2ELi2ELi2EN4cute5tupleIJNS5_1CILi1EEES8_S8_EEENS6_IJNS7_ILi128EEESA_NS7_ILi64EEEEEENS_10bfloat16_tEfNS_4arch4Sm90ELb0ELb0ELb0ELb1ELb1ELb1ELb0ELb0ELi2ELi1ELi2ELi2ELb0EEENS1_21CollectiveEpilogueBwdISC_SD_SF_Li256ELb1ELb0ELi1EEENS1_19SingleTileSchedulerILb1ELb0ELb0ELi128EEEEEEEEEvNT_6ParamsE)
        /*0224*/ 	.word	0x00000018


	//----- nvinfo : EIATTR_REGCOUNT
	.align		4
.L_108:
        /*0228*/ 	.byte	0x04, 0x2f
        /*022a*/ 	.short	(.L_110 - .L_109)
	.align		4
.L_109:
        /*022c*/ 	.word	index@(_ZN7cutlass13device_kernelIN5flash11enable_sm90INS1_16FlashAttnBwdSm90INS1_25CollectiveMainloopBwdSm90ILi2ELi2ELi2EN4cute5tupleIJNS5_1CILi1EEES8_S8_EEENS6_IJNS7_ILi128EEESA_NS7_ILi64EEEEEENS_10bfloat16_tEfNS_4arch4Sm90ELb0ELb0ELb0ELb1ELb0ELb1ELb0ELb0ELi2ELi1ELi2ELi2ELb0EEENS1_21CollectiveEpilogueBwdISC_SD_SF_Li256ELb1ELb0ELi1EEENS1_19SingleTileSchedulerILb1ELb0ELb0ELi128EEEEEEEEEvNT_6ParamsE)
        /*0230*/ 	.word	0x000000a8


	//----- nvinfo : EIATTR_FRAME_SIZE
	.align		4
.L_110:
        /*0234*/ 	.byte	0x04, 0x11
        /*0236*/ 	.short	(.L_112 - .L_111)
	.align		4
.L_111:
        /*0238*/ 	.word	index@(_ZN7cutlass13device_kernelIN5flash11enable_sm90INS1_16FlashAttnBwdSm90INS1_25CollectiveMainloopBwdSm90ILi2ELi2ELi2EN4cute5tupleIJNS5_1CILi1EEES8_S8_EEENS6_IJNS7_ILi128EEESA_NS7_ILi64EEEEEENS_10bfloat16_tEfNS_4arch4Sm90ELb0ELb0ELb0ELb1ELb0ELb1ELb0ELb0ELi2ELi1ELi2ELi2ELb0EEENS1_21CollectiveEpilogueBwdISC_SD_SF_Li256ELb1ELb0ELi1EEENS1_19SingleTileSchedulerILb1ELb0ELb0ELi128EEEEEEEEEvNT_6ParamsE)
        /*023c*/ 	.word	0x00000018


	//----- nvinfo : EIATTR_REGCOUNT
	.align		4
.L_112:
        /*0240*/ 	.byte	0x04, 0x2f
        /*0242*/ 	.short	(.L_114 - .L_113)
	.align		4
.L_113:
        /*0244*/ 	.word	index@(_ZN7cutlass13device_kernelIN5flash11enable_sm90INS1_16FlashAttnBwdSm90INS1_25CollectiveMainloopBwdSm90ILi2ELi2ELi2EN4cute5tupleIJNS5_1CILi1EEES8_S8_EEENS6_IJNS7_ILi128EEESA_NS7_ILi64EEEEEENS_10bfloat16_tEfNS_4arch4Sm90ELb0ELb0ELb0ELb0ELb1ELb1ELb0ELb0ELi2ELi1ELi2ELi2ELb0EEENS1_24CollectiveEpilogueBwdGQAISC_fSF_Li256ELb0ELb1EEENS1_19SingleTileSchedulerILb0ELb0ELb0ELi128EEEEEEEEEvNT_6ParamsE)
        /*0248*/ 	.word	0x000000a8


	//----- nvinfo : EIATTR_FRAME_SIZE
	.align		4
.L_114:
        /*024c*/ 	.byte	0x04, 0x11
        /*024e*/ 	.short	(.L_116 - .L_115)
	.align		4
.L_115:
        /*0250*/ 	.word	index@(_ZN7cutlass13device_kernelIN5flash11enable_sm90INS1_16FlashAttnBwdSm90INS1_25CollectiveMainloopBwdSm90ILi2ELi2ELi2EN4cute5tupleIJNS5_1CILi1EEES8_S8_EEENS6_IJNS7_ILi128EEESA_NS7_ILi64EEEEEENS_10bfloat16_tEfNS_4arch4Sm90ELb0ELb0ELb0ELb0ELb1ELb1ELb0ELb0ELi2ELi1ELi2ELi2ELb0EEENS1_24CollectiveEpilogueBwdGQAISC_fSF_Li256ELb0ELb1EEENS1_19SingleTileSchedulerILb0ELb0ELb0ELi128EEEEEEEEEvNT_6ParamsE)
        /*0254*/ 	.word	0x00000010


	//----- nvinfo : EIATTR_REGCOUNT
	.align		4
.L_116:
        /*0258*/ 	.byte	0x04, 0x2f
        /*025a*/ 	.short	(.L_118 - .L_117)
	.align		4
.L_117:
        /*025c*/ 	.word	index@(_ZN7cutlass13device_kernelIN5flash11enable_sm90INS1_16FlashAttnBwdSm90INS1_25CollectiveMainloopBwdSm90ILi2ELi2ELi2EN4cute5tupleIJNS5_1CILi1EEES8_S8_EEENS6_IJNS7_ILi128EEESA_NS7_ILi64EEEEEENS_10bfloat16_tEfNS_4arch4Sm90ELb0ELb0ELb0ELb0ELb0ELb1ELb0ELb0ELi2ELi1ELi2ELi2ELb0EEENS1_24CollectiveEpilogueBwdGQAISC_fSF_Li256ELb0ELb0EEENS1_19SingleTileSchedulerILb0ELb0ELb0ELi128EEEEEEEEEvNT_6ParamsE)
        /*0260*/ 	.word	0x000000a8


	//----- nvinfo : EIATTR_FRAME_SIZE
	.align		4
.L_118:
        /*0264*/ 	.byte	0x04, 0x11
        /*0266*/ 	.short	(.L_120 - .L_119)
	.align		4
.L_119:
        /*0268*/ 	.word	index@(_ZN7cutlass13device_kernelIN5flash11enable_sm90INS1_16FlashAttnBwdSm90INS1_25CollectiveMainloopBwdSm90ILi2ELi2ELi2EN4cute5tupleIJNS5_1CILi1EEES8_S8_EEENS6_IJNS7_ILi128EEESA_NS7_ILi64EEEEEENS_10bfloat16_tEfNS_4arch4Sm90ELb0ELb0ELb0ELb0ELb0ELb1ELb0ELb0ELi2ELi1ELi2ELi2ELb0EEENS1_24CollectiveEpilogueBwdGQAISC_fSF_Li256ELb0ELb0EEENS1_19SingleTileSchedulerILb0ELb0ELb0ELi128EEEEEEEEEvNT_6ParamsE)
        /*026c*/ 	.word	0x00000010


	//----- nvinfo : EIATTR_REGCOUNT
	.align		4
.L_120:
        /*0270*/ 	.byte	0x04, 0x2f
        /*0272*/ 	.short	(.L_122 - .L_121)
	.align		4
.L_121:
        /*0274*/ 	.word	index@(_ZN7cutlass13device_kernelIN5flash11enable_sm90INS1_16FlashAttnBwdSm90INS1_25CollectiveMainloopBwdSm90ILi2ELi2ELi2EN4cute5tupleIJNS5_1CILi1EEES8_S8_EEENS6_IJNS7_ILi128EEESA_NS7_ILi64EEEEEENS_10bfloat16_tEfNS_4arch4Sm90ELb0ELb0ELb0ELb0ELb1ELb1ELb0ELb0ELi2ELi1ELi2ELi2ELb0EEENS1_21CollectiveEpilogueBwdISC_SD_SF_Li256ELb0ELb0ELi1EEENS1_19SingleTileSchedulerILb0ELb0ELb0ELi128EEEEEEEEEvNT_6ParamsE)
        /*0278*/ 	.word	0x000000a8


	//----- nvinfo : EIATTR_FRAME_SIZE
	.align		4
.L_122:
        /*027c*/ 	.byte	0x04, 0x11
        /*027e*/ 	.short	(.L_124 - .L_123)
	.align		4
.L_123:
        /*0280*/ 	.word	index@(_ZN7cutlass13device_kernelIN5flash11enable_sm90INS1_16FlashAttnBwdSm90INS1_25CollectiveMainloopBwdSm90ILi2ELi2ELi2EN4cute5tupleIJNS5_1CILi1EEES8_S8_EEENS6_IJNS7_ILi128EEESA_NS7_ILi64EEEEEENS_10bfloat16_tEfNS_4arch4Sm90ELb0ELb0ELb0ELb0ELb1ELb1ELb0ELb0ELi2ELi1ELi2ELi2ELb0EEENS1_21CollectiveEpilogueBwdISC_SD_SF_Li256ELb0ELb0ELi1EEENS1_19SingleTileSchedulerILb0ELb0ELb0ELi128EEEEEEEEEvNT_6ParamsE)
        /*0284*/ 	.word	0x00000010


	//----- nvinfo : EIATTR_REGCOUNT
	.align		4
.L_124:
        /*0288*/ 	.byte	0x04, 0x2f
        /*028a*/ 	.short	(.L_126 - .L_125)
	.align		4
.L_125:
        /*028c*/ 	.word	index@(_ZN7cutlass13device_kernelIN5flash11enable_sm90INS1_16FlashAttnBwdSm90INS1_25CollectiveMainloopBwdSm90ILi2ELi2ELi2EN4cute5tupleIJNS5_1CILi1EEES8_S8_EEENS6_IJNS7_ILi128EEESA_NS7_ILi64EEEEEENS_10bfloat16_tEfNS_4arch4Sm90ELb0ELb0ELb0ELb0ELb0ELb1ELb0ELb0ELi2ELi1ELi2ELi2ELb0EEENS1_21CollectiveEpilogueBwdISC_SD_SF_Li256ELb0ELb0ELi1EEENS1_19SingleTileSchedulerILb0ELb0ELb0ELi128EEEEEEEEEvNT_6ParamsE)
        /*0290*/ 	.word	0x000000a8


	//----- nvinfo : EIATTR_FRAME_SIZE
	.align		4
.L_126:
        /*0294*/ 	.byte	0x04, 0x11
        /*0296*/ 	.short	(.L_128 - .L_127)
	.align		4
.L_127:
        /*0298*/ 	.word	index@(_ZN7cutlass13device_kernelIN5flash11enable_sm90INS1_16FlashAttnBwdSm90INS1_25CollectiveMainloopBwdSm90ILi2ELi2ELi2EN4cute5tupleIJNS5_1CILi1EEES8_S8_EEENS6_IJNS7_ILi128EEESA_NS7_ILi64EEEEEENS_10bfloat16_tEfNS_4arch4Sm90ELb0ELb0ELb0ELb0ELb0ELb1ELb0ELb0ELi2ELi1ELi2ELi2ELb0EEENS1_21CollectiveEpilogueBwdISC_SD_SF_Li256ELb0ELb0ELi1EEENS1_19SingleTileSchedulerILb0ELb0ELb0ELi128EEEEEEEEEvNT_6ParamsE)
        /*029c*/ 	.word	0x00000010


	//----- nvinfo : EIATTR_MIN_STACK_SIZE
	.align		4
.L_128:
        /*02a0*/ 	.byte	0x04, 0x12
        /*02a2*/ 	.short	(.L_130 - .L_129)
	.align		4
.L_129:
        /*02a4*/ 	.word	index@(_ZN7cutlass13device_kernelIN5flash11enable_sm90INS1_16FlashAttnBwdSm90INS1_25CollectiveMainloopBwdSm90ILi2ELi2ELi2EN4cute5tupleIJNS5_1CILi1EEES8_S8_EEENS6_IJNS7_ILi128EEESA_NS7_ILi64EEEEEENS_10bfloat16_tEfNS_4arch4Sm90ELb0ELb0ELb0ELb0ELb0ELb1ELb0ELb0ELi2ELi1ELi2ELi2ELb0EEENS1_21CollectiveEpilogueBwdISC_SD_SF_Li256ELb0ELb0ELi1EEENS1_19SingleTileSchedulerILb0ELb0ELb0ELi128EEEEEEEEEvNT_6ParamsE)
        /*02a8*/ 	.word	0x00000010


	//----- nvinfo : EIATTR_MIN_STACK_SIZE
	.align		4
.L_130:
        /*02ac*/ 	.byte	0x04, 0x12
        /*02ae*/ 	.short	(.L_132 - .L_131)
	.align		4
.L_131:
        /*02b0*/ 	.word	index@(_ZN7cutlass13device_kernelIN5flash11enable_sm90INS1_16FlashAttnBwdSm90INS1_25CollectiveMainloopBwdSm90ILi2ELi2ELi2EN4cute5tupleIJNS5_1CILi1EEES8_S8_EEENS6_IJNS7_ILi128EEESA_NS7_ILi64EEEEEENS_10bfloat16_tEfNS_4arch4Sm90ELb0ELb0ELb0ELb0ELb1ELb1ELb0ELb0ELi2ELi1ELi2ELi2ELb0EEENS1_21CollectiveEpilogueBwdISC_SD_SF_Li256ELb0ELb0ELi1EEENS1_19SingleTileSchedulerILb0ELb0ELb0ELi128EEEEEEEEEvNT_6ParamsE)
        /*02b4*/ 	.word	0x00000010


	//----- nvinfo : EIATTR_MIN_STACK_SIZE
	.align		4
.L_132:
        /*02b8*/ 	.byte	0x04, 0x12
        /*02ba*/ 	.short	(.L_134 - .L_133)
	.align		4
.L_133:
        /*02bc*/ 	.word	index@(_ZN7cutlass13device_kernelIN5flash11enable_sm90INS1_16FlashAttnBwdSm90INS1_25CollectiveMainloopBwdSm90ILi2ELi2ELi2EN4cute5tupleIJNS5_1CILi1EEES8_S8_EEENS6_IJNS7_ILi128EEESA_NS7_ILi64EEEEEENS_10bfloat16_tEfNS_4arch4Sm90ELb0ELb0ELb0ELb0ELb0ELb1ELb0ELb0ELi2ELi1ELi2ELi2ELb0EEENS1_24CollectiveEpilogueBwdGQAISC_fSF_Li256ELb0ELb0EEENS1_19SingleTileSchedulerILb0ELb0ELb0ELi128EEEEEEEEEvNT_6ParamsE)
        /*02c0*/ 	.word	0x00000010


	//----- nvinfo : EIATTR_MIN_STACK_SIZE
	.align		4
.L_134:
        /*02c4*/ 	.byte	0x04, 0x12
        /*02c6*/ 	.short	(.L_136 - .L_135)
	.align		4
.L_135:
        /*02c8*/ 	.word	index@(_ZN7cutlass13device_kernelIN5flash11enable_sm90INS1_16FlashAttnBwdSm90INS1_25CollectiveMainloopBwdSm90ILi2ELi2ELi2EN4cute5tupleIJNS5_1CILi1EEES8_S8_EEENS6_IJNS7_ILi128EEESA_NS7_ILi64EEEEEENS_10bfloat16_tEfNS_4arch4Sm90ELb0ELb0ELb0ELb0ELb1ELb1ELb0ELb0ELi2ELi1ELi2ELi2ELb0EEENS1_24CollectiveEpilogueBwdGQAISC_fSF_Li256ELb0ELb1EEENS1_19SingleTileSchedulerILb0ELb0ELb0ELi128EEEEEEEEEvNT_6ParamsE)
        /*02cc*/ 	.word	0x00000010


	//----- nvinfo : EIATTR_MIN_STACK_SIZE
	.align		4
.L_136:
        /*02d0*/ 	.byte	0x04, 0x12
        /*02d2*/ 	.short	(.L_138 - .L_137)
	.align		4
.L_137:
        /*02d4*/ 	.word	index@(_ZN7cutlass13device_kernelIN5flash11enable_sm90INS1_16FlashAttnBwdSm90INS1_25CollectiveMainloopBwdSm90ILi2ELi2ELi2EN4cute5tupleIJNS5_1CILi1EEES8_S8_EEENS6_IJNS7_ILi128EEESA_NS7_ILi64EEEEEENS_10bfloat16_tEfNS_4arch4Sm90ELb0ELb0ELb0ELb1ELb0ELb1ELb0ELb0ELi2ELi1ELi2ELi2ELb0EEENS1_21CollectiveEpilogueBwdISC_SD_SF_Li256ELb1ELb0ELi1EEENS1_19SingleTileSchedulerILb1ELb0ELb0ELi128EEEEEEEEEvNT_6ParamsE)
        /*02d8*/ 	.word	0x00000018


	//----- nvinfo : EIATTR_MIN_STACK_SIZE
	.align		4
.L_138:
        /*02dc*/ 	.byte	0x04, 0x12
        /*02de*/ 	.short	(.L_140 - .L_139)
	.align		4
.L_139:
        /*02e0*/ 	.word	index@(_ZN7cutlass13device_kernelIN5flash11enable_sm90INS1_16FlashAttnBwdSm90INS1_25CollectiveMainloopBwdSm90ILi2ELi2ELi2EN4cute5tupleIJNS5_1CILi1EEES8_S8_EEENS6_IJNS7_ILi128EEESA_NS7_ILi64EEEEEENS_10bfloat16_tEfNS_4arch4Sm90ELb0ELb0ELb0ELb1ELb1ELb1ELb0ELb0ELi2ELi1ELi2ELi2ELb0EEENS1_21CollectiveEpilogueBwdISC_SD_SF_Li256ELb1ELb0ELi1EEENS1_19SingleTileSchedulerILb1ELb0ELb0ELi128EEEEEEEEEvNT_6ParamsE)
        /*02e4*/ 	.word	0x00000018


	//----- nvinfo : EIATTR_MIN_STACK_SIZE
	.align		4
.L_140:
        /*02e8*/ 	.byte	0x04, 0x12
        /*02ea*/ 	.short	(.L_142 - .L_141)
	.align		4
.L_141:
        /*02ec*/ 	.word	index@(_ZN7cutlass13device_kernelIN5flash11enable_sm90INS1_16FlashAttnBwdSm90INS1_25CollectiveMainloopBwdSm90ILi2ELi2ELi2EN4cute5tupleIJNS5_1CILi1EEES8_S8_EEENS6_IJNS7_ILi128EEESA_NS7_ILi64EEEEEENS_10bfloat16_tEfNS_4arch4Sm90ELb0ELb0ELb0ELb1ELb0ELb1ELb0ELb0ELi2ELi1ELi2ELi2ELb0EEENS1_24CollectiveEpilogueBwdGQAISC_fSF_Li256ELb1ELb0EEENS1_19SingleTileSchedulerILb1ELb0ELb0ELi128EEEEEEEEEvNT_6ParamsE)
        /*02f0*/ 	.word	0x00000018


	//----- nvinfo : EIATTR_MIN_STACK_SIZE
	.align		4
.L_142:
        /*02f4*/ 	.byte	0x04, 0x12
        /*02f6*/ 	.short	(.L_144 - .L_143)
	.align		4
.L_143:
        /*02f8*/ 	.word	index@(_ZN7cutlass13device_kernelIN5flash11enable_sm90INS1_16FlashAttnBwdSm90INS1_25CollectiveMainloopBwdSm90ILi2ELi2ELi2EN4cute5tupleIJNS5_1CILi1EEES8_S8_EEENS6_IJNS7_ILi128EEESA_NS7_ILi64EEEEEENS_10bfloat16_tEfNS_4arch4Sm90ELb0ELb0ELb0ELb1ELb1ELb1ELb0ELb0ELi2ELi1ELi2ELi2ELb0EEENS1_24CollectiveEpilogueBwdGQAISC_fSF_Li256ELb1ELb1EEENS1_19SingleTileSchedulerILb1ELb0ELb0ELi128EEEEEEEEEvNT_6ParamsE)
        /*02fc*/ 	.word	0x00000018


	//----- nvinfo : EIATTR_MIN_STACK_SIZE
	.align		4
.L_144:
        /*0300*/ 	.byte	0x04, 0x12
        /*0302*/ 	.short	(.L_146 - .L_145)
	.align		4
.L_145:
        /*0304*/ 	.word	index@(_ZN7cutlass13device_kernelIN5flash11enable_sm90INS1_16FlashAttnBwdSm90INS1_25CollectiveMainloopBwdSm90ILi2ELi2ELi2EN4cute5tupleIJNS5_1CILi1EEES8_S8_EEENS6_IJNS7_ILi128EEESA_NS7_ILi64EEEEEENS_10bfloat16_tEfNS_4arch4Sm90ELb0ELb1ELb0ELb0ELb0ELb1ELb0ELb0ELi2ELi1ELi2ELi2ELb0EEENS1_21CollectiveEpilogueBwdISC_SD_SF_Li256ELb0ELb0ELi1EEENS1_19SingleTileSchedulerILb0ELb0ELb0ELi128EEEEEEEEEvNT_6ParamsE)
        /*0308*/ 	.word	0x00000040


	//----- nvinfo : EIATTR_MIN_STACK_SIZE
	.align		4
.L_146:
        /*030c*/ 	.byte	0x04, 0x12
        /*030e*/ 	.short	(.L_148 - .L_147)
	.align		4
.L_147:
        /*0310*/ 	.word	index@(_ZN7cutlass13device_kernelIN5flash11enable_sm90INS1_16FlashAttnBwdSm90INS1_25CollectiveMainloopBwdSm90ILi2ELi2ELi2EN4cute5tupleIJNS5_1CILi1EEES8_S8_EEENS6_IJNS7_ILi128EEESA_NS7_ILi64EEEEEENS_10bfloat16_tEfNS_4arch4Sm90ELb0ELb1ELb0ELb0ELb1ELb1ELb0ELb0ELi2ELi1ELi2ELi2ELb0EEENS1_21CollectiveEpilogueBwdISC_SD_SF_Li256ELb0ELb0ELi1EEENS1_19SingleTileSchedulerILb0ELb0ELb0ELi128EEEEEEEEEvNT_6ParamsE)
        /*0314*/ 	.word	0x00000040


	//----- nvinfo : EIATTR_MIN_STACK_SIZE
	.align		4
.L_148:
        /*0318*/ 	.byte	0x04, 0x12
        /*031a*/ 	.short	(.L_150 - .L_149)
	.align		4
.L_149:
        /*031c*/ 	.word	index@(_ZN7cutlass13device_kernelIN5flash11enable_sm90INS1_16FlashAttnBwdSm90INS1_25CollectiveMainloopBwdSm90ILi2ELi2ELi2EN4cute5tupleIJNS5_1CILi1EEES8_S8_EEENS6_IJNS7_ILi128EEESA_NS7_ILi64EEEEEENS_10bfloat16_tEfNS_4arch4Sm90ELb0ELb1ELb0ELb0ELb0ELb1ELb0ELb0ELi2ELi1ELi2ELi2ELb0EEENS1_24CollectiveEpilogueBwdGQAISC_fSF_Li256ELb0ELb0EEENS1_19SingleTileSchedulerILb0ELb0ELb0ELi128EEEEEEEEEvNT_6ParamsE)
        /*0320*/ 	.word	0x00000040


	//----- nvinfo : EIATTR_MIN_STACK_SIZE
	.align		4
.L_150:
        /*0324*/ 	.byte	0x04, 0x12
        /*0326*/ 	.short	(.L_152 - .L_151)
	.align		4
.L_151:
        /*0328*/ 	.word	index@(_ZN7cutlass13device_kernelIN5flash11enable_sm90INS1_16FlashAttnBwdSm90INS1_25CollectiveMainloopBwdSm90ILi2ELi2ELi2EN4cute5tupleIJNS5_1CILi1EEES8_S8_EEENS6_IJNS7_ILi128EEESA_NS7_ILi64EEEEEENS_10bfloat16_tEfNS_4arch4Sm90ELb0ELb1ELb0ELb0ELb1ELb1ELb0ELb0ELi2ELi1ELi2ELi2ELb0EEENS1_24CollectiveEpilogueBwdGQAISC_fSF_Li256ELb0ELb1EEENS1_19SingleTileSchedulerILb0ELb0ELb0ELi128EEEEEEEEEvNT_6ParamsE)
        /*032c*/ 	.word	0x00000040


	//----- nvinfo : EIATTR_MIN_STACK_SIZE
	.align		4
.L_152:
        /*0330*/ 	.byte	0x04, 0x12
        /*0332*/ 	.short	(.L_154 - .L_153)
	.align		4
.L_153:
        /*0334*/ 	.word	index@(_ZN7cutlass13device_kernelIN5flash11enable_sm90INS1_16FlashAttnBwdSm90INS1_25CollectiveMainloopBwdSm90ILi2ELi2ELi2EN4cute5tupleIJNS5_1CILi1EEES8_S8_EEENS6_IJNS7_ILi128EEESA_NS7_ILi64EEEEEENS_10bfloat16_tEfNS_4arch4Sm90ELb0ELb1ELb0ELb1ELb0ELb1ELb0ELb0ELi2ELi1ELi2ELi2ELb0EEENS1_21CollectiveEpilogueBwdISC_SD_SF_Li256ELb1ELb0ELi1EEENS1_19SingleTileSchedulerILb1ELb0ELb0ELi128EEEEEEEEEvNT_6ParamsE)
        /*0338*/ 	.word	0x00000050


	//----- nvinfo : EIATTR_MIN_STACK_SIZE
	.align		4
.L_154:
        /*033c*/ 	.byte	0x04, 0x12
        /*033e*/ 	.short	(.L_156 - .L_155)
	.align		4
.L_155:
        /*0340*/ 	.word	index@(_ZN7cutlass13device_kernelIN5flash11enable_sm90INS1_16FlashAttnBwdSm90INS1_25CollectiveMainloopBwdSm90ILi2ELi2ELi2EN4cute5tupleIJNS5_1CILi1EEES8_S8_EEENS6_IJNS7_ILi128EEESA_NS7_ILi64EEEEEENS_10bfloat16_tEfNS_4arch4Sm90ELb0ELb1ELb0ELb1ELb1ELb1ELb0ELb0ELi2ELi1ELi2ELi2ELb0EEENS1_21CollectiveEpilogueBwdISC_SD_SF_Li256ELb1ELb0ELi1EEENS1_19SingleTileSchedulerILb1ELb0ELb0ELi128EEEEEEEEEvNT_6ParamsE)
        /*0344*/ 	.word	0x00000050


	//----- nvinfo : EIATTR_MIN_STACK_SIZE
	.align		4
.L_156:
        /*0348*/ 	.byte	0x04, 0x12
        /*034a*/ 	.short	(.L_158 - .L_157)
	.align		4
.L_157:
        /*034c*/ 	.word	index@(_ZN7cutlass13device_kernelIN5flash11enable_sm90INS1_16FlashAttnBwdSm90INS1_25CollectiveMainloopBwdSm90ILi2ELi2ELi2EN4cute5tupleIJNS5_1CILi1EEES8_S8_EEENS6_IJNS7_ILi128EEESA_NS7_ILi64EEEEEENS_10bfloat16_tEfNS_4arch4Sm90ELb0ELb1ELb0ELb1ELb0ELb1ELb0ELb0ELi2ELi1ELi2ELi2ELb0EEENS1_24CollectiveEpilogueBwdGQAISC_fSF_Li256ELb1ELb0EEENS1_19SingleTileSchedulerILb1ELb0ELb0ELi128EEEEEEEEEvNT_6ParamsE)
        /*0350*/ 	.word	0x00000050


	//----- nvinfo : EIATTR_MIN_STACK_SIZE
	.align		4
.L_158:
        /*0354*/ 	.byte	0x04, 0x12
        /*0356*/ 	.short	(.L_160 - .L_159)
	.align		4
.L_159:
        /*0358*/ 	.word	index@(_ZN7cutlass13device_kernelIN5flash11enable_sm90INS1_16FlashAttnBwdSm90INS1_25CollectiveMainloopBwdSm90ILi2ELi2ELi2EN4cute5tupleIJNS5_1CILi1EEES8_S8_EEENS6_IJNS7_ILi128EEESA_NS7_ILi64EEEEEENS_10bfloat16_tEfNS_4arch4Sm90ELb0ELb1ELb0ELb1ELb1ELb1ELb0ELb0ELi2ELi1ELi2ELi2ELb0EEENS1_24CollectiveEpilogueBwdGQAISC_fSF_Li256ELb1ELb1EEENS1_19SingleTileSchedulerILb1ELb0ELb0ELi128EEEEEEEEEvNT_6ParamsE)
        /*035c*/ 	.word	0x00000050


	//----- nvinfo : EIATTR_MIN_STACK_SIZE
	.align		4
.L_160:
        /*0360*/ 	.byte	0x04, 0x12
        /*0362*/ 	.short	(.L_162 - .L_161)
	.align		4
.L_161:
        /*0364*/ 	.word	index@(_ZN7cutlass13device_kernelIN5flash11enable_sm90INS1_16FlashAttnBwdSm90INS1_25CollectiveMainloopBwdSm90ILi2ELi2ELi2EN4cute5tupleIJNS5_1CILi1EEES8_S8_EEENS6_IJNS7_ILi128EEESA_NS7_ILi64EEEEEENS_10bfloat16_tEfNS_4arch4Sm90ELb1ELb0ELb0ELb0ELb0ELb1ELb0ELb0ELi2ELi1ELi2ELi2ELb0EEENS1_21CollectiveEpilogueBwdISC_SD_SF_Li256ELb0ELb0ELi1EEENS1_25SingleTileBwdLPTSchedulerILb0ELi128ELb0EEEEEEEEEvNT_6ParamsE)
        /*0368*/ 	.word	0x00000048


	//----- nvinfo : EIATTR_MIN_STACK_SIZE
	.align		4
.L_162:
        /*036c*/ 	.byte	0x04, 0x12
        /*036e*/ 	.short	(.L_164 - .L_163)
	.align		4
.L_163:
        /*0370*/ 	.word	index@(_ZN7cutlass13device_kernelIN5flash11enable_sm90INS1_16FlashAttnBwdSm90INS1_25CollectiveMainloopBwdSm90ILi2ELi2ELi2EN4cute5tupleIJNS5_1CILi1EEES8_S8_EEENS6_IJNS7_ILi128EEESA_NS7_ILi64EEEEEENS_10bfloat16_tEfNS_4arch4Sm90ELb1ELb0ELb0ELb0ELb1ELb1ELb0ELb0ELi2ELi1ELi2ELi2ELb0EEENS1_21CollectiveEpilogueBwdISC_SD_SF_Li256ELb0ELb0ELi1EEENS1_25SingleTileBwdLPTSchedulerILb0ELi128ELb1EEEEEEEEEvNT_6ParamsE)
        /*0374*/ 	.word	0x00000048


	//----- nvinfo : EIATTR_MIN_STACK_SIZE
	.align		4
.L_164:
        /*0378*/ 	.byte	0x04, 0x12
        /*037a*/ 	.short	(.L_166 - .L_165)
	.align		4
.L_165:
        /*037c*/ 	.word	index@(_ZN7cutlass13device_kernelIN5flash11enable_sm90INS1_16FlashAttnBwdSm90INS1_25CollectiveMainloopBwdSm90ILi2ELi2ELi2EN4cute5tupleIJNS5_1CILi1EEES8_S8_EEENS6_IJNS7_ILi128EEESA_NS7_ILi64EEEEEENS_10bfloat16_tEfNS_4arch4Sm90ELb1ELb0ELb0ELb0ELb0ELb1ELb0ELb0ELi2ELi1ELi2ELi2ELb0EEENS1_24CollectiveEpilogueBwdGQAISC_fSF_Li256ELb0ELb0EEENS1_25SingleTileBwdLPTSchedulerILb0ELi128ELb0EEEEEEEEEvNT_6ParamsE)
        /*0380*/ 	.word	0x00000040


	//----- nvinfo : EIATTR_MIN_STACK_SIZE
	.align		4
.L_166:
        /*0384*/ 	.byte	0x04, 0x12
        /*0386*/ 	.short	(.L_168 - .L_167)
	.align		4
.L_167:
        /*0388*/ 	.word	index@(_ZN7cutlass13device_kernelIN5flash11enable_sm90INS1_16FlashAttnBwdSm90INS1_25CollectiveMainloopBwdSm90ILi2ELi2ELi2EN4cute5tupleIJNS5_1CILi1EEES8_S8_EEENS6_IJNS7_ILi128EEESA_NS7_ILi64EEEEEENS_10bfloat16_tEfNS_4arch4Sm90ELb1ELb0ELb0ELb0ELb1ELb1ELb0ELb0ELi2ELi1ELi2ELi2ELb0EEENS1_24CollectiveEpilogueBwdGQAISC_fSF_Li256ELb0ELb1EEENS1_25SingleTileBwdLPTSchedulerILb0ELi128ELb1EEEEEEEEEvNT_6ParamsE)
        /*038c*/ 	.word	0x00000048


	//----- nvinfo : EIATTR_MIN_STACK_SIZE
	.align		4
.L_168:
        /*0390*/ 	.byte	0x04, 0x12
        /*0392*/ 	.short	(.L_170 - .L_169)
	.align		4
.L_169:
        /*0394*/ 	.word	index@(_ZN7cutlass13device_kernelIN5flash22FlashAttnBwdPreprocessIN4cute5tupleIJNS3_1CILi128EEENS5_ILi64EEEEEENS_10bfloat16_tEfNS_4arch4Sm90ELb1ELb0EEEEEvNT_6ParamsE)
        /*0398*/ 	.word	0x00000000


	//----- nvinfo : EIATTR_MIN_STACK_SIZE
	.align		4
.L_170:
        /*039c*/ 	.byte	0x04, 0x12
        /*039e*/ 	.short	(.L_172 - .L_171)
	.align		4
.L_171:
        /*03a0*/ 	.word	index@(_ZN7cutlass13device_kernelIN5flash11enable_sm90INS1_16FlashAttnBwdSm90INS1_25CollectiveMainloopBwdSm90ILi2ELi2ELi2EN4cute5tupleIJNS5_1CILi1EEES8_S8_EEENS6_IJNS7_ILi128EEESA_NS7_ILi64EEEEEENS_10bfloat16_tEfNS_4arch4Sm90ELb1ELb0ELb0ELb1ELb0ELb1ELb0ELb0ELi2ELi1ELi2ELi2ELb0EEENS1_21CollectiveEpilogueBwdISC_SD_SF_Li256ELb1ELb0ELi1EEENS1_25SingleTileBwdLPTSchedulerILb1ELi128ELb0EEEEEEEEEvNT_6ParamsE)
        /*03a4*/ 	.word	0x00000040


	//----- nvinfo : EIATTR_MIN_STACK_SIZE
	.align		4
.L_172:
        /*03a8*/ 	.byte	0x04, 0x12
        /*03aa*/ 	.short	(.L_174 - .L_173)
	.align		4
.L_173:
        /*03ac*/ 	.word	index@(_ZN7cutlass13device_kernelIN5flash11enable_sm90INS1_16FlashAttnBwdSm90INS1_25CollectiveMainloopBwdSm90ILi2ELi2ELi2EN4cute5tupleIJNS5_1CILi1EEES8_S8_EEENS6_IJNS7_ILi128EEESA_NS7_ILi64EEEEEENS_10bfloat16_tEfNS_4arch4Sm90ELb1ELb0ELb0ELb1ELb1ELb1ELb0ELb0ELi2ELi1ELi2ELi2ELb0EEENS1_21CollectiveEpilogueBwdISC_SD_SF_Li256ELb1ELb0ELi1EEENS1_25SingleTileBwdLPTSchedulerILb1ELi128ELb1EEEEEEEEEvNT_6ParamsE)
        /*03b0*/ 	.word	0x00000040


	//----- nvinfo : EIATTR_MIN_STACK_SIZE
	.align		4
.L_174:
        /*03b4*/ 	.byte	0x04, 0x12
        /*03b6*/ 	.short	(.L_176 - .L_175)
	.align		4
.L_175:
        /*03b8*/ 	.word	index@(_ZN7cutlass13device_kernelIN5flash11enable_sm90INS1_16FlashAttnBwdSm90INS1_25CollectiveMainloopBwdSm90ILi2ELi2ELi2EN4cute5tupleIJNS5_1CILi1EEES8_S8_EEENS6_IJNS7_ILi128EEESA_NS7_ILi64EEEEEENS_10bfloat16_tEfNS_4arch4Sm90ELb1ELb0ELb0ELb1ELb0ELb1ELb0ELb0ELi2ELi1ELi2ELi2ELb0EEENS1_24CollectiveEpilogueBwdGQAISC_fSF_Li256ELb1ELb0EEENS1_25SingleTileBwdLPTSchedulerILb1ELi128ELb0EEEEEEEEEvNT_6ParamsE)
        /*03bc*/ 	.word	0x00000040


	//----- nvinfo : EIATTR_MIN_STACK_SIZE
	.align		4
.L_176:
        /*03c0*/ 	.byte	0x04, 0x12
        /*03c2*/ 	.short	(.L_178 - .L_177)
	.align		4
.L_177:
        /*03c4*/ 	.word	index@(_ZN7cutlass13device_kernelIN5flash32FlashAttnBwdPostprocessConvertdQIN4cute5tupleIJNS3_1CILi128EEENS5_ILi64EEEEEENS_10bfloat16_tEfNS_4arch4Sm90ELi256ENS3_8TiledMMAINS3_8MMA_AtomIJNS3_4SM904GMMA27MMA_64x64x16_F32BF16BF16_RSILNSF_5MajorE0ELSH_1ELNSF_7ScaleInE1ELSI_1EEEEEENS3_6LayoutINS4_IJNS5_ILi2EEENS5_ILi1EEESN_EEENS4_IJSN_NS5_ILi0EEESP_EEEEENS4_IJNS3_10UnderscoreESS_SS_EEEEELb0EEEEEvNT_6ParamsE)
        /*03c8*/ 	.word	0x00000000


	//----- nvinfo : EIATTR_MIN_STACK_SIZE
	.align		4
.L_178:
        /*03cc*/ 	.byte	0x04, 0x12
        /*03ce*/ 	.short	(.L_180 - .L_179)
	.align		4
.L_179:
        /*03d0*/ 	.word	index@(_ZN7cutlass13device_kernelIN5flash32FlashAttnBwdPostprocessConvertdQIN4cute5tupleIJNS3_1CILi128EEENS5_ILi64EEEEEENS_10bfloat16_tEfNS_4arch4Sm90ELi256ENS3_8TiledMMAINS3_8MMA_AtomIJNS3_4SM904GMMA27MMA_64x64x16_F32BF16BF16_SSILNSF_5MajorE0ELSH_1ELNSF_7ScaleInE1ELSI_1EEEEEENS3_6LayoutINS4_IJNS5_ILi2EEENS5_ILi1EEESN_EEENS4_IJSN_NS5_ILi0EEESP_EEEEENS4_IJNS3_10UnderscoreESS_SS_EEEEELb0EEEEEvNT_6ParamsE)
        /*03d4*/ 	.word	0x00000000


	//----- nvinfo : EIATTR_MIN_STACK_SIZE
	.align		4
.L_180:
        /*03d8*/ 	.byte	0x04, 0x12
        /*03da*/ 	.short	(.L_182 - .L_181)
	.align		4
.L_181:
        /*03dc*/ 	.word	index@(_ZN7cutlass13device_kernelIN5flash11enable_sm90INS1_16FlashAttnBwdSm90INS1_25CollectiveMainloopBwdSm90ILi2ELi2ELi2EN4cute5tupleIJNS5_1CILi1EEES8_S8_EEENS6_IJNS7_ILi128EEESA_NS7_ILi64EEEEEENS_10bfloat16_tEfNS_4arch4Sm90ELb1ELb0ELb0ELb1ELb1ELb1ELb0ELb0ELi2ELi1ELi2ELi2ELb0EEENS1_24CollectiveEpilogueBwdGQAISC_fSF_Li256ELb1ELb1EEENS1_25SingleTileBwdLPTSchedulerILb1ELi128ELb1EEEEEEEEEvNT_6ParamsE)
        /*03e0*/ 	.word	0x00000040


	//----- nvinfo : EIATTR_MIN_STACK_SIZE
	.align		4
.L_182:
        /*03e4*/ 	.byte	0x04, 0x12
        /*03e6*/ 	.short	(.L_184 - .L_183)
	.align		4
.L_183:
        /*03e8*/ 	.word	index@(_ZN7cutlass13device_kernelIN5flash22FlashAttnBwdPreprocessIN4cute5tupleIJNS3_1CILi128EEENS5_ILi64EEEEEENS_10bfloat16_tEfNS_4arch4Sm90ELb1ELb1EEEEEvNT_6ParamsE)
        /*03ec*/ 	.word	0x00000000
.L_184:


//--------------------- .nv.compat                --------------------------
	.section	.nv.compat,"",@"SHT_CUDA_COMPAT_INFO"
	.align	4
        /*0000*/ 	.byte	0x02, 0x09, 0x01, 0x00, 0x02, 0x02, 0x04, 0x00, 0x02, 0x05, 0x05, 0x00, 0x03, 0x07, 0x01, 0x01
        /*0010*/ 	.byte	0x02, 0x03, 0x01, 0x00, 0x02, 0x06, 0x01, 0x00, 0x04, 0x0b, 0x08, 0x00, 0x00, 0x00, 0x00, 0x00
        /*0020*/ 	.byte	0x00, 0x00, 0x00, 0x00


//--------------------- .nv.info._ZN7cutlass13device_kernelIN5flash11enable_sm90INS1_16FlashAttnBwdSm90INS1_25CollectiveMainloopBwdSm90ILi2ELi2ELi2EN4cute5tupleIJNS5_1CILi1EEES8_S8_EEENS6_IJNS7_ILi128EEESA_NS7_ILi64EEEEEENS_10bfloat16_tEfNS_4arch4Sm90ELb0ELb0ELb0ELb0ELb0ELb1ELb0ELb0ELi2ELi1ELi2ELi2ELb0EEENS1_21CollectiveEpilogueBwdISC_SD_SF_Li256ELb0ELb0ELi1EEENS1_19SingleTileSchedulerILb0ELb0ELb0ELi128EEEEEEEEEvNT_6ParamsE --------------------------
	.section	.nv.info._ZN7cutlass13device_kernelIN5flash11enable_sm90INS1_16FlashAttnBwdSm90INS1_25CollectiveMainloopBwdSm90ILi2ELi2ELi2EN4cute5tupleIJNS5_1CILi1EEES8_S8_EEENS6_IJNS7_ILi128EEESA_NS7_ILi64EEEEEENS_10bfloat16_tEfNS_4arch4Sm90ELb0ELb0ELb0ELb0ELb0ELb1ELb0ELb0ELi2ELi1ELi2ELi2ELb0EEENS1_21CollectiveEpilogueBwdISC_SD_SF_Li256ELb0ELb0ELi1EEENS1_19SingleTileSchedulerILb0ELb0ELb0ELi128EEEEEEEEEvNT_6ParamsE,"",@"SHT_CUDA_INFO"
	.sectionflags	@""
	.align	4


	//----- nvinfo : EIATTR_CUDA_API_VERSION
	.align		4
        /*0000*/ 	.byte	0x04, 0x37
        /*0002*/ 	.short	(.L_186 - .L_185)
.L_185:
        /*0004*/ 	.word	0x00000082


	//----- nvinfo : EIATTR_KPARAM_INFO
	.align		4
.L_186:
        /*0008*/ 	.byte	0x04, 0x17
        /*000a*/ 	.short	(.L_188 - .L_187)
.L_187:
        /*000c*/ 	.word	0x00000000
        /*0010*/ 	.short	0x0000
        /*0012*/ 	.short	0x0070
        /*0014*/ 	.byte	0x00, 0xf0, 0x01, 0x24


	//----- nvinfo : EIATTR_SPARSE_MMA_MASK
	.align		4
.L_188:
        /*0018*/ 	.byte	0x03, 0x50
        /*001a*/ 	.short	0x0000


	//----- nvinfo : EIATTR_MAXREG_COUNT
	.align		4
        /*001c*/ 	.byte	0x03, 0x1b
        /*001e*/ 	.short	0x00a8


	//----- nvinfo : EIATTR_NUM_BARRIERS
	.align		4
        /*0020*/ 	.byte	0x02, 0x4c
        /*0022*/ 	.byte	0x10
	.zero		1


	//----- nvinfo : EIATTR_EXTERNS
	.align		4
        /*0024*/ 	.byte	0x04, 0x0f
        /*0026*/ 	.short	(.L_190 - .L_189)


	//   ....[0]....
	.align		4
.L_189:
        /*0028*/ 	.word	index@(__assertfail)


	//----- nvinfo : EIATTR_ANNOTATIONS
	.align		4
.L_190:
        /*002c*/ 	.byte	0x04, 0x55
        /*002e*/ 	.short	(.L_192 - .L_191)


	//   ....[0]....
.L_191:
        /*0030*/ 	.word	0x00000001
        /*0034*/ 	.byte	0x40, 0x0c, 0x00, 0x00, 0x01, 0x00, 0x00, 0x00, 0xd0, 0x0e, 0x00, 0x00, 0x01, 0x00, 0x00, 0x00
        /*0044*/ 	.byte	0x00, 0x14, 0x00, 0x00, 0x01, 0x00, 0x00, 0x00, 0x30, 0x14, 0x00, 0x00, 0x01, 0x00, 0x00, 0x00
        /*0054*/ 	.byte	0x60, 0x14, 0x00, 0x00, 0x01, 0x00, 0x00, 0x00, 0xd0, 0x15, 0x00, 0x00, 0x01, 0x00, 0x00, 0x00
        /*0064*/ 	.byte	0x00, 0x16, 0x00, 0x00, 0x01, 0x00, 0x00, 0x00, 0x20, 0x16, 0x00, 0x00, 0x01, 0x00, 0x00, 0x00
        /*0074*/ 	.byte	0x80, 0x4c, 0x00, 0x00


	//----- nvinfo : EIATTR_MERCURY_ISA_VERSION
	.align		4
.L_192:
        /*0078*/ 	.byte	0x03, 0x5f
        /*007a*/ 	.short	0x0101


	//----- nvinfo : EIATTR_INT_WARP_WIDE_INSTR_OFFSETS
	.align		4
        /*007c*/ 	.byte	0x04, 0x31
        /*007e*/ 	.short	(.L_194 - .L_193)


	//   ....[0]....
.L_193:
        /*0080*/ 	.word	0x000001e0


	//   ....[1]....
        /*0084*/ 	.word	0x000002a0


	//----- nvinfo : EIATTR_COOP_GROUP_MASK_REGIDS
	.align		4
.L_194:
        /*0088*/ 	.byte	0x04, 0x29
        /*008a*/ 	.short	(.L_196 - .L_195)


	//   ....[0]....
.L_195:
        /*008c*/ 	.word	0xffffffff


	//   ....[1]....
        /*0090*/ 	.word	0xffffffff


	//   ....[2]....
        /*0094*/ 	.word	0xffffffff


	//   ....[3]....
        /*0098*/ 	.word	0xffffffff


	//   ....[4]....
        /*009c*/ 	.word	0xffffffff


	//   ....[5]....
        /*00a0*/ 	.word	0xffffffff


	//   ....[6]....
        /*00a4*/ 	.word	0xffffffff


	//   ....[7]....
        /*00a8*/ 	.word	0xffffffff


	//   ....[8]....
        /*00ac*/ 	.word	0xffffffff


	//   ....[9]....
        /*00b0*/ 	.word	0xffffffff


	//   ....[10]....
        /*00b4*/ 	.word	0xffffffff


	//   ....[11]....
        /*00b8*/ 	.word	0xffffffff


	//   ....[12]....
        /*00bc*/ 	.word	0xffffffff


	//   ....[13]....
        /*00c0*/ 	.word	0xffffffff


	//   ....[14]....
        /*00c4*/ 	.word	0xffffffff


	//   ....[15]....
        /*00c8*/ 	.word	0xffffffff


	//   ....[16]....
        /*00cc*/ 	.word	0xffffffff


	//   ....[17]....
        /*00d0*/ 	.word	0xffffffff


	//   ....[18]....
        /*00d4*/ 	.word	0xffffffff


	//   ....[19]....
        /*00d8*/ 	.word	0xffffffff


	//   ....[20]....
        /*00dc*/ 	.word	0xffffffff


	//   ....[21]....
        /*00e0*/ 	.word	0xffffffff


	//   ....[22]....
        /*00e4*/ 	.word	0xffffffff


	//   ....[23]....
        /*00e8*/ 	.word	0xffffffff


	//   ....[24]....
        /*00ec*/ 	.word	0xffffffff


	//   ....[25]....
        /*00f0*/ 	.word	0xffffffff


	//   ....[26]....
        /*00f4*/ 	.word	0xffffffff


	//   ....[27]....
        /*00f8*/ 	.word	0xffffffff


	//   ....[28]....
        /*00fc*/ 	.word	0xffffffff


	//   ....[29]....
        /*0100*/ 	.word	0xffffffff


	//   ....[30]....
        /*0104*/ 	.word	0xffffffff


	//   ....[31]....
        /*0108*/ 	.word	0xffffffff


	//   ....[32]....
        /*010c*/ 	.word	0xffffffff


	//   ....[33]....
        /*0110*/ 	.word	0xffffffff


	//   ....[34]....
        /*0114*/ 	.word	0xffffffff


	//   ....[35]....
        /*0118*/ 	.word	0xffffffff


	//   ....[36]....
        /*011c*/ 	.word	0xffffffff


	//   ....[37]....
        /*0120*/ 	.word	0xffffffff


	//   ....[38]....
        /*0124*/ 	.word	0xffffffff


	//   ....[39]....
        /*0128*/ 	.word	0xffffffff


	//   ....[40]....
        /*012c*/ 	.word	0xffffffff


	//   ....[41]....
        /*0130*/ 	.word	0xffffffff


	//   ....[42]....
        /*0134*/ 	.word	0xffffffff


	//   ....[43]....
        /*0138*/ 	.word	0xffffffff


	//   ....[44]....
        /*013c*/ 	.word	0xffffffff


	//   ....[45]....
        /*0140*/ 	.word	0xffffffff


	//   ....[46]....
        /*0144*/ 	.word	0xffffffff


	//   ....[47]....
        /*0148*/ 	.word	0xffffffff


	//   ....[48]....
        /*014c*/ 	.word	0xffffffff


	//   ....[49]....
        /*0150*/ 	.word	0xffffffff


	//   ....[50]....
        /*0154*/ 	.word	0xffffffff


	//   ....[51]....
        /*0158*/ 	.word	0xffffffff


	//   ....[52]....
        /*015c*/ 	.word	0xffffffff


	//   ....[53]....
        /*0160*/ 	.word	0xffffffff


	//   ....[54]....
        /*0164*/ 	.word	0xffffffff


	//   ....[55]....
        /*0168*/ 	.word	0xffffffff


	//   ....[56]....
        /*016c*/ 	.word	0xffffffff


	//   ....[57]....
        /*0170*/ 	.word	0xffffffff


	//   ....[58]....
        /*0174*/ 	.word	0xffffffff


	//   ....[59]....
        /*0178*/ 	.word	0xffffffff


	//   ....[60]....
        /*017c*/ 	.word	0xffffffff


	//   ....[61]....
        /*0180*/ 	.word	0xffffffff


	//   ....[62]....
        /*0184*/ 	.word	0xffffffff


	//   ....[63]....
        /*0188*/ 	.word	0xffffffff


	//   ....[64]....
        /*018c*/ 	.word	0xffffffff


	//   ....[65]....
        /*0190*/ 	.word	0xffffffff


	//   ....[66]....
        /*0194*/ 	.word	0xffffffff


	//   ....[67]....
        /*0198*/ 	.word	0xffffffff


	//   ....[68]....
        /*019c*/ 	.word	0xffffffff


	//   ....[69]....
        /*01a0*/ 	.word	0xffffffff


	//   ....[70]....
        /*01a4*/ 	.word	0xffffffff


	//   ....[71]....
        /*01a8*/ 	.word	0xffffffff


	//   ....[72]....
        /*01ac*/ 	.word	0x0500000f


	//----- nvinfo : EIATTR_COOP_GROUP_INSTR_OFFSETS
	.align		4
.L_196:
        /*01b0*/ 	.byte	0x04, 0x28
        /*01b2*/ 	.short	(.L_198 - .L_197)


	//   ....[0]....
.L_197:
        /*01b4*/ 	.word	0x00000060


	//   ....[1]....
        /*01b8*/ 	.word	0x000001f0


	//   ....[2]....
        /*01bc*/ 	.word	0x00000280


	//   ....[3]....
        /*01c0*/ 	.word	0x00000400


	//   ....[4]....
        /*01c4*/ 	.word	0x00000640


	//   ....[5]....
        /*01c8*/ 	.word	0x00000b90


	//   ....[6]....
        /*01cc*/ 	.word	0x00001ad0


	//   ....[7]....
        /*01d0*/ 	.word	0x00001b10


	//   ....[8]....
        /*01d4*/ 	.word	0x00001b50


	//   ....[9]....
        /*01d8*/ 	.word	0x00001bb0


	//   ....[10]....
        /*01dc*/ 	.word	0x00001c80


	//   ....[11]....
        /*01e0*/ 	.word	0x00001cd0


	//   ....[12]....
        /*01e4*/ 	.word	0x00001d10


	//   ....[13]....
        /*01e8*/ 	.word	0x00001d50


	//   ....[14]....
        /*01ec*/ 	.word	0x00001d80


	//   ....[15]....
        /*01f0*/ 	.word	0x00001dc0


	//   ....[16]....
        /*01f4*/ 	.word	0x00001e00


	//   ....[17]....
        /*01f8*/ 	.word	0x00001e80


	//   ....[18]....
        /*01fc*/ 	.word	0x00001ee0


	//   ....[19]....
        /*0200*/ 	.word	0x00001f10


	//   ....[20]....
        /*0204*/ 	.word	0x00001f40


	//   ....[21]....
        /*0208*/ 	.word	0x00001f70


	//   ....[22]....
        /*020c*/ 	.word	0x00001fb0


	//   ....[23]....
        /*0210*/ 	.word	0x00002050


	//   ....[24]....
        /*0214*/ 	.word	0x000020d0


	//   ....[25]....
        /*0218*/ 	.word	0x00002110


	//   ....[26]....
        /*021c*/ 	.word	0x00002150


	//   ....[27]....
        /*0220*/ 	.word	0x00002190


	//   ....[28]....
        /*0224*/ 	.word	0x000021e0


	//   ....[29]....
        /*0228*/ 	.word	0x00002220


	//   ....[30]....
        /*022c*/ 	.word	0x000022b0


	//   ....[31]....
        /*0230*/ 	.word	0x000022f0


	//   ....[32]....
        /*0234*/ 	.word	0x00002330


	//   ....[33]....
        /*0238*/ 	.word	0x00002380


	//   ....[34]....
        /*023c*/ 	.word	0x000023f0


	//   ....[35]....
        /*0240*/ 	.word	0x00002490


	//   ....[36]....
        /*0244*/ 	.word	0x000024d0


	//   ....[37]....
        /*0248*/ 	.word	0x000026a0


	//   ....[38]....
        /*024c*/ 	.word	0x00002b20


	//   ....[39]....
        /*0250*/ 	.word	0x00002b30


	//   ....[40]....
        /*0254*/ 	.word	0x00002b40


	//   ....[41]....
        /*0258*/ 	.word	0x00002b50


	//   ....[42]....
        /*025c*/ 	.word	0x00002b60


	//   ....[43]....
        /*0260*/ 	.word	0x00002b70


	//   ....[44]....
        /*0264*/ 	.word	0x00002ba0


	//   ....[45]....
        /*0268*/ 	.word	0x00002bd0


	//   ....[46]....
        /*026c*/ 	.word	0x00002c10


	//   ....[47]....
        /*0270*/ 	.word	0x00002c50


	//   ....[48]....
        /*0274*/ 	.word	0x00002c90


	//   ....[49]....
        /*0278*/ 	.word	0x00002cd0


	//   ....[50]....
        /*027c*/ 	.word	0x00002d00


	//   ....[51]....
        /*0280*/ 	.word	0x00002d30


	//   ....[52]....
        /*0284*/ 	.word	0x00002d90


	//   ....[53]....
        /*0288*/ 	.word	0x00002dd0


	//   ....[54]....
        /*028c*/ 	.word	0x00002e10


	//   ....[55]....
        /*0290*/ 	.word	0x00002e50


	//   ....[56]....
        /*0294*/ 	.word	0x00002e90


	//   ....[57]....
        /*0298*/ 	.word	0x00002ed0


	//   ....[58]....
        /*029c*/ 	.word	0x00002f10


	//   ....[59]....
        /*02a0*/ 	.word	0x00002f50


	//   ....[60]....
        /*02a4*/ 	.word	0x00002f90


	//   ....[61]....
        /*02a8*/ 	.word	0x00002fd0


	//   ....[62]....
        /*02ac*/ 	.word	0x00003010


	//   ....[63]....
        /*02b0*/ 	.word	0x00003050


	//   ....[64]....
        /*02b4*/ 	.word	0x00003090


	//   ....[65]....
        /*02b8*/ 	.word	0x000030d0


	//   ....[66]....
        /*02bc*/ 	.word	0x00003110


	//   ....[67]....
        /*02c0*/ 	.word	0x00003150


	//   ....[68]....
        /*02c4*/ 	.word	0x00003190


	//   ....[69]....
        /*02c8*/ 	.word	0x000031d0


	//   ....[70]....
        /*02cc*/ 	.word	0x00004e80


	//   ....[71]....
        /*02d0*/ 	.word	0x00005360


	//   ....[72]....
        /*02d4*/ 	.word	0x000077b0


	//----- nvinfo : EIATTR_REG_RECONFIG
	.align		4
.L_198:
        /*02d8*/ 	.byte	0x01, 0x54
	.zero		2


	//----- nvinfo : EIATTR_SYSCALL_OFFSETS
	.align		4
        /*02dc*/ 	.byte	0x04, 0x46
        /*02de*/ 	.short	(.L_200 - .L_199)


	//   ....[0]....
.L_199:
        /*02e0*/ 	.word	0x000007f0


	//   ....[1]....
        /*02e4*/ 	.word	0x000008e0


	//   ....[2]....
        /*02e8*/ 	.word	0x00000a40


	//   ....[3]....
        /*02ec*/ 	.word	0x00000b30


	//   ....[4]....
        /*02f0*/ 	.word	0x00004900


	//   ....[5]....
        /*02f4*/ 	.word	0x00004a30


	//   ....[6]....
        /*02f8*/ 	.word	0x00004b50


	//   ....[7]....
        /*02fc*/ 	.word	0x00004c70


	//----- nvinfo : EIATTR_MBARRIER_INSTR_OFFSETS
	.align		4
.L_200:
        /*0300*/ 	.byte	0x04, 0x39
        /*0302*/ 	.short	(.L_202 - .L_201)


	//   ....[0]....
.L_201:
        /*0304*/ 	.word	0x000002c0
        /*0308*/ 	.word	0x000000ff
        /*030c*/ 	.word	0x00030c00
        /*0310*/ 	.short	0x0100
        /*0312*/ 	.byte	0x06
	.zero		1


	//   ....[1]....
        /*0314*/ 	.word	0x000003b0
        /*0318*/ 	.word	0x000000ff
        /*031c*/ 	.word	0x00030c10
        /*0320*/ 	.short	0x0100
        /*0322*/ 	.byte	0x08
	.zero		1


	//   ....[2]....
        /*0324*/ 	.word	0x000003c0
        /*0328*/ 	.word	0x000000ff
        /*032c*/ 	.word	0x00030c20
        /*0330*/ 	.short	0x0100
        /*0332*/ 	.byte	0x08
	.zero		1


	//   ....[3]....
        /*0334*/ 	.word	0x000003d0
        /*0338*/ 	.word	0x000000ff
        /*033c*/ 	.word	0x00030c18
        /*0340*/ 	.short	0x0100
        /*0342*/ 	.byte	0x08
	.zero		1


	//   ....[4]....
        /*0344*/ 	.word	0x000003e0
        /*0348*/ 	.word	0x000000ff
        /*034c*/ 	.word	0x00030c28
        /*0350*/ 	.short	0x0100
        /*0352*/ 	.byte	0x08
	.zero		1


	//   ....[5]....
        /*0354*/ 	.word	0x00000510
        /*0358*/ 	.word	0x000000ff
        /*035c*/ 	.word	0x00030c30
        /*0360*/ 	.short	0x0100
        /*0362*/ 	.byte	0x08
	.zero		1


	//   ....[6]....
        /*0364*/ 	.word	0x00000520
        /*0368*/ 	.word	0x000000ff
        /*036c*/ 	.word	0x00030c40
        /*0370*/ 	.short	0x0100
        /*0372*/ 	.byte	0x08
	.zero		1


	//   ....[7]....
        /*0374*/ 	.word	0x00000530
        /*0378*/ 	.word	0x000000ff
        /*037c*/ 	.word	0x00030c38
        /*0380*/ 	.short	0x0100
        /*0382*/ 	.byte	0x08
	.zero		1


	//   ....[8]....
        /*0384*/ 	.word	0x00000540
        /*0388*/ 	.word	0x000000ff
        /*038c*/ 	.word	0x00030c48
        /*0390*/ 	.short	0x0100
        /*0392*/ 	.byte	0x08
	.zero		1


	//   ....[9]....
        /*0394*/ 	.word	0x00000bc0
        /*0398*/ 	.word	0x000000e1
        /*039c*/ 	.word	0x00030c00
        /*03a0*/ 	.short	0x010a
        /*03a2*/ 	.byte	0x3f
	.zero		1


	//   ....[10]....
        /*03a4*/ 	.word	0x00000c60
        /*03a8*/ 	.word	0x000000e1
        /*03ac*/ 	.word	0x00030c00
        /*03b0*/ 	.short	0x010a
        /*03b2*/ 	.byte	0x3f
	.zero		1


	//   ....[11]....
        /*03b4*/ 	.word	0x00001510
        /*03b8*/ 	.word	0x00000009
        /*03bc*/ 	.word	0x00030c10
        /*03c0*/ 	.short	0x010a
        /*03c2*/ 	.byte	0x3f
	.zero		1


	//   ....[12]....
        /*03c4*/ 	.word	0x00001580
        /*03c8*/ 	.word	0x00000009
        /*03cc*/ 	.word	0x00030c10
        /*03d0*/ 	.short	0x010a
        /*03d2*/ 	.byte	0x3f
	.zero		1


	//   ....[13]....
        /*03d4*/ 	.word	0x00001990
        /*03d8*/ 	.word	0x00000009
        /*03dc*/ 	.word	0x00030c30
        /*03e0*/ 	.short	0x010a
        /*03e2*/ 	.byte	0x3f
	.zero		1


	//   ....[14]....
        /*03e4*/ 	.word	0x00001a10
        /*03e8*/ 	.word	0x00000009
        /*03ec*/ 	.word	0x00030c30
        /*03f0*/ 	.short	0x010a
        /*03f2*/ 	.byte	0x3f
	.zero		1


	//   ....[15]....
        /*03f4*/ 	.word	0x00004150
        /*03f8*/ 	.word	0x0000000a
        /*03fc*/ 	.word	0x00000000
        /*0400*/ 	.short	0x0101
        /*0402*/ 	.byte	0x3f
	.zero		1


	//   ....[16]....
        /*0404*/ 	.word	0x00004590
        /*0408*/ 	.word	0x00000009
        /*040c*/ 	.word	0x00000000
        /*0410*/ 	.short	0x0101
        /*0412*/ 	.byte	0x3f
	.zero		1


	//   ....[17]....
        /*0414*/ 	.word	0x000061a0
        /*0418*/ 	.word	0x0000000b
        /*041c*/ 	.word	0x00030c20
        /*0420*/ 	.short	0x010a
        /*0422*/ 	.byte	0x3f
	.zero		1


	//   ....[18]....
        /*0424*/ 	.word	0x00006670
        /*0428*/ 	.word	0x0000000b
        /*042c*/ 	.word	0x00030c40
        /*0430*/ 	.short	0x010a
        /*0432*/ 	.byte	0x3f
	.zero		1


	//   ....[19]....
        /*0434*/ 	.word	0x000068a0
        /*0438*/ 	.word	0x0000000b
        /*043c*/ 	.word	0x00030c28
        /*0440*/ 	.short	0x010a
        /*0442*/ 	.byte	0x3f
	.zero		1


	//   ....[20]....
        /*0444*/ 	.word	0x00006a40
        /*0448*/ 	.word	0x0000000b
        /*044c*/ 	.word	0x00030c48
        /*0450*/ 	.short	0x010a
        /*0452*/ 	.byte	0x3f
	.zero		1


	//   ....[21]....
        /*0454*/ 	.word	0x00006c50
        /*0458*/ 	.word	0x0000000b
        /*045c*/ 	.word	0x00030c20
        /*0460*/ 	.short	0x010a
        /*0462*/ 	.byte	0x3f
	.zero		1


	//   ....[22]....
        /*0464*/ 	.word	0x00006e60
        /*0468*/ 	.word	0x0000000b
        /*046c*/ 	.word	0x00030c40
        /*0470*/ 	.short	0x010a
        /*0472*/ 	.byte	0x3f
	.zero		1


	//   ....[23]....
        /*0474*/ 	.word	0x00007060
        /*0478*/ 	.word	0x0000000b
        /*047c*/ 	.word	0x00030c28
        /*0480*/ 	.short	0x010a
        /*0482*/ 	.byte	0x3f
	.zero		1


	//   ....[24]....
        /*0484*/ 	.word	0x00007260
        /*0488*/ 	.word	0x0000000d
        /*048c*/ 	.word	0x00030c40
        /*0490*/ 	.short	0x010a
        /*0492*/ 	.byte	0x3f
	.zero		1


	//   ....[25]....
        /*0494*/ 	.word	0x00007620
        /*0498*/ 	.word	0x00000006
        /*049c*/ 	.word	0x00000000
        /*04a0*/ 	.short	0x010a
        /*04a2*/ 	.byte	0x3f
	.zero		1


	//   ....[26]....
        /*04a4*/ 	.word	0x00007680
        /*04a8*/ 	.word	0x00000003
        /*04ac*/ 	.word	0x00000000
        /*04b0*/ 	.short	0x010a
        /*04b2*/ 	.byte	0x3f
	.zero		1


	//   ....[27]....
        /*04b4*/ 	.word	0x000076e0
        /*04b8*/ 	.word	0x00000000
        /*04bc*/ 	.word	0x00000000
        /*04c0*/ 	.short	0x010a
        /*04c2*/ 	.byte	0x3f
	.zero		1


	//   ....[28]....
        /*04c4*/ 	.word	0x00007710
        /*04c8*/ 	.word	0x00000003
        /*04cc*/ 	.word	0x00000000
        /*04d0*/ 	.short	0x010a
        /*04d2*/ 	.byte	0x3f
	.zero		1


	//   ....[29]....
        /*04d4*/ 	.word	0x000077e0
        /*04d8*/ 	.word	0x000000e1
        /*04dc*/ 	.word	0x00030c00
        /*04e0*/ 	.short	0x010a
        /*04e2*/ 	.byte	0x3f
	.zero		1


	//   ....[30]....
        /*04e4*/ 	.word	0x00007830
        /*04e8*/ 	.word	0x00000009
        /*04ec*/ 	.word	0x00030c10
        /*04f0*/ 	.short	0x010a
        /*04f2*/ 	.byte	0x3f
	.zero		1


	//   ....[31]....
        /*04f4*/ 	.word	0x00007880
        /*04f8*/ 	.word	0x00000009
        /*04fc*/ 	.word	0x00030c30
        /*0500*/ 	.short	0x010a
        /*0502*/ 	.byte	0x3f
	.zero		1


	//   ....[32]....
        /*0504*/ 	.word	0x000078d0
        /*0508*/ 	.word	0x0000000b
        /*050c*/ 	.word	0x00030c20
        /*0510*/ 	.short	0x010a
        /*0512*/ 	.byte	0x3f
	.zero		1


	//   ....[33]....
        /*0514*/ 	.word	0x00007920
        /*0518*/ 	.word	0x0000000b
        /*051c*/ 	.word	0x00030c40
        /*0520*/ 	.short	0x010a
        /*0522*/ 	.byte	0x3f
	.zero		1


	//   ....[34]....
        /*0524*/ 	.word	0x00007970
        /*0528*/ 	.word	0x0000000b
        /*052c*/ 	.word	0x00030c28
        /*0530*/ 	.short	0x010a
        /*0532*/ 	.byte	0x3f
	.zero		1


	//   ....[35]....
        /*0534*/ 	.word	0x000079c0
        /*0538*/ 	.word	0x0000000b
        /*053c*/ 	.word	0x00030c48
        /*0540*/ 	.short	0x010a
        /*0542*/ 	.byte	0x3f
	.zero		1


	//   ....[36]....
        /*0544*/ 	.word	0x00007a20
        /*0548*/ 	.word	0x0000000b
        /*054c*/ 	.word	0x00030c20
        /*0550*/ 	.short	0x010a
        /*0552*/ 	.byte	0x3f
	.zero		1


	//   ....[37]....
        /*0554*/ 	.word	0x00007a70
        /*0558*/ 	.word	0x0000000b
        /*055c*/ 	.word	0x00030c40
        /*0560*/ 	.short	0x010a
        /*0562*/ 	.byte	0x3f
	.zero		1


	//   ....[38]....
        /*0564*/ 	.word	0x00007ac0
        /*0568*/ 	.word	0x0000000b
        /*056c*/ 	.word	0x00030c28
        /*0570*/ 	.short	0x010a
        /*0572*/ 	.byte	0x3f
	.zero		1


	//   ....[39]....
        /*0574*/ 	.word	0x00007b10
        /*0578*/ 	.word	0x0000000d
        /*057c*/ 	.word	0x00030c40
        /*0580*/ 	.short	0x010a
        /*0582*/ 	.byte	0x3f
	.zero		1


	//   ....[40]....
        /*0584*/ 	.word	0x00007bf0
        /*0588*/ 	.word	0x00000006
        /*058c*/ 	.word	0x00000000
        /*0590*/ 	.short	0x010a
        /*0592*/ 	.byte	0x3f
	.zero		1


	//   ....[41]....
        /*0594*/ 	.word	0x00007c40
        /*0598*/ 	.word	0x00000003
        /*059c*/ 	.word	0x00000000
        /*05a0*/ 	.short	0x010a
        /*05a2*/ 	.byte	0x3f
	.zero		1


	//   ....[42]....
        /*05a4*/ 	.word	0x00007c90
        /*05a8*/ 	.word	0x00000000
        /*05ac*/ 	.word	0x00000000
        /*05b0*/ 	.short	0x010a
        /*05b2*/ 	.byte	0x3f
	.zero		1


	//----- nvinfo : EIATTR_NUM_MBARRIERS
	.align		4
.L_202:
        /*05b4*/ 	.byte	0x03, 0x38
        /*05b6*/ 	.short	0x0009


	//----- nvinfo : EIATTR_EXIT_INSTR_OFFSETS
	.align		4
        /*05b8*/ 	.byte	0x04, 0x1c
        /*05ba*/ 	.short	(.L_204 - .L_203)


	//   ....[0]....
.L_203:
        /*05bc*/ 	.word	0x00007760


	//----- nvinfo : EIATTR_MAX_THREADS
	.align		4
.L_204:
        /*05c0*/ 	.byte	0x04, 0x05
        /*05c2*/ 	.short	(.L_206 - .L_205)
.L_205:
        /*05c4*/ 	.word	0x00000180
        /*05c8*/ 	.word	0x00000001
        /*05cc*/ 	.word	0x00000001


	//----- nvinfo : EIATTR_CRS_STACK_SIZE
	.align		4
.L_206:
        /*05d0*/ 	.byte	0x04, 0x1e
        /*05d2*/ 	.short	(.L_208 - .L_207)
.L_207:
        /*05d4*/ 	.word	0x00000000


	//----- nvinfo : EIATTR_CBANK_PARAM_SIZE
	.align		4
.L_208:
        /*05d8*/ 	.byte	0x03, 0x19
        /*05da*/ 	.short	0x0970


	//----- nvinfo : EIATTR_PARAM_CBANK
	.align		4
        /*05dc*/ 	.byte	0x04, 0x0a
        /*05de*/ 	.short	(.L_210 - .L_209)
	.align		4
.L_209:
        /*05e0*/ 	.word	index@(.nv.constant0._ZN7cutlass13device_kernelIN5flash11enable_sm90INS1_16FlashAttnBwdSm90INS1_25CollectiveMainloopBwdSm90ILi2ELi2ELi2EN4cute5tupleIJNS5_1CILi1EEES8_S8_EEENS6_IJNS7_ILi128EEESA_NS7_ILi64EEEEEENS_10bfloat16_tEfNS_4arch4Sm90ELb0ELb0ELb0ELb0ELb0ELb1ELb0ELb0ELi2ELi1ELi2ELi2ELb0EEENS1_21CollectiveEpilogueBwdISC_SD_SF_Li256ELb0ELb0ELi1EEENS1_19SingleTileSchedulerILb0ELb0ELb0ELi128EEEEEEEEEvNT_6ParamsE)
        /*05e4*/ 	.short	0x0210
        /*05e6*/ 	.short	0x0970


	//----- nvinfo : EIATTR_SW_WAR
	.align		4
.L_210:
        /*05e8*/ 	.byte	0x04, 0x36
        /*05ea*/ 	.short	(.L_212 - .L_211)
.L_211:
        /*05ec*/ 	.word	0x00000008
.L_212:


//--------------------- .nv.info._ZN7cutlass13device_kernelIN5flash11enable_sm90INS1_16FlashAttnBwdSm90INS1_25CollectiveMainloopBwdSm90ILi2ELi2ELi2EN4cute5tupleIJNS5_1CILi1EEES8_S8_EEENS6_IJNS7_ILi128EEESA_NS7_ILi64EEEEEENS_10bfloat16_tEfNS_4arch4Sm90ELb0ELb0ELb0ELb0ELb1ELb1ELb0ELb0ELi2ELi1ELi2ELi2ELb0EEENS1_21CollectiveEpilogueBwdISC_SD_SF_Li256ELb0ELb0ELi1EEENS1_19SingleTileSchedulerILb0ELb0ELb0ELi128EEEEEEEEEvNT_6ParamsE --------------------------
	.section	.nv.info._ZN7cutlass13device_kernelIN5flash11enable_sm90INS1_16FlashAttnBwdSm90INS1_25CollectiveMainloopBwdSm90ILi2ELi2ELi2EN4cute5tupleIJNS5_1CILi1EEES8_S8_EEENS6_IJNS7_ILi128EEESA_NS7_ILi64EEEEEENS_10bfloat16_tEfNS_4arch4Sm90ELb0ELb0ELb0ELb0ELb1ELb1ELb0ELb0ELi2ELi1ELi2ELi2ELb0EEENS1_21CollectiveEpilogueBwdISC_SD_SF_Li256ELb0ELb0ELi1EEENS1_19SingleTileSchedulerILb0ELb0ELb0ELi128EEEEEEEEEvNT_6ParamsE,"",@"SHT_CUDA_INFO"
	.sectionflags	@""
	.align	4


	//----- nvinfo : EIATTR_CUDA_API_VERSION
	.align		4
        /*0000*/ 	.byte	0x04, 0x37
        /*0002*/ 	.short	(.L_214 - .L_213)
.L_213:
        /*0004*/ 	.word	0x00000082


	//----- nvinfo : EIATTR_KPARAM_INFO
	.align		4
.L_214:
        /*0008*/ 	.byte	0x04, 0x17
        /*000a*/ 	.short	(.L_216 - .L_215)
.L_215:
        /*000c*/ 	.word	0x00000000
        /*0010*/ 	.short	0x0000
        /*0012*/ 	.short	0x0070
        /*0014*/ 	.byte	0x00, 0xf0, 0x01, 0x24


	//----- nvinfo : EIATTR_SPARSE_MMA_MASK
	.align		4
.L_216:
        /*0018*/ 	.byte	0x03, 0x50
        /*001a*/ 	.short	0x0000


	//----- nvinfo : EIATTR_MAXREG_COUNT
	.align		4
        /*001c*/ 	.byte	0x03, 0x1b
        /*001e*/ 	.short	0x00a8


	//----- nvinfo : EIATTR_NUM_BARRIERS
	.align		4
        /*0020*/ 	.byte	0x02, 0x4c
        /*0022*/ 	.byte	0x10
	.zero		1


	//----- nvinfo : EIATTR_EXTERNS
	.align		4
        /*0024*/ 	.byte	0x04, 0x0f
        /*0026*/ 	.short	(.L_218 - .L_217)


	//   ....[0]....
	.align		4
.L_217:
        /*0028*/ 	.word	index@(__assertfail)


	//----- nvinfo : EIATTR_ANNOTATIONS
	.align		4
.L_218:
        /*002c*/ 	.byte	0x04, 0x55
        /*002e*/ 	.short	(.L_220 - .L_219)


	//   ....[0]....
.L_219:
        /*0030*/ 	.word	0x00000001
        /*0034*/ 	.byte	0x40, 0x0c, 0x00, 0x00, 0x01, 0x00, 0x00, 0x00, 0xd0, 0x0e, 0x00, 0x00, 0x01, 0x00, 0x00, 0x00
        /*0044*/ 	.byte	0x00, 0x14, 0x00, 0x00, 0x01, 0x00, 0x00, 0x00, 0x30, 0x14, 0x00, 0x00, 0x01, 0x00, 0x00, 0x00
        /*0054*/ 	.byte	0x60, 0x14, 0x00, 0x00, 0x01, 0x00, 0x00, 0x00, 0xd0, 0x15, 0x00, 0x00, 0x01, 0x00, 0x00, 0x00
        /*0064*/ 	.byte	0x00, 0x16, 0x00, 0x00, 0x01, 0x00, 0x00, 0x00, 0x20, 0x16, 0x00, 0x00, 0x01, 0x00, 0x00, 0x00
        /*0074*/ 	.byte	0x80, 0x4c, 0x00, 0x00


	//----- nvinfo : EIATTR_MERCURY_ISA_VERSION
	.align		4
.L_220:
        /*0078*/ 	.byte	0x03, 0x5f
        /*007a*/ 	.short	0x0101


	//----- nvinfo : EIATTR_INT_WARP_WIDE_INSTR_OFFSETS
	.align		4
        /*007c*/ 	.byte	0x04, 0x31
        /*007e*/ 	.short	(.L_222 - .L_221)


	//   ....[0]....
.L_221:
        /*0080*/ 	.word	0x000001e0


	//   ....[1]....
        /*0084*/ 	.word	0x000002a0


	//   ....[2]....
        /*0088*/ 	.word	0x00005bd0


	//   ....[3]....
        /*008c*/ 	.word	0x00006040


	//   ....[4]....
        /*0090*/ 	.word	0x00006610


	//----- nvinfo : EIATTR_COOP_GROUP_MASK_REGIDS
	.align		4
.L_222:
        /*0094*/ 	.byte	0x04, 0x29
        /*0096*/ 	.short	(.L_224 - .L_223)


	//   ....[0]....
.L_223:
        /*0098*/ 	.word	0xffffffff


	//   ....[1]....
        /*009c*/ 	.word	0xffffffff


	//   ....[2]....
        /*00a0*/ 	.word	0xffffffff


	//   ....[3]....
        /*00a4*/ 	.word	0xffffffff


	//   ....[4]....
        /*00a8*/ 	.word	0xffffffff


	//   ....[5]....
        /*00ac*/ 	.word	0xffffffff


	//   ....[6]....
        /*00b0*/ 	.word	0xffffffff


	//   ....[7]....
        /*00b4*/ 	.word	0xffffffff


	//   ....[8]....
        /*00b8*/ 	.word	0xffffffff


	//   ....[9]....
        /*00bc*/ 	.word	0xffffffff


	//   ....[10]....
        /*00c0*/ 	.word	0xffffffff


	//   ....[11]....
        /*00c4*/ 	.word	0xffffffff


	//   ....[12]....
        /*00c8*/ 	.word	0xffffffff


	//   ....[13]....
        /*00cc*/ 	.word	0xffffffff


	//   ....[14]....
        /*00d0*/ 	.word	0xffffffff


	//   ....[15]....
        /*00d4*/ 	.word	0xffffffff


	//   ....[16]....
        /*00d8*/ 	.word	0xffffffff


	//   ....[17]....
        /*00dc*/ 	.word	0xffffffff


	//   ....[18]....
        /*00e0*/ 	.word	0xffffffff


	//   ....[19]....
        /*00e4*/ 	.word	0xffffffff


	//   ....[20]....
        /*00e8*/ 	.word	0xffffffff


	//   ....[21]....
        /*00ec*/ 	.word	0xffffffff


	//   ....[22]....
        /*00f0*/ 	.word	0xffffffff


	//   ....[23]....
        /*00f4*/ 	.word	0xffffffff


	//   ....[24]....
        /*00f8*/ 	.word	0xffffffff


	//   ....[25]....
        /*00fc*/ 	.word	0xffffffff


	//   ....[26]....
        /*0100*/ 	.word	0xffffffff


	//   ....[27]....
        /*0104*/ 	.word	0xffffffff


	//   ....[28]....
        /*0108*/ 	.word	0xffffffff


	//   ....[29]....
        /*010c*/ 	.word	0xffffffff


	//   ....[30]....
        /*0110*/ 	.word	0xffffffff


	//   ....[31]....
        /*0114*/ 	.word	0xffffffff


	//   ....[32]....
        /*0118*/ 	.word	0xffffffff


	//   ....[33]....
        /*011c*/ 	.word	0xffffffff


	//   ....[34]....
        /*0120*/ 	.word	0xffffffff


	//   ....[35]....
        /*0124*/ 	.word	0xffffffff


	//   ....[36]....
        /*0128*/ 	.word	0xffffffff


	//   ....[37]....
        /*012c*/ 	.word	0xffffffff


	//   ....[38]....
        /*0130*/ 	.word	0xffffffff


	//   ....[39]....
        /*0134*/ 	.word	0xffffffff


	//   ....[40]....
        /*0138*/ 	.word	0xffffffff


	//   ....[41]....
        /*013c*/ 	.word	0xffffffff


	//   ....[42]....
        /*0140*/ 	.word	0xffffffff


	//   ....[43]....
        /*0144*/ 	.word	0xffffffff


	//   ....[44]....
        /*0148*/ 	.word	0xffffffff


	//   ....[45]....
        /*014c*/ 	.word	0xffffffff


	//   ....[46]....
        /*0150*/ 	.word	0xffffffff


	//   ....[47]....
        /*0154*/ 	.word	0xffffffff


	//   ....[48]....
        /*0158*/ 	.word	0xffffffff


	//   ....[49]....
        /*015c*/ 	.word	0xffffffff


	//   ....[50]....
        /*0160*/ 	.word	0xffffffff


	//   ....[51]....
        /*0164*/ 	.word	0xffffffff


	//   ....[52]....
        /*0168*/ 	.word	0xffffffff


	//   ....[53]....
        /*016c*/ 	.word	0xffffffff


	//   ....[54]....
        /*0170*/ 	.word	0xffffffff


	//   ....[55]....
        /*0174*/ 	.word	0xffffffff


	//   ....[56]....
        /*0178*/ 	.word	0xffffffff


	//   ....[57]....
        /*017c*/ 	.word	0xffffffff


	//   ....[58]....
        /*0180*/ 	.word	0xffffffff


	//   ....[59]....
        /*0184*/ 	.word	0xffffffff


	//   ....[60]....
        /*0188*/ 	.word	0xffffffff


	//   ....[61]....
        /*018c*/ 	.word	0xffffffff


	//   ....[62]....
        /*0190*/ 	.word	0xffffffff


	//   ....[63]....
        /*0194*/ 	.word	0xffffffff


	//   ....[64]....
        /*0198*/ 	.word	0xffffffff


	//   ....[65]....
        /*019c*/ 	.word	0xffffffff


	//   ....[66]....
        /*01a0*/ 	.word	0xffffffff


	//   ....[67]....
        /*01a4*/ 	.word	0xffffffff


	//   ....[68]....
        /*01a8*/ 	.word	0xffffffff


	//   ....[69]....
        /*01ac*/ 	.word	0xffffffff


	//   ....[70]....
        /*01b0*/ 	.word	0xffffffff


	//   ....[71]....
        /*01b4*/ 	.word	0xffffffff


	//   ....[72]....
        /*01b8*/ 	.word	0xffffffff


	//   ....[73]....
        /*01bc*/ 	.word	0xffffffff


	//   ....[74]....
        /*01c0*/ 	.word	0xffffffff


	//   ....[75]....
        /*01c4*/ 	.word	0xffffffff


	//   ....[76]....
        /*01c8*/ 	.word	0xffffffff


	//   ....[77]....
        /*01cc*/ 	.word	0xffffffff


	//   ....[78]....
        /*01d0*/ 	.word	0x0500000f


	//   ....[79]....
        /*01d4*/ 	.word	0x0500000f


	//   ....[80]....
        /*01d8*/ 	.word	0x0500000f


	//   ....[81]....
        /*01dc*/ 	.word	0x0500000f


	//----- nvinfo : EIATTR_COOP_GROUP_INSTR_OFFSETS
	.align		4
.L_224:
        /*01e0*/ 	.byte	0x04, 0x28
        /*01e2*/ 	.short	(.L_226 - .L_225)


	//   ....[0]....
.L_225:
        /*01e4*/ 	.word	0x00000060


	//   ....[1]....
        /*01e8*/ 	.word	0x000001f0


	//   ....[2]....
        /*01ec*/ 	.word	0x00000280


	//   ....[3]....
        /*01f0*/ 	.word	0x00000400


	//   ....[4]....
        /*01f4*/ 	.word	0x00000640


	//   ....[5]....
        /*01f8*/ 	.word	0x00000b90


	//   ....[6]....
        /*01fc*/ 	.word	0x00001ad0


	//   ....[7]....
        /*0200*/ 	.word	0x00001b10


	//   ....[8]....
        /*0204*/ 	.word	0x00001b50


	//   ....[9]....
        /*0208*/ 	.word	0x00001bb0


	//   ....[10]....
        /*020c*/ 	.word	0x00001c80


	//   ....[11]....
        /*0210*/ 	.word	0x00001cd0


	//   ....[12]....
        /*0214*/ 	.word	0x00001d10


	//   ....[13]....
        /*0218*/ 	.word	0x00001d50


	//   ....[14]....
        /*021c*/ 	.word	0x00001d80


	//   ....[15]....
        /*0220*/ 	.word	0x00001dc0


	//   ....[16]....
        /*0224*/ 	.word	0x00001e00


	//   ....[17]....
        /*0228*/ 	.word	0x00001e80


	//   ....[18]....
        /*022c*/ 	.word	0x00001ee0


	//   ....[19]....
        /*0230*/ 	.word	0x00001f10


	//   ....[20]....
        /*0234*/ 	.word	0x00001f40


	//   ....[21]....
        /*0238*/ 	.word	0x00001f70


	//   ....[22]....
        /*023c*/ 	.word	0x00001fb0


	//   ....[23]....
        /*0240*/ 	.word	0x00002050


	//   ....[24]....
        /*0244*/ 	.word	0x000020d0


	//   ....[25]....
        /*0248*/ 	.word	0x00002110


	//   ....[26]....
        /*024c*/ 	.word	0x00002150


	//   ....[27]....
        /*0250*/ 	.word	0x00002190


	//   ....[28]....
        /*0254*/ 	.word	0x000021e0


	//   ....[29]....
        /*0258*/ 	.word	0x00002220


	//   ....[30]....
        /*025c*/ 	.word	0x000022b0


	//   ....[31]....
        /*0260*/ 	.word	0x000022f0


	//   ....[32]....
        /*0264*/ 	.word	0x00002330


	//   ....[33]....
        /*0268*/ 	.word	0x00002380


	//   ....[34]....
        /*026c*/ 	.word	0x000023f0


	//   ....[35]....
        /*0270*/ 	.word	0x00002490


	//   ....[36]....
        /*0274*/ 	.word	0x000024d0


	//   ....[37]....
        /*0278*/ 	.word	0x000026a0


	//   ....[38]....
        /*027c*/ 	.word	0x00002b20


	//   ....[39]....
        /*0280*/ 	.word	0x00002b30


	//   ....[40]....
        /*0284*/ 	.word	0x00002b40


	//   ....[41]....
        /*0288*/ 	.word	0x00002b50


	//   ....[42]....
        /*028c*/ 	.word	0x00002b60


	//   ....[43]....
        /*0290*/ 	.word	0x00002b70


	//   ....[44]....
        /*0294*/ 	.word	0x00002ba0


	//   ....[45]....
        /*0298*/ 	.word	0x00002bd0


	//   ....[46]....
        /*029c*/ 	.word	0x00002c10


	//   ....[47]....
        /*02a0*/ 	.word	0x00002c50


	//   ....[48]....
        /*02a4*/ 	.word	0x00002c90


	//   ....[49]....
        /*02a8*/ 	.word	0x00002cd0


	//   ....[50]....
        /*02ac*/ 	.word	0x00002d00


	//   ....[51]....
        /*02b0*/ 	.word	0x00002d30


	//   ....[52]....
        /*02b4*/ 	.word	0x00002d90


	//   ....[53]....
        /*02b8*/ 	.word	0x00002dd0


	//   ....[54]....
        /*02bc*/ 	.word	0x00002e10


	//   ....[55]....
        /*02c0*/ 	.word	0x00002e50


	//   ....[56]....
        /*02c4*/ 	.word	0x00002e90


	//   ....[57]....
        /*02c8*/ 	.word	0x00002ed0


	//   ....[58]....
        /*02cc*/ 	.word	0x00002f10


	//   ....[59]....
        /*02d0*/ 	.word	0x00002f50


	//   ....[60]....
        /*02d4*/ 	.word	0x00002f90


	//   ....[61]....
        /*02d8*/ 	.word	0x00002fd0


	//   ....[62]....
        /*02dc*/ 	.word	0x00003010


	//   ....[63]....
        /*02e0*/ 	.word	0x00003050


	//   ....[64]....
        /*02e4*/ 	.word	0x00003090


	//   ....[65]....
        /*02e8*/ 	.word	0x000030d0


	//   ....[66]....
        /*02ec*/ 	.word	0x00003110


	//   ....[67]....
        /*02f0*/ 	.word	0x00003150


	//   ....[68]....
        /*02f4*/ 	.word	0x00003190


	//   ....[69]....
        /*02f8*/ 	.word	0x000031d0


	//   ....[70]....
        /*02fc*/ 	.word	0x00004e80


	//   ....[71]....
        /*0300*/ 	.word	0x00005360


	//   ....[72]....
        /*0304*/ 	.word	0x00005870


	//   ....[73]....
        /*0308*/ 	.word	0x00005b00


	//   ....[74]....
        /*030c*/ 	.word	0x00005d40


	//   ....[75]....
        /*0310*/ 	.word	0x00005f70


	//   ....[76]....
        /*0314*/ 	.word	0x00006220


	//   ....[77]....
        /*0318*/ 	.word	0x00006550


	//   ....[78]....
        /*031c*/ 	.word	0x00007fd0


	//   ....[79]....
        /*0320*/ 	.word	0x00008120


	//   ....[80]....
        /*0324*/ 	.word	0x00008190


	//   ....[81]....
        /*0328*/ 	.word	0x00008200


	//----- nvinfo : EIATTR_REG_RECONFIG
	.align		4
.L_226:
        /*032c*/ 	.byte	0x01, 0x54
	.zero		2


	//----- nvinfo : EIATTR_SYSCALL_OFFSETS
	.align		4
        /*0330*/ 	.byte	0x04, 0x46
        /*0332*/ 	.short	(.L_228 - .L_227)


	//   ....[0]....
.L_227:
        /*0334*/ 	.word	0x000007f0


	//   ....[1]....
        /*0338*/ 	.word	0x000008e0


	//   ....[2]....
        /*033c*/ 	.word	0x00000a40


	//   ....[3]....
        /*0340*/ 	.word	0x00000b30


	//   ....[4]....
        /*0344*/ 	.word	0x00004900


	//   ....[5]....
        /*0348*/ 	.word	0x00004a30


	//   ....[6]....
        /*034c*/ 	.word	0x00004b50


	//   ....[7]....
        /*0350*/ 	.word	0x00004c70


	//----- nvinfo : EIATTR_MBARRIER_INSTR_OFFSETS
	.align		4
.L_228:
        /*0354*/ 	.byte	0x04, 0x39
        /*0356*/ 	.short	(.L_230 - .L_229)


	//   ....[0]....
.L_229:
        /*0358*/ 	.word	0x000002c0
        /*035c*/ 	.word	0x000000ff
        /*0360*/ 	.word	0x00030c00
        /*0364*/ 	.short	0x0100
        /*0366*/ 	.byte	0x06
	.zero		1


	//   ....[1]....
        /*0368*/ 	.word	0x000003b0
        /*036c*/ 	.word	0x000000ff
        /*0370*/ 	.word	0x00030c10
        /*0374*/ 	.short	0x0100
        /*0376*/ 	.byte	0x08
	.zero		1


	//   ....[2]....
        /*0378*/ 	.word	0x000003c0
        /*037c*/ 	.word	0x000000ff
        /*0380*/ 	.word	0x00030c20
        /*0384*/ 	.short	0x0100
        /*0386*/ 	.byte	0x08
	.zero		1


	//   ....[3]....
        /*0388*/ 	.word	0x000003d0
        /*038c*/ 	.word	0x000000ff
        /*0390*/ 	.word	0x00030c18
        /*0394*/ 	.short	0x0100
        /*0396*/ 	.byte	0x08
	.zero		1


	//   ....[4]....
        /*0398*/ 	.word	0x000003e0
        /*039c*/ 	.word	0x000000ff
        /*03a0*/ 	.word	0x00030c28
        /*03a4*/ 	.short	0x0100
        /*03a6*/ 	.byte	0x08
	.zero		1


	//   ....[5]....
        /*03a8*/ 	.word	0x00000510
        /*03ac*/ 	.word	0x000000ff
        /*03b0*/ 	.word	0x00030c30
        /*03b4*/ 	.short	0x0100
        /*03b6*/ 	.byte	0x08
	.zero		1


	//   ....[6]....
        /*03b8*/ 	.word	0x00000520
        /*03bc*/ 	.word	0x000000ff
        /*03c0*/ 	.word	0x00030c40
        /*03c4*/ 	.short	0x0100
        /*03c6*/ 	.byte	0x08
	.zero		1


	//   ....[7]....
        /*03c8*/ 	.word	0x00000530
        /*03cc*/ 	.word	0x000000ff
        /*03d0*/ 	.word	0x00030c38
        /*03d4*/ 	.short	0x0100
        /*03d6*/ 	.byte	0x08
	.zero		1


	//   ....[8]....
        /*03d8*/ 	.word	0x00000540
        /*03dc*/ 	.word	0x000000ff
        /*03e0*/ 	.word	0x00030c48
        /*03e4*/ 	.short	0x0100
        /*03e6*/ 	.byte	0x08
	.zero		1


	//   ....[9]....
        /*03e8*/ 	.word	0x00000bc0
        /*03ec*/ 	.word	0x000000e1
        /*03f0*/ 	.word	0x00030c00
        /*03f4*/ 	.short	0x010a
        /*03f6*/ 	.byte	0x3f
	.zero		1


	//   ....[10]....
        /*03f8*/ 	.word	0x00000c60
        /*03fc*/ 	.word	0x000000e1
        /*0400*/ 	.word	0x00030c00
        /*0404*/ 	.short	0x010a
        /*0406*/ 	.byte	0x3f
	.zero		1


	//   ....[11]....
        /*0408*/ 	.word	0x00001510
        /*040c*/ 	.word	0x00000009
        /*0410*/ 	.word	0x00030c10
        /*0414*/ 	.short	0x010a
        /*0416*/ 	.byte	0x3f
	.zero		1


	//   ....[12]....
        /*0418*/ 	.word	0x00001580
        /*041c*/ 	.word	0x00000009
        /*0420*/ 	.word	0x00030c10
        /*0424*/ 	.short	0x010a
        /*0426*/ 	.byte	0x3f
	.zero		1


	//   ....[13]....
        /*0428*/ 	.word	0x00001990
        /*042c*/ 	.word	0x00000009
        /*0430*/ 	.word	0x00030c30
        /*0434*/ 	.short	0x010a
        /*0436*/ 	.byte	0x3f
	.zero		1


	//   ....[14]....
        /*0438*/ 	.word	0x00001a10
        /*043c*/ 	.word	0x00000009
        /*0440*/ 	.word	0x00030c30
        /*0444*/ 	.short	0x010a
        /*0446*/ 	.byte	0x3f
	.zero		1


	//   ....[15]....
        /*0448*/ 	.word	0x00004150
        /*044c*/ 	.word	0x0000000a
        /*0450*/ 	.word	0x00000000
        /*0454*/ 	.short	0x0101
        /*0456*/ 	.byte	0x3f
	.zero		1


	//   ....[16]....
        /*0458*/ 	.word	0x00004590
        /*045c*/ 	.word	0x00000009
        /*0460*/ 	.word	0x00000000
        /*0464*/ 	.short	0x0101
        /*0466*/ 	.byte	0x3f
	.zero		1


	//   ....[17]....
        /*0468*/ 	.word	0x000069c0
        /*046c*/ 	.word	0x0000000b
        /*0470*/ 	.word	0x00030c20
        /*0474*/ 	.short	0x010a
        /*0476*/ 	.byte	0x3f
	.zero		1


	//   ....[18]....
        /*0478*/ 	.word	0x00006e90
        /*047c*/ 	.word	0x0000000b
        /*0480*/ 	.word	0x00030c40
        /*0484*/ 	.short	0x010a
        /*0486*/ 	.byte	0x3f
	.zero		1


	//   ....[19]....
        /*0488*/ 	.word	0x000070c0
        /*048c*/ 	.word	0x0000000b
        /*0490*/ 	.word	0x00030c28
        /*0494*/ 	.short	0x010a
        /*0496*/ 	.byte	0x3f
	.zero		1


	//   ....[20]....
        /*0498*/ 	.word	0x00007260
        /*049c*/ 	.word	0x0000000b
        /*04a0*/ 	.word	0x00030c48
        /*04a4*/ 	.short	0x010a
        /*04a6*/ 	.byte	0x3f
	.zero		1


	//   ....[21]....
        /*04a8*/ 	.word	0x00007470
        /*04ac*/ 	.word	0x0000000b
        /*04b0*/ 	.word	0x00030c20
        /*04b4*/ 	.short	0x010a
        /*04b6*/ 	.byte	0x3f
	.zero		1


	//   ....[22]....
        /*04b8*/ 	.word	0x00007680
        /*04bc*/ 	.word	0x0000000b
        /*04c0*/ 	.word	0x00030c40
        /*04c4*/ 	.short	0x010a
        /*04c6*/ 	.byte	0x3f
	.zero		1


	//   ....[23]....
        /*04c8*/ 	.word	0x00007880
        /*04cc*/ 	.word	0x0000000b
        /*04d0*/ 	.word	0x00030c28
        /*04d4*/ 	.short	0x010a
        /*04d6*/ 	.byte	0x3f
	.zero		1


	//   ....[24]....
        /*04d8*/ 	.word	0x00007a80
        /*04dc*/ 	.word	0x0000000d
        /*04e0*/ 	.word	0x00030c40
        /*04e4*/ 	.short	0x010a
        /*04e6*/ 	.byte	0x3f
	.zero		1


	//   ....[25]....
        /*04e8*/ 	.word	0x00007e40
        /*04ec*/ 	.word	0x00000006
        /*04f0*/ 	.word	0x00000000
        /*04f4*/ 	.short	0x010a
        /*04f6*/ 	.byte	0x3f
	.zero		1


	//   ....[26]....
        /*04f8*/ 	.word	0x00007ea0
        /*04fc*/ 	.word	0x00000003
        /*0500*/ 	.word	0x00000000
        /*0504*/ 	.short	0x010a
        /*0506*/ 	.byte	0x3f
	.zero		1


	//   ....[27]....
        /*0508*/ 	.word	0x00007f00
        /*050c*/ 	.word	0x00000000
        /*0510*/ 	.word	0x00000000
        /*0514*/ 	.short	0x010a
        /*0516*/ 	.byte	0x3f
	.zero		1


	//   ....[28]....
        /*0518*/ 	.word	0x00007f30
        /*051c*/ 	.word	0x00000003
        /*0520*/ 	.word	0x00000000
        /*0524*/ 	.short	0x010a
        /*0526*/ 	.byte	0x3f
	.zero		1


	//   ....[29]....
        /*0528*/ 	.word	0x00008000
        /*052c*/ 	.word	0x000000e1
        /*0530*/ 	.word	0x00030c00
        /*0534*/ 	.short	0x010a
        /*0536*/ 	.byte	0x3f
	.zero		1


	//   ....[30]....
        /*0538*/ 	.word	0x00008050
        /*053c*/ 	.word	0x00000009
        /*0540*/ 	.word	0x00030c10
        /*0544*/ 	.short	0x010a
        /*0546*/ 	.byte	0x3f
	.zero		1


	//   ....[31]....
        /*0548*/ 	.word	0x000080a0
        /*054c*/ 	.word	0x00000009
        /*0550*/ 	.word	0x00030c30
        /*0554*/ 	.short	0x010a
        /*0556*/ 	.byte	0x3f
	.zero		1


	//   ....[32]....
        /*0558*/ 	.word	0x00008240
        /*055c*/ 	.word	0x0000000b
        /*0560*/ 	.word	0x00030c20
        /*0564*/ 	.short	0x010a
        /*0566*/ 	.byte	0x3f
	.zero		1


	//   ....[33]....
        /*0568*/ 	.word	0x00008290
        /*056c*/ 	.word	0x0000000b
        /*0570*/ 	.word	0x00030c40
        /*0574*/ 	.short	0x010a
        /*0576*/ 	.byte	0x3f
	.zero		1


	//   ....[34]....
        /*0578*/ 	.word	0x000082e0
        /*057c*/ 	.word	0x0000000b
        /*0580*/ 	.word	0x00030c28
        /*0584*/ 	.short	0x010a
        /*0586*/ 	.byte	0x3f
	.zero		1


	//   ....[35]....
        /*0588*/ 	.word	0x00008330
        /*058c*/ 	.word	0x0000000b
        /*0590*/ 	.word	0x00030c48
        /*0594*/ 	.short	0x010a
        /*0596*/ 	.byte	0x3f
	.zero		1


	//   ....[36]....
        /*0598*/ 	.word	0x00008390
        /*059c*/ 	.word	0x0000000b
        /*05a0*/ 	.word	0x00030c20
        /*05a4*/ 	.short	0x010a
        /*05a6*/ 	.byte	0x3f
	.zero		1


	//   ....[37]....
        /*05a8*/ 	.word	0x000083e0
        /*05ac*/ 	.word	0x0000000b
        /*05b0*/ 	.word	0x00030c40
        /*05b4*/ 	.short	0x010a
        /*05b6*/ 	.byte	0x3f
	.zero		1


	//   ....[38]....
        /*05b8*/ 	.word	0x00008430
        /*05bc*/ 	.word	0x0000000b
        /*05c0*/ 	.word	0x00030c28
        /*05c4*/ 	.short	0x010a
        /*05c6*/ 	.byte	0x3f
	.zero		1


	//   ....[39]....
        /*05c8*/ 	.word	0x00008480
        /*05cc*/ 	.word	0x0000000d
        /*05d0*/ 	.word	0x00030c40
        /*05d4*/ 	.short	0x010a
        /*05d6*/ 	.byte	0x3f
	.zero		1


	//   ....[40]....
        /*05d8*/ 	.word	0x00008560
        /*05dc*/ 	.word	0x00000006
        /*05e0*/ 	.word	0x00000000
        /*05e4*/ 	.short	0x010a
        /*05e6*/ 	.byte	0x3f
	.zero		1


	//   ....[41]....
        /*05e8*/ 	.word	0x000085b0
        /*05ec*/ 	.word	0x00000003
        /*05f0*/ 	.word	0x00000000
        /*05f4*/ 	.short	0x010a
        /*05f6*/ 	.byte	0x3f
	.zero		1


	//   ....[42]....
        /*05f8*/ 	.word	0x00008600
        /*05fc*/ 	.word	0x00000000
        /*0600*/ 	.word	0x00000000
        /*0604*/ 	.short	0x010a
        /*0606*/ 	.byte	0x3f
	.zero		1


	//----- nvinfo : EIATTR_NUM_MBARRIERS
	.align		4
.L_230:
        /*0608*/ 	.byte	0x03, 0x38
        /*060a*/ 	.short	0x0009


	//----- nvinfo : EIATTR_EXIT_INSTR_OFFSETS
	.align		4
        /*060c*/ 	.byte	0x04, 0x1c
        /*060e*/ 	.short	(.L_232 - .L_231)


	//   ....[0]....
.L_231:
        /*0610*/ 	.word	0x00007f80


	//----- nvinfo : EIATTR_MAX_THREADS
	.align		4
.L_232:
        /*0614*/ 	.byte	0x04, 0x05
        /*0616*/ 	.short	(.L_234 - .L_233)
.L_233:
        /*0618*/ 	.word	0x00000180
        /*061c*/ 	.word	0x00000001
        /*0620*/ 	.word	0x00000001


	//----- nvinfo : EIATTR_CRS_STACK_SIZE
	.align		4
.L_234:
        /*0624*/ 	.byte	0x04, 0x1e
        /*0626*/ 	.short	(.L_236 - .L_235)
.L_235:
        /*0628*/ 	.word	0x00000000


	//----- nvinfo : EIATTR_CBANK_PARAM_SIZE
	.align		4
.L_236:
        /*062c*/ 	.byte	0x03, 0x19
        /*062e*/ 	.short	0x0970


	//----- nvinfo : EIATTR_PARAM_CBANK
	.align		4
        /*0630*/ 	.byte	0x04, 0x0a
        /*0632*/ 	.short	(.L_238 - .L_237)
	.align		4
.L_237:
        /*0634*/ 	.word	index@(.nv.constant0._ZN7cutlass13device_kernelIN5flash11enable_sm90INS1_16FlashAttnBwdSm90INS1_25CollectiveMainloopBwdSm90ILi2ELi2ELi2EN4cute5tupleIJNS5_1CILi1EEES8_S8_EEENS6_IJNS7_ILi128EEESA_NS7_ILi64EEEEEENS_10bfloat16_tEfNS_4arch4Sm90ELb0ELb0ELb0ELb0ELb1ELb1ELb0ELb0ELi2ELi1ELi2ELi2ELb0EEENS1_21CollectiveEpilogueBwdISC_SD_SF_Li256ELb0ELb0ELi1EEENS1_19SingleTileSchedulerILb0ELb0ELb0ELi128EEEEEEEEEvNT_6ParamsE)
        /*0638*/ 	.short	0x0210
        /*063a*/ 	.short	0x0970


	//----- nvinfo : EIATTR_SW_WAR
	.align		4
.L_238:
        /*063c*/ 	.byte	0x04, 0x36
        /*063e*/ 	.short	(.L_240 - .L_239)
.L_239:
        /*0640*/ 	.word	0x00000008
.L_240:


//--------------------- .nv.info._ZN7cutlass13device_kernelIN5flash11enable_sm90INS1_16FlashAttnBwdSm90INS1_25CollectiveMainloopBwdSm90ILi2ELi2ELi2EN4cute5tupleIJNS5_1CILi1EEES8_S8_EEENS6_IJNS7_ILi128EEESA_NS7_ILi64EEEEEENS_10bfloat16_tEfNS_4arch4Sm90ELb0ELb0ELb0ELb0ELb0ELb1ELb0ELb0ELi2ELi1ELi2ELi2ELb0EEENS1_24CollectiveEpilogueBwdGQAISC_fSF_Li256ELb0ELb0EEENS1_19SingleTileSchedulerILb0ELb0ELb0ELi128EEEEEEEEEvNT_6ParamsE --------------------------
	.section	.nv.info._ZN7cutlass13device_kernelIN5flash11enable_sm90INS1_16FlashAttnBwdSm90INS1_25CollectiveMainloopBwdSm90ILi2ELi2ELi2EN4cute5tupleIJNS5_1CILi1EEES8_S8_EEENS6_IJNS7_ILi128EEESA_NS7_ILi64EEEEEENS_10bfloat16_tEfNS_4arch4Sm90ELb0ELb0ELb0ELb0ELb0ELb1ELb0ELb0ELi2ELi1ELi2ELi2ELb0EEENS1_24CollectiveEpilogueBwdGQAISC_fSF_Li256ELb0ELb0EEENS1_19SingleTileSchedulerILb0ELb0ELb0ELi128EEEEEEEEEvNT_6ParamsE,"",@"SHT_CUDA_INFO"
	.sectionflags	@""
	.align	4


	//----- nvinfo : EIATTR_CUDA_API_VERSION
	.align		4
        /*0000*/ 	.byte	0x04, 0x37
        /*0002*/ 	.short	(.L_242 - .L_241)
.L_241:
        /*0004*/ 	.word	0x00000082


	//----- nvinfo : EIATTR_KPARAM_INFO
	.align		4
.L_242:
        /*0008*/ 	.byte	0x04, 0x17
        /*000a*/ 	.short	(.L_244 - .L_243)
.L_243:
        /*000c*/ 	.word	0x00000000
        /*0010*/ 	.short	0x0000
        /*0012*/ 	.short	0x0070
        /*0014*/ 	.byte	0x00, 0xf0, 0x01, 0x1a


	//----- nvinfo : EIATTR_SPARSE_MMA_MASK
	.align		4
.L_244:
        /*0018*/ 	.byte	0x03, 0x50
        /*001a*/ 	.short	0x0000


	//----- nvinfo : EIATTR_MAXREG_COUNT
	.align		4
        /*001c*/ 	.byte	0x03, 0x1b
        /*001e*/ 	.short	0x00a8


	//----- nvinfo : EIATTR_NUM_BARRIERS
	.align		4
        /*0020*/ 	.byte	0x02, 0x4c
        /*0022*/ 	.byte	0x10
	.zero		1


	//----- nvinfo : EIATTR_EXTERNS
	.align		4
        /*0024*/ 	.byte	0x04, 0x0f
        /*0026*/ 	.short	(.L_246 - .L_245)


	//   ....[0]....
	.align		4
.L_245:
        /*0028*/ 	.word	index@(__assertfail)


	//----- nvinfo : EIATTR_ANNOTATIONS
	.align		4
.L_246:
        /*002c*/ 	.byte	0x04, 0x55
        /*002e*/ 	.short	(.L_248 - .L_247)


	//   ....[0]....
.L_247:
        /*0030*/ 	.word	0x00000001
        /*0034*/ 	.byte	0x60, 0x15, 0x00, 0x00, 0x01, 0x00, 0x00, 0x00, 0xa0, 0x15, 0x00, 0x00, 0x01, 0x00, 0x00, 0x00
        /*0044*/ 	.byte	0xe0, 0x15, 0x00, 0x00, 0x01, 0x00, 0x00, 0x00, 0x30, 0x17, 0x00, 0x00, 0x01, 0x00, 0x00, 0x00
        /*0054*/ 	.byte	0x60, 0x17, 0x00, 0x00, 0x01, 0x00, 0x00, 0x00, 0x80, 0x17, 0x00, 0x00


	//----- nvinfo : EIATTR_MERCURY_ISA_VERSION
	.align		4
.L_248:
        /*0060*/ 	.byte	0x03, 0x5f
        /*0062*/ 	.short	0x0101


	//----- nvinfo : EIATTR_INT_WARP_WIDE_INSTR_OFFSETS
	.align		4
        /*0064*/ 	.byte	0x04, 0x31
        /*0066*/ 	.short	(.L_250 - .L_249)


	//   ....[0]....
.L_249:
        /*0068*/ 	.word	0x00000180


	//   ....[1]....
        /*006c*/ 	.word	0x00000240


	//----- nvinfo : EIATTR_COOP_GROUP_MASK_REGIDS
	.align		4
.L_250:
        /*0070*/ 	.byte	0x04, 0x29
        /*0072*/ 	.short	(.L_252 - .L_251)


	//   ....[0]....
.L_251:
        /*0074*/ 	.word	0xffffffff


	//   ....[1]....
        /*0078*/ 	.word	0xffffffff


	//   ....[2]....
        /*007c*/ 	.word	0xffffffff


	//   ....[3]....
        /*0080*/ 	.word	0xffffffff


	//   ....[4]....
        /*0084*/ 	.word	0xffffffff


	//   ....[5]....
        /*0088*/ 	.word	0xffffffff


	//   ....[6]....
        /*008c*/ 	.word	0xffffffff


	//   ....[7]....
        /*0090*/ 	.word	0xffffffff


	//   ....[8]....
        /*0094*/ 	.word	0xffffffff


	//   ....[9]....
        /*0098*/ 	.word	0xffffffff


	//   ....[10]....
        /*009c*/ 	.word	0xffffffff


	//   ....[11]....
        /*00a0*/ 	.word	0xffffffff


	//   ....[12]....
        /*00a4*/ 	.word	0xffffffff


	//   ....[13]....
        /*00a8*/ 	.word	0xffffffff


	//   ....[14]....
        /*00ac*/ 	.word	0xffffffff


	//   ....[15]....
        /*00b0*/ 	.word	0xffffffff


	//   ....[16]....
        /*00b4*/ 	.word	0xffffffff


	//   ....[17]....
        /*00b8*/ 	.word	0xffffffff


	//   ....[18]....
        /*00bc*/ 	.word	0xffffffff


	//   ....[19]....
        /*00c0*/ 	.word	0xffffffff


	//   ....[20]....
        /*00c4*/ 	.word	0xffffffff


	//   ....[21]....
        /*00c8*/ 	.word	0xffffffff


	//   ....[22]....
        /*00cc*/ 	.word	0xffffffff


	//   ....[23]....
        /*00d0*/ 	.word	0xffffffff


	//   ....[24]....
        /*00d4*/ 	.word	0xffffffff


	//   ....[25]....
        /*00d8*/ 	.word	0xffffffff


	//   ....[26]....
        /*00dc*/ 	.word	0xffffffff


	//   ....[27]....
        /*00e0*/ 	.word	0xffffffff


	//   ....[28]....
        /*00e4*/ 	.word	0xffffffff


	//   ....[29]....
        /*00e8*/ 	.word	0xffffffff


	//   ....[30]....
        /*00ec*/ 	.word	0xffffffff


	//   ....[31]....
        /*00f0*/ 	.word	0xffffffff


	//   ....[32]....
        /*00f4*/ 	.word	0xffffffff


	//   ....[33]....
        /*00f8*/ 	.word	0xffffffff


	//   ....[34]....
        /*00fc*/ 	.word	0xffffffff


	//   ....[35]....
        /*0100*/ 	.word	0xffffffff


	//   ....[36]....
        /*0104*/ 	.word	0xffffffff


	//   ....[37]....
        /*0108*/ 	.word	0xffffffff


	//   ....[38]....
        /*010c*/ 	.word	0xffffffff


	//   ....[39]....
        /*0110*/ 	.word	0xffffffff


	//   ....[40]....
        /*0114*/ 	.word	0xffffffff


	//   ....[41]....
        /*0118*/ 	.word	0xffffffff


	//   ....[42]....
        /*011c*/ 	.word	0xffffffff


	//   ....[43]....
        /*0120*/ 	.word	0xffffffff


	//   ....[44]....
        /*0124*/ 	.word	0xffffffff


	//   ....[45]....
        /*0128*/ 	.word	0xffffffff


	//   ....[46]....
        /*012c*/ 	.word	0xffffffff


	//   ....[47]....
        /*0130*/ 	.word	0xffffffff


	//   ....[48]....
        /*0134*/ 	.word	0xffffffff


	//   ....[49]....
        /*0138*/ 	.word	0xffffffff


	//   ....[50]....
        /*013c*/ 	.word	0xffffffff


	//   ....[51]....
        /*0140*/ 	.word	0xffffffff


	//   ....[52]....
        /*0144*/ 	.word	0xffffffff


	//   ....[53]....
        /*0148*/ 	.word	0xffffffff


	//   ....[54]....
        /*014c*/ 	.word	0xffffffff


	//   ....[55]....
        /*0150*/ 	.word	0xffffffff


	//   ....[56]....
        /*0154*/ 	.word	0xffffffff


	//   ....[57]....
        /*0158*/ 	.word	0xffffffff


	//   ....[58]....
        /*015c*/ 	.word	0xffffffff


	//   ....[59]....
        /*0160*/ 	.word	0xffffffff


	//   ....[60]....
        /*0164*/ 	.word	0xffffffff


	//   ....[61]....
        /*0168*/ 	.word	0xffffffff


	//   ....[62]....
        /*016c*/ 	.word	0xffffffff


	//   ....[63]....
        /*0170*/ 	.word	0xffffffff


	//   ....[64]....
        /*0174*/ 	.word	0xffffffff


	//   ....[65]....
        /*0178*/ 	.word	0xffffffff


	//   ....[66]....
        /*017c*/ 	.word	0xffffffff


	//   ....[67]....
        /*0180*/ 	.word	0xffffffff


	//   ....[68]....
        /*0184*/ 	.word	0xffffffff


	//   ....[69]....
        /*0188*/ 	.word	0xffffffff


	//   ....[70]....
        /*018c*/ 	.word	0xffffffff


	//   ....[71]....
        /*0190*/ 	.word	0x0500000f


	//----- nvinfo : EIATTR_COOP_GROUP_INSTR_OFFSETS
	.align		4
.L_252:
        /*0194*/ 	.byte	0x04, 0x28
        /*0196*/ 	.short	(.L_254 - .L_253)


	//   ....[0]....
.L_253:
        /*0198*/ 	.word	0x00000060


	//   ....[1]....
        /*019c*/ 	.word	0x00000190


	//   ....[2]....
        /*01a0*/ 	.word	0x00000220


	//   ....[3]....
        /*01a4*/ 	.word	0x000003a0


	//   ....[4]....
        /*01a8*/ 	.word	0x000005e0


	//   ....[5]....
        /*01ac*/ 	.word	0x00000b30


	//   ....[6]....
        /*01b0*/ 	.word	0x00001c30


	//   ....[7]....
        /*01b4*/ 	.word	0x00001c70


	//   ....[8]....
        /*01b8*/ 	.word	0x00001cb0


	//   ....[9]....
        /*01bc*/ 	.word	0x00001d10


	//   ....[10]....
        /*01c0*/ 	.word	0x00001de0


	//   ....[11]....
        /*01c4*/ 	.word	0x00001e30


	//   ....[12]....
        /*01c8*/ 	.word	0x00001e70


	//   ....[13]....
        /*01cc*/ 	.word	0x00001eb0


	//   ....[14]....
        /*01d0*/ 	.word	0x00001ee0


	//   ....[15]....
        /*01d4*/ 	.word	0x00001f40


	//   ....[16]....
        /*01d8*/ 	.word	0x00001fc0


	//   ....[17]....
        /*01dc*/ 	.word	0x00002030


	//   ....[18]....
        /*01e0*/ 	.word	0x00002080


	//   ....[19]....
        /*01e4*/ 	.word	0x000020c0


	//   ....[20]....
        /*01e8*/ 	.word	0x00002100


	//   ....[21]....
        /*01ec*/ 	.word	0x00002130


	//   ....[22]....
        /*01f0*/ 	.word	0x00002170


	//   ....[23]....
        /*01f4*/ 	.word	0x000021c0


	//   ....[24]....
        /*01f8*/ 	.word	0x00002200


	//   ....[25]....
        /*01fc*/ 	.word	0x00002270


	//   ....[26]....
        /*0200*/ 	.word	0x000022b0


	//   ....[27]....
        /*0204*/ 	.word	0x000022f0


	//   ....[28]....
        /*0208*/ 	.word	0x00002330


	//   ....[29]....
        /*020c*/ 	.word	0x000023b0


	//   ....[30]....
        /*0210*/ 	.word	0x000023f0


	//   ....[31]....
        /*0214*/ 	.word	0x00002430


	//   ....[32]....
        /*0218*/ 	.word	0x000024a0


	//   ....[33]....
        /*021c*/ 	.word	0x00002530


	//   ....[34]....
        /*0220*/ 	.word	0x000025f0


	//   ....[35]....
        /*0224*/ 	.word	0x00002660


	//   ....[36]....
        /*0228*/ 	.word	0x000026b0


	//   ....[37]....
        /*022c*/ 	.word	0x000027f0


	//   ....[38]....
        /*0230*/ 	.word	0x00002c80


	//   ....[39]....
        /*0234*/ 	.word	0x00002c90


	//   ....[40]....
        /*0238*/ 	.word	0x00002ca0


	//   ....[41]....
        /*023c*/ 	.word	0x00002cb0


	//   ....[42]....
        /*0240*/ 	.word	0x00002cc0


	//   ....[43]....
        /*0244*/ 	.word	0x00002cd0


	//   ....[44]....
        /*0248*/ 	.word	0x00002d00


	//   ....[45]....
        /*024c*/ 	.word	0x00002d30


	//   ....[46]....
        /*0250*/ 	.word	0x00002d70


	//   ....[47]....
        /*0254*/ 	.word	0x00002db0


	//   ....[48]....
        /*0258*/ 	.word	0x00002df0


	//   ....[49]....
        /*025c*/ 	.word	0x00002e30


	//   ....[50]....
        /*0260*/ 	.word	0x00002e50


	//   ....[51]....
        /*0264*/ 	.word	0x00002e90


	//   ....[52]....
        /*0268*/ 	.word	0x00002ed0


	//   ....[53]....
        /*026c*/ 	.word	0x00002f30


	//   ....[54]....
        /*0270*/ 	.word	0x00002f70


	//   ....[55]....
        /*0274*/ 	.word	0x00002fb0


	//   ....[56]....
        /*0278*/ 	.word	0x00002ff0


	//   ....[57]....
        /*027c*/ 	.word	0x00003030


	//   ....[58]....
        /*0280*/ 	.word	0x00003070


	//   ....[59]....
        /*0284*/ 	.word	0x000030b0


	//   ....[60]....
        /*0288*/ 	.word	0x000030f0


	//   ....[61]....
        /*028c*/ 	.word	0x00003130


	//   ....[62]....
        /*0290*/ 	.word	0x00003170


	//   ....[63]....
        /*0294*/ 	.word	0x000031b0


	//   ....[64]....
        /*0298*/ 	.word	0x000031f0


	//   ....[65]....
        /*029c*/ 	.word	0x00003230


	//   ....[66]....
        /*02a0*/ 	.word	0x00003270


	//   ....[67]....
        /*02a4*/ 	.word	0x000032b0


	//   ....[68]....
        /*02a8*/ 	.word	0x000032f0


	//   ....[69]....
        /*02ac*/ 	.word	0x00003330


	//   ....[70]....
        /*02b0*/ 	.word	0x000050a0


	//   ....[71]....
        /*02b4*/ 	.word	0x000074f0


	//----- nvinfo : EIATTR_REG_RECONFIG
	.align		4
.L_254:
        /*02b8*/ 	.byte	0x01, 0x54
	.zero		2


	//----- nvinfo : EIATTR_SYSCALL_OFFSETS
	.align		4
        /*02bc*/ 	.byte	0x04, 0x46
        /*02be*/ 	.short	(.L_256 - .L_255)


	//   ....[0]....
.L_255:
        /*02c0*/ 	.word	0x00000790


	//   ....[1]....
        /*02c4*/ 	.word	0x00000880


	//   ....[2]....
        /*02c8*/ 	.word	0x000009e0


	//   ....[3]....
        /*02cc*/ 	.word	0x00000ad0


	//----- nvinfo : EIATTR_MBARRIER_INSTR_OFFSETS
	.align		4
.L_256:
        /*02d0*/ 	.byte	0x04, 0x39
        /*02d2*/ 	.short	(.L_258 - .L_257)


	//   ....[0]....
.L_257:
        /*02d4*/ 	.word	0x00000260
        /*02d8*/ 	.word	0x000000ff
        /*02dc*/ 	.word	0x00030c00
        /*02e0*/ 	.short	0x0100
        /*02e2*/ 	.byte	0x06
	.zero		1


	//   ....[1]....
        /*02e4*/ 	.word	0x00000350
        /*02e8*/ 	.word	0x000000ff
        /*02ec*/ 	.word	0x00030c10
        /*02f0*/ 	.short	0x0100
        /*02f2*/ 	.byte	0x08
	.zero		1


	//   ....[2]....
        /*02f4*/ 	.word	0x00000360
        /*02f8*/ 	.word	0x000000ff
        /*02fc*/ 	.word	0x00030c20
        /*0300*/ 	.short	0x0100
        /*0302*/ 	.byte	0x08
	.zero		1


	//   ....[3]....
        /*0304*/ 	.word	0x00000370
        /*0308*/ 	.word	0x000000ff
        /*030c*/ 	.word	0x00030c18
        /*0310*/ 	.short	0x0100
        /*0312*/ 	.byte	0x08
	.zero		1


	//   ....[4]....
        /*0314*/ 	.word	0x00000380
        /*0318*/ 	.word	0x000000ff
        /*031c*/ 	.word	0x00030c28
        /*0320*/ 	.short	0x0100
        /*0322*/ 	.byte	0x08
	.zero		1


	//   ....[5]....
        /*0324*/ 	.word	0x000004b0
        /*0328*/ 	.word	0x000000ff
        /*032c*/ 	.word	0x00030c30
        /*0330*/ 	.short	0x0100
        /*0332*/ 	.byte	0x08
	.zero		1


	//   ....[6]....
        /*0334*/ 	.word	0x000004c0
        /*0338*/ 	.word	0x000000ff
        /*033c*/ 	.word	0x00030c40
        /*0340*/ 	.short	0x0100
        /*0342*/ 	.byte	0x08
	.zero		1


	//   ....[7]....
        /*0344*/ 	.word	0x000004d0
        /*0348*/ 	.word	0x000000ff
        /*034c*/ 	.word	0x00030c38
        /*0350*/ 	.short	0x0100
        /*0352*/ 	.byte	0x08
	.zero		1


	//   ....[8]....
        /*0354*/ 	.word	0x000004e0
        /*0358*/ 	.word	0x000000ff
        /*035c*/ 	.word	0x00030c48
        /*0360*/ 	.short	0x0100
        /*0362*/ 	.byte	0x08
	.zero		1


	//   ....[9]....
        /*0364*/ 	.word	0x00000b60
        /*0368*/ 	.word	0x00000002
        /*036c*/ 	.word	0x00030c00
        /*0370*/ 	.short	0x010a
        /*0372*/ 	.byte	0x3f
	.zero		1


	//   ....[10]....
        /*0374*/ 	.word	0x00000bb0
        /*0378*/ 	.word	0x00000002
        /*037c*/ 	.word	0x00030c00
        /*0380*/ 	.short	0x010a
        /*0382*/ 	.byte	0x3f
	.zero		1


	//   ....[11]....
        /*0384*/ 	.word	0x00001670
        /*0388*/ 	.word	0x00000009
        /*038c*/ 	.word	0x00030c10
        /*0390*/ 	.short	0x010a
        /*0392*/ 	.byte	0x3f
	.zero		1


	//   ....[12]....
        /*0394*/ 	.word	0x000016e0
        /*0398*/ 	.word	0x00000009
        /*039c*/ 	.word	0x00030c10
        /*03a0*/ 	.short	0x010a
        /*03a2*/ 	.byte	0x3f
	.zero		1


	//   ....[13]....
        /*03a4*/ 	.word	0x00001af0
        /*03a8*/ 	.word	0x00000009
        /*03ac*/ 	.word	0x00030c30
        /*03b0*/ 	.short	0x010a
        /*03b2*/ 	.byte	0x3f
	.zero		1


	//   ....[14]....
        /*03b4*/ 	.word	0x00001b70
        /*03b8*/ 	.word	0x00000009
        /*03bc*/ 	.word	0x00030c30
        /*03c0*/ 	.short	0x010a
        /*03c2*/ 	.byte	0x3f
	.zero		1


	//   ....[15]....
        /*03c4*/ 	.word	0x000042b0
        /*03c8*/ 	.word	0x0000000a
        /*03cc*/ 	.word	0x00000000
        /*03d0*/ 	.short	0x0101
        /*03d2*/ 	.byte	0x3f
	.zero		1


	//   ....[16]....
        /*03d4*/ 	.word	0x00004700
        /*03d8*/ 	.word	0x00000009
        /*03dc*/ 	.word	0x00000000
        /*03e0*/ 	.short	0x0101
        /*03e2*/ 	.byte	0x3f
	.zero		1


	//   ....[17]....
        /*03e4*/ 	.word	0x00005ee0
        /*03e8*/ 	.word	0x0000000b
        /*03ec*/ 	.word	0x00030c20
        /*03f0*/ 	.short	0x010a
        /*03f2*/ 	.byte	0x3f
	.zero		1


	//   ....[18]....
        /*03f4*/ 	.word	0x000063b0
        /*03f8*/ 	.word	0x0000000b
        /*03fc*/ 	.word	0x00030c40
        /*0400*/ 	.short	0x010a
        /*0402*/ 	.byte	0x3f
	.zero		1


	//   ....[19]....
        /*0404*/ 	.word	0x000065e0
        /*0408*/ 	.word	0x0000000b
        /*040c*/ 	.word	0x00030c28
        /*0410*/ 	.short	0x010a
        /*0412*/ 	.byte	0x3f
	.zero		1


	//   ....[20]....
        /*0414*/ 	.word	0x00006780
        /*0418*/ 	.word	0x0000000b
        /*041c*/ 	.word	0x00030c48
        /*0420*/ 	.short	0x010a
        /*0422*/ 	.byte	0x3f
	.zero		1


	//   ....[21]....
        /*0424*/ 	.word	0x00006990
        /*0428*/ 	.word	0x0000000b
        /*042c*/ 	.word	0x00030c20
        /*0430*/ 	.short	0x010a
        /*0432*/ 	.byte	0x3f
	.zero		1


	//   ....[22]....
        /*0434*/ 	.word	0x00006ba0
        /*0438*/ 	.word	0x0000000b
        /*043c*/ 	.word	0x00030c40
        /*0440*/ 	.short	0x010a
        /*0442*/ 	.byte	0x3f
	.zero		1


	//   ....[23]....
        /*0444*/ 	.word	0x00006da0
        /*0448*/ 	.word	0x0000000b
        /*044c*/ 	.word	0x00030c28
        /*0450*/ 	.short	0x010a
        /*0452*/ 	.byte	0x3f
	.zero		1


	//   ....[24]....
        /*0454*/ 	.word	0x00006fa0
        /*0458*/ 	.word	0x0000000d
        /*045c*/ 	.word	0x00030c40
        /*0460*/ 	.short	0x010a
        /*0462*/ 	.byte	0x3f
	.zero		1


	//   ....[25]....
        /*0464*/ 	.word	0x00007360
        /*0468*/ 	.word	0x00000006
        /*046c*/ 	.word	0x00000000
        /*0470*/ 	.short	0x010a
        /*0472*/ 	.byte	0x3f
	.zero		1


	//   ....[26]....
        /*0474*/ 	.word	0x000073c0
        /*0478*/ 	.word	0x00000003
        /*047c*/ 	.word	0x00000000
        /*0480*/ 	.short	0x010a
        /*0482*/ 	.byte	0x3f
	.zero		1


	//   ....[27]....
        /*0484*/ 	.word	0x00007420
        /*0488*/ 	.word	0x00000000
        /*048c*/ 	.word	0x00000000
        /*0490*/ 	.short	0x010a
        /*0492*/ 	.byte	0x3f
	.zero		1


	//   ....[28]....
        /*0494*/ 	.word	0x00007450
        /*0498*/ 	.word	0x00000003
        /*049c*/ 	.word	0x00000000
        /*04a0*/ 	.short	0x010a
        /*04a2*/ 	.byte	0x3f
	.zero		1


	//   ....[29]....
        /*04a4*/ 	.word	0x00007520
        /*04a8*/ 	.word	0x00000002
        /*04ac*/ 	.word	0x00030c00
        /*04b0*/ 	.short	0x010a
        /*04b2*/ 	.byte	0x3f
	.zero		1


	//   ....[30]....
        /*04b4*/ 	.word	0x00007570
        /*04b8*/ 	.word	0x00000009
        /*04bc*/ 	.word	0x00030c10
        /*04c0*/ 	.short	0x010a
        /*04c2*/ 	.byte	0x3f
	.zero		1


	//   ....[31]....
        /*04c4*/ 	.word	0x000075c0
        /*04c8*/ 	.word	0x00000009
        /*04cc*/ 	.word	0x00030c30
        /*04d0*/ 	.short	0x010a
        /*04d2*/ 	.byte	0x3f
	.zero		1


	//   ....[32]....
        /*04d4*/ 	.word	0x00007610
        /*04d8*/ 	.word	0x0000000b
        /*04dc*/ 	.word	0x00030c20
        /*04e0*/ 	.short	0x010a
        /*04e2*/ 	.byte	0x3f
	.zero		1


	//   ....[33]....
        /*04e4*/ 	.word	0x00007660
        /*04e8*/ 	.word	0x0000000b
        /*04ec*/ 	.word	0x00030c40
        /*04f0*/ 	.short	0x010a
        /*04f2*/ 	.byte	0x3f
	.zero		1


	//   ....[34]....
        /*04f4*/ 	.word	0x000076b0
        /*04f8*/ 	.word	0x0000000b
        /*04fc*/ 	.word	0x00030c28
        /*0500*/ 	.short	0x010a
        /*0502*/ 	.byte	0x3f
	.zero		1


	//   ....[35]....
        /*0504*/ 	.word	0x00007700
        /*0508*/ 	.word	0x0000000b
        /*050c*/ 	.word	0x00030c48
        /*0510*/ 	.short	0x010a
        /*0512*/ 	.byte	0x3f
	.zero		1


	//   ....[36]....
        /*0514*/ 	.word	0x00007760
        /*0518*/ 	.word	0x0000000b
        /*051c*/ 	.word	0x00030c20
        /*0520*/ 	.short	0x010a
        /*0522*/ 	.byte	0x3f
	.zero		1


	//   ....[37]....
        /*0524*/ 	.word	0x000077b0
        /*0528*/ 	.word	0x0000000b
        /*052c*/ 	.word	0x00030c40
        /*0530*/ 	.short	0x010a
        /*0532*/ 	.byte	0x3f
	.zero		1


	//   ....[38]....
        /*0534*/ 	.word	0x00007800
        /*0538*/ 	.word	0x0000000b
        /*053c*/ 	.word	0x00030c28
        /*0540*/ 	.short	0x010a
        /*0542*/ 	.byte	0x3f
	.zero		1


	//   ....[39]....
        /*0544*/ 	.word	0x00007850
        /*0548*/ 	.word	0x0000000d
        /*054c*/ 	.word	0x00030c40
        /*0550*/ 	.short	0x010a
        /*0552*/ 	.byte	0x3f
	.zero		1


	//   ....[40]....
        /*0554*/ 	.word	0x00007930
        /*0558*/ 	.word	0x00000006
        /*055c*/ 	.word	0x00000000
        /*0560*/ 	.short	0x010a
        /*0562*/ 	.byte	0x3f
	.zero		1


	//   ....[41]....
        /*0564*/ 	.word	0x00007980
        /*0568*/ 	.word	0x00000003
        /*056c*/ 	.word	0x00000000
        /*0570*/ 	.short	0x010a
        /*0572*/ 	.byte	0x3f
	.zero		1


	//   ....[42]....
        /*0574*/ 	.word	0x000079d0
        /*0578*/ 	.word	0x00000000
        /*057c*/ 	.word	0x00000000
        /*0580*/ 	.short	0x010a
        /*0582*/ 	.byte	0x3f
	.zero		1


	//----- nvinfo : EIATTR_NUM_MBARRIERS
	.align		4
.L_258:
        /*0584*/ 	.byte	0x03, 0x38
        /*0586*/ 	.short	0x0009


	//----- nvinfo : EIATTR_EXIT_INSTR_OFFSETS
	.align		4
        /*0588*/ 	.byte	0x04, 0x1c
        /*058a*/ 	.short	(.L_260 - .L_259)


	//   ....[0]....
.L_259:
        /*058c*/ 	.word	0x000074a0


	//----- nvinfo : EIATTR_MAX_THREADS
	.align		4
.L_260:
        /*0590*/ 	.byte	0x04, 0x05
        /*0592*/ 	.short	(.L_262 - .L_261)
.L_261:
        /*0594*/ 	.word	0x00000180
        /*0598*/ 	.word	0x00000001
        /*059c*/ 	.word	0x00000001


	//----- nvinfo : EIATTR_CRS_STACK_SIZE
	.align		4
.L_262:
        /*05a0*/ 	.byte	0x04, 0x1e
        /*05a2*/ 	.short	(.L_264 - .L_263)
.L_263:
        /*05a4*/ 	.word	0x00000000


	//----- nvinfo : EIATTR_CBANK_PARAM_SIZE
	.align		4
.L_264:
        /*05a8*/ 	.byte	0x03, 0x19
        /*05aa*/ 	.short	0x06f0


	//----- nvinfo : EIATTR_PARAM_CBANK
	.align		4
        /*05ac*/ 	.byte	0x04, 0x0a
        /*05ae*/ 	.short	(.L_266 - .L_265)
	.align		4
.L_265:
        /*05b0*/ 	.word	index@(.nv.constant0._ZN7cutlass13device_kernelIN5flash11enable_sm90INS1_16FlashAttnBwdSm90INS1_25CollectiveMainloopBwdSm90ILi2ELi2ELi2EN4cute5tupleIJNS5_1CILi1EEES8_S8_EEENS6_IJNS7_ILi128EEESA_NS7_ILi64EEEEEENS_10bfloat16_tEfNS_4arch4Sm90ELb0ELb0ELb0ELb0ELb0ELb1ELb0ELb0ELi2ELi1ELi2ELi2ELb0EEENS1_24CollectiveEpilogueBwdGQAISC_fSF_Li256ELb0ELb0EEENS1_19SingleTileSchedulerILb0ELb0ELb0ELi128EEEEEEEEEvNT_6ParamsE)
        /*05b4*/ 	.short	0x0210
        /*05b6*/ 	.short	0x06f0


	//----- nvinfo : EIATTR_SW_WAR
	.align		4
.L_266:
        /*05b8*/ 	.byte	0x04, 0x36
        /*05ba*/ 	.short	(.L_268 - .L_267)
.L_267:
        /*05bc*/ 	.word	0x00000008
.L_268:


//--------------------- .nv.info._ZN7cutlass13device_kernelIN5flash11enable_sm90INS1_16FlashAttnBwdSm90INS1_25CollectiveMainloopBwdSm90ILi2ELi2ELi2EN4cute5tupleIJNS5_1CILi1EEES8_S8_EEENS6_IJNS7_ILi128EEESA_NS7_ILi64EEEEEENS_10bfloat16_tEfNS_4arch4Sm90ELb0ELb0ELb0ELb0ELb1ELb1ELb0ELb0ELi2ELi1ELi2ELi2ELb0EEENS1_24CollectiveEpilogueBwdGQAISC_fSF_Li256ELb0ELb1EEENS1_19SingleTileSchedulerILb0ELb0ELb0ELi128EEEEEEEEEvNT_6ParamsE --------------------------
	.section	.nv.info._ZN7cutlass13device_kernelIN5flash11enable_sm90INS1_16FlashAttnBwdSm90INS1_25CollectiveMainloopBwdSm90ILi2ELi2ELi2EN4cute5tupleIJNS5_1CILi1EEES8_S8_EEENS6_IJNS7_ILi128EEESA_NS7_ILi64EEEEEENS_10bfloat16_tEfNS_4arch4Sm90ELb0ELb0ELb0ELb0ELb1ELb1ELb0ELb0ELi2ELi1ELi2ELi2ELb0EEENS1_24CollectiveEpilogueBwdGQAISC_fSF_Li256ELb0ELb1EEENS1_19SingleTileSchedulerILb0ELb0ELb0ELi128EEEEEEEEEvNT_6ParamsE,"",@"SHT_CUDA_INFO"
	.sectionflags	@""
	.align	4


	//----- nvinfo : EIATTR_CUDA_API_VERSION
	.align		4
        /*0000*/ 	.byte	0x04, 0x37
        /*0002*/ 	.short	(.L_270 - .L_269)
.L_269:
        /*0004*/ 	.word	0x00000082


	//----- nvinfo : EIATTR_KPARAM_INFO
	.align		4
.L_270:
        /*0008*/ 	.byte	0x04, 0x17
        /*000a*/ 	.short	(.L_272 - .L_271)
.L_271:
        /*000c*/ 	.word	0x00000000
        /*0010*/ 	.short	0x0000
        /*0012*/ 	.short	0x0070
        /*0014*/ 	.byte	0x00, 0xf0, 0x01, 0x1a


	//----- nvinfo : EIATTR_SPARSE_MMA_MASK
	.align		4
.L_272:
        /*0018*/ 	.byte	0x03, 0x50
        /*001a*/ 	.short	0x0000


	//----- nvinfo : EIATTR_MAXREG_COUNT
	.align		4
        /*001c*/ 	.byte	0x03, 0x1b
        /*001e*/ 	.short	0x00a8


	//----- nvinfo : EIATTR_NUM_BARRIERS
	.align		4
        /*0020*/ 	.byte	0x02, 0x4c
        /*0022*/ 	.byte	0x10
	.zero		1


	//----- nvinfo : EIATTR_EXTERNS
	.align		4
        /*0024*/ 	.byte	0x04, 0x0f
        /*0026*/ 	.short	(.L_274 - .L_273)


	//   ....[0]....
	.align		4
.L_273:
        /*0028*/ 	.word	index@(__assertfail)


	//----- nvinfo : EIATTR_ANNOTATIONS
	.align		4
.L_274:
        /*002c*/ 	.byte	0x04, 0x55
        /*002e*/ 	.short	(.L_276 - .L_275)


	//   ....[0]....
.L_275:
        /*0030*/ 	.word	0x00000001
        /*0034*/ 	.byte	0x70, 0x15, 0x00, 0x00, 0x01, 0x00, 0x00, 0x00, 0xb0, 0x15, 0x00, 0x00, 0x01, 0x00, 0x00, 0x00
        /*0044*/ 	.byte	0xf0, 0x15, 0x00, 0x00, 0x01, 0x00, 0x00, 0x00, 0x40, 0x17, 0x00, 0x00, 0x01, 0x00, 0x00, 0x00
        /*0054*/ 	.byte	0x70, 0x17, 0x00, 0x00, 0x01, 0x00, 0x00, 0x00, 0x90, 0x17, 0x00, 0x00


	//----- nvinfo : EIATTR_MERCURY_ISA_VERSION
	.align		4
.L_276:
        /*0060*/ 	.byte	0x03, 0x5f
        /*0062*/ 	.short	0x0101


	//----- nvinfo : EIATTR_INT_WARP_WIDE_INSTR_OFFSETS
	.align		4
        /*0064*/ 	.byte	0x04, 0x31
        /*0066*/ 	.short	(.L_278 - .L_277)


	//   ....[0]....
.L_277:
        /*0068*/ 	.word	0x00000180


	//   ....[1]....
        /*006c*/ 	.word	0x00000240


	//   ....[2]....
        /*0070*/ 	.word	0x00005d50


	//   ....[3]....
        /*0074*/ 	.word	0x000061c0


	//   ....[4]....
        /*0078*/ 	.word	0x00006790


	//----- nvinfo : EIATTR_COOP_GROUP_MASK_REGIDS
	.align		4
.L_278:
        /*007c*/ 	.byte	0x04, 0x29
        /*007e*/ 	.short	(.L_280 - .L_279)


	//   ....[0]....
.L_279:
        /*0080*/ 	.word	0xffffffff


	//   ....[1]....
        /*0084*/ 	.word	0xffffffff


	//   ....[2]....
        /*0088*/ 	.word	0xffffffff


	//   ....[3]....
        /*008c*/ 	.word	0xffffffff


	//   ....[4]....
        /*0090*/ 	.word	0xffffffff


	//   ....[5]....
        /*0094*/ 	.word	0xffffffff


	//   ....[6]....
        /*0098*/ 	.word	0xffffffff


	//   ....[7]....
        /*009c*/ 	.word	0xffffffff


	//   ....[8]....
        /*00a0*/ 	.word	0xffffffff


	//   ....[9]....
        /*00a4*/ 	.word	0xffffffff


	//   ....[10]....
        /*00a8*/ 	.word	0xffffffff


	//   ....[11]....
        /*00ac*/ 	.word	0xffffffff


	//   ....[12]....
        /*00b0*/ 	.word	0xffffffff


	//   ....[13]....
        /*00b4*/ 	.word	0xffffffff


	//   ....[14]....
        /*00b8*/ 	.word	0xffffffff


	//   ....[15]....
        /*00bc*/ 	.word	0xffffffff


	//   ....[16]....
        /*00c0*/ 	.word	0xffffffff


	//   ....[17]....
        /*00c4*/ 	.word	0xffffffff


	//   ....[18]....
        /*00c8*/ 	.word	0xffffffff


	//   ....[19]....
        /*00cc*/ 	.word	0xffffffff


	//   ....[20]....
        /*00d0*/ 	.word	0xffffffff


	//   ....[21]....
        /*00d4*/ 	.word	0xffffffff


	//   ....[22]....
        /*00d8*/ 	.word	0xffffffff


	//   ....[23]....
        /*00dc*/ 	.word	0xffffffff


	//   ....[24]....
        /*00e0*/ 	.word	0xffffffff


	//   ....[25]....
        /*00e4*/ 	.word	0xffffffff


	//   ....[26]....
        /*00e8*/ 	.word	0xffffffff


	//   ....[27]....
        /*00ec*/ 	.word	0xffffffff


	//   ....[28]....
        /*00f0*/ 	.word	0xffffffff


	//   ....[29]....
        /*00f4*/ 	.word	0xffffffff


	//   ....[30]....
        /*00f8*/ 	.word	0xffffffff


	//   ....[31]....
        /*00fc*/ 	.word	0xffffffff


	//   ....[32]....
        /*0100*/ 	.word	0xffffffff


	//   ....[33]....
        /*0104*/ 	.word	0xffffffff


	//   ....[34]....
        /*0108*/ 	.word	0xffffffff


	//   ....[35]....
        /*010c*/ 	.word	0xffffffff


	//   ....[36]....
        /*0110*/ 	.word	0xffffffff


	//   ....[37]....
        /*0114*/ 	.word	0xffffffff


	//   ....[38]....
        /*0118*/ 	.word	0xffffffff


	//   ....[39]....
        /*011c*/ 	.word	0xffffffff


	//   ....[40]....
        /*0120*/ 	.word	0xffffffff


	//   ....[41]....
        /*0124*/ 	.word	0xffffffff


	//   ....[42]....
        /*0128*/ 	.word	0xffffffff


	//   ....[43]....
        /*012c*/ 	.word	0xffffffff


	//   ....[44]....
        /*0130*/ 	.word	0xffffffff


	//   ....[45]....
        /*0134*/ 	.word	0xffffffff


	//   ....[46]....
        /*0138*/ 	.word	0xffffffff


	//   ....[47]....
        /*013c*/ 	.word	0xffffffff


	//   ....[48]....
        /*0140*/ 	.word	0xffffffff


	//   ....[49]....
        /*0144*/ 	.word	0xffffffff


	//   ....[50]....
        /*0148*/ 	.word	0xffffffff


	//   ....[51]....
        /*014c*/ 	.word	0xffffffff


	//   ....[52]....
        /*0150*/ 	.word	0xffffffff


	//   ....[53]....
        /*0154*/ 	.word	0xffffffff


	//   ....[54]....
        /*0158*/ 	.word	0xffffffff


	//   ....[55]....
        /*015c*/ 	.word	0xffffffff


	//   ....[56]....
        /*0160*/ 	.word	0xffffffff


	//   ....[57]....
        /*0164*/ 	.word	0xffffffff


	//   ....[58]....
        /*0168*/ 	.word	0xffffffff


	//   ....[59]....
        /*016c*/ 	.word	0xffffffff


	//   ....[60]....
        /*0170*/ 	.word	0xffffffff


	//   ....[61]....
        /*0174*/ 	.word	0xffffffff


	//   ....[62]....
        /*0178*/ 	.word	0xffffffff


	//   ....[63]....
        /*017c*/ 	.word	0xffffffff


	//   ....[64]....
        /*0180*/ 	.word	0xffffffff


	//   ....[65]....
        /*0184*/ 	.word	0xffffffff


	//   ....[66]....
        /*0188*/ 	.word	0xffffffff


	//   ....[67]....
        /*018c*/ 	.word	0xffffffff


	//   ....[68]....
        /*0190*/ 	.word	0xffffffff


	//   ....[69]....
        /*0194*/ 	.word	0xffffffff


	//   ....[70]....
        /*0198*/ 	.word	0xffffffff


	//   ....[71]....
        /*019c*/ 	.word	0xffffffff


	//   ....[72]....
        /*01a0*/ 	.word	0xffffffff


	//   ....[73]....
        /*01a4*/ 	.word	0xffffffff


	//   ....[74]....
        /*01a8*/ 	.word	0xffffffff


	//   ....[75]....
        /*01ac*/ 	.word	0xffffffff


	//   ....[76]....
        /*01b0*/ 	.word	0xffffffff


	//   ....[77]....
        /*01b4*/ 	.word	0xffffffff


	//   ....[78]....
        /*01b8*/ 	.word	0xffffffff


	//   ....[79]....
        /*01bc*/ 	.word	0xffffffff


	//   ....[80]....
        /*01c0*/ 	.word	0xffffffff


	//   ....[81]....
        /*01c4*/ 	.word	0x0500000f


	//   ....[82]....
        /*01c8*/ 	.word	0x0500000f


	//   ....[83]....
        /*01cc*/ 	.word	0x0500000f


	//   ....[84]....
        /*01d0*/ 	.word	0x0500000f


	//   ....[85]....
        /*01d4*/ 	.word	0x0500000f


	//   ....[86]....
        /*01d8*/ 	.word	0x0500000f


	//----- nvinfo : EIATTR_COOP_GROUP_INSTR_OFFSETS
	.align		4
.L_280:
        /*01dc*/ 	.byte	0x04, 0x28
        /*01de*/ 	.short	(.L_282 - .L_281)


	//   ....[0]....
.L_281:
        /*01e0*/ 	.word	0x00000060


	//   ....[1]....
        /*01e4*/ 	.word	0x00000190


	//   ....[2]....
        /*01e8*/ 	.word	0x00000220


	//   ....[3]....
        /*01ec*/ 	.word	0x000003a0


	//   ....[4]....
        /*01f0*/ 	.word	0x000005f0


	//   ....[5]....
        /*01f4*/ 	.word	0x00000b40


	//   ....[6]....
        /*01f8*/ 	.word	0x00001c40


	//   ....[7]....
        /*01fc*/ 	.word	0x00001c80


	//   ....[8]....
        /*0200*/ 	.word	0x00001cc0


	//   ....[9]....
        /*0204*/ 	.word	0x00001d20


	//   ....[10]....
        /*0208*/ 	.word	0x00001df0


	//   ....[11]....
        /*020c*/ 	.word	0x00001e40


	//   ....[12]....
        /*0210*/ 	.word	0x00001e80


	//   ....[13]....
        /*0214*/ 	.word	0x00001ec0


	//   ....[14]....
        /*0218*/ 	.word	0x00001ef0


	//   ....[15]....
        /*021c*/ 	.word	0x00001f50


	//   ....[16]....
        /*0220*/ 	.word	0x00001fd0


	//   ....[17]....
        /*0224*/ 	.word	0x00002040


	//   ....[18]....
        /*0228*/ 	.word	0x00002090


	//   ....[19]....
        /*022c*/ 	.word	0x000020d0


	//   ....[20]....
        /*0230*/ 	.word	0x00002110


	//   ....[21]....
        /*0234*/ 	.word	0x00002140


	//   ....[22]....
        /*0238*/ 	.word	0x00002180


	//   ....[23]....
        /*023c*/ 	.word	0x000021d0


	//   ....[24]....
        /*0240*/ 	.word	0x00002210


	//   ....[25]....
        /*0244*/ 	.word	0x00002280


	//   ....[26]....
        /*0248*/ 	.word	0x000022c0


	//   ....[27]....
        /*024c*/ 	.word	0x00002300


	//   ....[28]....
        /*0250*/ 	.word	0x00002340


	//   ....[29]....
        /*0254*/ 	.word	0x000023c0


	//   ....[30]....
        /*0258*/ 	.word	0x00002400


	//   ....[31]....
        /*025c*/ 	.word	0x00002440


	//   ....[32]....
        /*0260*/ 	.word	0x000024b0


	//   ....[33]....
        /*0264*/ 	.word	0x00002540


	//   ....[34]....
        /*0268*/ 	.word	0x00002600


	//   ....[35]....
        /*026c*/ 	.word	0x00002670


	//   ....[36]....
        /*0270*/ 	.word	0x000026c0


	//   ....[37]....
        /*0274*/ 	.word	0x00002800


	//   ....[38]....
        /*0278*/ 	.word	0x00002c90


	//   ....[39]....
        /*027c*/ 	.word	0x00002ca0


	//   ....[40]....
        /*0280*/ 	.word	0x00002cb0


	//   ....[41]....
        /*0284*/ 	.word	0x00002cc0


	//   ....[42]....
        /*0288*/ 	.word	0x00002cd0


	//   ....[43]....
        /*028c*/ 	.word	0x00002ce0


	//   ....[44]....
        /*0290*/ 	.word	0x00002d10


	//   ....[45]....
        /*0294*/ 	.word	0x00002d40


	//   ....[46]....
        /*0298*/ 	.word	0x00002d80


	//   ....[47]....
        /*029c*/ 	.word	0x00002dc0


	//   ....[48]....
        /*02a0*/ 	.word	0x00002e00


	//   ....[49]....
        /*02a4*/ 	.word	0x00002e40


	//   ....[50]....
        /*02a8*/ 	.word	0x00002e60


	//   ....[51]....
        /*02ac*/ 	.word	0x00002ea0


	//   ....[52]....
        /*02b0*/ 	.word	0x00002ee0


	//   ....[53]....
        /*02b4*/ 	.word	0x00002f40


	//   ....[54]....
        /*02b8*/ 	.word	0x00002f80


	//   ....[55]....
        /*02bc*/ 	.word	0x00002fc0


	//   ....[56]....
        /*02c0*/ 	.word	0x00003000


	//   ....[57]....
        /*02c4*/ 	.word	0x00003040


	//   ....[58]....
        /*02c8*/ 	.word	0x00003080


	//   ....[59]....
        /*02cc*/ 	.word	0x000030c0


	//   ....[60]....
        /*02d0*/ 	.word	0x00003100


	//   ....[61]....
        /*02d4*/ 	.word	0x00003140


	//   ....[62]....
        /*02d8*/ 	.word	0x00003180


	//   ....[63]....
        /*02dc*/ 	.word	0x000031c0


	//   ....[64]....
        /*02e0*/ 	.word	0x00003200


	//   ....[65]....
        /*02e4*/ 	.word	0x00003240


	//   ....[66]....
        /*02e8*/ 	.word	0x00003280


	//   ....[67]....
        /*02ec*/ 	.word	0x000032c0


	//   ....[68]....
        /*02f0*/ 	.word	0x00003300


	//   ....[69]....
        /*02f4*/ 	.word	0x00003340


	//   ....[70]....
        /*02f8*/ 	.word	0x00004e40


	//   ....[71]....
        /*02fc*/ 	.word	0x00004fe0


	//   ....[72]....
        /*0300*/ 	.word	0x00005230


	//   ....[73]....
        /*0304*/ 	.word	0x000053d0


	//   ....[74]....
        /*0308*/ 	.word	0x000054f0


	//   ....[75]....
        /*030c*/ 	.word	0x000059f0


	//   ....[76]....
        /*0310*/ 	.word	0x00005c80


	//   ....[77]....
        /*0314*/ 	.word	0x00005ec0


	//   ....[78]....
        /*0318*/ 	.word	0x000060f0


	//   ....[79]....
        /*031c*/ 	.word	0x000063a0


	//   ....[80]....
        /*0320*/ 	.word	0x000066d0


	//   ....[81]....
        /*0324*/ 	.word	0x00008150


	//   ....[82]....
        /*0328*/ 	.word	0x000082a0


	//   ....[83]....
        /*032c*/ 	.word	0x00008310


	//   ....[84]....
        /*0330*/ 	.word	0x00008380


	//   ....[85]....
        /*0334*/ 	.word	0x000083f0


	//   ....[86]....
        /*0338*/ 	.word	0x00008460


	//----- nvinfo : EIATTR_REG_RECONFIG
	.align		4
.L_282:
        /*033c*/ 	.byte	0x01, 0x54
	.zero		2


	//----- nvinfo : EIATTR_SYSCALL_OFFSETS
	.align		4
        /*0340*/ 	.byte	0x04, 0x46
        /*0342*/ 	.short	(.L_284 - .L_283)


	//   ....[0]....
.L_283:
        /*0344*/ 	.word	0x000007a0


	//   ....[1]....
        /*0348*/ 	.word	0x00000890


	//   ....[2]....
        /*034c*/ 	.word	0x000009f0


	//   ....[3]....
        /*0350*/ 	.word	0x00000ae0


	//----- nvinfo : EIATTR_MBARRIER_INSTR_OFFSETS
	.align		4
.L_284:
        /*0354*/ 	.byte	0x04, 0x39
        /*0356*/ 	.short	(.L_286 - .L_285)


	//   ....[0]....
.L_285:
        /*0358*/ 	.word	0x00000260
        /*035c*/ 	.word	0x000000ff
        /*0360*/ 	.word	0x00030c00
        /*0364*/ 	.short	0x0100
        /*0366*/ 	.byte	0x06
	.zero		1


	//   ....[1]....
        /*0368*/ 	.word	0x00000350
        /*036c*/ 	.word	0x000000ff
        /*0370*/ 	.word	0x00030c10
        /*0374*/ 	.short	0x0100
        /*0376*/ 	.byte	0x08
	.zero		1


	//   ....[2]....
        /*0378*/ 	.word	0x00000360
        /*037c*/ 	.word	0x000000ff
        /*0380*/ 	.word	0x00030c20
        /*0384*/ 	.short	0x0100
        /*0386*/ 	.byte	0x08
	.zero		1


	//   ....[3]....
        /*0388*/ 	.word	0x00000370
        /*038c*/ 	.word	0x000000ff
        /*0390*/ 	.word	0x00030c18
        /*0394*/ 	.short	0x0100
        /*0396*/ 	.byte	0x08
	.zero		1


	//   ....[4]....
        /*0398*/ 	.word	0x00000380
        /*039c*/ 	.word	0x000000ff
        /*03a0*/ 	.word	0x00030c28
        /*03a4*/ 	.short	0x0100
        /*03a6*/ 	.byte	0x08
	.zero		1


	//   ....[5]....
        /*03a8*/ 	.word	0x000004b0
        /*03ac*/ 	.word	0x000000ff
        /*03b0*/ 	.word	0x00030c30
        /*03b4*/ 	.short	0x0100
        /*03b6*/ 	.byte	0x08
	.zero		1


	//   ....[6]....
        /*03b8*/ 	.word	0x000004c0
        /*03bc*/ 	.word	0x000000ff
        /*03c0*/ 	.word	0x00030c40
        /*03c4*/ 	.short	0x0100
        /*03c6*/ 	.byte	0x08
	.zero		1


	//   ....[7]....
        /*03c8*/ 	.word	0x000004d0
        /*03cc*/ 	.word	0x000000ff
        /*03d0*/ 	.word	0x00030c38
        /*03d4*/ 	.short	0x0100
        /*03d6*/ 	.byte	0x08
	.zero		1


	//   ....[8]....
        /*03d8*/ 	.word	0x000004e0
        /*03dc*/ 	.word	0x000000ff
        /*03e0*/ 	.word	0x00030c48
        /*03e4*/ 	.short	0x0100
        /*03e6*/ 	.byte	0x08
	.zero		1


	//   ....[9]....
        /*03e8*/ 	.word	0x00000b70
        /*03ec*/ 	.word	0x00000002
        /*03f0*/ 	.word	0x00030c00
        /*03f4*/ 	.short	0x010a
        /*03f6*/ 	.byte	0x3f
	.zero		1


	//   ....[10]....
        /*03f8*/ 	.word	0x00000bc0
        /*03fc*/ 	.word	0x00000002
        /*0400*/ 	.word	0x00030c00
        /*0404*/ 	.short	0x010a
        /*0406*/ 	.byte	0x3f
	.zero		1


	//   ....[11]....
        /*0408*/ 	.word	0x00001680
        /*040c*/ 	.word	0x00000009
        /*0410*/ 	.word	0x00030c10
        /*0414*/ 	.short	0x010a
        /*0416*/ 	.byte	0x3f
	.zero		1


	//   ....[12]....
        /*0418*/ 	.word	0x000016f0
        /*041c*/ 	.word	0x00000009
        /*0420*/ 	.word	0x00030c10
        /*0424*/ 	.short	0x010a
        /*0426*/ 	.byte	0x3f
	.zero		1


	//   ....[13]....
        /*0428*/ 	.word	0x00001b00
        /*042c*/ 	.word	0x00000009
        /*0430*/ 	.word	0x00030c30
        /*0434*/ 	.short	0x010a
        /*0436*/ 	.byte	0x3f
	.zero		1


	//   ....[14]....
        /*0438*/ 	.word	0x00001b80
        /*043c*/ 	.word	0x00000009
        /*0440*/ 	.word	0x00030c30
        /*0444*/ 	.short	0x010a
        /*0446*/ 	.byte	0x3f
	.zero		1


	//   ....[15]....
        /*0448*/ 	.word	0x000042c0
        /*044c*/ 	.word	0x0000000a
        /*0450*/ 	.word	0x00000000
        /*0454*/ 	.short	0x0101
        /*0456*/ 	.byte	0x3f
	.zero		1


	//   ....[16]....
        /*0458*/ 	.word	0x00004710
        /*045c*/ 	.word	0x00000009
        /*0460*/ 	.word	0x00000000
        /*0464*/ 	.short	0x0101
        /*0466*/ 	.byte	0x3f
	.zero		1


	//   ....[17]....
        /*0468*/ 	.word	0x00006b40
        /*046c*/ 	.word	0x0000000b
        /*0470*/ 	.word	0x00030c20
        /*0474*/ 	.short	0x010a
        /*0476*/ 	.byte	0x3f
	.zero		1


	//   ....[18]....
        /*0478*/ 	.word	0x00007010
        /*047c*/ 	.word	0x0000000b
        /*0480*/ 	.word	0x00030c40
        /*0484*/ 	.short	0x010a
        /*0486*/ 	.byte	0x3f
	.zero		1


	//   ....[19]....
        /*0488*/ 	.word	0x00007240
        /*048c*/ 	.word	0x0000000b
        /*0490*/ 	.word	0x00030c28
        /*0494*/ 	.short	0x010a
        /*0496*/ 	.byte	0x3f
	.zero		1


	//   ....[20]....
        /*0498*/ 	.word	0x000073e0
        /*049c*/ 	.word	0x0000000b
        /*04a0*/ 	.word	0x00030c48
        /*04a4*/ 	.short	0x010a
        /*04a6*/ 	.byte	0x3f
	.zero		1


	//   ....[21]....
        /*04a8*/ 	.word	0x000075f0
        /*04ac*/ 	.word	0x0000000b
        /*04b0*/ 	.word	0x00030c20
        /*04b4*/ 	.short	0x010a
        /*04b6*/ 	.byte	0x3f
	.zero		1


	//   ....[22]....
        /*04b8*/ 	.word	0x00007800
        /*04bc*/ 	.word	0x0000000b
        /*04c0*/ 	.word	0x00030c40
        /*04c4*/ 	.short	0x010a
        /*04c6*/ 	.byte	0x3f
	.zero		1


	//   ....[23]....
        /*04c8*/ 	.word	0x00007a00
        /*04cc*/ 	.word	0x0000000b
        /*04d0*/ 	.word	0x00030c28
        /*04d4*/ 	.short	0x010a
        /*04d6*/ 	.byte	0x3f
	.zero		1


	//   ....[24]....
        /*04d8*/ 	.word	0x00007c00
        /*04dc*/ 	.word	0x0000000d
        /*04e0*/ 	.word	0x00030c40
        /*04e4*/ 	.short	0x010a
        /*04e6*/ 	.byte	0x3f
	.zero		1


	//   ....[25]....
        /*04e8*/ 	.word	0x00007fc0
        /*04ec*/ 	.word	0x00000006
        /*04f0*/ 	.word	0x00000000
        /*04f4*/ 	.short	0x010a
        /*04f6*/ 	.byte	0x3f
	.zero		1


	//   ....[26]....
        /*04f8*/ 	.word	0x00008020
        /*04fc*/ 	.word	0x00000003
        /*0500*/ 	.word	0x00000000
        /*0504*/ 	.short	0x010a
        /*0506*/ 	.byte	0x3f
	.zero		1


	//   ....[27]....
        /*0508*/ 	.word	0x00008080
        /*050c*/ 	.word	0x00000000
        /*0510*/ 	.word	0x00000000
        /*0514*/ 	.short	0x010a
        /*0516*/ 	.byte	0x3f
	.zero		1


	//   ....[28]....
        /*0518*/ 	.word	0x000080b0
        /*051c*/ 	.word	0x00000003
        /*0520*/ 	.word	0x00000000
        /*0524*/ 	.short	0x010a
        /*0526*/ 	.byte	0x3f
	.zero		1


	//   ....[29]....
        /*0528*/ 	.word	0x00008180
        /*052c*/ 	.word	0x00000002
        /*0530*/ 	.word	0x00030c00
        /*0534*/ 	.short	0x010a
        /*0536*/ 	.byte	0x3f
	.zero		1


	//   ....[30]....
        /*0538*/ 	.word	0x000081d0
        /*053c*/ 	.word	0x00000009
        /*0540*/ 	.word	0x00030c10
        /*0544*/ 	.short	0x010a
        /*0546*/ 	.byte	0x3f
	.zero		1


	//   ....[31]....
        /*0548*/ 	.word	0x00008220
        /*054c*/ 	.word	0x00000009
        /*0550*/ 	.word	0x00030c30
        /*0554*/ 	.short	0x010a
        /*0556*/ 	.byte	0x3f
	.zero		1


	//   ....[32]....
        /*0558*/ 	.word	0x000084a0
        /*055c*/ 	.word	0x0000000b
        /*0560*/ 	.word	0x00030c20
        /*0564*/ 	.short	0x010a
        /*0566*/ 	.byte	0x3f
	.zero		1


	//   ....[33]....
        /*0568*/ 	.word	0x000084f0
        /*056c*/ 	.word	0x0000000b
        /*0570*/ 	.word	0x00030c40
        /*0574*/ 	.short	0x010a
        /*0576*/ 	.byte	0x3f
	.zero		1


	//   ....[34]....
        /*0578*/ 	.word	0x00008540
        /*057c*/ 	.word	0x0000000b
        /*0580*/ 	.word	0x00030c28
        /*0584*/ 	.short	0x010a
        /*0586*/ 	.byte	0x3f
	.zero		1


	//   ....[35]....
        /*0588*/ 	.word	0x00008590
        /*058c*/ 	.word	0x0000000b
        /*0590*/ 	.word	0x00030c48
        /*0594*/ 	.short	0x010a
        /*0596*/ 	.byte	0x3f
	.zero		1


	//   ....[36]....
        /*0598*/ 	.word	0x000085f0
        /*059c*/ 	.word	0x0000000b
        /*05a0*/ 	.word	0x00030c20
        /*05a4*/ 	.short	0x010a
        /*05a6*/ 	.byte	0x3f
	.zero		1


	//   ....[37]....
        /*05a8*/ 	.word	0x00008640
        /*05ac*/ 	.word	0x0000000b
        /*05b0*/ 	.word	0x00030c40
        /*05b4*/ 	.short	0x010a
        /*05b6*/ 	.byte	0x3f
	.zero		1


	//   ....[38]....
        /*05b8*/ 	.word	0x00008690
        /*05bc*/ 	.word	0x0000000b
        /*05c0*/ 	.word	0x00030c28
        /*05c4*/ 	.short	0x010a
        /*05c6*/ 	.byte	0x3f
	.zero		1


	//   ....[39]....
        /*05c8*/ 	.word	0x000086e0
        /*05cc*/ 	.word	0x0000000d
        /*05d0*/ 	.word	0x00030c40
        /*05d4*/ 	.short	0x010a
        /*05d6*/ 	.byte	0x3f
	.zero		1


	//   ....[40]....
        /*05d8*/ 	.word	0x000087c0
        /*05dc*/ 	.word	0x00000006
        /*05e0*/ 	.word	0x00000000
        /*05e4*/ 	.short	0x010a
        /*05e6*/ 	.byte	0x3f
	.zero		1


	//   ....[41]....
        /*05e8*/ 	.word	0x00008810
        /*05ec*/ 	.word	0x00000003
        /*05f0*/ 	.word	0x00000000
        /*05f4*/ 	.short	0x010a
        /*05f6*/ 	.byte	0x3f
	.zero		1


	//   ....[42]....
        /*05f8*/ 	.word	0x00008860
        /*05fc*/ 	.word	0x00000000
        /*0600*/ 	.word	0x00000000
        /*0604*/ 	.short	0x010a
        /*0606*/ 	.byte	0x3f
	.zero		1


	//----- nvinfo : EIATTR_NUM_MBARRIERS
	.align		4
.L_286:
        /*0608*/ 	.byte	0x03, 0x38
        /*060a*/ 	.short	0x0009


	//----- nvinfo : EIATTR_EXIT_INSTR_OFFSETS
	.align		4
        /*060c*/ 	.byte	0x04, 0x1c
        /*060e*/ 	.short	(.L_288 - .L_287)


	//   ....[0]....
.L_287:
        /*0610*/ 	.word	0x00008100


	//----- nvinfo : EIATTR_MAX_THREADS
	.align		4
.L_288:
        /*0614*/ 	.byte	0x04, 0x05
        /*0616*/ 	.short	(.L_290 - .L_289)
.L_289:
        /*0618*/ 	.word	0x00000180
        /*061c*/ 	.word	0x00000001
        /*0620*/ 	.word	0x00000001


	//----- nvinfo : EIATTR_CRS_STACK_SIZE
	.align		4
.L_290:
        /*0624*/ 	.byte	0x04, 0x1e
        /*0626*/ 	.short	(.L_292 - .L_291)
.L_291:
        /*0628*/ 	.word	0x00000000


	//----- nvinfo : EIATTR_CBANK_PARAM_SIZE
	.align		4
.L_292:
        /*062c*/ 	.byte	0x03, 0x19
        /*062e*/ 	.short	0x06f0


	//----- nvinfo : EIATTR_PARAM_CBANK
	.align		4
        /*0630*/ 	.byte	0x04, 0x0a
        /*0632*/ 	.short	(.L_294 - .L_293)
	.align		4
.L_293:
        /*0634*/ 	.word	index@(.nv.constant0._ZN7cutlass13device_kernelIN5flash11enable_sm90INS1_16FlashAttnBwdSm90INS1_25CollectiveMainloopBwdSm90ILi2ELi2ELi2EN4cute5tupleIJNS5_1CILi1EEES8_S8_EEENS6_IJNS7_ILi128EEESA_NS7_ILi64EEEEEENS_10bfloat16_tEfNS_4arch4Sm90ELb0ELb0ELb0ELb0ELb1ELb1ELb0ELb0ELi2ELi1ELi2ELi2ELb0EEENS1_24CollectiveEpilogueBwdGQAISC_fSF_Li256ELb0ELb1EEENS1_19SingleTileSchedulerILb0ELb0ELb0ELi128EEEEEEEEEvNT_6ParamsE)
        /*0638*/ 	.short	0x0210
        /*063a*/ 	.short	0x06f0


	//----- nvinfo : EIATTR_SW_WAR
	.align		4
.L_294:
        /*063c*/ 	.byte	0x04, 0x36
        /*063e*/ 	.short	(.L_296 - .L_295)
.L_295:
        /*0640*/ 	.word	0x00000008
.L_296:


//--------------------- .nv.info._ZN7cutlass13device_kernelIN5flash11enable_sm90INS1_16FlashAttnBwdSm90INS1_25CollectiveMainloopBwdSm90ILi2ELi2ELi2EN4cute5tupleIJNS5_1CILi1EEES8_S8_EEENS6_IJNS7_ILi128EEESA_NS7_ILi64EEEEEENS_10bfloat16_tEfNS_4arch4Sm90ELb0ELb0ELb0ELb1ELb0ELb1ELb0ELb0ELi2ELi1ELi2ELi2ELb0EEENS1_21CollectiveEpilogueBwdISC_SD_SF_Li256ELb1ELb0ELi1EEENS1_19SingleTileSchedulerILb1ELb0ELb0ELi128EEEEEEEEEvNT_6ParamsE --------------------------
	.section	.nv.info._ZN7cutlass13device_kernelIN5flash11enable_sm90INS1_16FlashAttnBwdSm90INS1_25CollectiveMainloopBwdSm90ILi2ELi2ELi2EN4cute5tupleIJNS5_1CILi1EEES8_S8_EEENS6_IJNS7_ILi128EEESA_NS7_ILi64EEEEEENS_10bfloat16_tEfNS_4arch4Sm90ELb0ELb0ELb0ELb1ELb0ELb1ELb0ELb0ELi2ELi1ELi2ELi2ELb0EEENS1_21CollectiveEpilogueBwdISC_SD_SF_Li256ELb1ELb0ELi1EEENS1_19SingleTileSchedulerILb1ELb0ELb0ELi128EEEEEEEEEvNT_6ParamsE,"",@"SHT_CUDA_INFO"
	.sectionflags	@""
	.align	4


	//----- nvinfo : EIATTR_CUDA_API_VERSION
	.align		4
        /*0000*/ 	.byte	0x04, 0x37
        /*0002*/ 	.short	(.L_298 - .L_297)
.L_297:
        /*0004*/ 	.word	0x00000082


	//----- nvinfo : EIATTR_KPARAM_INFO
	.align		4
.L_298:
        /*0008*/ 	.byte	0x04, 0x17
        /*000a*/ 	.short	(.L_300 - .L_299)
.L_299:
        /*000c*/ 	.word	0x00000000
        /*0010*/ 	.short	0x0000
        /*0012*/ 	.short	0x0070
        /*0014*/ 	.byte	0x00, 0xf0, 0x01, 0x1a


	//----- nvinfo : EIATTR_SPARSE_MMA_MASK
	.align		4
.L_300:
        /*0018*/ 	.byte	0x03, 0x50
        /*001a*/ 	.short	0x0000


	//----- nvinfo : EIATTR_MAXREG_COUNT
	.align		4
        /*001c*/ 	.byte	0x03, 0x1b
        /*001e*/ 	.short	0x00a8


	//----- nvinfo : EIATTR_NUM_BARRIERS
	.align		4
        /*0020*/ 	.byte	0x02, 0x4c
        /*0022*/ 	.byte	0x10
	.zero		1


	//----- nvinfo : EIATTR_EXTERNS
	.align		4
        /*0024*/ 	.byte	0x04, 0x0f
        /*0026*/ 	.short	(.L_302 - .L_301)


	//   ....[0]....
	.align		4
.L_301:
        /*0028*/ 	.word	index@(__assertfail)


	//----- nvinfo : EIATTR_ANNOTATIONS
	.align		4
.L_302:
        /*002c*/ 	.byte	0x04, 0x55
        /*002e*/ 	.short	(.L_304 - .L_303)


	//   ....[0]....
.L_303:
        /*0030*/ 	.word	0x00000001
        /*0034*/ 	.byte	0x60, 0x05, 0x00, 0x00, 0x01, 0x00, 0x00, 0x00, 0xd0, 0x07, 0x00, 0x00, 0x01, 0x00, 0x00, 0x00
        /*0044*/ 	.byte	0x50, 0x13, 0x00, 0x00, 0x01, 0x00, 0x00, 0x00, 0x00, 0x19, 0x00, 0x00, 0x01, 0x00, 0x00, 0x00
        /*0054*/ 	.byte	0x40, 0x19, 0x00, 0x00, 0x01, 0x00, 0x00, 0x00, 0x80, 0x19, 0x00, 0x00, 0x01, 0x00, 0x00, 0x00
        /*0064*/ 	.byte	0x20, 0x1b, 0x00, 0x00, 0x01, 0x00, 0x00, 0x00, 0x50, 0x1b, 0x00, 0x00, 0x01, 0x00, 0x00, 0x00
        /*0074*/ 	.byte	0x70, 0x1b, 0x00, 0x00, 0x01, 0x00, 0x00, 0x00, 0x50, 0x4d, 0x00, 0x00, 0x01, 0x00, 0x00, 0x00
        /*0084*/ 	.byte	0x90, 0x5f, 0x00, 0x00, 0x01, 0x00, 0x00, 0x00, 0xe0, 0x8c, 0x00, 0x00, 0x01, 0x00, 0x00, 0x00
        /*0094*/ 	.byte	0x10, 0x8d, 0x00, 0x00, 0x01, 0x00, 0x00, 0x00, 0xf0, 0x97, 0x00, 0x00


	//----- nvinfo : EIATTR_MERCURY_ISA_VERSION
	.align		4
.L_304:
        /*00a0*/ 	.byte	0x03, 0x5f
        /*00a2*/ 	.short	0x0101


	//----- nvinfo : EIATTR_INT_WARP_WIDE_INSTR_OFFSETS
	.align		4
        /*00a4*/ 	.byte	0x04, 0x31
        /*00a6*/ 	.short	(.L_306 - .L_305)


	//   ....[0]....
.L_305:
        /*00a8*/ 	.word	0x00000180


	//   ....[1]....
        /*00ac*/ 	.word	0x00000240


	//   ....[2]....
        /*00b0*/ 	.word	0x00007ef0


	//----- nvinfo : EIATTR_COOP_GROUP_MASK_REGIDS
	.align		4
.L_306:
        /*00b4*/ 	.byte	0x04, 0x29
        /*00b6*/ 	.short	(.L_308 - .L_307)


	//   ....[0]....
.L_307:
        /*00b8*/ 	.word	0xffffffff


	//   ....[1]....
        /*00bc*/ 	.word	0xffffffff


	//   ....[2]....
        /*00c0*/ 	.word	0xffffffff


	//   ....[3]....
        /*00c4*/ 	.word	0xffffffff


	//   ....[4]....
        /*00c8*/ 	.word	0xffffffff


	//   ....[5]....
        /*00cc*/ 	.word	0xffffffff


	//   ....[6]....
        /*00d0*/ 	.word	0xffffffff


	//   ....[7]....
        /*00d4*/ 	.word	0xffffffff


	//   ....[8]....
        /*00d8*/ 	.word	0xffffffff


	//   ....[9]....
        /*00dc*/ 	.word	0xffffffff


	//   ....[10]....
        /*00e0*/ 	.word	0xffffffff


	//   ....[11]....
        /*00e4*/ 	.word	0xffffffff


	//   ....[12]....
        /*00e8*/ 	.word	0xffffffff


	//   ....[13]....
        /*00ec*/ 	.word	0xffffffff


	//   ....[14]....
        /*00f0*/ 	.word	0xffffffff


	//   ....[15]....
        /*00f4*/ 	.word	0xffffffff


	//   ....[16]....
        /*00f8*/ 	.word	0xffffffff


	//   ....[17]....
        /*00fc*/ 	.word	0xffffffff


	//   ....[18]....
        /*0100*/ 	.word	0xffffffff


	//   ....[19]....
        /*0104*/ 	.word	0xffffffff


	//   ....[20]....
        /*0108*/ 	.word	0xffffffff


	//   ....[21]....
        /*010c*/ 	.word	0xffffffff


	//   ....[22]....
        /*0110*/ 	.word	0xffffffff


	//   ....[23]....
        /*0114*/ 	.word	0xffffffff


	//   ....[24]....
        /*0118*/ 	.word	0xffffffff


	//   ....[25]....
        /*011c*/ 	.word	0xffffffff


	//   ....[26]....
        /*0120*/ 	.word	0xffffffff


	//   ....[27]....
        /*0124*/ 	.word	0xffffffff


	//   ....[28]....
        /*0128*/ 	.word	0xffffffff


	//   ....[29]....
        /*012c*/ 	.word	0xffffffff


	//   ....[30]....
        /*0130*/ 	.word	0xffffffff


	//   ....[31]....
        /*0134*/ 	.word	0xffffffff


	//   ....[32]....
        /*0138*/ 	.word	0xffffffff


	//   ....[33]....
        /*013c*/ 	.word	0xffffffff


	//   ....[34]....
        /*0140*/ 	.word	0xffffffff


	//   ....[35]....
        /*0144*/ 	.word	0xffffffff


	//   ....[36]....
        /*0148*/ 	.word	0xffffffff


	//   ....[37]....
        /*014c*/ 	.word	0xffffffff


	//   ....[38]....
        /*0150*/ 	.word	0xffffffff


	//   ....[39]....
        /*0154*/ 	.word	0xffffffff


	//   ....[40]....
        /*0158*/ 	.word	0xffffffff


	//   ....[41]....
        /*015c*/ 	.word	0xffffffff


	//   ....[42]....
        /*0160*/ 	.word	0xffffffff


	//   ....[43]....
        /*0164*/ 	.word	0xffffffff


	//   ....[44]....
        /*0168*/ 	.word	0xffffffff


	//   ....[45]....
        /*016c*/ 	.word	0xffffffff


	//   ....[46]....
        /*0170*/ 	.word	0xffffffff


	//   ....[47]....
        /*0174*/ 	.word	0xffffffff


	//   ....[48]....
        /*0178*/ 	.word	0xffffffff


	//   ....[49]....
        /*017c*/ 	.word	0xffffffff


	//   ....[50]....
        /*0180*/ 	.word	0xffffffff


	//   ....[51]....
        /*0184*/ 	.word	0xffffffff


	//   ....[52]....
        /*0188*/ 	.word	0xffffffff


	//   ....[53]....
        /*018c*/ 	.word	0xffffffff


	//   ....[54]....
        /*0190*/ 	.word	0xffffffff


	//   ....[55]....
        /*0194*/ 	.word	0xffffffff


	//   ....[56]....
        /*0198*/ 	.word	0xffffffff


	//   ....[57]....
        /*019c*/ 	.word	0xffffffff


	//   ....[58]....
        /*01a0*/ 	.word	0xffffffff


	//   ....[59]....
        /*01a4*/ 	.word	0xffffffff


	//   ....[60]....
        /*01a8*/ 	.word	0xffffffff


	//   ....[61]....
        /*01ac*/ 	.word	0xffffffff


	//   ....[62]....
        /*01b0*/ 	.word	0xffffffff


	//   ....[63]....
        /*01b4*/ 	.word	0xffffffff


	//   ....[64]....
        /*01b8*/ 	.word	0xffffffff


	//   ....[65]....
        /*01bc*/ 	.word	0xffffffff


	//   ....[66]....
        /*01c0*/ 	.word	0xffffffff


	//   ....[67]....
        /*01c4*/ 	.word	0xffffffff


	//   ....[68]....
        /*01c8*/ 	.word	0xffffffff


	//   ....[69]....
        /*01cc*/ 	.word	0xffffffff


	//   ....[70]....
        /*01d0*/ 	.word	0xffffffff


	//   ....[71]....
        /*01d4*/ 	.word	0x0500000f


	//----- nvinfo : EIATTR_COOP_GROUP_INSTR_OFFSETS
	.align		4
.L_308:
        /*01d8*/ 	.byte	0x04, 0x28
        /*01da*/ 	.short	(.L_310 - .L_309)


	//   ....[0]....
.L_309:
        /*01dc*/ 	.word	0x00000060


	//   ....[1]....
        /*01e0*/ 	.word	0x00000190


	//   ....[2]....
        /*01e4*/ 	.word	0x00000220


	//   ....[3]....
        /*01e8*/ 	.word	0x000003a0


	//   ....[4]....
        /*01ec*/ 	.word	0x00000610


	//   ....[5]....
        /*01f0*/ 	.word	0x00001160


	//   ....[6]....
        /*01f4*/ 	.word	0x00002020


	//   ....[7]....
        /*01f8*/ 	.word	0x00002060


	//   ....[8]....
        /*01fc*/ 	.word	0x000020a0


	//   ....[9]....
        /*0200*/ 	.word	0x00002100


	//   ....[10]....
        /*0204*/ 	.word	0x000021d0


	//   ....[11]....
        /*0208*/ 	.word	0x00002220


	//   ....[12]....
        /*020c*/ 	.word	0x00002260


	//   ....[13]....
        /*0210*/ 	.word	0x000022a0


	//   ....[14]....
        /*0214*/ 	.word	0x000022e0


	//   ....[15]....
        /*0218*/ 	.word	0x00002320


	//   ....[16]....
        /*021c*/ 	.word	0x00002360


	//   ....[17]....
        /*0220*/ 	.word	0x000023c0


	//   ....[18]....
        /*0224*/ 	.word	0x00002430


	//   ....[19]....
        /*0228*/ 	.word	0x00002470


	//   ....[20]....
        /*022c*/ 	.word	0x000024a0


	//   ....[21]....
        /*0230*/ 	.word	0x000024e0


	//   ....[22]....
        /*0234*/ 	.word	0x00002510


	//   ....[23]....
        /*0238*/ 	.word	0x00002580


	//   ....[24]....
        /*023c*/ 	.word	0x000025c0


	//   ....[25]....
        /*0240*/ 	.word	0x00002630


	//   ....[26]....
        /*0244*/ 	.word	0x00002680


	//   ....[27]....
        /*0248*/ 	.word	0x000026c0


	//   ....[28]....
        /*024c*/ 	.word	0x00002710


	//   ....[29]....
        /*0250*/ 	.word	0x00002750


	//   ....[30]....
        /*0254*/ 	.word	0x000027d0


	//   ....[31]....
        /*0258*/ 	.word	0x00002810


	//   ....[32]....
        /*025c*/ 	.word	0x00002850


	//   ....[33]....
        /*0260*/ 	.word	0x00002a80


	//   ....[34]....
        /*0264*/ 	.word	0x00002ad0


	//   ....[35]....
        /*0268*/ 	.word	0x00002b10


	//   ....[36]....
        /*026c*/ 	.word	0x00002bc0


	//   ....[37]....
        /*0270*/ 	.word	0x00002bf0


	//   ....[38]....
        /*0274*/ 	.word	0x00003050


	//   ....[39]....
        /*0278*/ 	.word	0x00003060


	//   ....[40]....
        /*027c*/ 	.word	0x00003070


	//   ....[41]....
        /*0280*/ 	.word	0x00003080


	//   ....[42]....
        /*0284*/ 	.word	0x00003090


	//   ....[43]....
        /*0288*/ 	.word	0x000030a0


	//   ....[44]....
        /*028c*/ 	.word	0x000030d0


	//   ....[45]....
        /*0290*/ 	.word	0x00003100


	//   ....[46]....
        /*0294*/ 	.word	0x00003140


	//   ....[47]....
        /*0298*/ 	.word	0x00003180


	//   ....[48]....
        /*029c*/ 	.word	0x000031c0


	//   ....[49]....
        /*02a0*/ 	.word	0x00003200


	//   ....[50]....
        /*02a4*/ 	.word	0x00003240


	//   ....[51]....
        /*02a8*/ 	.word	0x00003280


	//   ....[52]....
        /*02ac*/ 	.word	0x000032c0


	//   ....[53]....
        /*02b0*/ 	.word	0x00003320


	//   ....[54]....
        /*02b4*/ 	.word	0x00003360


	//   ....[55]....
        /*02b8*/ 	.word	0x000033a0


	//   ....[56]....
        /*02bc*/ 	.word	0x000033e0


	//   ....[57]....
        /*02c0*/ 	.word	0x00003420


	//   ....[58]....
        /*02c4*/ 	.word	0x00003460


	//   ....[59]....
        /*02c8*/ 	.word	0x000034a0


	//   ....[60]....
        /*02cc*/ 	.word	0x000034e0


	//   ....[61]....
        /*02d0*/ 	.word	0x00003520


	//   ....[62]....
        /*02d4*/ 	.word	0x00003560


	//   ....[63]....
        /*02d8*/ 	.word	0x000035a0


	//   ....[64]....
        /*02dc*/ 	.word	0x000035e0


	//   ....[65]....
        /*02e0*/ 	.word	0x00003620


	//   ....[66]....
        /*02e4*/ 	.word	0x00003660


	//   ....[67]....
        /*02e8*/ 	.word	0x000036a0


	//   ....[68]....
        /*02ec*/ 	.word	0x000036e0


	//   ....[69]....
        /*02f0*/ 	.word	0x00003720


	//   ....[70]....
        /*02f4*/ 	.word	0x00006c50


	//   ....[71]....
        /*02f8*/ 	.word	0x00009a60


	//----- nvinfo : EIATTR_REG_RECONFIG
	.align		4
.L_310:
        /*02fc*/ 	.byte	0x01, 0x54
	.zero		2


	//----- nvinfo : EIATTR_SYSCALL_OFFSETS
	.align		4
        /*0300*/ 	.byte	0x04, 0x46
        /*0302*/ 	.short	(.L_312 - .L_311)


	//   ....[0]....
.L_311:
        /*0304*/ 	.word	0x00000dc0


	//   ....[1]....
        /*0308*/ 	.word	0x00000eb0


	//   ....[2]....
        /*030c*/ 	.word	0x00001010


	//   ....[3]....
        /*0310*/ 	.word	0x00001100


	//----- nvinfo : EIATTR_MBARRIER_INSTR_OFFSETS
	.align		4
.L_312:
        /*0314*/ 	.byte	0x04, 0x39
        /*0316*/ 	.short	(.L_314 - .L_313)


	//   ....[0]....
.L_313:
        /*0318*/ 	.word	0x00000260
        /*031c*/ 	.word	0x000000ff
        /*0320*/ 	.word	0x00030c00
        /*0324*/ 	.short	0x0100
        /*0326*/ 	.byte	0x06
	.zero		1


	//   ....[1]....
        /*0328*/ 	.word	0x00000350
        /*032c*/ 	.word	0x000000ff
        /*0330*/ 	.word	0x00030c10
        /*0334*/ 	.short	0x0100
        /*0336*/ 	.byte	0x08
	.zero		1


	//   ....[2]....
        /*0338*/ 	.word	0x00000360
        /*033c*/ 	.word	0x000000ff
        /*0340*/ 	.word	0x00030c20
        /*0344*/ 	.short	0x0100
        /*0346*/ 	.byte	0x08
	.zero		1


	//   ....[3]....
        /*0348*/ 	.word	0x00000370
        /*034c*/ 	.word	0x000000ff
        /*0350*/ 	.word	0x00030c18
        /*0354*/ 	.short	0x0100
        /*0356*/ 	.byte	0x08
	.zero		1


	//   ....[4]....
        /*0358*/ 	.word	0x00000380
        /*035c*/ 	.word	0x000000ff
        /*0360*/ 	.word	0x00030c28
        /*0364*/ 	.short	0x0100
        /*0366*/ 	.byte	0x08
	.zero		1


	//   ....[5]....
        /*0368*/ 	.word	0x000004b0
        /*036c*/ 	.word	0x000000ff
        /*0370*/ 	.word	0x00030c30
        /*0374*/ 	.short	0x0100
        /*0376*/ 	.byte	0x08
	.zero		1


	//   ....[6]....
        /*0378*/ 	.word	0x000004c0
        /*037c*/ 	.word	0x000000ff
        /*0380*/ 	.word	0x00030c40
        /*0384*/ 	.short	0x0100
        /*0386*/ 	.byte	0x08
	.zero		1


	//   ....[7]....
        /*0388*/ 	.word	0x000004d0
        /*038c*/ 	.word	0x000000ff
        /*0390*/ 	.word	0x00030c38
        /*0394*/ 	.short	0x0100
        /*0396*/ 	.byte	0x08
	.zero		1


	//   ....[8]....
        /*0398*/ 	.word	0x000004e0
        /*039c*/ 	.word	0x000000ff
        /*03a0*/ 	.word	0x00030c48
        /*03a4*/ 	.short	0x0100
        /*03a6*/ 	.byte	0x08
	.zero		1


	//   ....[9]....
        /*03a8*/ 	.word	0x000011b0
        /*03ac*/ 	.word	0x000000e2
        /*03b0*/ 	.word	0x00030c00
        /*03b4*/ 	.short	0x010a
        /*03b6*/ 	.byte	0x3f
	.zero		1


	//   ....[10]....
        /*03b8*/ 	.word	0x00001330
        /*03bc*/ 	.word	0x000000e2
        /*03c0*/ 	.word	0x00030c00
        /*03c4*/ 	.short	0x010a
        /*03c6*/ 	.byte	0x3f
	.zero		1


	//   ....[11]....
        /*03c8*/ 	.word	0x00001a60
        /*03cc*/ 	.word	0x00000009
        /*03d0*/ 	.word	0x00030c10
        /*03d4*/ 	.short	0x010a
        /*03d6*/ 	.byte	0x3f
	.zero		1


	//   ....[12]....
        /*03d8*/ 	.word	0x00001ad0
        /*03dc*/ 	.word	0x00000009
        /*03e0*/ 	.word	0x00030c10
        /*03e4*/ 	.short	0x010a
        /*03e6*/ 	.byte	0x3f
	.zero		1


	//   ....[13]....
        /*03e8*/ 	.word	0x00001ee0
        /*03ec*/ 	.word	0x00000009
        /*03f0*/ 	.word	0x00030c30
        /*03f4*/ 	.short	0x010a
        /*03f6*/ 	.byte	0x3f
	.zero		1


	//   ....[14]....
        /*03f8*/ 	.word	0x00001f60
        /*03fc*/ 	.word	0x00000009
        /*0400*/ 	.word	0x00030c30
        /*0404*/ 	.short	0x010a
        /*0406*/ 	.byte	0x3f
	.zero		1


	//   ....[15]....
        /*0408*/ 	.word	0x00004690
        /*040c*/ 	.word	0x0000000a
        /*0410*/ 	.word	0x00000000
        /*0414*/ 	.short	0x0101
        /*0416*/ 	.byte	0x3f
	.zero		1


	//   ....[16]....
        /*0418*/ 	.word	0x00004ad0
        /*041c*/ 	.word	0x00000009
        /*0420*/ 	.word	0x00000000
        /*0424*/ 	.short	0x0101
        /*0426*/ 	.byte	0x3f
	.zero		1


	//   ....[17]....
        /*0428*/ 	.word	0x000083f0
        /*042c*/ 	.word	0x0000000c
        /*0430*/ 	.word	0x00030c20
        /*0434*/ 	.short	0x010a
        /*0436*/ 	.byte	0x3f
	.zero		1


	//   ....[18]....
        /*0438*/ 	.word	0x000088a0
        /*043c*/ 	.word	0x0000000c
        /*0440*/ 	.word	0x00030c40
        /*0444*/ 	.short	0x010a
        /*0446*/ 	.byte	0x3f
	.zero		1


	//   ....[19]....
        /*0448*/ 	.word	0x00008ae0
        /*044c*/ 	.word	0x0000000c
        /*0450*/ 	.word	0x00030c28
        /*0454*/ 	.short	0x010a
        /*0456*/ 	.byte	0x3f
	.zero		1


	//   ....[20]....
        /*0458*/ 	.word	0x00008ca0
        /*045c*/ 	.word	0x0000000c
        /*0460*/ 	.word	0x00030c48
        /*0464*/ 	.short	0x010a
        /*0466*/ 	.byte	0x3f
	.zero		1


	//   ....[21]....
        /*0468*/ 	.word	0x00008eb0
        /*046c*/ 	.word	0x0000000c
        /*0470*/ 	.word	0x00030c20
        /*0474*/ 	.short	0x010a
        /*0476*/ 	.byte	0x3f
	.zero		1


	//   ....[22]....
        /*0478*/ 	.word	0x000090d0
        /*047c*/ 	.word	0x0000000c
        /*0480*/ 	.word	0x00030c40
        /*0484*/ 	.short	0x010a
        /*0486*/ 	.byte	0x3f
	.zero		1


	//   ....[23]....
        /*0488*/ 	.word	0x000092e0
        /*048c*/ 	.word	0x0000000c
        /*0490*/ 	.word	0x00030c28
        /*0494*/ 	.short	0x010a
        /*0496*/ 	.byte	0x3f
	.zero		1


	//   ....[24]....
        /*0498*/ 	.word	0x000094f0
        /*049c*/ 	.word	0x0000000d
        /*04a0*/ 	.word	0x00030c40
        /*04a4*/ 	.short	0x010a
        /*04a6*/ 	.byte	0x3f
	.zero		1


	//   ....[25]....
        /*04a8*/ 	.word	0x000098e0
        /*04ac*/ 	.word	0x00000007
        /*04b0*/ 	.word	0x00000000
        /*04b4*/ 	.short	0x010a
        /*04b6*/ 	.byte	0x3f
	.zero		1


	//   ....[26]....
        /*04b8*/ 	.word	0x00009930
        /*04bc*/ 	.word	0x0000000b
        /*04c0*/ 	.word	0x00000000
        /*04c4*/ 	.short	0x010a
        /*04c6*/ 	.byte	0x3f
	.zero		1


	//   ....[27]....
        /*04c8*/ 	.word	0x00009990
        /*04cc*/ 	.word	0x00000009
        /*04d0*/ 	.word	0x00000000
        /*04d4*/ 	.short	0x010a
        /*04d6*/ 	.byte	0x3f
	.zero		1


	//   ....[28]....
        /*04d8*/ 	.word	0x000099c0
        /*04dc*/ 	.word	0x00000003
        /*04e0*/ 	.word	0x00000000
        /*04e4*/ 	.short	0x010a
        /*04e6*/ 	.byte	0x3f
	.zero		1


	//   ....[29]....
        /*04e8*/ 	.word	0x00009a90
        /*04ec*/ 	.word	0x000000e2
        /*04f0*/ 	.word	0x00030c00
        /*04f4*/ 	.short	0x010a
        /*04f6*/ 	.byte	0x3f
	.zero		1


	//   ....[30]....
        /*04f8*/ 	.word	0x00009ae0
        /*04fc*/ 	.word	0x00000009
        /*0500*/ 	.word	0x00030c10
        /*0504*/ 	.short	0x010a
        /*0506*/ 	.byte	0x3f
	.zero		1


	//   ....[31]....
        /*0508*/ 	.word	0x00009b30
        /*050c*/ 	.word	0x00000009
        /*0510*/ 	.word	0x00030c30
        /*0514*/ 	.short	0x010a
        /*0516*/ 	.byte	0x3f
	.zero		1


	//   ....[32]....
        /*0518*/ 	.word	0x00009b80
        /*051c*/ 	.word	0x0000000c
        /*0520*/ 	.word	0x00030c20
        /*0524*/ 	.short	0x010a
        /*0526*/ 	.byte	0x3f
	.zero		1


	//   ....[33]....
        /*0528*/ 	.word	0x00009bd0
        /*052c*/ 	.word	0x0000000c
        /*0530*/ 	.word	0x00030c40
        /*0534*/ 	.short	0x010a
        /*0536*/ 	.byte	0x3f
	.zero		1


	//   ....[34]....
        /*0538*/ 	.word	0x00009c20
        /*053c*/ 	.word	0x0000000c
        /*0540*/ 	.word	0x00030c28
        /*0544*/ 	.short	0x010a
        /*0546*/ 	.byte	0x3f
	.zero		1


	//   ....[35]....
        /*0548*/ 	.word	0x00009c70
        /*054c*/ 	.word	0x0000000c
        /*0550*/ 	.word	0x00030c48
        /*0554*/ 	.short	0x010a
        /*0556*/ 	.byte	0x3f
	.zero		1


	//   ....[36]....
        /*0558*/ 	.word	0x00009cd0
        /*055c*/ 	.word	0x0000000c
        /*0560*/ 	.word	0x00030c20
        /*0564*/ 	.short	0x010a
        /*0566*/ 	.byte	0x3f
	.zero		1


	//   ....[37]....
        /*0568*/ 	.word	0x00009d20
        /*056c*/ 	.word	0x0000000c
        /*0570*/ 	.word	0x00030c40
        /*0574*/ 	.short	0x010a
        /*0576*/ 	.byte	0x3f
	.zero		1


	//   ....[38]....
        /*0578*/ 	.word	0x00009d70
        /*057c*/ 	.word	0x0000000c
        /*0580*/ 	.word	0x00030c28
        /*0584*/ 	.short	0x010a
        /*0586*/ 	.byte	0x3f
	.zero		1


	//   ....[39]....
        /*0588*/ 	.word	0x00009dc0
        /*058c*/ 	.word	0x0000000d
        /*0590*/ 	.word	0x00030c40
        /*0594*/ 	.short	0x010a
        /*0596*/ 	.byte	0x3f
	.zero		1


	//   ....[40]....
        /*0598*/ 	.word	0x00009e90
        /*059c*/ 	.word	0x00000007
        /*05a0*/ 	.word	0x00000000
        /*05a4*/ 	.short	0x010a
        /*05a6*/ 	.byte	0x3f
	.zero		1


	//   ....[41]....
        /*05a8*/ 	.word	0x00009ee0
        /*05ac*/ 	.word	0x0000000b
        /*05b0*/ 	.word	0x00000000
        /*05b4*/ 	.short	0x010a
        /*05b6*/ 	.byte	0x3f
	.zero		1


	//   ....[42]....
        /*05b8*/ 	.word	0x00009f30
        /*05bc*/ 	.word	0x00000009
        /*05c0*/ 	.word	0x00000000
        /*05c4*/ 	.short	0x010a
        /*05c6*/ 	.byte	0x3f
	.zero		1


	//----- nvinfo : EIATTR_NUM_MBARRIERS
	.align		4
.L_314:
        /*05c8*/ 	.byte	0x03, 0x38
        /*05ca*/ 	.short	0x0009


	//----- nvinfo : EIATTR_EXIT_INSTR_OFFSETS
	.align		4
        /*05cc*/ 	.byte	0x04, 0x1c
        /*05ce*/ 	.short	(.L_316 - .L_315)


	//   ....[0]....
.L_315:
        /*05d0*/ 	.word	0x00009a10


	//----- nvinfo : EIATTR_MAX_THREADS
	.align		4
.L_316:
        /*05d4*/ 	.byte	0x04, 0x05
        /*05d6*/ 	.short	(.L_318 - .L_317)
.L_317:
        /*05d8*/ 	.word	0x00000180
        /*05dc*/ 	.word	0x00000001
        /*05e0*/ 	.word	0x00000001


	//----- nvinfo : EIATTR_CRS_STACK_SIZE
	.align		4
.L_318:
        /*05e4*/ 	.byte	0x04, 0x1e
        /*05e6*/ 	.short	(.L_320 - .L_319)
.L_319:
        /*05e8*/ 	.word	0x00000000


	//----- nvinfo : EIATTR_CBANK_PARAM_SIZE
	.align		4
.L_320:
        /*05ec*/ 	.byte	0x03, 0x19
        /*05ee*/ 	.short	0x06f0


	//----- nvinfo : EIATTR_PARAM_CBANK
	.align		4
        /*05f0*/ 	.byte	0x04, 0x0a
        /*05f2*/ 	.short	(.L_322 - .L_321)
	.align		4
.L_321:
        /*05f4*/ 	.word	index@(.nv.constant0._ZN7cutlass13device_kernelIN5flash11enable_sm90INS1_16FlashAttnBwdSm90INS1_25CollectiveMainloopBwdSm90ILi2ELi2ELi2EN4cute5tupleIJNS5_1CILi1EEES8_S8_EEENS6_IJNS7_ILi128EEESA_NS7_ILi64EEEEEENS_10bfloat16_tEfNS_4arch4Sm90ELb0ELb0ELb0ELb1ELb0ELb1ELb0ELb0ELi2ELi1ELi2ELi2ELb0EEENS1_21CollectiveEpilogueBwdISC_SD_SF_Li256ELb1ELb0ELi1EEENS1_19SingleTileSchedulerILb1ELb0ELb0ELi128EEEEEEEEEvNT_6ParamsE)
        /*05f8*/ 	.short	0x0210
        /*05fa*/ 	.short	0x06f0


	//----- nvinfo : EIATTR_SW_WAR
	.align		4
.L_322:
        /*05fc*/ 	.byte	0x04, 0x36
        /*05fe*/ 	.short	(.L_324 - .L_323)
.L_323:
        /*0600*/ 	.word	0x00000008
.L_324:


//--------------------- .nv.info._ZN7cutlass13device_kernelIN5flash11enable_sm90INS1_16FlashAttnBwdSm90INS1_25CollectiveMainloopBwdSm90ILi2ELi2ELi2EN4cute5tupleIJNS5_1CILi1EEES8_S8_EEENS6_IJNS7_ILi128EEESA_NS7_ILi64EEEEEENS_10bfloat16_tEfNS_4arch4Sm90ELb0ELb0ELb0ELb1ELb1ELb1ELb0ELb0ELi2ELi1ELi2ELi2ELb0EEENS1_21CollectiveEpilogueBwdISC_SD_SF_Li256ELb1ELb0ELi1EEENS1_19SingleTileSchedulerILb1ELb0ELb0ELi128EEEEEEEEEvNT_6ParamsE --------------------------
	.section	.nv.info._ZN7cutlass13device_kernelIN5flash11enable_sm90INS1_16FlashAttnBwdSm90INS1_25CollectiveMainloopBwdSm90ILi2ELi2ELi2EN4cute5tupleIJNS5_1CILi1EEES8_S8_EEENS6_IJNS7_ILi128EEESA_NS7_ILi64EEEEEENS_10bfloat16_tEfNS_4arch4Sm90ELb0ELb0ELb0ELb1ELb1ELb1ELb0ELb0ELi2ELi1ELi2ELi2ELb0EEENS1_21CollectiveEpilogueBwdISC_SD_SF_Li256ELb1ELb0ELi1EEENS1_19SingleTileSchedulerILb1ELb0ELb0ELi128EEEEEEEEEvNT_6ParamsE,"",@"SHT_CUDA_INFO"
	.sectionflags	@""
	.align	4


	//----- nvinfo : EIATTR_CUDA_API_VERSION
	.align		4
        /*0000*/ 	.byte	0x04, 0x37
        /*0002*/ 	.short	(.L_326 - .L_325)
.L_325:
        /*0004*/ 	.word	0x00000082


	//----- nvinfo : EIATTR_KPARAM_INFO
	.align		4
.L_326:
        /*0008*/ 	.byte	0x04, 0x17
        /*000a*/ 	.short	(.L_328 - .L_327)
.L_327:
        /*000c*/ 	.word	0x00000000
        /*0010*/ 	.short	0x0000
        /*0012*/ 	.short	0x0070
        /*0014*/ 	.byte	0x00, 0xf0, 0x01, 0x1a


	//----- nvinfo : EIATTR_SPARSE_MMA_MASK
	.align		4
.L_328:
        /*0018*/ 	.byte	0x03, 0x50
        /*001a*/ 	.short	0x0000


	//----- nvinfo : EIATTR_MAXREG_COUNT
	.align		4
        /*001c*/ 	.byte	0x03, 0x1b
        /*001e*/ 	.short	0x00a8


	//----- nvinfo : EIATTR_NUM_BARRIERS
	.align		4
        /*0020*/ 	.byte	0x02, 0x4c
        /*0022*/ 	.byte	0x10
	.zero		1


	//----- nvinfo : EIATTR_EXTERNS
	.align		4
        /*0024*/ 	.byte	0x04, 0x0f
        /*0026*/ 	.short	(.L_330 - .L_329)


	//   ....[0]....
	.align		4
.L_329:
        /*0028*/ 	.word	index@(__assertfail)


	//----- nvinfo : EIATTR_ANNOTATIONS
	.align		4
.L_330:
        /*002c*/ 	.byte	0x04, 0x55
        /*002e*/ 	.short	(.L_332 - .L_331)


	//   ....[0]....
.L_331:
        /* <DEDUP_REMOVED lines=8> */


	//----- nvinfo : EIATTR_MERCURY_ISA_VERSION
	.align		4
.L_332:
        /*00a0*/ 	.byte	0x03, 0x5f
        /*00a2*/ 	.short	0x0101


	//----- nvinfo : EIATTR_INT_WARP_WIDE_INSTR_OFFSETS
	.align		4
        /*00a4*/ 	.byte	0x04, 0x31
        /*00a6*/ 	.short	(.L_334 - .L_333)


	//   ....[0]....
.L_333:
        /*00a8*/ 	.word	0x00000180


	//   ....[1]....
        /*00ac*/ 	.word	0x00000240


	//   ....[2]....
        /*00b0*/ 	.word	0x00007930


	//   ....[3]....
        /*00b4*/ 	.word	0x00007da0


	//   ....[4]....
        /*00b8*/ 	.word	0x00008370


	//   ....[5]....
        /*00bc*/ 	.word	0x000086f0


	//----- nvinfo : EIATTR_COOP_GROUP_MASK_REGIDS
	.align		4
.L_334:
        /*00c0*/ 	.byte	0x04, 0x29
        /*00c2*/ 	.short	(.L_336 - .L_335)


	//   ....[0]....
.L_335:
        /*00c4*/ 	.word	0xffffffff


	//   ....[1]....
        /*00c8*/ 	.word	0xffffffff


	//   ....[2]....
        /*00cc*/ 	.word	0xffffffff


	//   ....[3]....
        /*00d0*/ 	.word	0xffffffff


	//   ....[4]....
        /*00d4*/ 	.word	0xffffffff


	//   ....[5]....
        /*00d8*/ 	.word	0xffffffff


	//   ....[6]....
        /*00dc*/ 	.word	0xffffffff


	//   ....[7]....
        /*00e0*/ 	.word	0xffffffff


	//   ....[8]....
        /*00e4*/ 	.word	0xffffffff


	//   ....[9]....
        /*00e8*/ 	.word	0xffffffff


	//   ....[10]....
        /*00ec*/ 	.word	0xffffffff


	//   ....[11]....
        /*00f0*/ 	.word	0xffffffff


	//   ....[12]....
        /*00f4*/ 	.word	0xffffffff


	//   ....[13]....
        /*00f8*/ 	.word	0xffffffff


	//   ....[14]....
        /*00fc*/ 	.word	0xffffffff


	//   ....[15]....
        /*0100*/ 	.word	0xffffffff


	//   ....[16]....
        /*0104*/ 	.word	0xffffffff


	//   ....[17]....
        /*0108*/ 	.word	0xffffffff


	//   ....[18]....
        /*010c*/ 	.word	0xffffffff


	//   ....[19]....
        /*0110*/ 	.word	0xffffffff


	//   ....[20]....
        /*0114*/ 	.word	0xffffffff


	//   ....[21]....
        /*0118*/ 	.word	0xffffffff


	//   ....[22]....
        /*011c*/ 	.word	0xffffffff


	//   ....[23]....
        /*0120*/ 	.word	0xffffffff


	//   ....[24]....
        /*0124*/ 	.word	0xffffffff


	//   ....[25]....
        /*0128*/ 	.word	0xffffffff


	//   ....[26]....
        /*012c*/ 	.word	0xffffffff


	//   ....[27]....
        /*0130*/ 	.word	0xffffffff


	//   ....[28]....
        /*0134*/ 	.word	0xffffffff


	//   ....[29]....
        /*0138*/ 	.word	0xffffffff


	//   ....[30]....
        /*013c*/ 	.word	0xffffffff


	//   ....[31]....
        /*0140*/ 	.word	0xffffffff


	//   ....[32]....
        /*0144*/ 	.word	0xffffffff


	//   ....[33]....
        /*0148*/ 	.word	0xffffffff


	//   ....[34]....
        /*014c*/ 	.word	0xffffffff


	//   ....[35]....
        /*0150*/ 	.word	0xffffffff


	//   ....[36]....
        /*0154*/ 	.word	0xffffffff


	//   ....[37]....
        /*0158*/ 	.word	0xffffffff


	//   ....[38]....
        /*015c*/ 	.word	0xffffffff


	//   ....[39]....
        /*0160*/ 	.word	0xffffffff


	//   ....[40]....
        /*0164*/ 	.word	0xffffffff


	//   ....[41]....
        /*0168*/ 	.word	0xffffffff


	//   ....[42]....
        /*016c*/ 	.word	0xffffffff


	//   ....[43]....
        /*0170*/ 	.word	0xffffffff


	//   ....[44]....
        /*0174*/ 	.word	0xffffffff


	//   ....[45]....
        /*0178*/ 	.word	0xffffffff


	//   ....[46]....
        /*017c*/ 	.word	0xffffffff


	//   ....[47]....
        /*0180*/ 	.word	0xffffffff


	//   ....[48]....
        /*0184*/ 	.word	0xffffffff


	//   ....[49]....
        /*0188*/ 	.word	0xffffffff


	//   ....[50]....
        /*018c*/ 	.word	0xffffffff


	//   ....[51]....
        /*0190*/ 	.word	0xffffffff


	//   ....[52]....
        /*0194*/ 	.word	0xffffffff


	//   ....[53]....
        /*0198*/ 	.word	0xffffffff


	//   ....[54]....
        /*019c*/ 	.word	0xffffffff


	//   ....[55]....
        /*01a0*/ 	.word	0xffffffff


	//   ....[56]....
        /*01a4*/ 	.word	0xffffffff


	//   ....[57]....
        /*01a8*/ 	.word	0xffffffff


	//   ....[58]....
        /*01ac*/ 	.word	0xffffffff


	//   ....[59]....
        /*01b0*/ 	.word	0xffffffff


	//   ....[60]....
        /*01b4*/ 	.word	0xffffffff


	//   ....[61]....
        /*01b8*/ 	.word	0xffffffff


	//   ....[62]....
        /*01bc*/ 	.word	0xffffffff


	//   ....[63]....
        /*01c0*/ 	.word	0xffffffff


	//   ....[64]....
        /*01c4*/ 	.word	0xffffffff


	//   ....[65]....
        /*01c8*/ 	.word	0xffffffff


	//   ....[66]....
        /*01cc*/ 	.word	0xffffffff


	//   ....[67]....
        /*01d0*/ 	.word	0xffffffff


	//   ....[68]....
        /*01d4*/ 	.word	0xffffffff


	//   ....[69]....
        /*01d8*/ 	.word	0xffffffff


	//   ....[70]....
        /*01dc*/ 	.word	0xffffffff


	//   ....[71]....
        /*01e0*/ 	.word	0xffffffff


	//   ....[72]....
        /*01e4*/ 	.word	0xffffffff


	//   ....[73]....
        /*01e8*/ 	.word	0xffffffff


	//   ....[74]....
        /*01ec*/ 	.word	0xffffffff


	//   ....[75]....
        /*01f0*/ 	.word	0xffffffff


	//   ....[76]....
        /*01f4*/ 	.word	0xffffffff


	//   ....[77]....
        /*01f8*/ 	.word	0x0500000f


	//   ....[78]....
        /*01fc*/ 	.word	0x0500000f


	//   ....[79]....
        /*0200*/ 	.word	0x0500000f


	//   ....[80]....
        /*0204*/ 	.word	0x0500000f


	//----- nvinfo : EIATTR_COOP_GROUP_INSTR_OFFSETS
	.align		4
.L_336:
        /*0208*/ 	.byte	0x04, 0x28
        /*020a*/ 	.short	(.L_338 - .L_337)


	//   ....[0]....
.L_337:
        /*020c*/ 	.word	0x00000060


	//   ....[1]....
        /*0210*/ 	.word	0x00000190


	//   ....[2]....
        /*0214*/ 	.word	0x00000220


	//   ....[3]....
        /*0218*/ 	.word	0x000003a0


	//   ....[4]....
        /*021c*/ 	.word	0x00000610


	//   ....[5]....
        /*0220*/ 	.word	0x00001160


	//   ....[6]....
        /*0224*/ 	.word	0x00002020


	//   ....[7]....
        /*0228*/ 	.word	0x00002060


	//   ....[8]....
        /*022c*/ 	.word	0x000020a0


	//   ....[9]....
        /*0230*/ 	.word	0x00002100


	//   ....[10]....
        /*0234*/ 	.word	0x000021d0


	//   ....[11]....
        /*0238*/ 	.word	0x00002220


	//   ....[12]....
        /*023c*/ 	.word	0x00002260


	//   ....[13]....
        /*0240*/ 	.word	0x000022a0


	//   ....[14]....
        /*0244*/ 	.word	0x000022e0


	//   ....[15]....
        /*0248*/ 	.word	0x00002320


	//   ....[16]....
        /*024c*/ 	.word	0x00002360


	//   ....[17]....
        /*0250*/ 	.word	0x000023c0


	//   ....[18]....
        /*0254*/ 	.word	0x00002430


	//   ....[19]....
        /*0258*/ 	.word	0x00002470


	//   ....[20]....
        /*025c*/ 	.word	0x000024a0


	//   ....[21]....
        /*0260*/ 	.word	0x000024e0


	//   ....[22]....
        /*0264*/ 	.word	0x00002510


	//   ....[23]....
        /*0268*/ 	.word	0x00002580


	//   ....[24]....
        /*026c*/ 	.word	0x000025c0


	//   ....[25]....
        /*0270*/ 	.word	0x00002630


	//   ....[26]....
        /*0274*/ 	.word	0x00002680


	//   ....[27]....
        /*0278*/ 	.word	0x000026c0


	//   ....[28]....
        /*027c*/ 	.word	0x00002710


	//   ....[29]....
        /*0280*/ 	.word	0x00002750


	//   ....[30]....
        /*0284*/ 	.word	0x000027d0


	//   ....[31]....
        /*0288*/ 	.word	0x00002810


	//   ....[32]....
        /*028c*/ 	.word	0x00002850


	//   ....[33]....
        /*0290*/ 	.word	0x00002a80


	//   ....[34]....
        /*0294*/ 	.word	0x00002ad0


	//   ....[35]....
        /*0298*/ 	.word	0x00002b10


	//   ....[36]....
        /*029c*/ 	.word	0x00002bc0


	//   ....[37]....
        /*02a0*/ 	.word	0x00002bf0


	//   ....[38]....
        /*02a4*/ 	.word	0x00003050


	//   ....[39]....
        /*02a8*/ 	.word	0x00003060


	//   ....[40]....
        /*02ac*/ 	.word	0x00003070


	//   ....[41]....
        /*02b0*/ 	.word	0x00003080


	//   ....[42]....
        /*02b4*/ 	.word	0x00003090


	//   ....[43]....
        /*02b8*/ 	.word	0x000030a0


	//   ....[44]....
        /*02bc*/ 	.word	0x000030d0


	//   ....[45]....
        /*02c0*/ 	.word	0x00003100


	//   ....[46]....
        /*02c4*/ 	.word	0x00003140


	//   ....[47]....
        /*02c8*/ 	.word	0x00003180


	//   ....[48]....
        /*02cc*/ 	.word	0x000031c0


	//   ....[49]....
        /*02d0*/ 	.word	0x00003200


	//   ....[50]....
        /*02d4*/ 	.word	0x00003240


	//   ....[51]....
        /*02d8*/ 	.word	0x00003280


	//   ....[52]....
        /*02dc*/ 	.word	0x000032c0


	//   ....[53]....
        /*02e0*/ 	.word	0x00003320


	//   ....[54]....
        /*02e4*/ 	.word	0x00003360


	//   ....[55]....
        /*02e8*/ 	.word	0x000033a0


	//   ....[56]....
        /*02ec*/ 	.word	0x000033e0


	//   ....[57]....
        /*02f0*/ 	.word	0x00003420


	//   ....[58]....
        /*02f4*/ 	.word	0x00003460


	//   ....[59]....
        /*02f8*/ 	.word	0x000034a0


	//   ....[60]....
        /*02fc*/ 	.word	0x000034e0


	//   ....[61]....
        /*0300*/ 	.word	0x00003520


	//   ....[62]....
        /*0304*/ 	.word	0x00003560


	//   ....[63]....
        /*0308*/ 	.word	0x000035a0


	//   ....[64]....
        /*030c*/ 	.word	0x000035e0


	//   ....[65]....
        /*0310*/ 	.word	0x00003620


	//   ....[66]....
        /*0314*/ 	.word	0x00003660


	//   ....[67]....
        /*0318*/ 	.word	0x000036a0


	//   ....[68]....
        /*031c*/ 	.word	0x000036e0


	//   ....[69]....
        /*0320*/ 	.word	0x00003720


	//   ....[70]....
        /*0324*/ 	.word	0x00006c50


	//   ....[71]....
        /*0328*/ 	.word	0x000075d0


	//   ....[72]....
        /*032c*/ 	.word	0x00007860


	//   ....[73]....
        /*0330*/ 	.word	0x00007aa0


	//   ....[74]....
        /*0334*/ 	.word	0x00007cd0


	//   ....[75]....
        /*0338*/ 	.word	0x00007f80


	//   ....[76]....
        /*033c*/ 	.word	0x000082b0


	//   ....[77]....
        /*0340*/ 	.word	0x0000a260


	//   ....[78]....
        /*0344*/ 	.word	0x0000a3b0


	//   ....[79]....
        /*0348*/ 	.word	0x0000a420


	//   ....[80]....
        /*034c*/ 	.word	0x0000a490


	//----- nvinfo : EIATTR_REG_RECONFIG
	.align		4
.L_338:
        /*0350*/ 	.byte	0x01, 0x54
	.zero		2


	//----- nvinfo : EIATTR_SYSCALL_OFFSETS
	.align		4
        /*0354*/ 	.byte	0x04, 0x46
        /*0356*/ 	.short	(.L_340 - .L_339)


	//   ....[0]....
.L_339:
        /*0358*/ 	.word	0x00000dc0


	//   ....[1]....
        /*035c*/ 	.word	0x00000eb0


	//   ....[2]....
        /*0360*/ 	.word	0x00001010


	//   ....[3]....
        /*0364*/ 	.word	0x00001100


	//----- nvinfo : EIATTR_MBARRIER_INSTR_OFFSETS
	.align		4
.L_340:
        /*0368*/ 	.byte	0x04, 0x39
        /*036a*/ 	.short	(.L_342 - .L_341)


	//   ....[0]....
.L_341:
        /*036c*/ 	.word	0x00000260
        /*0370*/ 	.word	0x000000ff
        /*0374*/ 	.word	0x00030c00
        /*0378*/ 	.short	0x0100
        /*037a*/ 	.byte	0x06
	.zero		1


	//   ....[1]....
        /*037c*/ 	.word	0x00000350
        /*0380*/ 	.word	0x000000ff
        /*0384*/ 	.word	0x00030c10
        /*0388*/ 	.short	0x0100
        /*038a*/ 	.byte	0x08
	.zero		1


	//   ....[2]....
        /*038c*/ 	.word	0x00000360
        /*0390*/ 	.word	0x000000ff
        /*0394*/ 	.word	0x00030c20
        /*0398*/ 	.short	0x0100
        /*039a*/ 	.byte	0x08
	.zero		1


	//   ....[3]....
        /*039c*/ 	.word	0x00000370
        /*03a0*/ 	.word	0x000000ff
        /*03a4*/ 	.word	0x00030c18
        /*03a8*/ 	.short	0x0100
        /*03aa*/ 	.byte	0x08
	.zero		1


	//   ....[4]....
        /*03ac*/ 	.word	0x00000380
        /*03b0*/ 	.word	0x000000ff
        /*03b4*/ 	.word	0x00030c28
        /*03b8*/ 	.short	0x0100
        /*03ba*/ 	.byte	0x08
	.zero		1


	//   ....[5]....
        /*03bc*/ 	.word	0x000004b0
        /*03c0*/ 	.word	0x000000ff
        /*03c4*/ 	.word	0x00030c30
        /*03c8*/ 	.short	0x0100
        /*03ca*/ 	.byte	0x08
	.zero		1


	//   ....[6]....
        /*03cc*/ 	.word	0x000004c0
        /*03d0*/ 	.word	0x000000ff
        /*03d4*/ 	.word	0x00030c40
        /*03d8*/ 	.short	0x0100
        /*03da*/ 	.byte	0x08
	.zero		1


	//   ....[7]....
        /*03dc*/ 	.word	0x000004d0
        /*03e0*/ 	.word	0x000000ff
        /*03e4*/ 	.word	0x00030c38
        /*03e8*/ 	.short	0x0100
        /*03ea*/ 	.byte	0x08
	.zero		1


	//   ....[8]....
        /*03ec*/ 	.word	0x000004e0
        /*03f0*/ 	.word	0x000000ff
        /*03f4*/ 	.word	0x00030c48
        /*03f8*/ 	.short	0x0100
        /*03fa*/ 	.byte	0x08
	.zero		1


	//   ....[9]....
        /*03fc*/ 	.word	0x000011b0
        /*0400*/ 	.word	0x000000e2
        /*0404*/ 	.word	0x00030c00
        /*0408*/ 	.short	0x010a
        /*040a*/ 	.byte	0x3f
	.zero		1


	//   ....[10]....
        /*040c*/ 	.word	0x00001330
        /*0410*/ 	.word	0x000000e2
        /*0414*/ 	.word	0x00030c00
        /*0418*/ 	.short	0x010a
        /*041a*/ 	.byte	0x3f
	.zero		1


	//   ....[11]....
        /*041c*/ 	.word	0x00001a60
        /*0420*/ 	.word	0x00000009
        /*0424*/ 	.word	0x00030c10
        /*0428*/ 	.short	0x010a
        /*042a*/ 	.byte	0x3f
	.zero		1


	//   ....[12]....
        /*042c*/ 	.word	0x00001ad0
        /*0430*/ 	.word	0x00000009
        /*0434*/ 	.word	0x00030c10
        /*0438*/ 	.short	0x010a
        /*043a*/ 	.byte	0x3f
	.zero		1


	//   ....[13]....
        /*043c*/ 	.word	0x00001ee0
        /*0440*/ 	.word	0x00000009
        /*0444*/ 	.word	0x00030c30
        /*0448*/ 	.short	0x010a
        /*044a*/ 	.byte	0x3f
	.zero		1


	//   ....[14]....
        /*044c*/ 	.word	0x00001f60
        /*0450*/ 	.word	0x00000009
        /*0454*/ 	.word	0x00030c30
        /*0458*/ 	.short	0x010a
        /*045a*/ 	.byte	0x3f
	.zero		1


	//   ....[15]....
        /*045c*/ 	.word	0x00004690
        /*0460*/ 	.word	0x0000000a
        /*0464*/ 	.word	0x00000000
        /*0468*/ 	.short	0x0101
        /*046a*/ 	.byte	0x3f
	.zero		1


	//   ....[16]....
        /*046c*/ 	.word	0x00004ad0
        /*0470*/ 	.word	0x00000009
        /*0474*/ 	.word	0x00000000
        /*0478*/ 	.short	0x0101
        /*047a*/ 	.byte	0x3f
	.zero		1


	//   ....[17]....
        /*047c*/ 	.word	0x00008bf0
        /*0480*/ 	.word	0x0000000c
        /*0484*/ 	.word	0x00030c20
        /*0488*/ 	.short	0x010a
        /*048a*/ 	.byte	0x3f
	.zero		1


	//   ....[18]....
        /*048c*/ 	.word	0x000090a0
        /*0490*/ 	.word	0x0000000c
        /*0494*/ 	.word	0x00030c40
        /*0498*/ 	.short	0x010a
        /*049a*/ 	.byte	0x3f
	.zero		1


	//   ....[19]....
        /*049c*/ 	.word	0x000092e0
        /*04a0*/ 	.word	0x0000000c
        /*04a4*/ 	.word	0x00030c28
        /*04a8*/ 	.short	0x010a
        /*04aa*/ 	.byte	0x3f
	.zero		1


	//   ....[20]....
        /*04ac*/ 	.word	0x000094a0
        /*04b0*/ 	.word	0x0000000c
        /*04b4*/ 	.word	0x00030c48
        /*04b8*/ 	.short	0x010a
        /*04ba*/ 	.byte	0x3f
	.zero		1


	//   ....[21]....
        /*04bc*/ 	.word	0x000096b0
        /*04c0*/ 	.word	0x0000000c
        /*04c4*/ 	.word	0x00030c20
        /*04c8*/ 	.short	0x010a
        /*04ca*/ 	.byte	0x3f
	.zero		1


	//   ....[22]....
        /*04cc*/ 	.word	0x000098d0
        /*04d0*/ 	.word	0x0000000c
        /*04d4*/ 	.word	0x00030c40
        /*04d8*/ 	.short	0x010a
        /*04da*/ 	.byte	0x3f
	.zero		1


	//   ....[23]....
        /*04dc*/ 	.word	0x00009ae0
        /*04e0*/ 	.word	0x0000000c
        /*04e4*/ 	.word	0x00030c28
        /*04e8*/ 	.short	0x010a
        /*04ea*/ 	.byte	0x3f
	.zero		1


	//   ....[24]....
        /*04ec*/ 	.word	0x00009cf0
        /*04f0*/ 	.word	0x0000000d
        /*04f4*/ 	.word	0x00030c40
        /*04f8*/ 	.short	0x010a
        /*04fa*/ 	.byte	0x3f
	.zero		1


	//   ....[25]....
        /*04fc*/ 	.word	0x0000a0e0
        /*0500*/ 	.word	0x00000007
        /*0504*/ 	.word	0x00000000
        /*0508*/ 	.short	0x010a
        /*050a*/ 	.byte	0x3f
	.zero		1


	//   ....[26]....
        /*050c*/ 	.word	0x0000a130
        /*0510*/ 	.word	0x0000000b
        /*0514*/ 	.word	0x00000000
        /*0518*/ 	.short	0x010a
        /*051a*/ 	.byte	0x3f
	.zero		1


	//   ....[27]....
        /*051c*/ 	.word	0x0000a190
        /*0520*/ 	.word	0x00000009
        /*0524*/ 	.word	0x00000000
        /*0528*/ 	.short	0x010a
        /*052a*/ 	.byte	0x3f
	.zero		1


	//   ....[28]....
        /*052c*/ 	.word	0x0000a1c0
        /*0530*/ 	.word	0x00000003
        /*0534*/ 	.word	0x00000000
        /*0538*/ 	.short	0x010a
        /*053a*/ 	.byte	0x3f
	.zero		1


	//   ....[29]....
        /*053c*/ 	.word	0x0000a290
        /*0540*/ 	.word	0x000000e2
        /*0544*/ 	.word	0x00030c00
        /*0548*/ 	.short	0x010a
        /*054a*/ 	.byte	0x3f
	.zero		1


	//   ....[30]....
        /*054c*/ 	.word	0x0000a2e0
        /*0550*/ 	.word	0x00000009
        /*0554*/ 	.word	0x00030c10
        /*0558*/ 	.short	0x010a
        /*055a*/ 	.byte	0x3f
	.zero		1


	//   ....[31]....
        /*055c*/ 	.word	0x0000a330
        /*0560*/ 	.word	0x00000009
        /*0564*/ 	.word	0x00030c30
        /*0568*/ 	.short	0x010a
        /*056a*/ 	.byte	0x3f
	.zero		1


	//   ....[32]....
        /*056c*/ 	.word	0x0000a4d0
        /*0570*/ 	.word	0x0000000c
        /*0574*/ 	.word	0x00030c20
        /*0578*/ 	.short	0x010a
        /*057a*/ 	.byte	0x3f
	.zero		1


	//   ....[33]....
        /*057c*/ 	.word	0x0000a520
        /*0580*/ 	.word	0x0000000c
        /*0584*/ 	.word	0x00030c40
        /*0588*/ 	.short	0x010a
        /*058a*/ 	.byte	0x3f
	.zero		1


	//   ....[34]....
        /*058c*/ 	.word	0x0000a570
        /*0590*/ 	.word	0x0000000c
        /*0594*/ 	.word	0x00030c28
        /*0598*/ 	.short	0x010a
        /*059a*/ 	.byte	0x3f
	.zero		1


	//   ....[35]....
        /*059c*/ 	.word	0x0000a5c0
        /*05a0*/ 	.word	0x0000000c
        /*05a4*/ 	.word	0x00030c48
        /*05a8*/ 	.short	0x010a
        /*05aa*/ 	.byte	0x3f
	.zero		1


	//   ....[36]....
        /*05ac*/ 	.word	0x0000a620
        /*05b0*/ 	.word	0x0000000c
        /*05b4*/ 	.word	0x00030c20
        /*05b8*/ 	.short	0x010a
        /*05ba*/ 	.byte	0x3f
	.zero		1


	//   ....[37]....
        /*05bc*/ 	.word	0x0000a670
        /*05c0*/ 	.word	0x0000000c
        /*05c4*/ 	.word	0x00030c40
        /*05c8*/ 	.short	0x010a
        /*05ca*/ 	.byte	0x3f
	.zero		1


	//   ....[38]....
        /*05cc*/ 	.word	0x0000a6c0
        /*05d0*/ 	.word	0x0000000c
        /*05d4*/ 	.word	0x00030c28
        /*05d8*/ 	.short	0x010a
        /*05da*/ 	.byte	0x3f
	.zero		1


	//   ....[39]....
        /*05dc*/ 	.word	0x0000a710
        /*05e0*/ 	.word	0x0000000d
        /*05e4*/ 	.word	0x00030c40
        /*05e8*/ 	.short	0x010a
        /*05ea*/ 	.byte	0x3f
	.zero		1


	//   ....[40]....
        /*05ec*/ 	.word	0x0000a7e0
        /*05f0*/ 	.word	0x00000007
        /*05f4*/ 	.word	0x00000000
        /*05f8*/ 	.short	0x010a
        /*05fa*/ 	.byte	0x3f
	.zero		1


	//   ....[41]....
        /*05fc*/ 	.word	0x0000a830
        /*0600*/ 	.word	0x0000000b
        /*0604*/ 	.word	0x00000000
        /*0608*/ 	.short	0x010a
        /*060a*/ 	.byte	0x3f
	.zero		1


	//   ....[42]....
        /*060c*/ 	.word	0x0000a880
        /*0610*/ 	.word	0x00000009
        /*0614*/ 	.word	0x00000000
        /*0618*/ 	.short	0x010a
        /*061a*/ 	.byte	0x3f
	.zero		1


	//----- nvinfo : EIATTR_NUM_MBARRIERS
	.align		4
.L_342:
        /*061c*/ 	.byte	0x03, 0x38
        /*061e*/ 	.short	0x0009


	//----- nvinfo : EIATTR_EXIT_INSTR_OFFSETS
	.align		4
        /*0620*/ 	.byte	0x04, 0x1c
        /*0622*/ 	.short	(.L_344 - .L_343)


	//   ....[0]....
.L_343:
        /*0624*/ 	.word	0x0000a210


	//----- nvinfo : EIATTR_MAX_THREADS
	.align		4
.L_344:
        /*0628*/ 	.byte	0x04, 0x05
        /*062a*/ 	.short	(.L_346 - .L_345)
.L_345:
        /*062c*/ 	.word	0x00000180
        /*0630*/ 	.word	0x00000001
        /*0634*/ 	.word	0x00000001


	//----- nvinfo : EIATTR_CRS_STACK_SIZE
	.align		4
.L_346:
        /*0638*/ 	.byte	0x04, 0x1e
        /*063a*/ 	.short	(.L_348 - .L_347)
.L_347:
        /*063c*/ 	.word	0x00000000


	//----- nvinfo : EIATTR_CBANK_PARAM_SIZE
	.align		4
.L_348:
        /*0640*/ 	.byte	0x03, 0x19
        /*0642*/ 	.short	0x06f0


	//----- nvinfo : EIATTR_PARAM_CBANK
	.align		4
        /*0644*/ 	.byte	0x04, 0x0a
        /*0646*/ 	.short	(.L_350 - .L_349)
	.align		4
.L_349:
        /*0648*/ 	.word	index@(.nv.constant0._ZN7cutlass13device_kernelIN5flash11enable_sm90INS1_16FlashAttnBwdSm90INS1_25CollectiveMainloopBwdSm90ILi2ELi2ELi2EN4cute5tupleIJNS5_1CILi1EEES8_S8_EEENS6_IJNS7_ILi128EEESA_NS7_ILi64EEEEEENS_10bfloat16_tEfNS_4arch4Sm90ELb0ELb0ELb0ELb1ELb1ELb1ELb0ELb0ELi2ELi1ELi2ELi2ELb0EEENS1_21CollectiveEpilogueBwdISC_SD_SF_Li256ELb1ELb0ELi1EEENS1_19SingleTileSchedulerILb1ELb0ELb0ELi128EEEEEEEEEvNT_6ParamsE)
        /*064c*/ 	.short	0x0210
        /*064e*/ 	.short	0x06f0


	//----- nvinfo : EIATTR_SW_WAR
	.align		4
.L_350:
        /*0650*/ 	.byte	0x04, 0x36
        /*0652*/ 	.short	(.L_352 - .L_351)
.L_351:
        /*0654*/ 	.word	0x00000008
.L_352:


//--------------------- .nv.info._ZN7cutlass13device_kernelIN5flash11enable_sm90INS1_16FlashAttnBwdSm90INS1_25CollectiveMainloopBwdSm90ILi2ELi2ELi2EN4cute5tupleIJNS5_1CILi1EEES8_S8_EEENS6_IJNS7_ILi128EEESA_NS7_ILi64EEEEEENS_10bfloat16_tEfNS_4arch4Sm90ELb0ELb0ELb0ELb1ELb0ELb1ELb0ELb0ELi2ELi1ELi2ELi2ELb0EEENS1_24CollectiveEpilogueBwdGQAISC_fSF_Li256ELb1ELb0EEENS1_19SingleTileSchedulerILb1ELb0ELb0ELi128EEEEEEEEEvNT_6ParamsE --------------------------
	.section	.nv.info._ZN7cutlass13device_kernelIN5flash11enable_sm90INS1_16FlashAttnBwdSm90INS1_25CollectiveMainloopBwdSm90ILi2ELi2ELi2EN4cute5tupleIJNS5_1CILi1EEES8_S8_EEENS6_IJNS7_ILi128EEESA_NS7_ILi64EEEEEENS_10bfloat16_tEfNS_4arch4Sm90ELb0ELb0ELb0ELb1ELb0ELb1ELb0ELb0ELi2ELi1ELi2ELi2ELb0EEENS1_24CollectiveEpilogueBwdGQAISC_fSF_Li256ELb1ELb0EEENS1_19SingleTileSchedulerILb1ELb0ELb0ELi128EEEEEEEEEvNT_6ParamsE,"",@"SHT_CUDA_INFO"
	.sectionflags	@""
	.align	4


	//----- nvinfo : EIATTR_CUDA_API_VERSION
	.align		4
        /*0000*/ 	.byte	0x04, 0x37
        /*0002*/ 	.short	(.L_354 - .L_353)
.L_353:
        /*0004*/ 	.word	0x00000082


	//----- nvinfo : EIATTR_KPARAM_INFO
	.align		4
.L_354:
        /*0008*/ 	.byte	0x04, 0x17
        /*000a*/ 	.short	(.L_356 - .L_355)
.L_355:
        /*000c*/ 	.word	0x00000000
        /*0010*/ 	.short	0x0000
        /*0012*/ 	.short	0x0070
        /*0014*/ 	.byte	0x00, 0xf0, 0x01, 0x1a


	//----- nvinfo : EIATTR_SPARSE_MMA_MASK
	.align		4
.L_356:
        /*0018*/ 	.byte	0x03, 0x50
        /*001a*/ 	.short	0x0000


	//----- nvinfo : EIATTR_MAXREG_COUNT
	.align		4
        /*001c*/ 	.byte	0x03, 0x1b
        /*001e*/ 	.short	0x00a8


	//----- nvinfo : EIATTR_NUM_BARRIERS
	.align		4
        /*0020*/ 	.byte	0x02, 0x4c
        /*0022*/ 	.byte	0x10
	.zero		1


	//----- nvinfo : EIATTR_EXTERNS
	.align		4
        /*0024*/ 	.byte	0x04, 0x0f
        /*0026*/ 	.short	(.L_358 - .L_357)


	//   ....[0]....
	.align		4
.L_357:
        /*0028*/ 	.word	index@(__assertfail)


	//----- nvinfo : EIATTR_ANNOTATIONS
	.align		4
.L_358:
        /*002c*/ 	.byte	0x04, 0x55
        /*002e*/ 	.short	(.L_360 - .L_359)


	//   ....[0]....
.L_359:
        /*0030*/ 	.word	0x00000001
        /*0034*/ 	.byte	0x60, 0x05, 0x00, 0x00, 0x01, 0x00, 0x00, 0x00, 0xd0, 0x07, 0x00, 0x00, 0x01, 0x00, 0x00, 0x00
        /*0044*/ 	.byte	0x50, 0x13, 0x00, 0x00, 0x01, 0x00, 0x00, 0x00, 0x00, 0x19, 0x00, 0x00, 0x01, 0x00, 0x00, 0x00
        /*0054*/ 	.byte	0x40, 0x19, 0x00, 0x00, 0x01, 0x00, 0x00, 0x00, 0x80, 0x19, 0x00, 0x00, 0x01, 0x00, 0x00, 0x00
        /*0064*/ 	.byte	0x20, 0x1b, 0x00, 0x00, 0x01, 0x00, 0x00, 0x00, 0x50, 0x1b, 0x00, 0x00, 0x01, 0x00, 0x00, 0x00
        /*0074*/ 	.byte	0x70, 0x1b, 0x00, 0x00, 0x01, 0x00, 0x00, 0x00, 0x50, 0x4d, 0x00, 0x00, 0x01, 0x00, 0x00, 0x00
        /*0084*/ 	.byte	0x60, 0x76, 0x00, 0x00, 0x01, 0x00, 0x00, 0x00, 0x90, 0x76, 0x00, 0x00, 0x01, 0x00, 0x00, 0x00
        /*0094*/ 	.byte	0x70, 0x81, 0x00, 0x00


	//----- nvinfo : EIATTR_MERCURY_ISA_VERSION
	.align		4
.L_360:
        /*0098*/ 	.byte	0x03, 0x5f
        /*009a*/ 	.short	0x0101


	//----- nvinfo : EIATTR_INT_WARP_WIDE_INSTR_OFFSETS
	.align		4
        /*009c*/ 	.byte	0x04, 0x31
        /*009e*/ 	.short	(.L_362 - .L_361)


	//   ....[0]....
.L_361:
        /*00a0*/ 	.word	0x00000180


	//   ....[1]....
        /*00a4*/ 	.word	0x00000240


	//   ....[2]....
        /*00a8*/ 	.word	0x00006870


	//----- nvinfo : EIATTR_COOP_GROUP_MASK_REGIDS
	.align		4
.L_362:
        /*00ac*/ 	.byte	0x04, 0x29
        /*00ae*/ 	.short	(.L_364 - .L_363)


	//   ....[0]....
.L_363:
        /*00b0*/ 	.word	0xffffffff


	//   ....[1]....
        /*00b4*/ 	.word	0xffffffff


	//   ....[2]....
        /*00b8*/ 	.word	0xffffffff


	//   ....[3]....
        /*00bc*/ 	.word	0xffffffff


	//   ....[4]....
        /*00c0*/ 	.word	0xffffffff


	//   ....[5]....
        /*00c4*/ 	.word	0xffffffff


	//   ....[6]....
        /*00c8*/ 	.word	0xffffffff


	//   ....[7]....
        /*00cc*/ 	.word	0xffffffff


	//   ....[8]....
        /*00d0*/ 	.word	0xffffffff


	//   ....[9]....
        /*00d4*/ 	.word	0xffffffff


	//   ....[10]....
        /*00d8*/ 	.word	0xffffffff


	//   ....[11]....
        /*00dc*/ 	.word	0xffffffff


	//   ....[12]....
        /*00e0*/ 	.word	0xffffffff


	//   ....[13]....
        /*00e4*/ 	.word	0xffffffff


	//   ....[14]....
        /*00e8*/ 	.word	0xffffffff


	//   ....[15]....
        /*00ec*/ 	.word	0xffffffff


	//   ....[16]....
        /*00f0*/ 	.word	0xffffffff


	//   ....[17]....
        /*00f4*/ 	.word	0xffffffff


	//   ....[18]....
        /*00f8*/ 	.word	0xffffffff


	//   ....[19]....
        /*00fc*/ 	.word	0xffffffff


	//   ....[20]....
        /*0100*/ 	.word	0xffffffff


	//   ....[21]....
        /*0104*/ 	.word	0xffffffff


	//   ....[22]....
        /*0108*/ 	.word	0xffffffff


	//   ....[23]....
        /*010c*/ 	.word	0xffffffff


	//   ....[24]....
        /*0110*/ 	.word	0xffffffff


	//   ....[25]....
        /*0114*/ 	.word	0xffffffff


	//   ....[26]....
        /*0118*/ 	.word	0xffffffff


	//   ....[27]....
        /*011c*/ 	.word	0xffffffff


	//   ....[28]....
        /*0120*/ 	.word	0xffffffff


	//   ....[29]....
        /*0124*/ 	.word	0xffffffff


	//   ....[30]....
        /*0128*/ 	.word	0xffffffff


	//   ....[31]....
        /*012c*/ 	.word	0xffffffff


	//   ....[32]....
        /*0130*/ 	.word	0xffffffff


	//   ....[33]....
        /*0134*/ 	.word	0xffffffff


	//   ....[34]....
        /*0138*/ 	.word	0xffffffff


	//   ....[35]....
        /*013c*/ 	.word	0xffffffff


	//   ....[36]....
        /*0140*/ 	.word	0xffffffff


	//   ....[37]....
        /*0144*/ 	.word	0xffffffff


	//   ....[38]....
        /*0148*/ 	.word	0xffffffff


	//   ....[39]....
        /*014c*/ 	.word	0xffffffff


	//   ....[40]....
        /*0150*/ 	.word	0xffffffff


	//   ....[41]....
        /*0154*/ 	.word	0xffffffff


	//   ....[42]....
        /*0158*/ 	.word	0xffffffff


	//   ....[43]....
        /*015c*/ 	.word	0xffffffff


	//   ....[44]....
        /*0160*/ 	.word	0xffffffff


	//   ....[45]....
        /*0164*/ 	.word	0xffffffff


	//   ....[46]....
        /*0168*/ 	.word	0xffffffff


	//   ....[47]....
        /*016c*/ 	.word	0xffffffff


	//   ....[48]....
        /*0170*/ 	.word	0xffffffff


	//   ....[49]....
        /*0174*/ 	.word	0xffffffff


	//   ....[50]....
        /*0178*/ 	.word	0xffffffff


	//   ....[51]....
        /*017c*/ 	.word	0xffffffff


	//   ....[52]....
        /*0180*/ 	.word	0xffffffff


	//   ....[53]....
        /*0184*/ 	.word	0xffffffff


	//   ....[54]....
        /*0188*/ 	.word	0xffffffff


	//   ....[55]....
        /*018c*/ 	.word	0xffffffff


	//   ....[56]....
        /*0190*/ 	.word	0xffffffff


	//   ....[57]....
        /*0194*/ 	.word	0xffffffff


	//   ....[58]....
        /*0198*/ 	.word	0xffffffff


	//   ....[59]....
        /*019c*/ 	.word	0xffffffff


	//   ....[60]....
        /*01a0*/ 	.word	0xffffffff


	//   ....[61]....
        /*01a4*/ 	.word	0xffffffff


	//   ....[62]....
        /*01a8*/ 	.word	0xffffffff


	//   ....[63]....
        /*01ac*/ 	.word	0xffffffff


	//   ....[64]....
        /*01b0*/ 	.word	0xffffffff


	//   ....[65]....
        /*01b4*/ 	.word	0xffffffff


	//   ....[66]....
        /*01b8*/ 	.word	0xffffffff


	//   ....[67]....
        /*01bc*/ 	.word	0xffffffff


	//   ....[68]....
        /*01c0*/ 	.word	0xffffffff


	//   ....[69]....
        /*01c4*/ 	.word	0xffffffff


	//   ....[70]....
        /*01c8*/ 	.word	0xffffffff


	//   ....[71]....
        /*01cc*/ 	.word	0x0500000f


	//----- nvinfo : EIATTR_COOP_GROUP_INSTR_OFFSETS
	.align		4
.L_364:
        /*01d0*/ 	.byte	0x04, 0x28
        /*01d2*/ 	.short	(.L_366 - .L_365)


	//   ....[0]....
.L_365:
        /*01d4*/ 	.word	0x00000060


	//   ....[1]....
        /*01d8*/ 	.word	0x00000190


	//   ....[2]....
        /*01dc*/ 	.word	0x00000220


	//   ....[3]....
        /*01e0*/ 	.word	0x000003a0


	//   ....[4]....
        /*01e4*/ 	.word	0x00000610


	//   ....[5]....
        /*01e8*/ 	.word	0x00001160


	//   ....[6]....
        /*01ec*/ 	.word	0x00002020


	//   ....[7]....
        /*01f0*/ 	.word	0x00002060


	//   ....[8]....
        /*01f4*/ 	.word	0x000020a0


	//   ....[9]....
        /*01f8*/ 	.word	0x00002100


	//   ....[10]....
        /*01fc*/ 	.word	0x000021d0


	//   ....[11]....
        /*0200*/ 	.word	0x00002220


	//   ....[12]....
        /*0204*/ 	.word	0x00002260


	//   ....[13]....
        /*0208*/ 	.word	0x000022a0


	//   ....[14]....
        /*020c*/ 	.word	0x000022e0


	//   ....[15]....
        /*0210*/ 	.word	0x00002320


	//   ....[16]....
        /*0214*/ 	.word	0x00002360


	//   ....[17]....
        /*0218*/ 	.word	0x000023c0


	//   ....[18]....
        /*021c*/ 	.word	0x00002430


	//   ....[19]....
        /*0220*/ 	.word	0x00002470


	//   ....[20]....
        /*0224*/ 	.word	0x000024a0


	//   ....[21]....
        /*0228*/ 	.word	0x000024e0


	//   ....[22]....
        /*022c*/ 	.word	0x00002510


	//   ....[23]....
        /*0230*/ 	.word	0x00002580


	//   ....[24]....
        /*0234*/ 	.word	0x000025c0


	//   ....[25]....
        /*0238*/ 	.word	0x00002630


	//   ....[26]....
        /*023c*/ 	.word	0x00002680


	//   ....[27]....
        /*0240*/ 	.word	0x000026c0


	//   ....[28]....
        /*0244*/ 	.word	0x00002710


	//   ....[29]....
        /*0248*/ 	.word	0x00002750


	//   ....[30]....
        /*024c*/ 	.word	0x000027d0


	//   ....[31]....
        /*0250*/ 	.word	0x00002810


	//   ....[32]....
        /*0254*/ 	.word	0x00002850


	//   ....[33]....
        /*0258*/ 	.word	0x00002a80


	//   ....[34]....
        /*025c*/ 	.word	0x00002ad0


	//   ....[35]....
        /*0260*/ 	.word	0x00002b10


	//   ....[36]....
        /*0264*/ 	.word	0x00002bc0


	//   ....[37]....
        /*0268*/ 	.word	0x00002bf0


	//   ....[38]....
        /*026c*/ 	.word	0x00003050


	//   ....[39]....
        /*0270*/ 	.word	0x00003060


	//   ....[40]....
        /*0274*/ 	.word	0x00003070


	//   ....[41]....
        /*0278*/ 	.word	0x00003080


	//   ....[42]....
        /*027c*/ 	.word	0x00003090


	//   ....[43]....
        /*0280*/ 	.word	0x000030a0


	//   ....[44]....
        /*0284*/ 	.word	0x000030d0


	//   ....[45]....
        /*0288*/ 	.word	0x00003100


	//   ....[46]....
        /*028c*/ 	.word	0x00003140


	//   ....[47]....
        /*0290*/ 	.word	0x00003180


	//   ....[48]....
        /*0294*/ 	.word	0x000031c0


	//   ....[49]....
        /*0298*/ 	.word	0x00003200


	//   ....[50]....
        /*029c*/ 	.word	0x00003240


	//   ....[51]....
        /*02a0*/ 	.word	0x00003280


	//   ....[52]....
        /*02a4*/ 	.word	0x000032c0


	//   ....[53]....
        /*02a8*/ 	.word	0x00003320


	//   ....[54]....
        /*02ac*/ 	.word	0x00003360


	//   ....[55]....
        /*02b0*/ 	.word	0x000033a0


	//   ....[56]....
        /*02b4*/ 	.word	0x000033e0


	//   ....[57]....
        /*02b8*/ 	.word	0x00003420


	//   ....[58]....
        /*02bc*/ 	.word	0x00003460


	//   ....[59]....
        /*02c0*/ 	.word	0x000034a0


	//   ....[60]....
        /*02c4*/ 	.word	0x000034e0


	//   ....[61]....
        /*02c8*/ 	.word	0x00003520


	//   ....[62]....
        /*02cc*/ 	.word	0x00003560


	//   ....[63]....
        /*02d0*/ 	.word	0x000035a0


	//   ....[64]....
        /*02d4*/ 	.word	0x000035e0


	//   ....[65]....
        /*02d8*/ 	.word	0x00003620


	//   ....[66]....
        /*02dc*/ 	.word	0x00003660


	//   ....[67]....
        /*02e0*/ 	.word	0x000036a0


	//   ....[68]....
        /*02e4*/ 	.word	0x000036e0


	//   ....[69]....
        /*02e8*/ 	.word	0x00003720


	//   ....[70]....
        /*02ec*/ 	.word	0x000055d0


	//   ....[71]....
        /*02f0*/ 	.word	0x000083e0


	//----- nvinfo : EIATTR_REG_RECONFIG
	.align		4
.L_366:
        /*02f4*/ 	.byte	0x01, 0x54
	.zero		2


	//----- nvinfo : EIATTR_SYSCALL_OFFSETS
	.align		4
        /*02f8*/ 	.byte	0x04, 0x46
        /*02fa*/ 	.short	(.L_368 - .L_367)


	//   ....[0]....
.L_367:
        /*02fc*/ 	.word	0x00000dc0


	//   ....[1]....
        /*0300*/ 	.word	0x00000eb0


	//   ....[2]....
        /*0304*/ 	.word	0x00001010


	//   ....[3]....
        /*0308*/ 	.word	0x00001100


	//----- nvinfo : EIATTR_MBARRIER_INSTR_OFFSETS
	.align		4
.L_368:
        /*030c*/ 	.byte	0x04, 0x39
        /*030e*/ 	.short	(.L_370 - .L_369)


	//   ....[0]....
.L_369:
        /*0310*/ 	.word	0x00000260
        /*0314*/ 	.word	0x000000ff
        /*0318*/ 	.word	0x00030c00
        /*031c*/ 	.short	0x0100
        /*031e*/ 	.byte	0x06
	.zero		1


	//   ....[1]....
        /*0320*/ 	.word	0x00000350
        /*0324*/ 	.word	0x000000ff
        /*0328*/ 	.word	0x00030c10
        /*032c*/ 	.short	0x0100
        /*032e*/ 	.byte	0x08
	.zero		1


	//   ....[2]....
        /*0330*/ 	.word	0x00000360
        /*0334*/ 	.word	0x000000ff
        /*0338*/ 	.word	0x00030c20
        /*033c*/ 	.short	0x0100
        /*033e*/ 	.byte	0x08
	.zero		1


	//   ....[3]....
        /*0340*/ 	.word	0x00000370
        /*0344*/ 	.word	0x000000ff
        /*0348*/ 	.word	0x00030c18
        /*034c*/ 	.short	0x0100
        /*034e*/ 	.byte	0x08
	.zero		1


	//   ....[4]....
        /*0350*/ 	.word	0x00000380
        /*0354*/ 	.word	0x000000ff
        /*0358*/ 	.word	0x00030c28
        /*035c*/ 	.short	0x0100
        /*035e*/ 	.byte	0x08
	.zero		1


	//   ....[5]....
        /*0360*/ 	.word	0x000004b0
        /*0364*/ 	.word	0x000000ff
        /*0368*/ 	.word	0x00030c30
        /*036c*/ 	.short	0x0100
        /*036e*/ 	.byte	0x08
	.zero		1


	//   ....[6]....
        /*0370*/ 	.word	0x000004c0
        /*0374*/ 	.word	0x000000ff
        /*0378*/ 	.word	0x00030c40
        /*037c*/ 	.short	0x0100
        /*037e*/ 	.byte	0x08
	.zero		1


	//   ....[7]....
        /*0380*/ 	.word	0x000004d0
        /*0384*/ 	.word	0x000000ff
        /*0388*/ 	.word	0x00030c38
        /*038c*/ 	.short	0x0100
        /*038e*/ 	.byte	0x08
	.zero		1


	//   ....[8]....
        /*0390*/ 	.word	0x000004e0
        /*0394*/ 	.word	0x000000ff
        /*0398*/ 	.word	0x00030c48
        /*039c*/ 	.short	0x0100
        /*039e*/ 	.byte	0x08
	.zero		1


	//   ....[9]....
        /*03a0*/ 	.word	0x000011b0
        /*03a4*/ 	.word	0x000000e2
        /*03a8*/ 	.word	0x00030c00
        /*03ac*/ 	.short	0x010a
        /*03ae*/ 	.byte	0x3f
	.zero		1


	//   ....[10]....
        /*03b0*/ 	.word	0x00001330
        /*03b4*/ 	.word	0x000000e2
        /*03b8*/ 	.word	0x00030c00
        /*03bc*/ 	.short	0x010a
        /*03be*/ 	.byte	0x3f
	.zero		1


	//   ....[11]....
        /*03c0*/ 	.word	0x00001a60
        /*03c4*/ 	.word	0x00000009
        /*03c8*/ 	.word	0x00030c10
        /*03cc*/ 	.short	0x010a
        /*03ce*/ 	.byte	0x3f
	.zero		1


	//   ....[12]....
        /*03d0*/ 	.word	0x00001ad0
        /*03d4*/ 	.word	0x00000009
        /*03d8*/ 	.word	0x00030c10
        /*03dc*/ 	.short	0x010a
        /*03de*/ 	.byte	0x3f
	.zero		1


	//   ....[13]....
        /*03e0*/ 	.word	0x00001ee0
        /*03e4*/ 	.word	0x00000009
        /*03e8*/ 	.word	0x00030c30
        /*03ec*/ 	.short	0x010a
        /*03ee*/ 	.byte	0x3f
	.zero		1


	//   ....[14]....
        /*03f0*/ 	.word	0x00001f60
        /*03f4*/ 	.word	0x00000009
        /*03f8*/ 	.word	0x00030c30
        /*03fc*/ 	.short	0x010a
        /*03fe*/ 	.byte	0x3f
	.zero		1


	//   ....[15]....
        /*0400*/ 	.word	0x00004690
        /*0404*/ 	.word	0x0000000a
        /*0408*/ 	.word	0x00000000
        /*040c*/ 	.short	0x0101
        /*040e*/ 	.byte	0x3f
	.zero		1


	//   ....[16]....
        /*0410*/ 	.word	0x00004ad0
        /*0414*/ 	.word	0x00000009
        /*0418*/ 	.word	0x00000000
        /*041c*/ 	.short	0x0101
        /*041e*/ 	.byte	0x3f
	.zero		1


	//   ....[17]....
        /*0420*/ 	.word	0x00006d70
        /*0424*/ 	.word	0x0000000c
        /*0428*/ 	.word	0x00030c20
        /*042c*/ 	.short	0x010a
        /*042e*/ 	.byte	0x3f
	.zero		1


	//   ....[18]....
        /*0430*/ 	.word	0x00007220
        /*0434*/ 	.word	0x0000000c
        /*0438*/ 	.word	0x00030c40
        /*043c*/ 	.short	0x010a
        /*043e*/ 	.byte	0x3f
	.zero		1


	//   ....[19]....
        /*0440*/ 	.word	0x00007460
        /*0444*/ 	.word	0x0000000c
        /*0448*/ 	.word	0x00030c28
        /*044c*/ 	.short	0x010a
        /*044e*/ 	.byte	0x3f
	.zero		1


	//   ....[20]....
        /*0450*/ 	.word	0x00007620
        /*0454*/ 	.word	0x0000000c
        /*0458*/ 	.word	0x00030c48
        /*045c*/ 	.short	0x010a
        /*045e*/ 	.byte	0x3f
	.zero		1


	//   ....[21]....
        /*0460*/ 	.word	0x00007830
        /*0464*/ 	.word	0x0000000c
        /*0468*/ 	.word	0x00030c20
        /*046c*/ 	.short	0x010a
        /*046e*/ 	.byte	0x3f
	.zero		1


	//   ....[22]....
        /*0470*/ 	.word	0x00007a50
        /*0474*/ 	.word	0x0000000c
        /*0478*/ 	.word	0x00030c40
        /*047c*/ 	.short	0x010a
        /*047e*/ 	.byte	0x3f
	.zero		1


	//   ....[23]....
        /*0480*/ 	.word	0x00007c60
        /*0484*/ 	.word	0x0000000c
        /*0488*/ 	.word	0x00030c28
        /*048c*/ 	.short	0x010a
        /*048e*/ 	.byte	0x3f
	.zero		1


	//   ....[24]....
        /*0490*/ 	.word	0x00007e70
        /*0494*/ 	.word	0x0000000d
        /*0498*/ 	.word	0x00030c40
        /*049c*/ 	.short	0x010a
        /*049e*/ 	.byte	0x3f
	.zero		1


	//   ....[25]....
        /*04a0*/ 	.word	0x00008260
        /*04a4*/ 	.word	0x00000007
        /*04a8*/ 	.word	0x00000000
        /*04ac*/ 	.short	0x010a
        /*04ae*/ 	.byte	0x3f
	.zero		1


	//   ....[26]....
        /*04b0*/ 	.word	0x000082b0
        /*04b4*/ 	.word	0x0000000b
        /*04b8*/ 	.word	0x00000000
        /*04bc*/ 	.short	0x010a
        /*04be*/ 	.byte	0x3f
	.zero		1


	//   ....[27]....
        /*04c0*/ 	.word	0x00008310
        /*04c4*/ 	.word	0x00000009
        /*04c8*/ 	.word	0x00000000
        /*04cc*/ 	.short	0x010a
        /*04ce*/ 	.byte	0x3f
	.zero		1


	//   ....[28]....
        /*04d0*/ 	.word	0x00008340
        /*04d4*/ 	.word	0x00000003
        /*04d8*/ 	.word	0x00000000
        /*04dc*/ 	.short	0x010a
        /*04de*/ 	.byte	0x3f
	.zero		1


	//   ....[29]....
        /*04e0*/ 	.word	0x00008410
        /*04e4*/ 	.word	0x000000e2
        /*04e8*/ 	.word	0x00030c00
        /*04ec*/ 	.short	0x010a
        /*04ee*/ 	.byte	0x3f
	.zero		1


	//   ....[30]....
        /*04f0*/ 	.word	0x00008460
        /*04f4*/ 	.word	0x00000009
        /*04f8*/ 	.word	0x00030c10
        /*04fc*/ 	.short	0x010a
        /*04fe*/ 	.byte	0x3f
	.zero		1


	//   ....[31]....
        /*0500*/ 	.word	0x000084b0
        /*0504*/ 	.word	0x00000009
        /*0508*/ 	.word	0x00030c30
        /*050c*/ 	.short	0x010a
        /*050e*/ 	.byte	0x3f
	.zero		1


	//   ....[32]....
        /*0510*/ 	.word	0x00008500
        /*0514*/ 	.word	0x0000000c
        /*0518*/ 	.word	0x00030c20
        /*051c*/ 	.short	0x010a
        /*051e*/ 	.byte	0x3f
	.zero		1


	//   ....[33]....
        /*0520*/ 	.word	0x00008550
        /*0524*/ 	.word	0x0000000c
        /*0528*/ 	.word	0x00030c40
        /*052c*/ 	.short	0x010a
        /*052e*/ 	.byte	0x3f
	.zero		1


	//   ....[34]....
        /*0530*/ 	.word	0x000085a0
        /*0534*/ 	.word	0x0000000c
        /*0538*/ 	.word	0x00030c28
        /*053c*/ 	.short	0x010a
        /*053e*/ 	.byte	0x3f
	.zero		1


	//   ....[35]....
        /*0540*/ 	.word	0x000085f0
        /*0544*/ 	.word	0x0000000c
        /*0548*/ 	.word	0x00030c48
        /*054c*/ 	.short	0x010a
        /*054e*/ 	.byte	0x3f
	.zero		1


	//   ....[36]....
        /*0550*/ 	.word	0x00008650
        /*0554*/ 	.word	0x0000000c
        /*0558*/ 	.word	0x00030c20
        /*055c*/ 	.short	0x010a
        /*055e*/ 	.byte	0x3f
	.zero		1


	//   ....[37]....
        /*0560*/ 	.word	0x000086a0
        /*0564*/ 	.word	0x0000000c
        /*0568*/ 	.word	0x00030c40
        /*056c*/ 	.short	0x010a
        /*056e*/ 	.byte	0x3f
	.zero		1


	//   ....[38]....
        /*0570*/ 	.word	0x000086f0
        /*0574*/ 	.word	0x0000000c
        /*0578*/ 	.word	0x00030c28
        /*057c*/ 	.short	0x010a
        /*057e*/ 	.byte	0x3f
	.zero		1


	//   ....[39]....
        /*0580*/ 	.word	0x00008740
        /*0584*/ 	.word	0x0000000d
        /*0588*/ 	.word	0x00030c40
        /*058c*/ 	.short	0x010a
        /*058e*/ 	.byte	0x3f
	.zero		1


	//   ....[40]....
        /*0590*/ 	.word	0x00008820
        /*0594*/ 	.word	0x00000007
        /*0598*/ 	.word	0x00000000
        /*059c*/ 	.short	0x010a
        /*059e*/ 	.byte	0x3f
	.zero		1


	//   ....[41]....
        /*05a0*/ 	.word	0x00008870
        /*05a4*/ 	.word	0x0000000b
        /*05a8*/ 	.word	0x00000000
        /*05ac*/ 	.short	0x010a
        /*05ae*/ 	.byte	0x3f
	.zero		1


	//   ....[42]....
        /*05b0*/ 	.word	0x000088c0
        /*05b4*/ 	.word	0x00000009
        /*05b8*/ 	.word	0x00000000
        /*05bc*/ 	.short	0x010a
        /*05be*/ 	.byte	0x3f
	.zero		1


	//----- nvinfo : EIATTR_NUM_MBARRIERS
	.align		4
.L_370:
        /*05c0*/ 	.byte	0x03, 0x38
        /*05c2*/ 	.short	0x0009


	//----- nvinfo : EIATTR_EXIT_INSTR_OFFSETS
	.align		4
        /*05c4*/ 	.byte	0x04, 0x1c
        /*05c6*/ 	.short	(.L_372 - .L_371)


	//   ....[0]....
.L_371:
        /*05c8*/ 	.word	0x00008390


	//----- nvinfo : EIATTR_MAX_THREADS
	.align		4
.L_372:
        /*05cc*/ 	.byte	0x04, 0x05
        /*05ce*/ 	.short	(.L_374 - .L_373)
.L_373:
        /*05d0*/ 	.word	0x00000180
        /*05d4*/ 	.word	0x00000001
        /*05d8*/ 	.word	0x00000001


	//----- nvinfo : EIATTR_CRS_STACK_SIZE
	.align		4
.L_374:
        /*05dc*/ 	.byte	0x04, 0x1e
        /*05de*/ 	.short	(.L_376 - .L_375)
.L_375:
        /*05e0*/ 	.word	0x00000000


	//----- nvinfo : EIATTR_CBANK_PARAM_SIZE
	.align		4
.L_376:
        /*05e4*/ 	.byte	0x03, 0x19
        /*05e6*/ 	.short	0x06f0


	//----- nvinfo : EIATTR_PARAM_CBANK
	.align		4
        /*05e8*/ 	.byte	0x04, 0x0a
        /*05ea*/ 	.short	(.L_378 - .L_377)
	.align		4
.L_377:
        /*05ec*/ 	.word	index@(.nv.constant0._ZN7cutlass13device_kernelIN5flash11enable_sm90INS1_16FlashAttnBwdSm90INS1_25CollectiveMainloopBwdSm90ILi2ELi2ELi2EN4cute5tupleIJNS5_1CILi1EEES8_S8_EEENS6_IJNS7_ILi128EEESA_NS7_ILi64EEEEEENS_10bfloat16_tEfNS_4arch4Sm90ELb0ELb0ELb0ELb1ELb0ELb1ELb0ELb0ELi2ELi1ELi2ELi2ELb0EEENS1_24CollectiveEpilogueBwdGQAISC_fSF_Li256ELb1ELb0EEENS1_19SingleTileSchedulerILb1ELb0ELb0ELi128EEEEEEEEEvNT_6ParamsE)
        /*05f0*/ 	.short	0x0210
        /*05f2*/ 	.short	0x06f0


	//----- nvinfo : EIATTR_SW_WAR
	.align		4
.L_378:
        /*05f4*/ 	.byte	0x04, 0x36
        /*05f6*/ 	.short	(.L_380 - .L_379)
.L_379:
        /*05f8*/ 	.word	0x00000008
.L_380:


//--------------------- .nv.info._ZN7cutlass13device_kernelIN5flash11enable_sm90INS1_16FlashAttnBwdSm90INS1_25CollectiveMainloopBwdSm90ILi2ELi2ELi2EN4cute5tupleIJNS5_1CILi1EEES8_S8_EEENS6_IJNS7_ILi128EEESA_NS7_ILi64EEEEEENS_10bfloat16_tEfNS_4arch4Sm90ELb0ELb0ELb0ELb1ELb1ELb1ELb0ELb0ELi2ELi1ELi2ELi2ELb0EEENS1_24CollectiveEpilogueBwdGQAISC_fSF_Li256ELb1ELb1EEENS1_19SingleTileSchedulerILb1ELb0ELb0ELi128EEEEEEEEEvNT_6ParamsE --------------------------
	.section	.nv.info._ZN7cutlass13device_kernelIN5flash11enable_sm90INS1_16FlashAttnBwdSm90INS1_25CollectiveMainloopBwdSm90ILi2ELi2ELi2EN4cute5tupleIJNS5_1CILi1EEES8_S8_EEENS6_IJNS7_ILi128EEESA_NS7_ILi64EEEEEENS_10bfloat16_tEfNS_4arch4Sm90ELb0ELb0ELb0ELb1ELb1ELb1ELb0ELb0ELi2ELi1ELi2ELi2ELb0EEENS1_24CollectiveEpilogueBwdGQAISC_fSF_Li256ELb1ELb1EEENS1_19SingleTileSchedulerILb1ELb0ELb0ELi128EEEEEEEEEvNT_6ParamsE,"",@"SHT_CUDA_INFO"
	.sectionflags	@""
	.align	4


	//----- nvinfo : EIATTR_CUDA_API_VERSION
	.align		4
        /*0000*/ 	.byte	0x04, 0x37
        /*0002*/ 	.short	(.L_382 - .L_381)
.L_381:
        /*0004*/ 	.word	0x00000082


	//----- nvinfo : EIATTR_KPARAM_INFO
	.align		4
.L_382:
        /*0008*/ 	.byte	0x04, 0x17
        /*000a*/ 	.short	(.L_384 - .L_383)
.L_383:
        /*000c*/ 	.word	0x00000000
        /*0010*/ 	.short	0x0000
        /*0012*/ 	.short	0x0070
        /*0014*/ 	.byte	0x00, 0xf0, 0x01, 0x1a


	//----- nvinfo : EIATTR_SPARSE_MMA_MASK
	.align		4
.L_384:
        /*0018*/ 	.byte	0x03, 0x50
        /*001a*/ 	.short	0x0000


	//----- nvinfo : EIATTR_MAXREG_COUNT
	.align		4
        /*001c*/ 	.byte	0x03, 0x1b
        /*001e*/ 	.short	0x00a8


	//----- nvinfo : EIATTR_NUM_BARRIERS
	.align		4
        /*0020*/ 	.byte	0x02, 0x4c
        /*0022*/ 	.byte	0x10
	.zero		1


	//----- nvinfo : EIATTR_EXTERNS
	.align		4
        /*0024*/ 	.byte	0x04, 0x0f
        /*0026*/ 	.short	(.L_386 - .L_385)


	//   ....[0]....
	.align		4
.L_385:
        /*0028*/ 	.word	index@(__assertfail)


	//----- nvinfo : EIATTR_ANNOTATIONS
	.align		4
.L_386:
        /*002c*/ 	.byte	0x04, 0x55
        /*002e*/ 	.short	(.L_388 - .L_387)


	//   ....[0]....
.L_387:
        /* <DEDUP_REMOVED lines=8> */


	//----- nvinfo : EIATTR_MERCURY_ISA_VERSION
	.align		4
.L_388:
        /*0098*/ 	.byte	0x03, 0x5f
        /*009a*/ 	.short	0x0101


	//----- nvinfo : EIATTR_INT_WARP_WIDE_INSTR_OFFSETS
	.align		4
        /*009c*/ 	.byte	0x04, 0x31
        /*009e*/ 	.short	(.L_390 - .L_389)


	//   ....[0]....
.L_389:
        /*00a0*/ 	.word	0x00000180


	//   ....[1]....
        /*00a4*/ 	.word	0x00000240


	//   ....[2]....
        /*00a8*/ 	.word	0x00006750


	//   ....[3]....
        /*00ac*/ 	.word	0x00006bc0


	//   ....[4]....
        /*00b0*/ 	.word	0x00007190


	//   ....[5]....
        /*00b4*/ 	.word	0x00007510


	//----- nvinfo : EIATTR_COOP_GROUP_MASK_REGIDS
	.align		4
.L_390:
        /*00b8*/ 	.byte	0x04, 0x29
        /*00ba*/ 	.short	(.L_392 - .L_391)


	//   ....[0]....
.L_391:
        /*00bc*/ 	.word	0xffffffff


	//   ....[1]....
        /*00c0*/ 	.word	0xffffffff


	//   ....[2]....
        /*00c4*/ 	.word	0xffffffff


	//   ....[3]....
        /*00c8*/ 	.word	0xffffffff


	//   ....[4]....
        /*00cc*/ 	.word	0xffffffff


	//   ....[5]....
        /*00d0*/ 	.word	0xffffffff


	//   ....[6]....
        /*00d4*/ 	.word	0xffffffff


	//   ....[7]....
        /*00d8*/ 	.word	0xffffffff


	//   ....[8]....
        /*00dc*/ 	.word	0xffffffff


	//   ....[9]....
        /*00e0*/ 	.word	0xffffffff


	//   ....[10]....
        /*00e4*/ 	.word	0xffffffff


	//   ....[11]....
        /*00e8*/ 	.word	0xffffffff


	//   ....[12]....
        /*00ec*/ 	.word	0xffffffff


	//   ....[13]....
        /*00f0*/ 	.word	0xffffffff


	//   ....[14]....
        /*00f4*/ 	.word	0xffffffff


	//   ....[15]....
        /*00f8*/ 	.word	0xffffffff


	//   ....[16]....
        /*00fc*/ 	.word	0xffffffff


	//   ....[17]....
        /*0100*/ 	.word	0xffffffff


	//   ....[18]....
        /*0104*/ 	.word	0xffffffff


	//   ....[19]....
        /*0108*/ 	.word	0xffffffff


	//   ....[20]....
        /*010c*/ 	.word	0xffffffff


	//   ....[21]....
        /*0110*/ 	.word	0xffffffff


	//   ....[22]....
        /*0114*/ 	.word	0xffffffff


	//   ....[23]....
        /*0118*/ 	.word	0xffffffff


	//   ....[24]....
        /*011c*/ 	.word	0xffffffff


	//   ....[25]....
        /*0120*/ 	.word	0xffffffff


	//   ....[26]....
        /*0124*/ 	.word	0xffffffff


	//   ....[27]....
        /*0128*/ 	.word	0xffffffff


	//   ....[28]....
        /*012c*/ 	.word	0xffffffff


	//   ....[29]....
        /*0130*/ 	.word	0xffffffff


	//   ....[30]....
        /*0134*/ 	.word	0xffffffff


	//   ....[31]....
        /*0138*/ 	.word	0xffffffff


	//   ....[32]....
        /*013c*/ 	.word	0xffffffff


	//   ....[33]....
        /*0140*/ 	.word	0xffffffff


	//   ....[34]....
        /*0144*/ 	.word	0xffffffff


	//   ....[35]....
        /*0148*/ 	.word	0xffffffff


	//   ....[36]....
        /*014c*/ 	.word	0xffffffff


	//   ....[37]....
        /*0150*/ 	.word	0xffffffff


	//   ....[38]....
        /*0154*/ 	.word	0xffffffff


	//   ....[39]....
        /*0158*/ 	.word	0xffffffff


	//   ....[40]....
        /*015c*/ 	.word	0xffffffff


	//   ....[41]....
        /*0160*/ 	.word	0xffffffff


	//   ....[42]....
        /*0164*/ 	.word	0xffffffff


	//   ....[43]....
        /*0168*/ 	.word	0xffffffff


	//   ....[44]....
        /*016c*/ 	.word	0xffffffff


	//   ....[45]....
        /*0170*/ 	.word	0xffffffff


	//   ....[46]....
        /*0174*/ 	.word	0xffffffff


	//   ....[47]....
        /*0178*/ 	.word	0xffffffff


	//   ....[48]....
        /*017c*/ 	.word	0xffffffff


	//   ....[49]....
        /*0180*/ 	.word	0xffffffff


	//   ....[50]....
        /*0184*/ 	.word	0xffffffff


	//   ....[51]....
        /*0188*/ 	.word	0xffffffff


	//   ....[52]....
        /*018c*/ 	.word	0xffffffff


	//   ....[53]....
        /*0190*/ 	.word	0xffffffff


	//   ....[54]....
        /*0194*/ 	.word	0xffffffff


	//   ....[55]....
        /*0198*/ 	.word	0xffffffff


	//   ....[56]....
        /*019c*/ 	.word	0xffffffff


	//   ....[57]....
        /*01a0*/ 	.word	0xffffffff


	//   ....[58]....
        /*01a4*/ 	.word	0xffffffff


	//   ....[59]....
        /*01a8*/ 	.word	0xffffffff


	//   ....[60]....
        /*01ac*/ 	.word	0xffffffff


	//   ....[61]....
        /*01b0*/ 	.word	0xffffffff


	//   ....[62]....
        /*01b4*/ 	.word	0xffffffff


	//   ....[63]....
        /*01b8*/ 	.word	0xffffffff


	//   ....[64]....
        /*01bc*/ 	.word	0xffffffff


	//   ....[65]....
        /*01c0*/ 	.word	0xffffffff


	//   ....[66]....
        /*01c4*/ 	.word	0xffffffff


	//   ....[67]....
        /*01c8*/ 	.word	0xffffffff


	//   ....[68]....
        /*01cc*/ 	.word	0xffffffff


	//   ....[69]....
        /*01d0*/ 	.word	0xffffffff


	//   ....[70]....
        /*01d4*/ 	.word	0xffffffff


	//   ....[71]....
        /*01d8*/ 	.word	0xffffffff


	//   ....[72]....
        /*01dc*/ 	.word	0xffffffff


	//   ....[73]....
        /*01e0*/ 	.word	0xffffffff


	//   ....[74]....
        /*01e4*/ 	.word	0xffffffff


	//   ....[75]....
        /*01e8*/ 	.word	0xffffffff


	//   ....[76]....
        /*01ec*/ 	.word	0xffffffff


	//   ....[77]....
        /*01f0*/ 	.word	0xffffffff


	//   ....[78]....
        /*01f4*/ 	.word	0xffffffff


	//   ....[79]....
        /*01f8*/ 	.word	0xffffffff


	//   ....[80]....
        /*01fc*/ 	.word	0xffffffff


	//   ....[81]....
        /*0200*/ 	.word	0x0500000f


	//   ....[82]....
        /*0204*/ 	.word	0x0500000f


	//   ....[83]....
        /*0208*/ 	.word	0x0500000f


	//   ....[84]....
        /*020c*/ 	.word	0x0500000f


	//   ....[85]....
        /*0210*/ 	.word	0x0500000f


	//   ....[86]....
        /*0214*/ 	.word	0x0500000f


	//----- nvinfo : EIATTR_COOP_GROUP_INSTR_OFFSETS
	.align		4
.L_392:
        /*0218*/ 	.byte	0x04, 0x28
        /*021a*/ 	.short	(.L_394 - .L_393)


	//   ....[0]....
.L_393:
        /*021c*/ 	.word	0x00000060


	//   ....[1]....
        /*0220*/ 	.word	0x00000190


	//   ....[2]....
        /*0224*/ 	.word	0x00000220


	//   ....[3]....
        /*0228*/ 	.word	0x000003a0


	//   ....[4]....
        /*022c*/ 	.word	0x00000610


	//   ....[5]....
        /*0230*/ 	.word	0x00001160


	//   ....[6]....
        /*0234*/ 	.word	0x00002020


	//   ....[7]....
        /*0238*/ 	.word	0x00002060


	//   ....[8]....
        /*023c*/ 	.word	0x000020a0


	//   ....[9]....
        /*0240*/ 	.word	0x00002100


	//   ....[10]....
        /*0244*/ 	.word	0x000021d0


	//   ....[11]....
        /*0248*/ 	.word	0x00002220


	//   ....[12]....
        /*024c*/ 	.word	0x00002260


	//   ....[13]....
        /*0250*/ 	.word	0x000022a0


	//   ....[14]....
        /*0254*/ 	.word	0x000022e0


	//   ....[15]....
        /*0258*/ 	.word	0x00002320


	//   ....[16]....
        /*025c*/ 	.word	0x00002360


	//   ....[17]....
        /*0260*/ 	.word	0x000023c0


	//   ....[18]....
        /*0264*/ 	.word	0x00002430


	//   ....[19]....
        /*0268*/ 	.word	0x00002470


	//   ....[20]....
        /*026c*/ 	.word	0x000024a0


	//   ....[21]....
        /*0270*/ 	.word	0x000024e0


	//   ....[22]....
        /*0274*/ 	.word	0x00002510


	//   ....[23]....
        /*0278*/ 	.word	0x00002580


	//   ....[24]....
        /*027c*/ 	.word	0x000025c0


	//   ....[25]....
        /*0280*/ 	.word	0x00002630


	//   ....[26]....
        /*0284*/ 	.word	0x00002680


	//   ....[27]....
        /*0288*/ 	.word	0x000026c0


	//   ....[28]....
        /*028c*/ 	.word	0x00002710


	//   ....[29]....
        /*0290*/ 	.word	0x00002750


	//   ....[30]....
        /*0294*/ 	.word	0x000027d0


	//   ....[31]....
        /*0298*/ 	.word	0x00002810


	//   ....[32]....
        /*029c*/ 	.word	0x00002850


	//   ....[33]....
        /*02a0*/ 	.word	0x00002a80


	//   ....[34]....
        /*02a4*/ 	.word	0x00002ad0


	//   ....[35]....
        /*02a8*/ 	.word	0x00002b10


	//   ....[36]....
        /*02ac*/ 	.word	0x00002bc0


	//   ....[37]....
        /*02b0*/ 	.word	0x00002bf0


	//   ....[38]....
        /*02b4*/ 	.word	0x00003050


	//   ....[39]....
        /*02b8*/ 	.word	0x00003060


	//   ....[40]....
        /*02bc*/ 	.word	0x00003070


	//   ....[41]....
        /*02c0*/ 	.word	0x00003080


	//   ....[42]....
        /*02c4*/ 	.word	0x00003090


	//   ....[43]....
        /*02c8*/ 	.word	0x000030a0


	//   ....[44]....
        /*02cc*/ 	.word	0x000030d0


	//   ....[45]....
        /*02d0*/ 	.word	0x00003100


	//   ....[46]....
        /*02d4*/ 	.word	0x00003140


	//   ....[47]....
        /*02d8*/ 	.word	0x00003180


	//   ....[48]....
        /*02dc*/ 	.word	0x000031c0


	//   ....[49]....
        /*02e0*/ 	.word	0x00003200


	//   ....[50]....
        /*02e4*/ 	.word	0x00003240


	//   ....[51]....
        /*02e8*/ 	.word	0x00003280


	//   ....[52]....
        /*02ec*/ 	.word	0x000032c0


	//   ....[53]....
        /*02f0*/ 	.word	0x00003320


	//   ....[54]....
        /*02f4*/ 	.word	0x00003360


	//   ....[55]....
        /*02f8*/ 	.word	0x000033a0


	//   ....[56]....
        /*02fc*/ 	.word	0x000033e0


	//   ....[57]....
        /*0300*/ 	.word	0x00003420


	//   ....[58]....
        /*0304*/ 	.word	0x00003460


	//   ....[59]....
        /*0308*/ 	.word	0x000034a0


	//   ....[60]....
        /*030c*/ 	.word	0x000034e0


	//   ....[61]....
        /*0310*/ 	.word	0x00003520


	//   ....[62]....
        /*0314*/ 	.word	0x00003560


	//   ....[63]....
        /*0318*/ 	.word	0x000035a0


	//   ....[64]....
        /*031c*/ 	.word	0x000035e0


	//   ....[65]....
        /*0320*/ 	.word	0x00003620


	//   ....[66]....
        /*0324*/ 	.word	0x00003660


	//   ....[67]....
        /*0328*/ 	.word	0x000036a0


	//   ....[68]....
        /*032c*/ 	.word	0x000036e0


	//   ....[69]....
        /*0330*/ 	.word	0x00003720


	//   ....[70]....
        /*0334*/ 	.word	0x000053f0


	//   ....[71]....
        /*0338*/ 	.word	0x00005580


	//   ....[72]....
        /*033c*/ 	.word	0x000057d0


	//   ....[73]....
        /*0340*/ 	.word	0x00005960


	//   ....[74]....
        /*0344*/ 	.word	0x00005a70


	//   ....[75]....
        /*0348*/ 	.word	0x000063f0


	//   ....[76]....
        /*034c*/ 	.word	0x00006680


	//   ....[77]....
        /*0350*/ 	.word	0x000068c0


	//   ....[78]....
        /*0354*/ 	.word	0x00006af0


	//   ....[79]....
        /*0358*/ 	.word	0x00006da0


	//   ....[80]....
        /*035c*/ 	.word	0x000070d0


	//   ....[81]....
        /*0360*/ 	.word	0x00009080


	//   ....[82]....
        /*0364*/ 	.word	0x000091d0


	//   ....[83]....
        /*0368*/ 	.word	0x00009240


	//   ....[84]....
        /*036c*/ 	.word	0x000092b0


	//   ....[85]....
        /*0370*/ 	.word	0x00009320


	//   ....[86]....
        /*0374*/ 	.word	0x00009390


	//----- nvinfo : EIATTR_REG_RECONFIG
	.align		4
.L_394:
        /*0378*/ 	.byte	0x01, 0x54
	.zero		2


	//----- nvinfo : EIATTR_SYSCALL_OFFSETS
	.align		4
        /*037c*/ 	.byte	0x04, 0x46
        /*037e*/ 	.short	(.L_396 - .L_395)


	//   ....[0]....
.L_395:
        /*0380*/ 	.word	0x00000dc0


	//   ....[1]....
        /*0384*/ 	.word	0x00000eb0


	//   ....[2]....
        /*0388*/ 	.word	0x00001010


	//   ....[3]....
        /*038c*/ 	.word	0x00001100


	//----- nvinfo : EIATTR_MBARRIER_INSTR_OFFSETS
	.align		4
.L_396:
        /*0390*/ 	.byte	0x04, 0x39
        /*0392*/ 	.short	(.L_398 - .L_397)


	//   ....[0]....
.L_397:
        /*0394*/ 	.word	0x00000260
        /*0398*/ 	.word	0x000000ff
        /*039c*/ 	.word	0x00030c00
        /*03a0*/ 	.short	0x0100
        /*03a2*/ 	.byte	0x06
	.zero		1


	//   ....[1]....
        /*03a4*/ 	.word	0x00000350
        /*03a8*/ 	.word	0x000000ff
        /*03ac*/ 	.word	0x00030c10
        /*03b0*/ 	.short	0x0100
        /*03b2*/ 	.byte	0x08
	.zero		1


	//   ....[2]....
        /*03b4*/ 	.word	0x00000360
        /*03b8*/ 	.word	0x000000ff
        /*03bc*/ 	.word	0x00030c20
        /*03c0*/ 	.short	0x0100
        /*03c2*/ 	.byte	0x08
	.zero		1


	//   ....[3]....
        /*03c4*/ 	.word	0x00000370
        /*03c8*/ 	.word	0x000000ff
        /*03cc*/ 	.word	0x00030c18
        /*03d0*/ 	.short	0x0100
        /*03d2*/ 	.byte	0x08
	.zero		1


	//   ....[4]....
        /*03d4*/ 	.word	0x00000380
        /*03d8*/ 	.word	0x000000ff
        /*03dc*/ 	.word	0x00030c28
        /*03e0*/ 	.short	0x0100
        /*03e2*/ 	.byte	0x08
	.zero		1


	//   ....[5]....
        /*03e4*/ 	.word	0x000004b0
        /*03e8*/ 	.word	0x000000ff
        /*03ec*/ 	.word	0x00030c30
        /*03f0*/ 	.short	0x0100
        /*03f2*/ 	.byte	0x08
	.zero		1


	//   ....[6]....
        /*03f4*/ 	.word	0x000004c0
        /*03f8*/ 	.word	0x000000ff
        /*03fc*/ 	.word	0x00030c40
        /*0400*/ 	.short	0x0100
        /*0402*/ 	.byte	0x08
	.zero		1


	//   ....[7]....
        /*0404*/ 	.word	0x000004d0
        /*0408*/ 	.word	0x000000ff
        /*040c*/ 	.word	0x00030c38
        /*0410*/ 	.short	0x0100
        /*0412*/ 	.byte	0x08
	.zero		1


	//   ....[8]....
        /*0414*/ 	.word	0x000004e0
        /*0418*/ 	.word	0x000000ff
        /*041c*/ 	.word	0x00030c48
        /*0420*/ 	.short	0x0100
        /*0422*/ 	.byte	0x08
	.zero		1


	//   ....[9]....
        /*0424*/ 	.word	0x000011b0
        /*0428*/ 	.word	0x000000e2
        /*042c*/ 	.word	0x00030c00
        /*0430*/ 	.short	0x010a
        /*0432*/ 	.byte	0x3f
	.zero		1


	//   ....[10]....
        /*0434*/ 	.word	0x00001330
        /*0438*/ 	.word	0x000000e2
        /*043c*/ 	.word	0x00030c00
        /*0440*/ 	.short	0x010a
        /*0442*/ 	.byte	0x3f
	.zero		1


	//   ....[11]....
        /*0444*/ 	.word	0x00001a60
        /*0448*/ 	.word	0x00000009
        /*044c*/ 	.word	0x00030c10
        /*0450*/ 	.short	0x010a
        /*0452*/ 	.byte	0x3f
	.zero		1


	//   ....[12]....
        /*0454*/ 	.word	0x00001ad0
        /*0458*/ 	.word	0x00000009
        /*045c*/ 	.word	0x00030c10
        /*0460*/ 	.short	0x010a
        /*0462*/ 	.byte	0x3f
	.zero		1


	//   ....[13]....
        /*0464*/ 	.word	0x00001ee0
        /*0468*/ 	.word	0x00000009
        /*046c*/ 	.word	0x00030c30
        /*0470*/ 	.short	0x010a
        /*0472*/ 	.byte	0x3f
	.zero		1


	//   ....[14]....
        /*0474*/ 	.word	0x00001f60
        /*0478*/ 	.word	0x00000009
        /*047c*/ 	.word	0x00030c30
        /*0480*/ 	.short	0x010a
        /*0482*/ 	.byte	0x3f
	.zero		1


	//   ....[15]....
        /*0484*/ 	.word	0x00004690
        /*0488*/ 	.word	0x0000000a
        /*048c*/ 	.word	0x00000000
        /*0490*/ 	.short	0x0101
        /*0492*/ 	.byte	0x3f
	.zero		1


	//   ....[16]....
        /*0494*/ 	.word	0x00004ad0
        /*0498*/ 	.word	0x00000009
        /*049c*/ 	.word	0x00000000
        /*04a0*/ 	.short	0x0101
        /*04a2*/ 	.byte	0x3f
	.zero		1


	//   ....[17]....
        /*04a4*/ 	.word	0x00007a10
        /*04a8*/ 	.word	0x0000000c
        /*04ac*/ 	.word	0x00030c20
        /*04b0*/ 	.short	0x010a
        /*04b2*/ 	.byte	0x3f
	.zero		1


	//   ....[18]....
        /*04b4*/ 	.word	0x00007ec0
        /*04b8*/ 	.word	0x0000000c
        /*04bc*/ 	.word	0x00030c40
        /*04c0*/ 	.short	0x010a
        /*04c2*/ 	.byte	0x3f
	.zero		1


	//   ....[19]....
        /*04c4*/ 	.word	0x00008100
        /*04c8*/ 	.word	0x0000000c
        /*04cc*/ 	.word	0x00030c28
        /*04d0*/ 	.short	0x010a
        /*04d2*/ 	.byte	0x3f
	.zero		1


	//   ....[20]....
        /*04d4*/ 	.word	0x000082c0
        /*04d8*/ 	.word	0x0000000c
        /*04dc*/ 	.word	0x00030c48
        /*04e0*/ 	.short	0x010a
        /*04e2*/ 	.byte	0x3f
	.zero		1


	//   ....[21]....
        /*04e4*/ 	.word	0x000084d0
        /*04e8*/ 	.word	0x0000000c
        /*04ec*/ 	.word	0x00030c20
        /*04f0*/ 	.short	0x010a
        /*04f2*/ 	.byte	0x3f
	.zero		1


	//   ....[22]....
        /*04f4*/ 	.word	0x000086f0
        /*04f8*/ 	.word	0x0000000c
        /*04fc*/ 	.word	0x00030c40
        /*0500*/ 	.short	0x010a
        /*0502*/ 	.byte	0x3f
	.zero		1


	//   ....[23]....
        /*0504*/ 	.word	0x00008900
        /*0508*/ 	.word	0x0000000c
        /*050c*/ 	.word	0x00030c28
        /*0510*/ 	.short	0x010a
        /*0512*/ 	.byte	0x3f
	.zero		1


	//   ....[24]....
        /*0514*/ 	.word	0x00008b10
        /*0518*/ 	.word	0x0000000d
        /*051c*/ 	.word	0x00030c40
        /*0520*/ 	.short	0x010a
        /*0522*/ 	.byte	0x3f
	.zero		1


	//   ....[25]....
        /*0524*/ 	.word	0x00008f00
        /*0528*/ 	.word	0x00000007
        /*052c*/ 	.word	0x00000000
        /*0530*/ 	.short	0x010a
        /*0532*/ 	.byte	0x3f
	.zero		1


	//   ....[26]....
        /*0534*/ 	.word	0x00008f50
        /*0538*/ 	.word	0x0000000b
        /*053c*/ 	.word	0x00000000
        /*0540*/ 	.short	0x010a
        /*0542*/ 	.byte	0x3f
	.zero		1


	//   ....[27]....
        /*0544*/ 	.word	0x00008fb0
        /*0548*/ 	.word	0x00000009
        /*054c*/ 	.word	0x00000000
        /*0550*/ 	.short	0x010a
        /*0552*/ 	.byte	0x3f
	.zero		1


	//   ....[28]....
        /*0554*/ 	.word	0x00008fe0
        /*0558*/ 	.word	0x00000003
        /*055c*/ 	.word	0x00000000
        /*0560*/ 	.short	0x010a
        /*0562*/ 	.byte	0x3f
	.zero		1


	//   ....[29]....
        /*0564*/ 	.word	0x000090b0
        /*0568*/ 	.word	0x000000e2
        /*056c*/ 	.word	0x00030c00
        /*0570*/ 	.short	0x010a
        /*0572*/ 	.byte	0x3f
	.zero		1


	//   ....[30]....
        /*0574*/ 	.word	0x00009100
        /*0578*/ 	.word	0x00000009
        /*057c*/ 	.word	0x00030c10
        /*0580*/ 	.short	0x010a
        /*0582*/ 	.byte	0x3f
	.zero		1


	//   ....[31]....
        /*0584*/ 	.word	0x00009150
        /*0588*/ 	.word	0x00000009
        /*058c*/ 	.word	0x00030c30
        /*0590*/ 	.short	0x010a
        /*0592*/ 	.byte	0x3f
	.zero		1


	//   ....[32]....
        /*0594*/ 	.word	0x000093d0
        /*0598*/ 	.word	0x0000000c
        /*059c*/ 	.word	0x00030c20
        /*05a0*/ 	.short	0x010a
        /*05a2*/ 	.byte	0x3f
	.zero		1


	//   ....[33]....
        /*05a4*/ 	.word	0x00009420
        /*05a8*/ 	.word	0x0000000c
        /*05ac*/ 	.word	0x00030c40
        /*05b0*/ 	.short	0x010a
        /*05b2*/ 	.byte	0x3f
	.zero		1


	//   ....[34]....
        /*05b4*/ 	.word	0x00009470
        /*05b8*/ 	.word	0x0000000c
        /*05bc*/ 	.word	0x00030c28
        /*05c0*/ 	.short	0x010a
        /*05c2*/ 	.byte	0x3f
	.zero		1


	//   ....[35]....
        /*05c4*/ 	.word	0x000094c0
        /*05c8*/ 	.word	0x0000000c
        /*05cc*/ 	.word	0x00030c48
        /*05d0*/ 	.short	0x010a
        /*05d2*/ 	.byte	0x3f
	.zero		1


	//   ....[36]....
        /*05d4*/ 	.word	0x00009520
        /*05d8*/ 	.word	0x0000000c
        /*05dc*/ 	.word	0x00030c20
        /*05e0*/ 	.short	0x010a
        /*05e2*/ 	.byte	0x3f
	.zero		1


	//   ....[37]....
        /*05e4*/ 	.word	0x00009570
        /*05e8*/ 	.word	0x0000000c
        /*05ec*/ 	.word	0x00030c40
        /*05f0*/ 	.short	0x010a
        /*05f2*/ 	.byte	0x3f
	.zero		1


	//   ....[38]....
        /*05f4*/ 	.word	0x000095c0
        /*05f8*/ 	.word	0x0000000c
        /*05fc*/ 	.word	0x00030c28
        /*0600*/ 	.short	0x010a
        /*0602*/ 	.byte	0x3f
	.zero		1


	//   ....[39]....
        /*0604*/ 	.word	0x00009610
        /*0608*/ 	.word	0x0000000d
        /*060c*/ 	.word	0x00030c40
        /*0610*/ 	.short	0x010a
        /*0612*/ 	.byte	0x3f
	.zero		1


	//   ....[40]....
        /*0614*/ 	.word	0x000096f0
        /*0618*/ 	.word	0x00000007
        /*061c*/ 	.word	0x00000000
        /*0620*/ 	.short	0x010a
        /*0622*/ 	.byte	0x3f
	.zero		1


	//   ....[41]....
        /*0624*/ 	.word	0x00009740
        /*0628*/ 	.word	0x0000000b
        /*062c*/ 	.word	0x00000000
        /*0630*/ 	.short	0x010a
        /*0632*/ 	.byte	0x3f
	.zero		1


	//   ....[42]....
        /*0634*/ 	.word	0x00009790
        /*0638*/ 	.word	0x00000009
        /*063c*/ 	.word	0x00000000
        /*0640*/ 	.short	0x010a
        /*0642*/ 	.byte	0x3f
	.zero		1


	//----- nvinfo : EIATTR_NUM_MBARRIERS
	.align		4
.L_398:
        /*0644*/ 	.byte	0x03, 0x38
        /*0646*/ 	.short	0x0009


	//----- nvinfo : EIATTR_EXIT_INSTR_OFFSETS
	.align		4
        /*0648*/ 	.byte	0x04, 0x1c
        /*064a*/ 	.short	(.L_400 - .L_399)


	//   ....[0]....
.L_399:
        /*064c*/ 	.word	0x00009030


	//----- nvinfo : EIATTR_MAX_THREADS
	.align		4
.L_400:
        /*0650*/ 	.byte	0x04, 0x05
        /*0652*/ 	.short	(.L_402 - .L_401)
.L_401:
        /*0654*/ 	.word	0x00000180
        /*0658*/ 	.word	0x00000001
        /*065c*/ 	.word	0x00000001


	//----- nvinfo : EIATTR_CRS_STACK_SIZE
	.align		4
.L_402:
        /*0660*/ 	.byte	0x04, 0x1e
        /*0662*/ 	.short	(.L_404 - .L_403)
.L_403:
        /*0664*/ 	.word	0x00000000


	//----- nvinfo : EIATTR_CBANK_PARAM_SIZE
	.align		4
.L_404:
        /*0668*/ 	.byte	0x03, 0x19
        /*066a*/ 	.short	0x06f0


	//----- nvinfo : EIATTR_PARAM_CBANK
	.align		4
        /*066c*/ 	.byte	0x04, 0x0a
        /*066e*/ 	.short	(.L_406 - .L_405)
	.align		4
.L_405:
        /*0670*/ 	.word	index@(.nv.constant0._ZN7cutlass13device_kernelIN5flash11enable_sm90INS1_16FlashAttnBwdSm90INS1_25CollectiveMainloopBwdSm90ILi2ELi2ELi2EN4cute5tupleIJNS5_1CILi1EEES8_S8_EEENS6_IJNS7_ILi128EEESA_NS7_ILi64EEEEEENS_10bfloat16_tEfNS_4arch4Sm90ELb0ELb0ELb0ELb1ELb1ELb1ELb0ELb0ELi2ELi1ELi2ELi2ELb0EEENS1_24CollectiveEpilogueBwdGQAISC_fSF_Li256ELb1ELb1EEENS1_19SingleTileSchedulerILb1ELb0ELb0ELi128EEEEEEEEEvNT_6ParamsE)
        /*0674*/ 	.short	0x0210
        /*0676*/ 	.short	0x06f0


	//----- nvinfo : EIATTR_SW_WAR
	.align		4
.L_406:
        /*0678*/ 	.byte	0x04, 0x36
        /*067a*/ 	.short	(.L_408 - .L_407)
.L_407:
        /*067c*/ 	.word	0x00000008
.L_408:


//--------------------- .nv.info._ZN7cutlass13device_kernelIN5flash11enable_sm90INS1_16FlashAttnBwdSm90INS1_25CollectiveMainloopBwdSm90ILi2ELi2ELi2EN4cute5tupleIJNS5_1CILi1EEES8_S8_EEENS6_IJNS7_ILi128EEESA_NS7_ILi64EEEEEENS_10bfloat16_tEfNS_4arch4Sm90ELb0ELb1ELb0ELb0ELb0ELb1ELb0ELb0ELi2ELi1ELi2ELi2ELb0EEENS1_21CollectiveEpilogueBwdISC_SD_SF_Li256ELb0ELb0ELi1EEENS1_19SingleTileSchedulerILb0ELb0ELb0ELi128EEEEEEEEEvNT_6ParamsE --------------------------
	.section	.nv.info._ZN7cutlass13device_kernelIN5flash11enable_sm90INS1_16FlashAttnBwdSm90INS1_25CollectiveMainloopBwdSm90ILi2ELi2ELi2EN4cute5tupleIJNS5_1CILi1EEES8_S8_EEENS6_IJNS7_ILi128EEESA_NS7_ILi64EEEEEENS_10bfloat16_tEfNS_4arch4Sm90ELb0ELb1ELb0ELb0ELb0ELb1ELb0ELb0ELi2ELi1ELi2ELi2ELb0EEENS1_21CollectiveEpilogueBwdISC_SD_SF_Li256ELb0ELb0ELi1EEENS1_19SingleTileSchedulerILb0ELb0ELb0ELi128EEEEEEEEEvNT_6ParamsE,"",@"SHT_CUDA_INFO"
	.sectionflags	@""
	.align	4


	//----- nvinfo : EIATTR_CUDA_API_VERSION
	.align		4
        /*0000*/ 	.byte	0x04, 0x37
        /*0002*/ 	.short	(.L_410 - .L_409)
.L_409:
        /*0004*/ 	.word	0x00000082


	//----- nvinfo : EIATTR_KPARAM_INFO
	.align		4
.L_410:
        /*0008*/ 	.byte	0x04, 0x17
        /*000a*/ 	.short	(.L_412 - .L_411)
.L_411:
        /*000c*/ 	.word	0x00000000
        /*0010*/ 	.short	0x0000
        /*0012*/ 	.short	0x0070
        /*0014*/ 	.byte	0x00, 0xf0, 0x01, 0x24


	//----- nvinfo : EIATTR_SPARSE_MMA_MASK
	.align		4
.L_412:
        /*0018*/ 	.byte	0x03, 0x50
        /*001a*/ 	.short	0x0000


	//----- nvinfo : EIATTR_MAXREG_COUNT
	.align		4
        /*001c*/ 	.byte	0x03, 0x1b
        /*001e*/ 	.short	0x00a8


	//----- nvinfo : EIATTR_NUM_BARRIERS
	.align		4
        /*0020*/ 	.byte	0x02, 0x4c
        /*0022*/ 	.byte	0x10
	.zero		1


	//----- nvinfo : EIATTR_EXTERNS
	.align		4
        /*0024*/ 	.byte	0x04, 0x0f
        /*0026*/ 	.short	(.L_414 - .L_413)


	//   ....[0]....
	.align		4
.L_413:
        /*0028*/ 	.word	index@(__assertfail)


	//----- nvinfo : EIATTR_ANNOTATIONS
	.align		4
.L_414:
        /*002c*/ 	.byte	0x04, 0x55
        /*002e*/ 	.short	(.L_416 - .L_415)


	//   ....[0]....
.L_415:
        /*0030*/ 	.word	0x00000001
        /*0034*/ 	.byte	0xb0, 0x11, 0x00, 0x00, 0x01, 0x00, 0x00, 0x00, 0x30, 0x12, 0x00, 0x00, 0x01, 0x00, 0x00, 0x00
        /* <DEDUP_REMOVED lines=26> */
        /*01e4*/ 	.byte	0x10, 0x0a, 0x01, 0x00, 0x01, 0x00, 0x00, 0x00, 0x10, 0x0e, 0x01, 0x00


	//----- nvinfo : EIATTR_MERCURY_ISA_VERSION
	.align		4
.L_416:
        /*01f0*/ 	.byte	0x03, 0x5f
        /*01f2*/ 	.short	0x0101


	//----- nvinfo : EIATTR_INT_WARP_WIDE_INSTR_OFFSETS
	.align		4
        /*01f4*/ 	.byte	0x04, 0x31
        /*01f6*/ 	.short	(.L_418 - .L_417)


	//   ....[0]....
.L_417:
        /*01f8*/ 	.word	0x000001f0


	//   ....[1]....
        /*01fc*/ 	.word	0x00000220


	//----- nvinfo : EIATTR_COOP_GROUP_MASK_REGIDS
	.align		4
.L_418:
        /*0200*/ 	.byte	0x04, 0x29
        /*0202*/ 	.short	(.L_420 - .L_419)


	//   ....[0]....
.L_419:
        /*0204*/ 	.word	0xffffffff


	//   ....[1]....
        /*0208*/ 	.word	0xffffffff


	//   ....[2]....
        /*020c*/ 	.word	0xffffffff


	//   ....[3]....
        /*0210*/ 	.word	0xffffffff


	//   ....[4]....
        /*0214*/ 	.word	0xffffffff


	//   ....[5]....
        /*0218*/ 	.word	0xffffffff


	//   ....[6]....
        /*021c*/ 	.word	0xffffffff


	//   ....[7]....
        /*0220*/ 	.word	0xffffffff


	//   ....[8]....
        /*0224*/ 	.word	0xffffffff


	//   ....[9]....
        /*0228*/ 	.word	0xffffffff


	//   ....[10]....
        /*022c*/ 	.word	0xffffffff


	//   ....[11]....
        /*0230*/ 	.word	0xffffffff


	//   ....[12]....
        /*0234*/ 	.word	0xffffffff


	//   ....[13]....
        /*0238*/ 	.word	0xffffffff


	//   ....[14]....
        /*023c*/ 	.word	0xffffffff


	//   ....[15]....
        /*0240*/ 	.word	0xffffffff


	//   ....[16]....
        /*0244*/ 	.word	0xffffffff


	//   ....[17]....
        /*0248*/ 	.word	0xffffffff


	//   ....[18]....
        /*024c*/ 	.word	0xffffffff


	//   ....[19]....
        /*0250*/ 	.word	0xffffffff


	//   ....[20]....
        /*0254*/ 	.word	0xffffffff


	//   ....[21]....
        /*0258*/ 	.word	0xffffffff


	//   ....[22]....
        /*025c*/ 	.word	0xffffffff


	//   ....[23]....
        /*0260*/ 	.word	0xffffffff


	//   ....[24]....
        /*0264*/ 	.word	0xffffffff


	//   ....[25]....
        /*0268*/ 	.word	0xffffffff


	//   ....[26]....
        /*026c*/ 	.word	0xffffffff


	//   ....[27]....
        /*0270*/ 	.word	0xffffffff


	//   ....[28]....
        /*0274*/ 	.word	0xffffffff


	//   ....[29]....
        /*0278*/ 	.word	0xffffffff


	//   ....[30]....
        /*027c*/ 	.word	0xffffffff


	//   ....[31]....
        /*0280*/ 	.word	0xffffffff


	//   ....[32]....
        /*0284*/ 	.word	0xffffffff


	//   ....[33]....
        /*0288*/ 	.word	0xffffffff


	//   ....[34]....
        /*028c*/ 	.word	0xffffffff


	//   ....[35]....
        /*0290*/ 	.word	0xffffffff


	//   ....[36]....
        /*0294*/ 	.word	0xffffffff


	//   ....[37]....
        /*0298*/ 	.word	0xffffffff


	//   ....[38]....
        /*029c*/ 	.word	0xffffffff


	//   ....[39]....
        /*02a0*/ 	.word	0xffffffff


	//   ....[40]....
        /*02a4*/ 	.word	0xffffffff


	//   ....[41]....
        /*02a8*/ 	.word	0xffffffff


	//   ....[42]....
        /*02ac*/ 	.word	0xffffffff


	//   ....[43]....
        /*02b0*/ 	.word	0xffffffff


	//   ....[44]....
        /*02b4*/ 	.word	0xffffffff


	//   ....[45]....
        /*02b8*/ 	.word	0xffffffff


	//   ....[46]....
        /*02bc*/ 	.word	0xffffffff


	//   ....[47]....
        /*02c0*/ 	.word	0xffffffff


	//   ....[48]....
        /*02c4*/ 	.word	0xffffffff


	//   ....[49]....
        /*02c8*/ 	.word	0xffffffff


	//   ....[50]....
        /*02cc*/ 	.word	0xffffffff


	//   ....[51]....
        /*02d0*/ 	.word	0xffffffff


	//   ....[52]....
        /*02d4*/ 	.word	0xffffffff


	//   ....[53]....
        /*02d8*/ 	.word	0xffffffff


	//   ....[54]....
        /*02dc*/ 	.word	0xffffffff


	//   ....[55]....
        /*02e0*/ 	.word	0xffffffff


	//   ....[56]....
        /*02e4*/ 	.word	0xffffffff


	//   ....[57]....
        /*02e8*/ 	.word	0xffffffff


	//   ....[58]....
        /*02ec*/ 	.word	0xffffffff


	//   ....[59]....
        /*02f0*/ 	.word	0xffffffff


	//   ....[60]....
        /*02f4*/ 	.word	0xffffffff


	//   ....[61]....
        /*02f8*/ 	.word	0xffffffff


	//   ....[62]....
        /*02fc*/ 	.word	0xffffffff


	//   ....[63]....
        /*0300*/ 	.word	0xffffffff


	//   ....[64]....
        /*0304*/ 	.word	0xffffffff


	//   ....[65]....
        /*0308*/ 	.word	0xffffffff


	//   ....[66]....
        /*030c*/ 	.word	0xffffffff


	//   ....[67]....
        /*0310*/ 	.word	0xffffffff


	//   ....[68]....
        /*0314*/ 	.word	0xffffffff


	//   ....[69]....
        /*0318*/ 	.word	0xffffffff


	//   ....[70]....
        /*031c*/ 	.word	0xffffffff


	//   ....[71]....
        /*0320*/ 	.word	0xffffffff


	//   ....[72]....
        /*0324*/ 	.word	0xffffffff


	//   ....[73]....
        /*0328*/ 	.word	0xffffffff


	//   ....[74]....
        /*032c*/ 	.word	0xffffffff


	//   ....[75]....
        /*0330*/ 	.word	0xffffffff


	//   ....[76]....
        /*0334*/ 	.word	0xffffffff


	//   ....[77]....
        /*0338*/ 	.word	0xffffffff


	//   ....[78]....
        /*033c*/ 	.word	0xffffffff


	//   ....[79]....
        /*0340*/ 	.word	0xffffffff


	//   ....[80]....
        /*0344*/ 	.word	0xffffffff


	//   ....[81]....
        /*0348*/ 	.word	0xffffffff


	//   ....[82]....
        /*034c*/ 	.word	0xffffffff


	//   ....[83]....
        /*0350*/ 	.word	0xffffffff


	//   ....[84]....
        /*0354*/ 	.word	0xffffffff


	//   ....[85]....
        /*0358*/ 	.word	0xffffffff


	//   ....[86]....
        /*035c*/ 	.word	0xffffffff


	//   ....[87]....
        /*0360*/ 	.word	0xffffffff


	//   ....[88]....
        /*0364*/ 	.word	0xffffffff


	//   ....[89]....
        /*0368*/ 	.word	0xffffffff


	//   ....[90]....
        /*036c*/ 	.word	0xffffffff


	//   ....[91]....
        /*0370*/ 	.word	0xffffffff


	//   ....[92]....
        /*0374*/ 	.word	0xffffffff


	//   ....[93]....
        /*0378*/ 	.word	0xffffffff


	//   ....[94]....
        /*037c*/ 	.word	0xffffffff


	//   ....[95]....
        /*0380*/ 	.word	0xffffffff


	//   ....[96]....
        /*0384*/ 	.word	0xffffffff


	//   ....[97]....
        /*0388*/ 	.word	0xffffffff


	//   ....[98]....
        /*038c*/ 	.word	0xffffffff


	//   ....[99]....
        /*0390*/ 	.word	0xffffffff


	//   ....[100]....
        /*0394*/ 	.word	0xffffffff


	//   ....[101]....
        /*0398*/ 	.word	0xffffffff


	//   ....[102]....
        /*039c*/ 	.word	0xffffffff


	//   ....[103]....
        /*03a0*/ 	.word	0xffffffff


	//   ....[104]....
        /*03a4*/ 	.word	0xffffffff


	//   ....[105]....
        /*03a8*/ 	.word	0xffffffff


	//   ....[106]....
        /*03ac*/ 	.word	0xffffffff


	//   ....[107]....
        /*03b0*/ 	.word	0xffffffff


	//   ....[108]....
        /*03b4*/ 	.word	0xffffffff


	//   ....[109]....
        /*03b8*/ 	.word	0xffffffff


	//   ....[110]....
        /*03bc*/ 	.word	0xffffffff


	//   ....[111]....
        /*03c0*/ 	.word	0xffffffff


	//   ....[112]....
        /*03c4*/ 	.word	0xffffffff


	//   ....[113]....
        /*03c8*/ 	.word	0xffffffff


	//   ....[114]....
        /*03cc*/ 	.word	0xffffffff


	//   ....[115]....
        /*03d0*/ 	.word	0xffffffff


	//   ....[116]....
        /*03d4*/ 	.word	0xffffffff


	//   ....[117]....
        /*03d8*/ 	.word	0xffffffff


	//   ....[118]....
        /*03dc*/ 	.word	0xffffffff


	//   ....[119]....
        /*03e0*/ 	.word	0xffffffff


	//   ....[120]....
        /*03e4*/ 	.word	0xffffffff


	//   ....[121]....
        /*03e8*/ 	.word	0xffffffff


	//   ....[122]....
        /*03ec*/ 	.word	0xffffffff


	//   ....[123]....
        /*03f0*/ 	.word	0xffffffff


	//   ....[124]....
        /*03f4*/ 	.word	0xffffffff


	//   ....[125]....
        /*03f8*/ 	.word	0xffffffff


	//   ....[126]....
        /*03fc*/ 	.word	0xffffffff


	//   ....[127]....
        /*0400*/ 	.word	0xffffffff


	//   ....[128]....
        /*0404*/ 	.word	0xffffffff


	//   ....[129]....
        /*0408*/ 	.word	0xffffffff


	//   ....[130]....
        /*040c*/ 	.word	0xffffffff


	//   ....[131]....
        /*0410*/ 	.word	0xffffffff


	//   ....[132]....
        /*0414*/ 	.word	0xffffffff


	//   ....[133]....
        /*0418*/ 	.word	0xffffffff


	//   ....[134]....
        /*041c*/ 	.word	0xffffffff


	//   ....[135]....
        /*0420*/ 	.word	0xffffffff


	//   ....[136]....
        /*0424*/ 	.word	0xffffffff


	//   ....[137]....
        /*0428*/ 	.word	0xffffffff


	//   ....[138]....
        /*042c*/ 	.word	0xffffffff


	//   ....[139]....
        /*0430*/ 	.word	0xffffffff


	//   ....[140]....
        /*0434*/ 	.word	0xffffffff


	//   ....[141]....
        /*0438*/ 	.word	0xffffffff


	//   ....[142]....
        /*043c*/ 	.word	0xffffffff


	//   ....[143]....
        /*0440*/ 	.word	0xffffffff


	//   ....[144]....
        /*0444*/ 	.word	0xffffffff


	//   ....[145]....
        /*0448*/ 	.word	0xffffffff


	//   ....[146]....
        /*044c*/ 	.word	0xffffffff


	//   ....[147]....
        /*0450*/ 	.word	0xffffffff


	//   ....[148]....
        /*0454*/ 	.word	0xffffffff


	//   ....[149]....
        /*0458*/ 	.word	0xffffffff


	//   ....[150]....
        /*045c*/ 	.word	0xffffffff


	//   ....[151]....
        /*0460*/ 	.word	0xffffffff


	//   ....[152]....
        /*0464*/ 	.word	0xffffffff


	//   ....[153]....
        /*0468*/ 	.word	0xffffffff


	//   ....[154]....
        /*046c*/ 	.word	0xffffffff


	//   ....[155]....
        /*0470*/ 	.word	0xffffffff


	//   ....[156]....
        /*0474*/ 	.word	0xffffffff


	//   ....[157]....
        /*0478*/ 	.word	0xffffffff


	//   ....[158]....
        /*047c*/ 	.word	0xffffffff


	//   ....[159]....
        /*0480*/ 	.word	0xffffffff


	//   ....[160]....
        /*0484*/ 	.word	0xffffffff


	//   ....[161]....
        /*0488*/ 	.word	0xffffffff


	//   ....[162]....
        /*048c*/ 	.word	0xffffffff


	//   ....[163]....
        /*0490*/ 	.word	0xffffffff


	//   ....[164]....
        /*0494*/ 	.word	0xffffffff


	//   ....[165]....
        /*0498*/ 	.word	0xffffffff


	//   ....[166]....
        /*049c*/ 	.word	0xffffffff


	//   ....[167]....
        /*04a0*/ 	.word	0xffffffff


	//   ....[168]....
        /*04a4*/ 	.word	0xffffffff


	//   ....[169]....
        /*04a8*/ 	.word	0xffffffff


	//   ....[170]....
        /*04ac*/ 	.word	0xffffffff


	//   ....[171]....
        /*04b0*/ 	.word	0xffffffff


	//   ....[172]....
        /*04b4*/ 	.word	0xffffffff


	//   ....[173]....
        /*04b8*/ 	.word	0xffffffff


	//   ....[174]....
        /*04bc*/ 	.word	0xffffffff


	//   ....[175]....
        /*04c0*/ 	.word	0xffffffff


	//   ....[176]....
        /*04c4*/ 	.word	0xffffffff


	//   ....[177]....
        /*04c8*/ 	.word	0xffffffff


	//   ....[178]....
        /*04cc*/ 	.word	0xffffffff


	//   ....[179]....
        /*04d0*/ 	.word	0xffffffff


	//   ....[180]....
        /*04d4*/ 	.word	0xffffffff


	//   ....[181]....
        /*04d8*/ 	.word	0xffffffff


	//   ....[182]....
        /*04dc*/ 	.word	0xffffffff


	//   ....[183]....
        /*04e0*/ 	.word	0xffffffff


	//   ....[184]....
        /*04e4*/ 	.word	0xffffffff


	//   ....[185]....
        /*04e8*/ 	.word	0xffffffff


	//   ....[186]....
        /*04ec*/ 	.word	0xffffffff


	//   ....[187]....
        /*04f0*/ 	.word	0xffffffff


	//   ....[188]....
        /*04f4*/ 	.word	0xffffffff


	//   ....[189]....
        /*04f8*/ 	.word	0xffffffff


	//   ....[190]....
        /*04fc*/ 	.word	0xffffffff


	//   ....[191]....
        /*0500*/ 	.word	0xffffffff


	//   ....[192]....
        /*0504*/ 	.word	0xffffffff


	//   ....[193]....
        /*0508*/ 	.word	0xffffffff


	//   ....[194]....
        /*050c*/ 	.word	0xffffffff


	//   ....[195]....
        /*0510*/ 	.word	0xffffffff


	//   ....[196]....
        /*0514*/ 	.word	0xffffffff


	//   ....[197]....
        /*0518*/ 	.word	0xffffffff


	//   ....[198]....
        /*051c*/ 	.word	0xffffffff


	//   ....[199]....
        /*0520*/ 	.word	0xffffffff


	//   ....[200]....
        /*0524*/ 	.word	0x0500000f


	//----- nvinfo : EIATTR_COOP_GROUP_INSTR_OFFSETS
	.align		4
.L_420:
        /*0528*/ 	.byte	0x04, 0x28
        /*052a*/ 	.short	(.L_422 - .L_421)


	//   ....[0]....
.L_421:
        /*052c*/ 	.word	0x00000070


	//   ....[1]....
        /*0530*/ 	.word	0x00000200


	//   ....[2]....
        /*0534*/ 	.word	0x00000250


	//   ....[3]....
        /*0538*/ 	.word	0x00000440


	//   ....[4]....
        /*053c*/ 	.word	0x00000660


	//   ....[5]....
        /*0540*/ 	.word	0x00000fb0


	//   ....[6]....
        /*0544*/ 	.word	0x00001f90


	//   ....[7]....
        /*0548*/ 	.word	0x000020e0


	//   ....[8]....
        /*054c*/ 	.word	0x00002260


	//   ....[9]....
        /*0550*/ 	.word	0x000022c0


	//   ....[10]....
        /*0554*/ 	.word	0x00002320


	//   ....[11]....
        /*0558*/ 	.word	0x00002440


	//   ....[12]....
        /*055c*/ 	.word	0x00002620


	//   ....[13]....
        /*0560*/ 	.word	0x00002760


	//   ....[14]....
        /*0564*/ 	.word	0x00002850


	//   ....[15]....
        /*0568*/ 	.word	0x00002c20


	//   ....[16]....
        /*056c*/ 	.word	0x00002c30


	//   ....[17]....
        /*0570*/ 	.word	0x00002c50


	//   ....[18]....
        /*0574*/ 	.word	0x00002c90


	//   ....[19]....
        /*0578*/ 	.word	0x00002e90


	//   ....[20]....
        /*057c*/ 	.word	0x00002fe0


	//   ....[21]....
        /*0580*/ 	.word	0x00003060


	//   ....[22]....
        /*0584*/ 	.word	0x00003080


	//   ....[23]....
        /*0588*/ 	.word	0x000031f0


	//   ....[24]....
        /*058c*/ 	.word	0x00003220


	//   ....[25]....
        /*0590*/ 	.word	0x00003270


	//   ....[26]....
        /*0594*/ 	.word	0x00003280


	//   ....[27]....
        /*0598*/ 	.word	0x00003290


	//   ....[28]....
        /*059c*/ 	.word	0x000032a0


	//   ....[29]....
        /*05a0*/ 	.word	0x000032d0


	//   ....[30]....
        /*05a4*/ 	.word	0x00003390


	//   ....[31]....
        /*05a8*/ 	.word	0x000033b0


	//   ....[32]....
        /*05ac*/ 	.word	0x00003400


	//   ....[33]....
        /*05b0*/ 	.word	0x00003410


	//   ....[34]....
        /*05b4*/ 	.word	0x000034a0


	//   ....[35]....
        /*05b8*/ 	.word	0x000034b0


	//   ....[36]....
        /*05bc*/ 	.word	0x000034f0


	//   ....[37]....
        /*05c0*/ 	.word	0x00003540


	//   ....[38]....
        /*05c4*/ 	.word	0x00003550


	//   ....[39]....
        /*05c8*/ 	.word	0x00003580


	//   ....[40]....
        /*05cc*/ 	.word	0x000035c0


	//   ....[41]....
        /*05d0*/ 	.word	0x000035f0


	//   ....[42]....
        /*05d4*/ 	.word	0x00003620


	//   ....[43]....
        /*05d8*/ 	.word	0x00003630


	//   ....[44]....
        /*05dc*/ 	.word	0x00003650


	//   ....[45]....
        /*05e0*/ 	.word	0x00003760


	//   ....[46]....
        /*05e4*/ 	.word	0x000037b0


	//   ....[47]....
        /*05e8*/ 	.word	0x000037c0


	//   ....[48]....
        /*05ec*/ 	.word	0x000037d0


	//   ....[49]....
        /*05f0*/ 	.word	0x000037e0


	//   ....[50]....
        /*05f4*/ 	.word	0x000037f0


	//   ....[51]....
        /*05f8*/ 	.word	0x00003800


	//   ....[52]....
        /*05fc*/ 	.word	0x00003860


	//   ....[53]....
        /*0600*/ 	.word	0x000038c0


	//   ....[54]....
        /*0604*/ 	.word	0x000038f0


	//   ....[55]....
        /*0608*/ 	.word	0x00003930


	//   ....[56]....
        /*060c*/ 	.word	0x00003940


	//   ....[57]....
        /*0610*/ 	.word	0x00003960


	//   ....[58]....
        /*0614*/ 	.word	0x00003970


	//   ....[59]....
        /*0618*/ 	.word	0x00003980


	//   ....[60]....
        /*061c*/ 	.word	0x00003990


	//   ....[61]....
        /*0620*/ 	.word	0x000039a0


	//   ....[62]....
        /*0624*/ 	.word	0x000039e0


	//   ....[63]....
        /*0628*/ 	.word	0x000039f0


	//   ....[64]....
        /*062c*/ 	.word	0x00003a00


	//   ....[65]....
        /*0630*/ 	.word	0x00003a10


	//   ....[66]....
        /*0634*/ 	.word	0x00003a20


	//   ....[67]....
        /*0638*/ 	.word	0x00003a30


	//   ....[68]....
        /*063c*/ 	.word	0x00003a40


	//   ....[69]....
        /*0640*/ 	.word	0x00003a50


	//   ....[70]....
        /*0644*/ 	.word	0x00006210


	//   ....[71]....
        /*0648*/ 	.word	0x00006250


	//   ....[72]....
        /*064c*/ 	.word	0x00006290


	//   ....[73]....
        /*0650*/ 	.word	0x000062c0


	//   ....[74]....
        /*0654*/ 	.word	0x000062f0


	//   ....[75]....
        /*0658*/ 	.word	0x00006320


	//   ....[76]....
        /*065c*/ 	.word	0x000065a0


	//   ....[77]....
        /*0660*/ 	.word	0x00006650


	//   ....[78]....
        /*0664*/ 	.word	0x000066d0


	//   ....[79]....
        /*0668*/ 	.word	0x00006710


	//   ....[80]....
        /*066c*/ 	.word	0x00006740


	//   ....[81]....
        /*0670*/ 	.word	0x00006770


	//   ....[82]....
        /*0674*/ 	.word	0x000067b0


	//   ....[83]....
        /*0678*/ 	.word	0x000067d0


	//   ....[84]....
        /*067c*/ 	.word	0x00006810


	//   ....[85]....
        /*0680*/ 	.word	0x00006870


	//   ....[86]....
        /*0684*/ 	.word	0x00006920


	//   ....[87]....
        /*0688*/ 	.word	0x000069a0


	//   ....[88]....
        /*068c*/ 	.word	0x000069e0


	//   ....[89]....
        /*0690*/ 	.word	0x000069f0


	//   ....[90]....
        /*0694*/ 	.word	0x00006a10


	//   ....[91]....
        /*0698*/ 	.word	0x00006a60


	//   ....[92]....
        /*069c*/ 	.word	0x00006aa0


	//   ....[93]....
        /*06a0*/ 	.word	0x00006b30


	//   ....[94]....
        /*06a4*/ 	.word	0x00006b70


	//   ....[95]....
        /*06a8*/ 	.word	0x00006bb0


	//   ....[96]....
        /*06ac*/ 	.word	0x00006c00


	//   ....[97]....
        /*06b0*/ 	.word	0x00006c40


	//   ....[98]....
        /*06b4*/ 	.word	0x00006c80


	//   ....[99]....
        /*06b8*/ 	.word	0x00006d10


	//   ....[100]....
        /*06bc*/ 	.word	0x00006dd0


	//   ....[101]....
        /*06c0*/ 	.word	0x00006e30


	//   ....[102]....
        /*06c4*/ 	.word	0x00007230


	//   ....[103]....
        /*06c8*/ 	.word	0x00007240


	//   ....[104]....
        /*06cc*/ 	.word	0x00007250


	//   ....[105]....
        /*06d0*/ 	.word	0x00007260


	//   ....[106]....
        /*06d4*/ 	.word	0x00007270


	//   ....[107]....
        /*06d8*/ 	.word	0x00007280


	//   ....[108]....
        /*06dc*/ 	.word	0x000072a0


	//   ....[109]....
        /*06e0*/ 	.word	0x000072c0


	//   ....[110]....
        /*06e4*/ 	.word	0x00007320


	//   ....[111]....
        /*06e8*/ 	.word	0x00007360


	//   ....[112]....
        /*06ec*/ 	.word	0x000073c0


	//   ....[113]....
        /*06f0*/ 	.word	0x000073f0


	//   ....[114]....
        /*06f4*/ 	.word	0x00007430


	//   ....[115]....
        /*06f8*/ 	.word	0x00007440


	//   ....[116]....
        /*06fc*/ 	.word	0x000074a0


	//   ....[117]....
        /*0700*/ 	.word	0x000074b0


	//   ....[118]....
        /*0704*/ 	.word	0x000074c0


	//   ....[119]....
        /*0708*/ 	.word	0x000074f0


	//   ....[120]....
        /*070c*/ 	.word	0x00007530


	//   ....[121]....
        /*0710*/ 	.word	0x00007560


	//   ....[122]....
        /*0714*/ 	.word	0x000075a0


	//   ....[123]....
        /*0718*/ 	.word	0x000075d0


	//   ....[124]....
        /*071c*/ 	.word	0x000075f0


	//   ....[125]....
        /*0720*/ 	.word	0x00007630


	//   ....[126]....
        /*0724*/ 	.word	0x00007670


	//   ....[127]....
        /*0728*/ 	.word	0x000076b0


	//   ....[128]....
        /*072c*/ 	.word	0x000076c0


	//   ....[129]....
        /*0730*/ 	.word	0x000076d0


	//   ....[130]....
        /*0734*/ 	.word	0x000076e0


	//   ....[131]....
        /*0738*/ 	.word	0x000076f0


	//   ....[132]....
        /*073c*/ 	.word	0x00007730


	//   ....[133]....
        /*0740*/ 	.word	0x00007770


	//   ....[134]....
        /*0744*/ 	.word	0x00009c60


	//   ....[135]....
        /*0748*/ 	.word	0x00009ca0


	//   ....[136]....
        /*074c*/ 	.word	0x00009cc0


	//   ....[137]....
        /*0750*/ 	.word	0x00009d10


	//   ....[138]....
        /*0754*/ 	.word	0x00009de0


	//   ....[139]....
        /*0758*/ 	.word	0x00009e80


	//   ....[140]....
        /*075c*/ 	.word	0x00009f20


	//   ....[141]....
        /*0760*/ 	.word	0x00009fc0


	//   ....[142]....
        /*0764*/ 	.word	0x0000a000


	//   ....[143]....
        /*0768*/ 	.word	0x0000a0d0


	//   ....[144]....
        /*076c*/ 	.word	0x0000a110


	//   ....[145]....
        /*0770*/ 	.word	0x0000a150


	//   ....[146]....
        /*0774*/ 	.word	0x0000a1f0


	//   ....[147]....
        /*0778*/ 	.word	0x0000a230


	//   ....[148]....
        /*077c*/ 	.word	0x0000a2d0


	//   ....[149]....
        /*0780*/ 	.word	0x0000a350


	//   ....[150]....
        /*0784*/ 	.word	0x0000a4d0


	//   ....[151]....
        /*0788*/ 	.word	0x0000a620


	//   ....[152]....
        /*078c*/ 	.word	0x0000a6e0


	//   ....[153]....
        /*0790*/ 	.word	0x0000a760


	//   ....[154]....
        /*0794*/ 	.word	0x0000a8b0


	//   ....[155]....
        /*0798*/ 	.word	0x0000aec0


	//   ....[156]....
        /*079c*/ 	.word	0x0000afc0


	//   ....[157]....
        /*07a0*/ 	.word	0x0000b000


	//   ....[158]....
        /*07a4*/ 	.word	0x0000b040


	//   ....[159]....
        /*07a8*/ 	.word	0x0000b070


	//   ....[160]....
        /*07ac*/ 	.word	0x0000b0b0


	//   ....[161]....
        /*07b0*/ 	.word	0x0000b140


	//   ....[162]....
        /*07b4*/ 	.word	0x0000b220


	//   ....[163]....
        /*07b8*/ 	.word	0x0000b2a0


	//   ....[164]....
        /*07bc*/ 	.word	0x0000b2e0


	//   ....[165]....
        /*07c0*/ 	.word	0x0000b340


	//   ....[166]....
        /*07c4*/ 	.word	0x0000b4d0


	//   ....[167]....
        /*07c8*/ 	.word	0x0000b4e0


	//   ....[168]....
        /*07cc*/ 	.word	0x0000b4f0


	//   ....[169]....
        /*07d0*/ 	.word	0x0000b500


	//   ....[170]....
        /*07d4*/ 	.word	0x0000b510


	//   ....[171]....
        /*07d8*/ 	.word	0x0000b520


	//   ....[172]....
        /*07dc*/ 	.word	0x0000b550


	//   ....[173]....
        /*07e0*/ 	.word	0x0000b570


	//   ....[174]....
        /*07e4*/ 	.word	0x0000b590


	//   ....[175]....
        /*07e8*/ 	.word	0x0000b5c0


	//   ....[176]....
        /*07ec*/ 	.word	0x0000b5f0


	//   ....[177]....
        /*07f0*/ 	.word	0x0000b630


	//   ....[178]....
        /*07f4*/ 	.word	0x0000b690


	//   ....[179]....
        /*07f8*/ 	.word	0x0000b6c0


	//   ....[180]....
        /*07fc*/ 	.word	0x0000b700


	//   ....[181]....
        /*0800*/ 	.word	0x0000b720


	//   ....[182]....
        /*0804*/ 	.word	0x0000b760


	//   ....[183]....
        /*0808*/ 	.word	0x0000b780


	//   ....[184]....
        /*080c*/ 	.word	0x0000b7a0


	//   ....[185]....
        /*0810*/ 	.word	0x0000b820


	//   ....[186]....
        /*0814*/ 	.word	0x0000b870


	//   ....[187]....
        /*0818*/ 	.word	0x0000b8b0


	//   ....[188]....
        /*081c*/ 	.word	0x0000b8c0


	//   ....[189]....
        /*0820*/ 	.word	0x0000b900


	//   ....[190]....
        /*0824*/ 	.word	0x0000b940


	//   ....[191]....
        /*0828*/ 	.word	0x0000b980


	//   ....[192]....
        /*082c*/ 	.word	0x0000b9b0


	//   ....[193]....
        /*0830*/ 	.word	0x0000b9e0


	//   ....[194]....
        /*0834*/ 	.word	0x0000ba20


	//   ....[195]....
        /*0838*/ 	.word	0x0000ba30


	//   ....[196]....
        /*083c*/ 	.word	0x0000ba40


	//   ....[197]....
        /*0840*/ 	.word	0x0000ba50


	//   ....[198]....
        /*0844*/ 	.word	0x0000dad0


	//   ....[199]....
        /*0848*/ 	.word	0x0000ea80


	//   ....[200]....
        /*084c*/ 	.word	0x00011430


	//----- nvinfo : EIATTR_REG_RECONFIG
	.align		4
.L_422:
        /*0850*/ 	.byte	0x01, 0x54
	.zero		2


	//----- nvinfo : EIATTR_SYSCALL_OFFSETS
	.align		4
        /*0854*/ 	.byte	0x04, 0x46
        /*0856*/ 	.short	(.L_424 - .L_423)


	//   ....[0]....
.L_423:
        /*0858*/ 	.word	0x00000c10


	//   ....[1]....
        /*085c*/ 	.word	0x00000d00


	//   ....[2]....
        /*0860*/ 	.word	0x00000e60


	//   ....[3]....
        /*0864*/ 	.word	0x00000f50


	//   ....[4]....
        /*0868*/ 	.word	0x0000d440


	//   ....[5]....
        /*086c*/ 	.word	0x0000d570


	//   ....[6]....
        /*0870*/ 	.word	0x0000d690


	//   ....[7]....
        /*0874*/ 	.word	0x0000d7b0


	//----- nvinfo : EIATTR_MBARRIER_INSTR_OFFSETS
	.align		4
.L_424:
        /*0878*/ 	.byte	0x04, 0x39
        /*087a*/ 	.short	(.L_426 - .L_425)


	//   ....[0]....
.L_425:
        /*087c*/ 	.word	0x000002f0
        /*0880*/ 	.word	0x000000ff
        /*0884*/ 	.word	0x00030c00
        /*0888*/ 	.short	0x0100
        /*088a*/ 	.byte	0x06
	.zero		1


	//   ....[1]....
        /*088c*/ 	.word	0x000003f0
        /*0890*/ 	.word	0x000000ff
        /*0894*/ 	.word	0x00030c10
        /*0898*/ 	.short	0x0100
        /*089a*/ 	.byte	0x08
	.zero		1


	//   ....[2]....
        /*089c*/ 	.word	0x00000400
        /*08a0*/ 	.word	0x000000ff
        /*08a4*/ 	.word	0x00030c20
        /*08a8*/ 	.short	0x0100
        /*08aa*/ 	.byte	0x08
	.zero		1


	//   ....[3]....
        /*08ac*/ 	.word	0x00000410
        /*08b0*/ 	.word	0x000000ff
        /*08b4*/ 	.word	0x00030c18
        /*08b8*/ 	.short	0x0100
        /*08ba*/ 	.byte	0x08
	.zero		1


	//   ....[4]....
        /*08bc*/ 	.word	0x00000420
        /*08c0*/ 	.word	0x000000ff
        /*08c4*/ 	.word	0x00030c28
        /*08c8*/ 	.short	0x0100
        /*08ca*/ 	.byte	0x08
	.zero		1


	//   ....[5]....
        /*08cc*/ 	.word	0x00000550
        /*08d0*/ 	.word	0x000000ff
        /*08d4*/ 	.word	0x00030c30
        /*08d8*/ 	.short	0x0100
        /*08da*/ 	.byte	0x08
	.zero		1


	//   ....[6]....
        /*08dc*/ 	.word	0x00000560
        /*08e0*/ 	.word	0x000000ff
        /*08e4*/ 	.word	0x00030c40
        /*08e8*/ 	.short	0x0100
        /*08ea*/ 	.byte	0x08
	.zero		1


	//   ....[7]....
        /*08ec*/ 	.word	0x00000570
        /*08f0*/ 	.word	0x000000ff
        /*08f4*/ 	.word	0x00030c38
        /*08f8*/ 	.short	0x0100
        /*08fa*/ 	.byte	0x08
	.zero		1


	//   ....[8]....
        /*08fc*/ 	.word	0x00000580
        /*0900*/ 	.word	0x000000ff
        /*0904*/ 	.word	0x00030c48
        /*0908*/ 	.short	0x0100
        /*090a*/ 	.byte	0x08
	.zero		1


	//   ....[9]....
        /*090c*/ 	.word	0x00000ff0
        /*0910*/ 	.word	0x000000de
        /*0914*/ 	.word	0x00030c00
        /*0918*/ 	.short	0x010a
        /*091a*/ 	.byte	0x3f
	.zero		1


	//   ....[10]....
        /*091c*/ 	.word	0x00001110
        /*0920*/ 	.word	0x000000de
        /*0924*/ 	.word	0x00030c00
        /*0928*/ 	.short	0x010a
        /*092a*/ 	.byte	0x3f
	.zero		1


	//   ....[11]....
        /*092c*/ 	.word	0x000019c0
        /*0930*/ 	.word	0x00000008
        /*0934*/ 	.word	0x00030c10
        /*0938*/ 	.short	0x010a
        /*093a*/ 	.byte	0x3f
	.zero		1


	//   ....[12]....
        /*093c*/ 	.word	0x00001a30
        /*0940*/ 	.word	0x00000008
        /*0944*/ 	.word	0x00030c10
        /*0948*/ 	.short	0x010a
        /*094a*/ 	.byte	0x3f
	.zero		1


	//   ....[13]....
        /*094c*/ 	.word	0x00001e10
        /*0950*/ 	.word	0x00000008
        /*0954*/ 	.word	0x00030c30
        /*0958*/ 	.short	0x010a
        /*095a*/ 	.byte	0x3f
	.zero		1


	//   ....[14]....
        /*095c*/ 	.word	0x00001e90
        /*0960*/ 	.word	0x00000008
        /*0964*/ 	.word	0x00030c30
        /*0968*/ 	.short	0x010a
        /*096a*/ 	.byte	0x3f
	.zero		1


	//   ....[15]....
        /*096c*/ 	.word	0x00004f00
        /*0970*/ 	.word	0x00000009
        /*0974*/ 	.word	0x00000000
        /*0978*/ 	.short	0x0101
        /*097a*/ 	.byte	0x3f
	.zero		1


	//   ....[16]....
        /*097c*/ 	.word	0x00005350
        /*0980*/ 	.word	0x00000008
        /*0984*/ 	.word	0x00000000
        /*0988*/ 	.short	0x0101
        /*098a*/ 	.byte	0x3f
	.zero		1


	//   ....[17]....
        /*098c*/ 	.word	0x00005c10
        /*0990*/ 	.word	0x00000006
        /*0994*/ 	.word	0x00030c10
        /*0998*/ 	.short	0x010a
        /*099a*/ 	.byte	0x3f
	.zero		1


	//   ....[18]....
        /*099c*/ 	.word	0x00005c90
        /*09a0*/ 	.word	0x00000006
        /*09a4*/ 	.word	0x00030c10
        /*09a8*/ 	.short	0x010a
        /*09aa*/ 	.byte	0x3f
	.zero		1


	//   ....[19]....
        /*09ac*/ 	.word	0x00006090
        /*09b0*/ 	.word	0x00000006
        /*09b4*/ 	.word	0x00030c30
        /*09b8*/ 	.short	0x010a
        /*09ba*/ 	.byte	0x3f
	.zero		1


	//   ....[20]....
        /*09bc*/ 	.word	0x00006120
        /*09c0*/ 	.word	0x00000006
        /*09c4*/ 	.word	0x00030c30
        /*09c8*/ 	.short	0x010a
        /*09ca*/ 	.byte	0x3f
	.zero		1


	//   ....[21]....
        /*09cc*/ 	.word	0x000088f0
        /*09d0*/ 	.word	0x00000007
        /*09d4*/ 	.word	0x00000000
        /*09d8*/ 	.short	0x0101
        /*09da*/ 	.byte	0x3f
	.zero		1


	//   ....[22]....
        /*09dc*/ 	.word	0x00008d60
        /*09e0*/ 	.word	0x00000006
        /*09e4*/ 	.word	0x00000000
        /*09e8*/ 	.short	0x0101
        /*09ea*/ 	.byte	0x3f
	.zero		1


	//   ....[23]....
        /*09ec*/ 	.word	0x000095c0
        /*09f0*/ 	.word	0x00000007
        /*09f4*/ 	.word	0x00030c10
        /*09f8*/ 	.short	0x010a
        /*09fa*/ 	.byte	0x3f
	.zero		1


	//   ....[24]....
        /*09fc*/ 	.word	0x00009640
        /*0a00*/ 	.word	0x00000007
        /*0a04*/ 	.word	0x00030c10
        /*0a08*/ 	.short	0x010a
        /*0a0a*/ 	.byte	0x3f
	.zero		1


	//   ....[25]....
        /*0a0c*/ 	.word	0x00009a50
        /*0a10*/ 	.word	0x00000007
        /*0a14*/ 	.word	0x00030c30
        /*0a18*/ 	.short	0x010a
        /*0a1a*/ 	.byte	0x3f
	.zero		1


	//   ....[26]....
        /*0a1c*/ 	.word	0x00009ae0
        /*0a20*/ 	.word	0x00000007
        /*0a24*/ 	.word	0x00030c30
        /*0a28*/ 	.short	0x010a
        /*0a2a*/ 	.byte	0x3f
	.zero		1


	//   ....[27]....
        /*0a2c*/ 	.word	0x0000cc10
        /*0a30*/ 	.word	0x00000008
        /*0a34*/ 	.word	0x00000000
        /*0a38*/ 	.short	0x0101
        /*0a3a*/ 	.byte	0x3f
	.zero		1


	//   ....[28]....
        /*0a3c*/ 	.word	0x0000d080
        /*0a40*/ 	.word	0x00000007
        /*0a44*/ 	.word	0x00000000
        /*0a48*/ 	.short	0x0101
        /*0a4a*/ 	.byte	0x3f
	.zero		1


	//   ....[29]....
        /*0a4c*/ 	.word	0x0000fb80
        /*0a50*/ 	.word	0x00000010
        /*0a54*/ 	.word	0x00030c20
        /*0a58*/ 	.short	0x010a
        /*0a5a*/ 	.byte	0x3f
	.zero		1


	//   ....[30]....
        /*0a5c*/ 	.word	0x00010150
        /*0a60*/ 	.word	0x00000010
        /*0a64*/ 	.word	0x00030c40
        /*0a68*/ 	.short	0x010a
        /*0a6a*/ 	.byte	0x3f
	.zero		1


	//   ....[31]....
        /*0a6c*/ 	.word	0x00010380
        /*0a70*/ 	.word	0x00000010
        /*0a74*/ 	.word	0x00030c28
        /*0a78*/ 	.short	0x010a
        /*0a7a*/ 	.byte	0x3f
	.zero		1


	//   ....[32]....
        /*0a7c*/ 	.word	0x000105b0
        /*0a80*/ 	.word	0x00000010
        /*0a84*/ 	.word	0x00030c48
        /*0a88*/ 	.short	0x010a
        /*0a8a*/ 	.byte	0x3f
	.zero		1


	//   ....[33]....
        /*0a8c*/ 	.word	0x00010790
        /*0a90*/ 	.word	0x00000010
        /*0a94*/ 	.word	0x00030c20
        /*0a98*/ 	.short	0x010a
        /*0a9a*/ 	.byte	0x3f
	.zero		1


	//   ....[34]....
        /*0a9c*/ 	.word	0x00010a40
        /*0aa0*/ 	.word	0x00000010
        /*0aa4*/ 	.word	0x00030c40
        /*0aa8*/ 	.short	0x010a
        /*0aaa*/ 	.byte	0x3f
	.zero		1


	//   ....[35]....
        /*0aac*/ 	.word	0x00010c40
        /*0ab0*/ 	.word	0x00000010
        /*0ab4*/ 	.word	0x00030c28
        /*0ab8*/ 	.short	0x010a
        /*0aba*/ 	.byte	0x3f
	.zero		1


	//   ....[36]....
        /*0abc*/ 	.word	0x00010ec0
        /*0ac0*/ 	.word	0x00000003
        /*0ac4*/ 	.word	0x00030c40
        /*0ac8*/ 	.short	0x010a
        /*0aca*/ 	.byte	0x3f
	.zero		1


	//   ....[37]....
        /*0acc*/ 	.word	0x00011290
        /*0ad0*/ 	.word	0x00000006
        /*0ad4*/ 	.word	0x00000000
        /*0ad8*/ 	.short	0x010a
        /*0ada*/ 	.byte	0x3f
	.zero		1


	//   ....[38]....
        /*0adc*/ 	.word	0x000112f0
        /*0ae0*/ 	.word	0x00000003
        /*0ae4*/ 	.word	0x00000000
        /*0ae8*/ 	.short	0x010a
        /*0aea*/ 	.byte	0x3f
	.zero		1


	//   ....[39]....
        /*0aec*/ 	.word	0x00011350
        /*0af0*/ 	.word	0x00000002
        /*0af4*/ 	.word	0x00000000
        /*0af8*/ 	.short	0x010a
        /*0afa*/ 	.byte	0x3f
	.zero		1


	//   ....[40]....
        /*0afc*/ 	.word	0x00011380
        /*0b00*/ 	.word	0x00000003
        /*0b04*/ 	.word	0x00000000
        /*0b08*/ 	.short	0x010a
        /*0b0a*/ 	.byte	0x3f
	.zero		1


	//   ....[41]....
        /*0b0c*/ 	.word	0x00011460
        /*0b10*/ 	.word	0x000000de
        /*0b14*/ 	.word	0x00030c00
        /*0b18*/ 	.short	0x010a
        /*0b1a*/ 	.byte	0x3f
	.zero		1


	//   ....[42]....
        /*0b1c*/ 	.word	0x000114b0
        /*0b20*/ 	.word	0x00000008
        /*0b24*/ 	.word	0x00030c10
        /*0b28*/ 	.short	0x010a
        /*0b2a*/ 	.byte	0x3f
	.zero		1


	//   ....[43]....
        /*0b2c*/ 	.word	0x00011500
        /*0b30*/ 	.word	0x00000008
        /*0b34*/ 	.word	0x00030c30
        /*0b38*/ 	.short	0x010a
        /*0b3a*/ 	.byte	0x3f
	.zero		1


	//   ....[44]....
        /*0b3c*/ 	.word	0x00011550
        /*0b40*/ 	.word	0x00000006
        /*0b44*/ 	.word	0x00030c10
        /*0b48*/ 	.short	0x010a
        /*0b4a*/ 	.byte	0x3f
	.zero		1


	//   ....[45]....
        /*0b4c*/ 	.word	0x000115a0
        /*0b50*/ 	.word	0x00000006
        /*0b54*/ 	.word	0x00030c30
        /*0b58*/ 	.short	0x010a
        /*0b5a*/ 	.byte	0x3f
	.zero		1


	//   ....[46]....
        /*0b5c*/ 	.word	0x000115f0
        /*0b60*/ 	.word	0x00000007
        /*0b64*/ 	.word	0x00030c10
        /*0b68*/ 	.short	0x010a
        /*0b6a*/ 	.byte	0x3f
	.zero		1


	//   ....[47]....
        /*0b6c*/ 	.word	0x00011640
        /*0b70*/ 	.word	0x00000007
        /*0b74*/ 	.word	0x00030c30
        /*0b78*/ 	.short	0x010a
        /*0b7a*/ 	.byte	0x3f
	.zero		1


	//   ....[48]....
        /*0b7c*/ 	.word	0x00011690
        /*0b80*/ 	.word	0x00000010
        /*0b84*/ 	.word	0x00030c20
        /*0b88*/ 	.short	0x010a
        /*0b8a*/ 	.byte	0x3f
	.zero		1


	//   ....[49]....
        /*0b8c*/ 	.word	0x000116e0
        /*0b90*/ 	.word	0x00000010
        /*0b94*/ 	.word	0x00030c40
        /*0b98*/ 	.short	0x010a
        /*0b9a*/ 	.byte	0x3f
	.zero		1


	//   ....[50]....
        /*0b9c*/ 	.word	0x00011730
        /*0ba0*/ 	.word	0x00000010
        /*0ba4*/ 	.word	0x00030c28
        /*0ba8*/ 	.short	0x010a
        /*0baa*/ 	.byte	0x3f
	.zero		1


	//   ....[51]....
        /*0bac*/ 	.word	0x00011780
        /*0bb0*/ 	.word	0x00000010
        /*0bb4*/ 	.word	0x00030c48
        /*0bb8*/ 	.short	0x010a
        /*0bba*/ 	.byte	0x3f
	.zero		1


	//   ....[52]....
        /*0bbc*/ 	.word	0x000117e0
        /*0bc0*/ 	.word	0x00000010
        /*0bc4*/ 	.word	0x00030c20
        /*0bc8*/ 	.short	0x010a
        /*0bca*/ 	.byte	0x3f
	.zero		1


	//   ....[53]....
        /*0bcc*/ 	.word	0x00011830
        /*0bd0*/ 	.word	0x00000010
        /*0bd4*/ 	.word	0x00030c40
        /*0bd8*/ 	.short	0x010a
        /*0bda*/ 	.byte	0x3f
	.zero		1


	//   ....[54]....
        /*0bdc*/ 	.word	0x00011880
        /*0be0*/ 	.word	0x00000010
        /*0be4*/ 	.word	0x00030c28
        /*0be8*/ 	.short	0x010a
        /*0bea*/ 	.byte	0x3f
	.zero		1


	//   ....[55]....
        /*0bec*/ 	.word	0x000118d0
        /*0bf0*/ 	.word	0x00000003
        /*0bf4*/ 	.word	0x00030c40
        /*0bf8*/ 	.short	0x010a
        /*0bfa*/ 	.byte	0x3f
	.zero		1


	//   ....[56]....
        /*0bfc*/ 	.word	0x000119a0
        /*0c00*/ 	.word	0x00000006
        /*0c04*/ 	.word	0x00000000
        /*0c08*/ 	.short	0x010a
        /*0c0a*/ 	.byte	0x3f
	.zero		1


	//   ....[57]....
        /*0c0c*/ 	.word	0x000119f0
        /*0c10*/ 	.word	0x00000003
        /*0c14*/ 	.word	0x00000000
        /*0c18*/ 	.short	0x010a
        /*0c1a*/ 	.byte	0x3f
	.zero		1


	//   ....[58]....
        /*0c1c*/ 	.word	0x00011a40
        /*0c20*/ 	.word	0x00000002
        /*0c24*/ 	.word	0x00000000
        /*0c28*/ 	.short	0x010a
        /*0c2a*/ 	.byte	0x3f
	.zero		1


	//----- nvinfo : EIATTR_NUM_MBARRIERS
	.align		4
.L_426:
        /*0c2c*/ 	.byte	0x03, 0x38
        /*0c2e*/ 	.short	0x0009


	//----- nvinfo : EIATTR_EXIT_INSTR_OFFSETS
	.align		4
        /*0c30*/ 	.byte	0x04, 0x1c
        /*0c32*/ 	.short	(.L_428 - .L_427)


	//   ....[0]....
.L_427:
        /*0c34*/ 	.word	0x000113d0


	//----- nvinfo : EIATTR_MAX_THREADS
	.align		4
.L_428:
        /*0c38*/ 	.byte	0x04, 0x05
        /*0c3a*/ 	.short	(.L_430 - .L_429)
.L_429:
        /*0c3c*/ 	.word	0x00000180
        /*0c40*/ 	.word	0x00000001
        /*0c44*/ 	.word	0x00000001


	//----- nvinfo : EIATTR_CRS_STACK_SIZE
	.align		4
.L_430:
        /*0c48*/ 	.byte	0x04, 0x1e
        /*0c4a*/ 	.short	(.L_432 - .L_431)
.L_431:
        /*0c4c*/ 	.word	0x00000000


	//----- nvinfo : EIATTR_CBANK_PARAM_SIZE
	.align		4
.L_432:
        /*0c50*/ 	.byte	0x03, 0x19
        /*0c52*/ 	.short	0x0970


	//----- nvinfo : EIATTR_PARAM_CBANK
	.align		4
        /*0c54*/ 	.byte	0x04, 0x0a
        /*0c56*/ 	.short	(.L_434 - .L_433)
	.align		4
.L_433:
        /*0c58*/ 	.word	index@(.nv.constant0._ZN7cutlass13device_kernelIN5flash11enable_sm90INS1_16FlashAttnBwdSm90INS1_25CollectiveMainloopBwdSm90ILi2ELi2ELi2EN4cute5tupleIJNS5_1CILi1EEES8_S8_EEENS6_IJNS7_ILi128EEESA_NS7_ILi64EEEEEENS_10bfloat16_tEfNS_4arch4Sm90ELb0ELb1ELb0ELb0ELb0ELb1ELb0ELb0ELi2ELi1ELi2ELi2ELb0EEENS1_21CollectiveEpilogueBwdISC_SD_SF_Li256ELb0ELb0ELi1EEENS1_19SingleTileSchedulerILb0ELb0ELb0ELi128EEEEEEEEEvNT_6ParamsE)
        /*0c5c*/ 	.short	0x0210
        /*0c5e*/ 	.short	0x0970


	//----- nvinfo : EIATTR_SW_WAR
	.align		4
.L_434:
        /*0c60*/ 	.byte	0x04, 0x36
        /*0c62*/ 	.short	(.L_436 - .L_435)
.L_435:
        /*0c64*/ 	.word	0x00000008
.L_436:


//--------------------- .nv.info._ZN7cutlass13device_kernelIN5flash11enable_sm90INS1_16FlashAttnBwdSm90INS1_25CollectiveMainloopBwdSm90ILi2ELi2ELi2EN4cute5tupleIJNS5_1CILi1EEES8_S8_EEENS6_IJNS7_ILi128EEESA_NS7_ILi64EEEEEENS_10bfloat16_tEfNS_4arch4Sm90ELb0ELb1ELb0ELb0ELb1ELb1ELb0ELb0ELi2ELi1ELi2ELi2ELb0EEENS1_21CollectiveEpilogueBwdISC_SD_SF_Li256ELb0ELb0ELi1EEENS1_19SingleTileSchedulerILb0ELb0ELb0ELi128EEEEEEEEEvNT_6ParamsE --------------------------
	.section	.nv.info._ZN7cutlass13device_kernelIN5flash11enable_sm90INS1_16FlashAttnBwdSm90INS1_25CollectiveMainloopBwdSm90ILi2ELi2ELi2EN4cute5tupleIJNS5_1CILi1EEES8_S8_EEENS6_IJNS7_ILi128EEESA_NS7_ILi64EEEEEENS_10bfloat16_tEfNS_4arch4Sm90ELb0ELb1ELb0ELb0ELb1ELb1ELb0ELb0ELi2ELi1ELi2ELi2ELb0EEENS1_21CollectiveEpilogueBwdISC_SD_SF_Li256ELb0ELb0ELi1EEENS1_19SingleTileSchedulerILb0ELb0ELb0ELi128EEEEEEEEEvNT_6ParamsE,"",@"SHT_CUDA_INFO"
	.sectionflags	@""
	.align	4


	//----- nvinfo : EIATTR_CUDA_API_VERSION
	.align		4
        /*0000*/ 	.byte	0x04, 0x37
        /*0002*/ 	.short	(.L_438 - .L_437)
.L_437:
        /*0004*/ 	.word	0x00000082


	//----- nvinfo : EIATTR_KPARAM_INFO
	.align		4
.L_438:
        /*0008*/ 	.byte	0x04, 0x17
        /*000a*/ 	.short	(.L_440 - .L_439)
.L_439:
        /*000c*/ 	.word	0x00000000
        /*0010*/ 	.short	0x0000
        /*0012*/ 	.short	0x0070
        /*0014*/ 	.byte	0x00, 0xf0, 0x01, 0x24


	//----- nvinfo : EIATTR_SPARSE_MMA_MASK
	.align		4
.L_440:
        /*0018*/ 	.byte	0x03, 0x50
        /*001a*/ 	.short	0x0000


	//----- nvinfo : EIATTR_MAXREG_COUNT
	.align		4
        /*001c*/ 	.byte	0x03, 0x1b
        /*001e*/ 	.short	0x00a8


	//----- nvinfo : EIATTR_NUM_BARRIERS
	.align		4
        /*0020*/ 	.byte	0x02, 0x4c
        /*0022*/ 	.byte	0x10
	.zero		1


	//----- nvinfo : EIATTR_EXTERNS
	.align		4
        /*0024*/ 	.byte	0x04, 0x0f
        /*0026*/ 	.short	(.L_442 - .L_441)


	//   ....[0]....
	.align		4
.L_441:
        /*0028*/ 	.word	index@(__assertfail)


	//----- nvinfo : EIATTR_ANNOTATIONS
	.align		4
.L_442:
        /*002c*/ 	.byte	0x04, 0x55
        /*002e*/ 	.short	(.L_444 - .L_443)


	//   ....[0]....
.L_443:
        /* <DEDUP_REMOVED lines=29> */


	//----- nvinfo : EIATTR_MERCURY_ISA_VERSION
	.align		4
.L_444:
        /*01f0*/ 	.byte	0x03, 0x5f
        /*01f2*/ 	.short	0x0101


	//----- nvinfo : EIATTR_INT_WARP_WIDE_INSTR_OFFSETS
	.align		4
        /*01f4*/ 	.byte	0x04, 0x31
        /*01f6*/ 	.short	(.L_446 - .L_445)


	//   ....[0]....
.L_445:
        /*01f8*/ 	.word	0x000001f0


	//   ....[1]....
        /*01fc*/ 	.word	0x00000220


	//   ....[2]....
        /*0200*/ 	.word	0x0000f2d0


	//   ....[3]....
        /*0204*/ 	.word	0x0000f8c0


	//   ....[4]....
        /*0208*/ 	.word	0x0000fd70


	//   ....[5]....
        /*020c*/ 	.word	0x00010030


	//   ....[6]....
        /*0210*/ 	.word	0x00010290


	//   ....[7]....
        /*0214*/ 	.word	0x00010420


	//----- nvinfo : EIATTR_COOP_GROUP_MASK_REGIDS
	.align		4
.L_446:
        /*0218*/ 	.byte	0x04, 0x29
        /*021a*/ 	.short	(.L_448 - .L_447)


	//   ....[0]....
.L_447:
        /*021c*/ 	.word	0xffffffff


	//   ....[1]....
        /*0220*/ 	.word	0xffffffff


	//   ....[2]....
        /*0224*/ 	.word	0xffffffff


	//   ....[3]....
        /*0228*/ 	.word	0xffffffff


	//   ....[4]....
        /*022c*/ 	.word	0xffffffff


	//   ....[5]....
        /*0230*/ 	.word	0xffffffff


	//   ....[6]....
        /*0234*/ 	.word	0xffffffff


	//   ....[7]....
        /*0238*/ 	.word	0xffffffff


	//   ....[8]....
        /*023c*/ 	.word	0xffffffff


	//   ....[9]....
        /*0240*/ 	.word	0xffffffff


	//   ....[10]....
        /*0244*/ 	.word	0xffffffff


	//   ....[11]....
        /*0248*/ 	.word	0xffffffff


	//   ....[12]....
        /*024c*/ 	.word	0xffffffff


	//   ....[13]....
        /*0250*/ 	.word	0xffffffff


	//   ....[14]....
        /*0254*/ 	.word	0xffffffff


	//   ....[15]....
        /*0258*/ 	.word	0xffffffff


	//   ....[16]....
        /*025c*/ 	.word	0xffffffff


	//   ....[17]....
        /*0260*/ 	.word	0xffffffff


	//   ....[18]....
        /*0264*/ 	.word	0xffffffff


	//   ....[19]....
        /*0268*/ 	.word	0xffffffff


	//   ....[20]....
        /*026c*/ 	.word	0xffffffff


	//   ....[21]....
        /*0270*/ 	.word	0xffffffff


	//   ....[22]....
        /*0274*/ 	.word	0xffffffff


	//   ....[23]....
        /*0278*/ 	.word	0xffffffff


	//   ....[24]....
        /*027c*/ 	.word	0xffffffff


	//   ....[25]....
        /*0280*/ 	.word	0xffffffff


	//   ....[26]....
        /*0284*/ 	.word	0xffffffff


	//   ....[27]....
        /*0288*/ 	.word	0xffffffff


	//   ....[28]....
        /*028c*/ 	.word	0xffffffff


	//   ....[29]....
        /*0290*/ 	.word	0xffffffff


	//   ....[30]....
        /*0294*/ 	.word	0xffffffff


	//   ....[31]....
        /*0298*/ 	.word	0xffffffff


	//   ....[32]....
        /*029c*/ 	.word	0xffffffff


	//   ....[33]....
        /*02a0*/ 	.word	0xffffffff


	//   ....[34]....
        /*02a4*/ 	.word	0xffffffff


	//   ....[35]....
        /*02a8*/ 	.word	0xffffffff


	//   ....[36]....
        /*02ac*/ 	.word	0xffffffff


	//   ....[37]....
        /*02b0*/ 	.word	0xffffffff


	//   ....[38]....
        /*02b4*/ 	.word	0xffffffff


	//   ....[39]....
        /*02b8*/ 	.word	0xffffffff


	//   ....[40]....
        /*02bc*/ 	.word	0xffffffff


	//   ....[41]....
        /*02c0*/ 	.word	0xffffffff


	//   ....[42]....
        /*02c4*/ 	.word	0xffffffff


	//   ....[43]....
        /*02c8*/ 	.word	0xffffffff


	//   ....[44]....
        /*02cc*/ 	.word	0xffffffff


	//   ....[45]....
        /*02d0*/ 	.word	0xffffffff


	//   ....[46]....
        /*02d4*/ 	.word	0xffffffff


	//   ....[47]....
        /*02d8*/ 	.word	0xffffffff


	//   ....[48]....
        /*02dc*/ 	.word	0xffffffff


	//   ....[49]....
        /*02e0*/ 	.word	0xffffffff


	//   ....[50]....
        /*02e4*/ 	.word	0xffffffff


	//   ....[51]....
        /*02e8*/ 	.word	0xffffffff


	//   ....[52]....
        /*02ec*/ 	.word	0xffffffff


	//   ....[53]....
        /*02f0*/ 	.word	0xffffffff


	//   ....[54]....
        /*02f4*/ 	.word	0xffffffff


	//   ....[55]....
        /*02f8*/ 	.word	0xffffffff


	//   ....[56]....
        /*02fc*/ 	.word	0xffffffff


	//   ....[57]....
        /*0300*/ 	.word	0xffffffff


	//   ....[58]....
        /*0304*/ 	.word	0xffffffff


	//   ....[59]....
        /*0308*/ 	.word	0xffffffff


	//   ....[60]....
        /*030c*/ 	.word	0xffffffff


	//   ....[61]....
        /*0310*/ 	.word	0xffffffff


	//   ....[62]....
        /*0314*/ 	.word	0xffffffff


	//   ....[63]....
        /*0318*/ 	.word	0xffffffff


	//   ....[64]....
        /*031c*/ 	.word	0xffffffff


	//   ....[65]....
        /*0320*/ 	.word	0xffffffff


	//   ....[66]....
        /*0324*/ 	.word	0xffffffff


	//   ....[67]....
        /*0328*/ 	.word	0xffffffff


	//   ....[68]....
        /*032c*/ 	.word	0xffffffff


	//   ....[69]....
        /*0330*/ 	.word	0xffffffff


	//   ....[70]....
        /*0334*/ 	.word	0xffffffff


	//   ....[71]....
        /*0338*/ 	.word	0xffffffff


	//   ....[72]....
        /*033c*/ 	.word	0xffffffff


	//   ....[73]....
        /*0340*/ 	.word	0xffffffff


	//   ....[74]....
        /*0344*/ 	.word	0xffffffff


	//   ....[75]....
        /*0348*/ 	.word	0xffffffff


	//   ....[76]....
        /*034c*/ 	.word	0xffffffff


	//   ....[77]....
        /*0350*/ 	.word	0xffffffff


	//   ....[78]....
        /*0354*/ 	.word	0xffffffff


	//   ....[79]....
        /*0358*/ 	.word	0xffffffff


	//   ....[80]....
        /*035c*/ 	.word	0xffffffff


	//   ....[81]....
        /*0360*/ 	.word	0xffffffff


	//   ....[82]....
        /*0364*/ 	.word	0xffffffff


	//   ....[83]....
        /*0368*/ 	.word	0xffffffff


	//   ....[84]....
        /*036c*/ 	.word	0xffffffff


	//   ....[85]....
        /*0370*/ 	.word	0xffffffff


	//   ....[86]....
        /*0374*/ 	.word	0xffffffff


	//   ....[87]....
        /*0378*/ 	.word	0xffffffff


	//   ....[88]....
        /*037c*/ 	.word	0xffffffff


	//   ....[89]....
        /*0380*/ 	.word	0xffffffff


	//   ....[90]....
        /*0384*/ 	.word	0xffffffff


	//   ....[91]....
        /*0388*/ 	.word	0xffffffff


	//   ....[92]....
        /*038c*/ 	.word	0xffffffff


	//   ....[93]....
        /*0390*/ 	.word	0xffffffff


	//   ....[94]....
        /*0394*/ 	.word	0xffffffff


	//   ....[95]....
        /*0398*/ 	.word	0xffffffff


	//   ....[96]....
        /*039c*/ 	.word	0xffffffff


	//   ....[97]....
        /*03a0*/ 	.word	0xffffffff


	//   ....[98]....
        /*03a4*/ 	.word	0xffffffff


	//   ....[99]....
        /*03a8*/ 	.word	0xffffffff


	//   ....[100]....
        /*03ac*/ 	.word	0xffffffff


	//   ....[101]....
        /*03b0*/ 	.word	0xffffffff


	//   ....[102]....
        /*03b4*/ 	.word	0xffffffff


	//   ....[103]....
        /*03b8*/ 	.word	0xffffffff


	//   ....[104]....
        /*03bc*/ 	.word	0xffffffff


	//   ....[105]....
        /*03c0*/ 	.word	0xffffffff


	//   ....[106]....
        /*03c4*/ 	.word	0xffffffff


	//   ....[107]....
        /*03c8*/ 	.word	0xffffffff


	//   ....[108]....
        /*03cc*/ 	.word	0xffffffff


	//   ....[109]....
        /*03d0*/ 	.word	0xffffffff


	//   ....[110]....
        /*03d4*/ 	.word	0xffffffff


	//   ....[111]....
        /*03d8*/ 	.word	0xffffffff


	//   ....[112]....
        /*03dc*/ 	.word	0xffffffff


	//   ....[113]....
        /*03e0*/ 	.word	0xffffffff


	//   ....[114]....
        /*03e4*/ 	.word	0xffffffff


	//   ....[115]....
        /*03e8*/ 	.word	0xffffffff


	//   ....[116]....
        /*03ec*/ 	.word	0xffffffff


	//   ....[117]....
        /*03f0*/ 	.word	0xffffffff


	//   ....[118]....
        /*03f4*/ 	.word	0xffffffff


	//   ....[119]....
        /*03f8*/ 	.word	0xffffffff


	//   ....[120]....
        /*03fc*/ 	.word	0xffffffff


	//   ....[121]....
        /*0400*/ 	.word	0xffffffff


	//   ....[122]....
        /*0404*/ 	.word	0xffffffff


	//   ....[123]....
        /*0408*/ 	.word	0xffffffff


	//   ....[124]....
        /*040c*/ 	.word	0xffffffff


	//   ....[125]....
        /*0410*/ 	.word	0xffffffff


	//   ....[126]....
        /*0414*/ 	.word	0xffffffff


	//   ....[127]....
        /*0418*/ 	.word	0xffffffff


	//   ....[128]....
        /*041c*/ 	.word	0xffffffff


	//   ....[129]....
        /*0420*/ 	.word	0xffffffff


	//   ....[130]....
        /*0424*/ 	.word	0xffffffff


	//   ....[131]....
        /*0428*/ 	.word	0xffffffff


	//   ....[132]....
        /*042c*/ 	.word	0xffffffff


	//   ....[133]....
        /*0430*/ 	.word	0xffffffff


	//   ....[134]....
        /*0434*/ 	.word	0xffffffff


	//   ....[135]....
        /*0438*/ 	.word	0xffffffff


	//   ....[136]....
        /*043c*/ 	.word	0xffffffff


	//   ....[137]....
        /*0440*/ 	.word	0xffffffff


	//   ....[138]....
        /*0444*/ 	.word	0xffffffff


	//   ....[139]....
        /*0448*/ 	.word	0xffffffff


	//   ....[140]....
        /*044c*/ 	.word	0xffffffff


	//   ....[141]....
        /*0450*/ 	.word	0xffffffff


	//   ....[142]....
        /*0454*/ 	.word	0xffffffff


	//   ....[143]....
        /*0458*/ 	.word	0xffffffff


	//   ....[144]....
        /*045c*/ 	.word	0xffffffff


	//   ....[145]....
        /*0460*/ 	.word	0xffffffff


	//   ....[146]....
        /*0464*/ 	.word	0xffffffff


	//   ....[147]....
        /*0468*/ 	.word	0xffffffff


	//   ....[148]....
        /*046c*/ 	.word	0xffffffff


	//   ....[149]....
        /*0470*/ 	.word	0xffffffff


	//   ....[150]....
        /*0474*/ 	.word	0xffffffff


	//   ....[151]....
        /*0478*/ 	.word	0xffffffff


	//   ....[152]....
        /*047c*/ 	.word	0xffffffff


	//   ....[153]....
        /*0480*/ 	.word	0xffffffff


	//   ....[154]....
        /*0484*/ 	.word	0xffffffff


	//   ....[155]....
        /*0488*/ 	.word	0xffffffff


	//   ....[156]....
        /*048c*/ 	.word	0xffffffff


	//   ....[157]....
        /*0490*/ 	.word	0xffffffff


	//   ....[158]....
        /*0494*/ 	.word	0xffffffff


	//   ....[159]....
        /*0498*/ 	.word	0xffffffff


	//   ....[160]....
        /*049c*/ 	.word	0xffffffff


	//   ....[161]....
        /*04a0*/ 	.word	0xffffffff


	//   ....[162]....
        /*04a4*/ 	.word	0xffffffff


	//   ....[163]....
        /*04a8*/ 	.word	0xffffffff


	//   ....[164]....
        /*04ac*/ 	.word	0xffffffff


	//   ....[165]....
        /*04b0*/ 	.word	0xffffffff


	//   ....[166]....
        /*04b4*/ 	.word	0xffffffff


	//   ....[167]....
        /*04b8*/ 	.word	0xffffffff


	//   ....[168]....
        /*04bc*/ 	.word	0xffffffff


	//   ....[169]....
        /*04c0*/ 	.word	0xffffffff


	//   ....[170]....
        /*04c4*/ 	.word	0xffffffff


	//   ....[171]....
        /*04c8*/ 	.word	0xffffffff


	//   ....[172]....
        /*04cc*/ 	.word	0xffffffff


	//   ....[173]....
        /*04d0*/ 	.word	0xffffffff


	//   ....[174]....
        /*04d4*/ 	.word	0xffffffff


	//   ....[175]....
        /*04d8*/ 	.word	0xffffffff


	//   ....[176]....
        /*04dc*/ 	.word	0xffffffff


	//   ....[177]....
        /*04e0*/ 	.word	0xffffffff


	//   ....[178]....
        /*04e4*/ 	.word	0xffffffff


	//   ....[179]....
        /*04e8*/ 	.word	0xffffffff


	//   ....[180]....
        /*04ec*/ 	.word	0xffffffff


	//   ....[181]....
        /*04f0*/ 	.word	0xffffffff


	//   ....[182]....
        /*04f4*/ 	.word	0xffffffff


	//   ....[183]....
        /*04f8*/ 	.word	0xffffffff


	//   ....[184]....
        /*04fc*/ 	.word	0xffffffff


	//   ....[185]....
        /*0500*/ 	.word	0xffffffff


	//   ....[186]....
        /*0504*/ 	.word	0xffffffff


	//   ....[187]....
        /*0508*/ 	.word	0xffffffff


	//   ....[188]....
        /*050c*/ 	.word	0xffffffff


	//   ....[189]....
        /*0510*/ 	.word	0xffffffff


	//   ....[190]....
        /*0514*/ 	.word	0xffffffff


	//   ....[191]....
        /*0518*/ 	.word	0xffffffff


	//   ....[192]....
        /*051c*/ 	.word	0xffffffff


	//   ....[193]....
        /*0520*/ 	.word	0xffffffff


	//   ....[194]....
        /*0524*/ 	.word	0xffffffff


	//   ....[195]....
        /*0528*/ 	.word	0xffffffff


	//   ....[196]....
        /*052c*/ 	.word	0xffffffff


	//   ....[197]....
        /*0530*/ 	.word	0xffffffff


	//   ....[198]....
        /*0534*/ 	.word	0xffffffff


	//   ....[199]....
        /*0538*/ 	.word	0xffffffff


	//   ....[200]....
        /*053c*/ 	.word	0xffffffff


	//   ....[201]....
        /*0540*/ 	.word	0xffffffff


	//   ....[202]....
        /*0544*/ 	.word	0xffffffff


	//   ....[203]....
        /*0548*/ 	.word	0xffffffff


	//   ....[204]....
        /*054c*/ 	.word	0xffffffff


	//   ....[205]....
        /*0550*/ 	.word	0xffffffff


	//   ....[206]....
        /*0554*/ 	.word	0xffffffff


	//   ....[207]....
        /*0558*/ 	.word	0xffffffff


	//   ....[208]....
        /*055c*/ 	.word	0xffffffff


	//   ....[209]....
        /*0560*/ 	.word	0x0500000f


	//   ....[210]....
        /*0564*/ 	.word	0x0500000f


	//   ....[211]....
        /*0568*/ 	.word	0x0500000f


	//   ....[212]....
        /*056c*/ 	.word	0x0500000f


	//----- nvinfo : EIATTR_COOP_GROUP_INSTR_OFFSETS
	.align		4
.L_448:
        /*0570*/ 	.byte	0x04, 0x28
        /*0572*/ 	.short	(.L_450 - .L_449)


	//   ....[0]....
.L_449:
        /*0574*/ 	.word	0x00000070


	//   ....[1]....
        /*0578*/ 	.word	0x00000200


	//   ....[2]....
        /*057c*/ 	.word	0x00000250


	//   ....[3]....
        /*0580*/ 	.word	0x00000440


	//   ....[4]....
        /*0584*/ 	.word	0x00000670


	//   ....[5]....
        /*0588*/ 	.word	0x00000fc0


	//   ....[6]....
        /*058c*/ 	.word	0x00001fa0


	//   ....[7]....
        /*0590*/ 	.word	0x000020f0


	//   ....[8]....
        /*0594*/ 	.word	0x00002270


	//   ....[9]....
        /*0598*/ 	.word	0x000022d0


	//   ....[10]....
        /*059c*/ 	.word	0x00002330


	//   ....[11]....
        /*05a0*/ 	.word	0x00002450


	//   ....[12]....
        /*05a4*/ 	.word	0x00002630


	//   ....[13]....
        /*05a8*/ 	.word	0x00002770


	//   ....[14]....
        /*05ac*/ 	.word	0x00002860


	//   ....[15]....
        /*05b0*/ 	.word	0x00002c30


	//   ....[16]....
        /*05b4*/ 	.word	0x00002c40


	//   ....[17]....
        /*05b8*/ 	.word	0x00002c60


	//   ....[18]....
        /*05bc*/ 	.word	0x00002ca0


	//   ....[19]....
        /*05c0*/ 	.word	0x00002ea0


	//   ....[20]....
        /*05c4*/ 	.word	0x00002ff0


	//   ....[21]....
        /*05c8*/ 	.word	0x00003070


	//   ....[22]....
        /*05cc*/ 	.word	0x00003090


	//   ....[23]....
        /*05d0*/ 	.word	0x00003200


	//   ....[24]....
        /*05d4*/ 	.word	0x00003230


	//   ....[25]....
        /*05d8*/ 	.word	0x00003280


	//   ....[26]....
        /*05dc*/ 	.word	0x00003290


	//   ....[27]....
        /*05e0*/ 	.word	0x000032a0


	//   ....[28]....
        /*05e4*/ 	.word	0x000032b0


	//   ....[29]....
        /*05e8*/ 	.word	0x000032e0


	//   ....[30]....
        /*05ec*/ 	.word	0x000033a0


	//   ....[31]....
        /*05f0*/ 	.word	0x000033c0


	//   ....[32]....
        /*05f4*/ 	.word	0x00003410


	//   ....[33]....
        /*05f8*/ 	.word	0x00003420


	//   ....[34]....
        /*05fc*/ 	.word	0x000034b0


	//   ....[35]....
        /*0600*/ 	.word	0x000034c0


	//   ....[36]....
        /*0604*/ 	.word	0x00003500


	//   ....[37]....
        /*0608*/ 	.word	0x00003550


	//   ....[38]....
        /*060c*/ 	.word	0x00003560


	//   ....[39]....
        /*0610*/ 	.word	0x00003590


	//   ....[40]....
        /*0614*/ 	.word	0x000035d0


	//   ....[41]....
        /*0618*/ 	.word	0x00003600


	//   ....[42]....
        /*061c*/ 	.word	0x00003630


	//   ....[43]....
        /*0620*/ 	.word	0x00003640


	//   ....[44]....
        /*0624*/ 	.word	0x00003660


	//   ....[45]....
        /*0628*/ 	.word	0x00003770


	//   ....[46]....
        /*062c*/ 	.word	0x000037c0


	//   ....[47]....
        /*0630*/ 	.word	0x000037d0


	//   ....[48]....
        /*0634*/ 	.word	0x000037e0


	//   ....[49]....
        /*0638*/ 	.word	0x000037f0


	//   ....[50]....
        /*063c*/ 	.word	0x00003800


	//   ....[51]....
        /*0640*/ 	.word	0x00003810


	//   ....[52]....
        /*0644*/ 	.word	0x00003870


	//   ....[53]....
        /*0648*/ 	.word	0x000038d0


	//   ....[54]....
        /*064c*/ 	.word	0x00003900


	//   ....[55]....
        /*0650*/ 	.word	0x00003940


	//   ....[56]....
        /*0654*/ 	.word	0x00003950


	//   ....[57]....
        /*0658*/ 	.word	0x00003970


	//   ....[58]....
        /*065c*/ 	.word	0x00003980


	//   ....[59]....
        /*0660*/ 	.word	0x00003990


	//   ....[60]....
        /*0664*/ 	.word	0x000039a0


	//   ....[61]....
        /*0668*/ 	.word	0x000039b0


	//   ....[62]....
        /*066c*/ 	.word	0x000039f0


	//   ....[63]....
        /*0670*/ 	.word	0x00003a00


	//   ....[64]....
        /*0674*/ 	.word	0x00003a10


	//   ....[65]....
        /*0678*/ 	.word	0x00003a20


	//   ....[66]....
        /*067c*/ 	.word	0x00003a30


	//   ....[67]....
        /*0680*/ 	.word	0x00003a40


	//   ....[68]....
        /*0684*/ 	.word	0x00003a50


	//   ....[69]....
        /*0688*/ 	.word	0x00003a60


	//   ....[70]....
        /*068c*/ 	.word	0x00006220


	//   ....[71]....
        /*0690*/ 	.word	0x00006260


	//   ....[72]....
        /*0694*/ 	.word	0x000062a0


	//   ....[73]....
        /*0698*/ 	.word	0x000062d0


	//   ....[74]....
        /*069c*/ 	.word	0x00006300


	//   ....[75]....
        /*06a0*/ 	.word	0x00006330


	//   ....[76]....
        /*06a4*/ 	.word	0x000065b0


	//   ....[77]....
        /*06a8*/ 	.word	0x00006660


	//   ....[78]....
        /*06ac*/ 	.word	0x000066e0


	//   ....[79]....
        /*06b0*/ 	.word	0x00006720


	//   ....[80]....
        /*06b4*/ 	.word	0x00006750


	//   ....[81]....
        /*06b8*/ 	.word	0x00006780


	//   ....[82]....
        /*06bc*/ 	.word	0x000067c0


	//   ....[83]....
        /*06c0*/ 	.word	0x000067e0


	//   ....[84]....
        /*06c4*/ 	.word	0x00006820


	//   ....[85]....
        /*06c8*/ 	.word	0x00006880


	//   ....[86]....
        /*06cc*/ 	.word	0x00006930


	//   ....[87]....
        /*06d0*/ 	.word	0x000069b0


	//   ....[88]....
        /*06d4*/ 	.word	0x000069f0


	//   ....[89]....
        /*06d8*/ 	.word	0x00006a00


	//   ....[90]....
        /*06dc*/ 	.word	0x00006a20


	//   ....[91]....
        /*06e0*/ 	.word	0x00006a70


	//   ....[92]....
        /*06e4*/ 	.word	0x00006ab0


	//   ....[93]....
        /*06e8*/ 	.word	0x00006b40


	//   ....[94]....
        /*06ec*/ 	.word	0x00006b80


	//   ....[95]....
        /*06f0*/ 	.word	0x00006bc0


	//   ....[96]....
        /*06f4*/ 	.word	0x00006c10


	//   ....[97]....
        /*06f8*/ 	.word	0x00006c50


	//   ....[98]....
        /*06fc*/ 	.word	0x00006c90


	//   ....[99]....
        /*0700*/ 	.word	0x00006d20


	//   ....[100]....
        /*0704*/ 	.word	0x00006de0


	//   ....[101]....
        /*0708*/ 	.word	0x00006e40


	//   ....[102]....
        /*070c*/ 	.word	0x00007240


	//   ....[103]....
        /*0710*/ 	.word	0x00007250


	//   ....[104]....
        /*0714*/ 	.word	0x00007260


	//   ....[105]....
        /*0718*/ 	.word	0x00007270


	//   ....[106]....
        /*071c*/ 	.word	0x00007280


	//   ....[107]....
        /*0720*/ 	.word	0x00007290


	//   ....[108]....
        /*0724*/ 	.word	0x000072b0


	//   ....[109]....
        /*0728*/ 	.word	0x000072d0


	//   ....[110]....
        /*072c*/ 	.word	0x00007330


	//   ....[111]....
        /*0730*/ 	.word	0x00007370


	//   ....[112]....
        /*0734*/ 	.word	0x000073d0


	//   ....[113]....
        /*0738*/ 	.word	0x00007400


	//   ....[114]....
        /*073c*/ 	.word	0x00007440


	//   ....[115]....
        /*0740*/ 	.word	0x00007450


	//   ....[116]....
        /*0744*/ 	.word	0x000074b0


	//   ....[117]....
        /*0748*/ 	.word	0x000074c0


	//   ....[118]....
        /*074c*/ 	.word	0x000074d0


	//   ....[119]....
        /*0750*/ 	.word	0x00007500


	//   ....[120]....
        /*0754*/ 	.word	0x00007540


	//   ....[121]....
        /*0758*/ 	.word	0x00007570


	//   ....[122]....
        /*075c*/ 	.word	0x000075b0


	//   ....[123]....
        /*0760*/ 	.word	0x000075e0


	//   ....[124]....
        /*0764*/ 	.word	0x00007600


	//   ....[125]....
        /*0768*/ 	.word	0x00007640


	//   ....[126]....
        /*076c*/ 	.word	0x00007680


	//   ....[127]....
        /*0770*/ 	.word	0x000076c0


	//   ....[128]....
        /*0774*/ 	.word	0x000076d0


	//   ....[129]....
        /*0778*/ 	.word	0x000076e0


	//   ....[130]....
        /*077c*/ 	.word	0x000076f0


	//   ....[131]....
        /*0780*/ 	.word	0x00007700


	//   ....[132]....
        /*0784*/ 	.word	0x00007740


	//   ....[133]....
        /*0788*/ 	.word	0x00007780


	//   ....[134]....
        /*078c*/ 	.word	0x00009c70


	//   ....[135]....
        /*0790*/ 	.word	0x00009cb0


	//   ....[136]....
        /*0794*/ 	.word	0x00009cd0


	//   ....[137]....
        /*0798*/ 	.word	0x00009d20


	//   ....[138]....
        /*079c*/ 	.word	0x00009df0


	//   ....[139]....
        /*07a0*/ 	.word	0x00009e90


	//   ....[140]....
        /*07a4*/ 	.word	0x00009f30


	//   ....[141]....
        /*07a8*/ 	.word	0x00009fd0


	//   ....[142]....
        /*07ac*/ 	.word	0x0000a010


	//   ....[143]....
        /*07b0*/ 	.word	0x0000a0e0


	//   ....[144]....
        /*07b4*/ 	.word	0x0000a120


	//   ....[145]....
        /*07b8*/ 	.word	0x0000a160


	//   ....[146]....
        /*07bc*/ 	.word	0x0000a200


	//   ....[147]....
        /*07c0*/ 	.word	0x0000a240


	//   ....[148]....
        /*07c4*/ 	.word	0x0000a2e0


	//   ....[149]....
        /*07c8*/ 	.word	0x0000a360


	//   ....[150]....
        /*07cc*/ 	.word	0x0000a4e0


	//   ....[151]....
        /*07d0*/ 	.word	0x0000a630


	//   ....[152]....
        /*07d4*/ 	.word	0x0000a6f0


	//   ....[153]....
        /*07d8*/ 	.word	0x0000a770


	//   ....[154]....
        /*07dc*/ 	.word	0x0000a8c0


	//   ....[155]....
        /*07e0*/ 	.word	0x0000aed0


	//   ....[156]....
        /*07e4*/ 	.word	0x0000afd0


	//   ....[157]....
        /*07e8*/ 	.word	0x0000b010


	//   ....[158]....
        /*07ec*/ 	.word	0x0000b050


	//   ....[159]....
        /*07f0*/ 	.word	0x0000b080


	//   ....[160]....
        /*07f4*/ 	.word	0x0000b0c0


	//   ....[161]....
        /*07f8*/ 	.word	0x0000b150


	//   ....[162]....
        /*07fc*/ 	.word	0x0000b230


	//   ....[163]....
        /*0800*/ 	.word	0x0000b2b0


	//   ....[164]....
        /*0804*/ 	.word	0x0000b2f0


	//   ....[165]....
        /*0808*/ 	.word	0x0000b350


	//   ....[166]....
        /*080c*/ 	.word	0x0000b4e0


	//   ....[167]....
        /*0810*/ 	.word	0x0000b4f0


	//   ....[168]....
        /*0814*/ 	.word	0x0000b500


	//   ....[169]....
        /*0818*/ 	.word	0x0000b510


	//   ....[170]....
        /*081c*/ 	.word	0x0000b520


	//   ....[171]....
        /*0820*/ 	.word	0x0000b530


	//   ....[172]....
        /*0824*/ 	.word	0x0000b560


	//   ....[173]....
        /*0828*/ 	.word	0x0000b580


	//   ....[174]....
        /*082c*/ 	.word	0x0000b5a0


	//   ....[175]....
        /*0830*/ 	.word	0x0000b5d0


	//   ....[176]....
        /*0834*/ 	.word	0x0000b600


	//   ....[177]....
        /*0838*/ 	.word	0x0000b640


	//   ....[178]....
        /*083c*/ 	.word	0x0000b6a0


	//   ....[179]....
        /*0840*/ 	.word	0x0000b6d0


	//   ....[180]....
        /*0844*/ 	.word	0x0000b710


	//   ....[181]....
        /*0848*/ 	.word	0x0000b730


	//   ....[182]....
        /*084c*/ 	.word	0x0000b770


	//   ....[183]....
        /*0850*/ 	.word	0x0000b790


	//   ....[184]....
        /*0854*/ 	.word	0x0000b7b0


	//   ....[185]....
        /*0858*/ 	.word	0x0000b830


	//   ....[186]....
        /*085c*/ 	.word	0x0000b880


	//   ....[187]....
        /*0860*/ 	.word	0x0000b8c0


	//   ....[188]....
        /*0864*/ 	.word	0x0000b8d0


	//   ....[189]....
        /*0868*/ 	.word	0x0000b910


	//   ....[190]....
        /*086c*/ 	.word	0x0000b950


	//   ....[191]....
        /*0870*/ 	.word	0x0000b990


	//   ....[192]....
        /*0874*/ 	.word	0x0000b9c0


	//   ....[193]....
        /*0878*/ 	.word	0x0000b9f0


	//   ....[194]....
        /*087c*/ 	.word	0x0000ba30


	//   ....[195]....
        /*0880*/ 	.word	0x0000ba40


	//   ....[196]....
        /*0884*/ 	.word	0x0000ba50


	//   ....[197]....
        /*0888*/ 	.word	0x0000ba60


	//   ....[198]....
        /*088c*/ 	.word	0x0000dae0


	//   ....[199]....
        /*0890*/ 	.word	0x0000e980


	//   ....[200]....
        /*0894*/ 	.word	0x0000eed0


	//   ....[201]....
        /*0898*/ 	.word	0x0000f200


	//   ....[202]....
        /*089c*/ 	.word	0x0000f540


	//   ....[203]....
        /*08a0*/ 	.word	0x0000f7f0


	//   ....[204]....
        /*08a4*/ 	.word	0x0000fa30


	//   ....[205]....
        /*08a8*/ 	.word	0x0000fca0


	//   ....[206]....
        /*08ac*/ 	.word	0x0000ff70


	//   ....[207]....
        /*08b0*/ 	.word	0x00010190


	//   ....[208]....
        /*08b4*/ 	.word	0x00010320


	//   ....[209]....
        /*08b8*/ 	.word	0x00012240


	//   ....[210]....
        /*08bc*/ 	.word	0x000124d0


	//   ....[211]....
        /*08c0*/ 	.word	0x00012540


	//   ....[212]....
        /*08c4*/ 	.word	0x000125b0


	//----- nvinfo : EIATTR_REG_RECONFIG
	.align		4
.L_450:
        /*08c8*/ 	.byte	0x01, 0x54
	.zero		2


	//----- nvinfo : EIATTR_SYSCALL_OFFSETS
	.align		4
        /*08cc*/ 	.byte	0x04, 0x46
        /*08ce*/ 	.short	(.L_452 - .L_451)


	//   ....[0]....
.L_451:
        /*08d0*/ 	.word	0x00000c20


	//   ....[1]....
        /*08d4*/ 	.word	0x00000d10


	//   ....[2]....
        /*08d8*/ 	.word	0x00000e70


	//   ....[3]....
        /*08dc*/ 	.word	0x00000f60


	//   ....[4]....
        /*08e0*/ 	.word	0x0000d450


	//   ....[5]....
        /*08e4*/ 	.word	0x0000d580


	//   ....[6]....
        /*08e8*/ 	.word	0x0000d6a0


	//   ....[7]....
        /*08ec*/ 	.word	0x0000d7c0


	//----- nvinfo : EIATTR_MBARRIER_INSTR_OFFSETS
	.align		4
.L_452:
        /*08f0*/ 	.byte	0x04, 0x39
        /*08f2*/ 	.short	(.L_454 - .L_453)


	//   ....[0]....
.L_453:
        /*08f4*/ 	.word	0x000002f0
        /*08f8*/ 	.word	0x000000ff
        /*08fc*/ 	.word	0x00030c00
        /*0900*/ 	.short	0x0100
        /*0902*/ 	.byte	0x06
	.zero		1


	//   ....[1]....
        /*0904*/ 	.word	0x000003f0
        /*0908*/ 	.word	0x000000ff
        /*090c*/ 	.word	0x00030c10
        /*0910*/ 	.short	0x0100
        /*0912*/ 	.byte	0x08
	.zero		1


	//   ....[2]....
        /*0914*/ 	.word	0x00000400
        /*0918*/ 	.word	0x000000ff
        /*091c*/ 	.word	0x00030c20
        /*0920*/ 	.short	0x0100
        /*0922*/ 	.byte	0x08
	.zero		1


	//   ....[3]....
        /*0924*/ 	.word	0x00000410
        /*0928*/ 	.word	0x000000ff
        /*092c*/ 	.word	0x00030c18
        /*0930*/ 	.short	0x0100
        /*0932*/ 	.byte	0x08
	.zero		1


	//   ....[4]....
        /*0934*/ 	.word	0x00000420
        /*0938*/ 	.word	0x000000ff
        /*093c*/ 	.word	0x00030c28
        /*0940*/ 	.short	0x0100
        /*0942*/ 	.byte	0x08
	.zero		1


	//   ....[5]....
        /*0944*/ 	.word	0x00000550
        /*0948*/ 	.word	0x000000ff
        /*094c*/ 	.word	0x00030c30
        /*0950*/ 	.short	0x0100
        /*0952*/ 	.byte	0x08
	.zero		1


	//   ....[6]....
        /*0954*/ 	.word	0x00000560
        /*0958*/ 	.word	0x000000ff
        /*095c*/ 	.word	0x00030c40
        /*0960*/ 	.short	0x0100
        /*0962*/ 	.byte	0x08
	.zero		1


	//   ....[7]....
        /*0964*/ 	.word	0x00000570
        /*0968*/ 	.word	0x000000ff
        /*096c*/ 	.word	0x00030c38
        /*0970*/ 	.short	0x0100
        /*0972*/ 	.byte	0x08
	.zero		1


	//   ....[8]....
        /*0974*/ 	.word	0x00000580
        /*0978*/ 	.word	0x000000ff
        /*097c*/ 	.word	0x00030c48
        /*0980*/ 	.short	0x0100
        /*0982*/ 	.byte	0x08
	.zero		1


	//   ....[9]....
        /*0984*/ 	.word	0x00001000
        /*0988*/ 	.word	0x000000de
        /*098c*/ 	.word	0x00030c00
        /*0990*/ 	.short	0x010a
        /*0992*/ 	.byte	0x3f
	.zero		1


	//   ....[10]....
        /*0994*/ 	.word	0x00001120
        /*0998*/ 	.word	0x000000de
        /*099c*/ 	.word	0x00030c00
        /*09a0*/ 	.short	0x010a
        /*09a2*/ 	.byte	0x3f
	.zero		1


	//   ....[11]....
        /*09a4*/ 	.word	0x000019d0
        /*09a8*/ 	.word	0x00000008
        /*09ac*/ 	.word	0x00030c10
        /*09b0*/ 	.short	0x010a
        /*09b2*/ 	.byte	0x3f
	.zero		1


	//   ....[12]....
        /*09b4*/ 	.word	0x00001a40
        /*09b8*/ 	.word	0x00000008
        /*09bc*/ 	.word	0x00030c10
        /*09c0*/ 	.short	0x010a
        /*09c2*/ 	.byte	0x3f
	.zero		1


	//   ....[13]....
        /*09c4*/ 	.word	0x00001e20
        /*09c8*/ 	.word	0x00000008
        /*09cc*/ 	.word	0x00030c30
        /*09d0*/ 	.short	0x010a
        /*09d2*/ 	.byte	0x3f
	.zero		1


	//   ....[14]....
        /*09d4*/ 	.word	0x00001ea0
        /*09d8*/ 	.word	0x00000008
        /*09dc*/ 	.word	0x00030c30
        /*09e0*/ 	.short	0x010a
        /*09e2*/ 	.byte	0x3f
	.zero		1


	//   ....[15]....
        /*09e4*/ 	.word	0x00004f10
        /*09e8*/ 	.word	0x00000009
        /*09ec*/ 	.word	0x00000000
        /*09f0*/ 	.short	0x0101
        /*09f2*/ 	.byte	0x3f
	.zero		1


	//   ....[16]....
        /*09f4*/ 	.word	0x00005360
        /*09f8*/ 	.word	0x00000008
        /*09fc*/ 	.word	0x00000000
        /*0a00*/ 	.short	0x0101
        /*0a02*/ 	.byte	0x3f
	.zero		1


	//   ....[17]....
        /*0a04*/ 	.word	0x00005c20
        /*0a08*/ 	.word	0x00000006
        /*0a0c*/ 	.word	0x00030c10
        /*0a10*/ 	.short	0x010a
        /*0a12*/ 	.byte	0x3f
	.zero		1


	//   ....[18]....
        /*0a14*/ 	.word	0x00005ca0
        /*0a18*/ 	.word	0x00000006
        /*0a1c*/ 	.word	0x00030c10
        /*0a20*/ 	.short	0x010a
        /*0a22*/ 	.byte	0x3f
	.zero		1


	//   ....[19]....
        /*0a24*/ 	.word	0x000060a0
        /*0a28*/ 	.word	0x00000006
        /*0a2c*/ 	.word	0x00030c30
        /*0a30*/ 	.short	0x010a
        /*0a32*/ 	.byte	0x3f
	.zero		1


	//   ....[20]....
        /*0a34*/ 	.word	0x00006130
        /*0a38*/ 	.word	0x00000006
        /*0a3c*/ 	.word	0x00030c30
        /*0a40*/ 	.short	0x010a
        /*0a42*/ 	.byte	0x3f
	.zero		1


	//   ....[21]....
        /*0a44*/ 	.word	0x00008900
        /*0a48*/ 	.word	0x00000007
        /*0a4c*/ 	.word	0x00000000
        /*0a50*/ 	.short	0x0101
        /*0a52*/ 	.byte	0x3f
	.zero		1


	//   ....[22]....
        /*0a54*/ 	.word	0x00008d70
        /*0a58*/ 	.word	0x00000006
        /*0a5c*/ 	.word	0x00000000
        /*0a60*/ 	.short	0x0101
        /*0a62*/ 	.byte	0x3f
	.zero		1


	//   ....[23]....
        /*0a64*/ 	.word	0x000095d0
        /*0a68*/ 	.word	0x00000007
        /*0a6c*/ 	.word	0x00030c10
        /*0a70*/ 	.short	0x010a
        /*0a72*/ 	.byte	0x3f
	.zero		1


	//   ....[24]....
        /*0a74*/ 	.word	0x00009650
        /*0a78*/ 	.word	0x00000007
        /*0a7c*/ 	.word	0x00030c10
        /*0a80*/ 	.short	0x010a
        /*0a82*/ 	.byte	0x3f
	.zero		1


	//   ....[25]....
        /*0a84*/ 	.word	0x00009a60
        /*0a88*/ 	.word	0x00000007
        /*0a8c*/ 	.word	0x00030c30
        /*0a90*/ 	.short	0x010a
        /*0a92*/ 	.byte	0x3f
	.zero		1


	//   ....[26]....
        /*0a94*/ 	.word	0x00009af0
        /*0a98*/ 	.word	0x00000007
        /*0a9c*/ 	.word	0x00030c30
        /*0aa0*/ 	.short	0x010a
        /*0aa2*/ 	.byte	0x3f
	.zero		1


	//   ....[27]....
        /*0aa4*/ 	.word	0x0000cc20
        /*0aa8*/ 	.word	0x00000008
        /*0aac*/ 	.word	0x00000000
        /*0ab0*/ 	.short	0x0101
        /*0ab2*/ 	.byte	0x3f
	.zero		1


	//   ....[28]....
        /*0ab4*/ 	.word	0x0000d090
        /*0ab8*/ 	.word	0x00000007
        /*0abc*/ 	.word	0x00000000
        /*0ac0*/ 	.short	0x0101
        /*0ac2*/ 	.byte	0x3f
	.zero		1


	//   ....[29]....
        /*0ac4*/ 	.word	0x00010990
        /*0ac8*/ 	.word	0x00000010
        /*0acc*/ 	.word	0x00030c20
        /*0ad0*/ 	.short	0x010a
        /*0ad2*/ 	.byte	0x3f
	.zero		1


	//   ....[30]....
        /*0ad4*/ 	.word	0x00010f60
        /*0ad8*/ 	.word	0x00000010
        /*0adc*/ 	.word	0x00030c40
        /*0ae0*/ 	.short	0x010a
        /*0ae2*/ 	.byte	0x3f
	.zero		1


	//   ....[31]....
        /*0ae4*/ 	.word	0x00011190
        /*0ae8*/ 	.word	0x00000010
        /*0aec*/ 	.word	0x00030c28
        /*0af0*/ 	.short	0x010a
        /*0af2*/ 	.byte	0x3f
	.zero		1


	//   ....[32]....
        /*0af4*/ 	.word	0x000113c0
        /*0af8*/ 	.word	0x00000010
        /*0afc*/ 	.word	0x00030c48
        /*0b00*/ 	.short	0x010a
        /*0b02*/ 	.byte	0x3f
	.zero		1


	//   ....[33]....
        /*0b04*/ 	.word	0x000115a0
        /*0b08*/ 	.word	0x00000010
        /*0b0c*/ 	.word	0x00030c20
        /*0b10*/ 	.short	0x010a
        /*0b12*/ 	.byte	0x3f
	.zero		1


	//   ....[34]....
        /*0b14*/ 	.word	0x00011850
        /*0b18*/ 	.word	0x00000010
        /*0b1c*/ 	.word	0x00030c40
        /*0b20*/ 	.short	0x010a
        /*0b22*/ 	.byte	0x3f
	.zero		1


	//   ....[35]....
        /*0b24*/ 	.word	0x00011a50
        /*0b28*/ 	.word	0x00000010
        /*0b2c*/ 	.word	0x00030c28
        /*0b30*/ 	.short	0x010a
        /*0b32*/ 	.byte	0x3f
	.zero		1


	//   ....[36]....
        /*0b34*/ 	.word	0x00011cd0
        /*0b38*/ 	.word	0x00000003
        /*0b3c*/ 	.word	0x00030c40
        /*0b40*/ 	.short	0x010a
        /*0b42*/ 	.byte	0x3f
	.zero		1


	//   ....[37]....
        /*0b44*/ 	.word	0x000120a0
        /*0b48*/ 	.word	0x00000006
        /*0b4c*/ 	.word	0x00000000
        /*0b50*/ 	.short	0x010a
        /*0b52*/ 	.byte	0x3f
	.zero		1


	//   ....[38]....
        /*0b54*/ 	.word	0x00012100
        /*0b58*/ 	.word	0x00000003
        /*0b5c*/ 	.word	0x00000000
        /*0b60*/ 	.short	0x010a
        /*0b62*/ 	.byte	0x3f
	.zero		1


	//   ....[39]....
        /*0b64*/ 	.word	0x00012160
        /*0b68*/ 	.word	0x00000002
        /*0b6c*/ 	.word	0x00000000
        /*0b70*/ 	.short	0x010a
        /*0b72*/ 	.byte	0x3f
	.zero		1


	//   ....[40]....
        /*0b74*/ 	.word	0x00012190
        /*0b78*/ 	.word	0x00000003
        /*0b7c*/ 	.word	0x00000000
        /*0b80*/ 	.short	0x010a
        /*0b82*/ 	.byte	0x3f
	.zero		1


	//   ....[41]....
        /*0b84*/ 	.word	0x00012270
        /*0b88*/ 	.word	0x000000de
        /*0b8c*/ 	.word	0x00030c00
        /*0b90*/ 	.short	0x010a
        /*0b92*/ 	.byte	0x3f
	.zero		1


	//   ....[42]....
        /*0b94*/ 	.word	0x000122c0
        /*0b98*/ 	.word	0x00000008
        /*0b9c*/ 	.word	0x00030c10
        /*0ba0*/ 	.short	0x010a
        /*0ba2*/ 	.byte	0x3f
	.zero		1


	//   ....[43]....
        /*0ba4*/ 	.word	0x00012310
        /*0ba8*/ 	.word	0x00000008
        /*0bac*/ 	.word	0x00030c30
        /*0bb0*/ 	.short	0x010a
        /*0bb2*/ 	.byte	0x3f
	.zero		1


	//   ....[44]....
        /*0bb4*/ 	.word	0x00012360
        /*0bb8*/ 	.word	0x00000006
        /*0bbc*/ 	.word	0x00030c10
        /*0bc0*/ 	.short	0x010a
        /*0bc2*/ 	.byte	0x3f
	.zero		1


	//   ....[45]....
        /*0bc4*/ 	.word	0x000123b0
        /*0bc8*/ 	.word	0x00000006
        /*0bcc*/ 	.word	0x00030c30
        /*0bd0*/ 	.short	0x010a
        /*0bd2*/ 	.byte	0x3f
	.zero		1


	//   ....[46]....
        /*0bd4*/ 	.word	0x00012400
        /*0bd8*/ 	.word	0x00000007
        /*0bdc*/ 	.word	0x00030c10
        /*0be0*/ 	.short	0x010a
        /*0be2*/ 	.byte	0x3f
	.zero		1


	//   ....[47]....
        /*0be4*/ 	.word	0x00012450
        /*0be8*/ 	.word	0x00000007
        /*0bec*/ 	.word	0x00030c30
        /*0bf0*/ 	.short	0x010a
        /*0bf2*/ 	.byte	0x3f
	.zero		1


	//   ....[48]....
        /*0bf4*/ 	.word	0x000125f0
        /*0bf8*/ 	.word	0x00000010
        /*0bfc*/ 	.word	0x00030c20
        /*0c00*/ 	.short	0x010a
        /*0c02*/ 	.byte	0x3f
	.zero		1


	//   ....[49]....
        /*0c04*/ 	.word	0x00012640
        /*0c08*/ 	.word	0x00000010
        /*0c0c*/ 	.word	0x00030c40
        /*0c10*/ 	.short	0x010a
        /*0c12*/ 	.byte	0x3f
	.zero		1


	//   ....[50]....
        /*0c14*/ 	.word	0x00012690
        /*0c18*/ 	.word	0x00000010
        /*0c1c*/ 	.word	0x00030c28
        /*0c20*/ 	.short	0x010a
        /*0c22*/ 	.byte	0x3f
	.zero		1


	//   ....[51]....
        /*0c24*/ 	.word	0x000126e0
        /*0c28*/ 	.word	0x00000010
        /*0c2c*/ 	.word	0x00030c48
        /*0c30*/ 	.short	0x010a
        /*0c32*/ 	.byte	0x3f
	.zero		1


	//   ....[52]....
        /*0c34*/ 	.word	0x00012740
        /*0c38*/ 	.word	0x00000010
        /*0c3c*/ 	.word	0x00030c20
        /*0c40*/ 	.short	0x010a
        /*0c42*/ 	.byte	0x3f
	.zero		1


	//   ....[53]....
        /*0c44*/ 	.word	0x00012790
        /*0c48*/ 	.word	0x00000010
        /*0c4c*/ 	.word	0x00030c40
        /*0c50*/ 	.short	0x010a
        /*0c52*/ 	.byte	0x3f
	.zero		1


	//   ....[54]....
        /*0c54*/ 	.word	0x000127e0
        /*0c58*/ 	.word	0x00000010
        /*0c5c*/ 	.word	0x00030c28
        /*0c60*/ 	.short	0x010a
        /*0c62*/ 	.byte	0x3f
	.zero		1


	//   ....[55]....
        /*0c64*/ 	.word	0x00012830
        /*0c68*/ 	.word	0x00000003
        /*0c6c*/ 	.word	0x00030c40
        /*0c70*/ 	.short	0x010a
        /*0c72*/ 	.byte	0x3f
	.zero		1


	//   ....[56]....
        /*0c74*/ 	.word	0x00012900
        /*0c78*/ 	.word	0x00000006
        /*0c7c*/ 	.word	0x00000000
        /*0c80*/ 	.short	0x010a
        /*0c82*/ 	.byte	0x3f
	.zero		1


	//   ....[57]....
        /*0c84*/ 	.word	0x00012950
        /*0c88*/ 	.word	0x00000003
        /*0c8c*/ 	.word	0x00000000
        /*0c90*/ 	.short	0x010a
        /*0c92*/ 	.byte	0x3f
	.zero		1


	//   ....[58]....
        /*0c94*/ 	.word	0x000129a0
        /*0c98*/ 	.word	0x00000002
        /*0c9c*/ 	.word	0x00000000
        /*0ca0*/ 	.short	0x010a
        /*0ca2*/ 	.byte	0x3f
	.zero		1


	//----- nvinfo : EIATTR_NUM_MBARRIERS
	.align		4
.L_454:
        /*0ca4*/ 	.byte	0x03, 0x38
        /*0ca6*/ 	.short	0x0009


	//----- nvinfo : EIATTR_EXIT_INSTR_OFFSETS
	.align		4
        /*0ca8*/ 	.byte	0x04, 0x1c
        /*0caa*/ 	.short	(.L_456 - .L_455)


	//   ....[0]....
.L_455:
        /*0cac*/ 	.word	0x000121e0


	//----- nvinfo : EIATTR_MAX_THREADS
	.align		4
.L_456:
        /*0cb0*/ 	.byte	0x04, 0x05
        /*0cb2*/ 	.short	(.L_458 - .L_457)
.L_457:
        /*0cb4*/ 	.word	0x00000180
        /*0cb8*/ 	.word	0x00000001
        /*0cbc*/ 	.word	0x00000001


	//----- nvinfo : EIATTR_CRS_STACK_SIZE
	.align		4
.L_458:
        /*0cc0*/ 	.byte	0x04, 0x1e
        /*0cc2*/ 	.short	(.L_460 - .L_459)
.L_459:
        /*0cc4*/ 	.word	0x00000000


	//----- nvinfo : EIATTR_CBANK_PARAM_SIZE
	.align		4
.L_460:
        /*0cc8*/ 	.byte	0x03, 0x19
        /*0cca*/ 	.short	0x0970


	//----- nvinfo : EIATTR_PARAM_CBANK
	.align		4
        /*0ccc*/ 	.byte	0x04, 0x0a
        /*0cce*/ 	.short	(.L_462 - .L_461)
	.align		4
.L_461:
        /*0cd0*/ 	.word	index@(.nv.constant0._ZN7cutlass13device_kernelIN5flash11enable_sm90INS1_16FlashAttnBwdSm90INS1_25CollectiveMainloopBwdSm90ILi2ELi2ELi2EN4cute5tupleIJNS5_1CILi1EEES8_S8_EEENS6_IJNS7_ILi128EEESA_NS7_ILi64EEEEEENS_10bfloat16_tEfNS_4arch4Sm90ELb0ELb1ELb0ELb0ELb1ELb1ELb0ELb0ELi2ELi1ELi2ELi2ELb0EEENS1_21CollectiveEpilogueBwdISC_SD_SF_Li256ELb0ELb0ELi1EEENS1_19SingleTileSchedulerILb0ELb0ELb0ELi128EEEEEEEEEvNT_6ParamsE)
        /*0cd4*/ 	.short	0x0210
        /*0cd6*/ 	.short	0x0970


	//----- nvinfo : EIATTR_SW_WAR
	.align		4
.L_462:
        /*0cd8*/ 	.byte	0x04, 0x36
        /*0cda*/ 	.short	(.L_464 - .L_463)
.L_463:
        /*0cdc*/ 	.word	0x00000008
.L_464:


//--------------------- .nv.info._ZN7cutlass13device_kernelIN5flash11enable_sm90INS1_16FlashAttnBwdSm90INS1_25CollectiveMainloopBwdSm90ILi2ELi2ELi2EN4cute5tupleIJNS5_1CILi1EEES8_S8_EEENS6_IJNS7_ILi128EEESA_NS7_ILi64EEEEEENS_10bfloat16_tEfNS_4arch4Sm90ELb0ELb1ELb0ELb0ELb0ELb1ELb0ELb0ELi2ELi1ELi2ELi2ELb0EEENS1_24CollectiveEpilogueBwdGQAISC_fSF_Li256ELb0ELb0EEENS1_19SingleTileSchedulerILb0ELb0ELb0ELi128EEEEEEEEEvNT_6ParamsE --------------------------
	.section	.nv.info._ZN7cutlass13device_kernelIN5flash11enable_sm90INS1_16FlashAttnBwdSm90INS1_25CollectiveMainloopBwdSm90ILi2ELi2ELi2EN4cute5tupleIJNS5_1CILi1EEES8_S8_EEENS6_IJNS7_ILi128EEESA_NS7_ILi64EEEEEENS_10bfloat16_tEfNS_4arch4Sm90ELb0ELb1ELb0ELb0ELb0ELb1ELb0ELb0ELi2ELi1ELi2ELi2ELb0EEENS1_24CollectiveEpilogueBwdGQAISC_fSF_Li256ELb0ELb0EEENS1_19SingleTileSchedulerILb0ELb0ELb0ELi128EEEEEEEEEvNT_6ParamsE,"",@"SHT_CUDA_INFO"
	.sectionflags	@""
	.align	4


	//----- nvinfo : EIATTR_CUDA_API_VERSION
	.align		4
        /*0000*/ 	.byte	0x04, 0x37
        /*0002*/ 	.short	(.L_466 - .L_465)
.L_465:
        /*0004*/ 	.word	0x00000082


	//----- nvinfo : EIATTR_KPARAM_INFO
	.align		4
.L_466:
        /*0008*/ 	.byte	0x04, 0x17
        /*000a*/ 	.short	(.L_468 - .L_467)
.L_467:
        /*000c*/ 	.word	0x00000000
        /*0010*/ 	.short	0x0000
        /*0012*/ 	.short	0x0070
        /*0014*/ 	.byte	0x00, 0xf0, 0x01, 0x1a


	//----- nvinfo : EIATTR_SPARSE_MMA_MASK
	.align		4
.L_468:
        /*0018*/ 	.byte	0x03, 0x50
        /*001a*/ 	.short	0x0000


	//----- nvinfo : EIATTR_MAXREG_COUNT
	.align		4
        /*001c*/ 	.byte	0x03, 0x1b
        /*001e*/ 	.short	0x00a8


	//----- nvinfo : EIATTR_NUM_BARRIERS
	.align		4
        /*0020*/ 	.byte	0x02, 0x4c
        /*0022*/ 	.byte	0x10
	.zero		1


	//----- nvinfo : EIATTR_EXTERNS
	.align		4
        /*0024*/ 	.byte	0x04, 0x0f
        /*0026*/ 	.short	(.L_470 - .L_469)


	//   ....[0]....
	.align		4
.L_469:
        /*0028*/ 	.word	index@(__assertfail)


	//----- nvinfo : EIATTR_ANNOTATIONS
	.align		4
.L_470:
        /*002c*/ 	.byte	0x04, 0x55
        /*002e*/ 	.short	(.L_472 - .L_471)


	//   ....[0]....
.L_471:
        /* <DEDUP_REMOVED lines=29> */


	//----- nvinfo : EIATTR_MERCURY_ISA_VERSION
	.align		4
.L_472:
        /*01f0*/ 	.byte	0x03, 0x5f
        /*01f2*/ 	.short	0x0101


	//----- nvinfo : EIATTR_INT_WARP_WIDE_INSTR_OFFSETS
	.align		4
        /*01f4*/ 	.byte	0x04, 0x31
        /*01f6*/ 	.short	(.L_474 - .L_473)


	//   ....[0]....
.L_473:
        /*01f8*/ 	.word	0x00000190


	//   ....[1]....
        /*01fc*/ 	.word	0x000001c0


	//----- nvinfo : EIATTR_COOP_GROUP_MASK_REGIDS
	.align		4
.L_474:
        /*0200*/ 	.byte	0x04, 0x29
        /*0202*/ 	.short	(.L_476 - .L_475)


	//   ....[0]....
.L_475:
        /*0204*/ 	.word	0xffffffff


	//   ....[1]....
        /*0208*/ 	.word	0xffffffff


	//   ....[2]....
        /*020c*/ 	.word	0xffffffff


	//   ....[3]....
        /*0210*/ 	.word	0xffffffff


	//   ....[4]....
        /*0214*/ 	.word	0xffffffff


	//   ....[5]....
        /*0218*/ 	.word	0xffffffff


	//   ....[6]....
        /*021c*/ 	.word	0xffffffff


	//   ....[7]....
        /*0220*/ 	.word	0xffffffff


	//   ....[8]....
        /*0224*/ 	.word	0xffffffff


	//   ....[9]....
        /*0228*/ 	.word	0xffffffff


	//   ....[10]....
        /*022c*/ 	.word	0xffffffff


	//   ....[11]....
        /*0230*/ 	.word	0xffffffff


	//   ....[12]....
        /*0234*/ 	.word	0xffffffff


	//   ....[13]....
        /*0238*/ 	.word	0xffffffff


	//   ....[14]....
        /*023c*/ 	.word	0xffffffff


	//   ....[15]....
        /*0240*/ 	.word	0xffffffff


	//   ....[16]....
        /*0244*/ 	.word	0xffffffff


	//   ....[17]....
        /*0248*/ 	.word	0xffffffff


	//   ....[18]....
        /*024c*/ 	.word	0xffffffff


	//   ....[19]....
        /*0250*/ 	.word	0xffffffff


	//   ....[20]....
        /*0254*/ 	.word	0xffffffff


	//   ....[21]....
        /*0258*/ 	.word	0xffffffff


	//   ....[22]....
        /*025c*/ 	.word	0xffffffff


	//   ....[23]....
        /*0260*/ 	.word	0xffffffff


	//   ....[24]....
        /*0264*/ 	.word	0xffffffff


	//   ....[25]....
        /*0268*/ 	.word	0xffffffff


	//   ....[26]....
        /*026c*/ 	.word	0xffffffff


	//   ....[27]....
        /*0270*/ 	.word	0xffffffff


	//   ....[28]....
        /*0274*/ 	.word	0xffffffff


	//   ....[29]....
        /*0278*/ 	.word	0xffffffff


	//   ....[30]....
        /*027c*/ 	.word	0xffffffff


	//   ....[31]....
        /*0280*/ 	.word	0xffffffff


	//   ....[32]....
        /*0284*/ 	.word	0xffffffff


	//   ....[33]....
        /*0288*/ 	.word	0xffffffff


	//   ....[34]....
        /*028c*/ 	.word	0xffffffff


	//   ....[35]....
        /*0290*/ 	.word	0xffffffff


	//   ....[36]....
        /*0294*/ 	.word	0xffffffff


	//   ....[37]....
        /*0298*/ 	.word	0xffffffff


	//   ....[38]....
        /*029c*/ 	.word	0xffffffff


	//   ....[39]....
        /*02a0*/ 	.word	0xffffffff


	//   ....[40]....
        /*02a4*/ 	.word	0xffffffff


	//   ....[41]....
        /*02a8*/ 	.word	0xffffffff


	//   ....[42]....
        /*02ac*/ 	.word	0xffffffff


	//   ....[43]....
        /*02b0*/ 	.word	0xffffffff


	//   ....[44]....
        /*02b4*/ 	.word	0xffffffff


	//   ....[45]....
        /*02b8*/ 	.word	0xffffffff


	//   ....[46]....
        /*02bc*/ 	.word	0xffffffff


	//   ....[47]....
        /*02c0*/ 	.word	0xffffffff


	//   ....[48]....
        /*02c4*/ 	.word	0xffffffff


	//   ....[49]....
        /*02c8*/ 	.word	0xffffffff


	//   ....[50]....
        /*02cc*/ 	.word	0xffffffff


	//   ....[51]....
        /*02d0*/ 	.word	0xffffffff


	//   ....[52]....
        /*02d4*/ 	.word	0xffffffff


	//   ....[53]....
        /*02d8*/ 	.word	0xffffffff


	//   ....[54]....
        /*02dc*/ 	.word	0xffffffff


	//   ....[55]....
        /*02e0*/ 	.word	0xffffffff


	//   ....[56]....
        /*02e4*/ 	.word	0xffffffff


	//   ....[57]....
        /*02e8*/ 	.word	0xffffffff


	//   ....[58]....
        /*02ec*/ 	.word	0xffffffff


	//   ....[59]....
        /*02f0*/ 	.word	0xffffffff


	//   ....[60]....
        /*02f4*/ 	.word	0xffffffff


	//   ....[61]....
        /*02f8*/ 	.word	0xffffffff


	//   ....[62]....
        /*02fc*/ 	.word	0xffffffff


	//   ....[63]....
        /*0300*/ 	.word	0xffffffff


	//   ....[64]....
        /*0304*/ 	.word	0xffffffff


	//   ....[65]....
        /*0308*/ 	.word	0xffffffff


	//   ....[66]....
        /*030c*/ 	.word	0xffffffff


	//   ....[67]....
        /*0310*/ 	.word	0xffffffff


	//   ....[68]....
        /*0314*/ 	.word	0xffffffff


	//   ....[69]....
        /*0318*/ 	.word	0xffffffff


	//   ....[70]....
        /*031c*/ 	.word	0xffffffff


	//   ....[71]....
        /*0320*/ 	.word	0xffffffff


	//   ....[72]....
        /*0324*/ 	.word	0xffffffff


	//   ....[73]....
        /*0328*/ 	.word	0xffffffff


	//   ....[74]....
        /*032c*/ 	.word	0xffffffff


	//   ....[75]....
        /*0330*/ 	.word	0xffffffff


	//   ....[76]....
        /*0334*/ 	.word	0xffffffff


	//   ....[77]....
        /*0338*/ 	.word	0xffffffff


	//   ....[78]....
        /*033c*/ 	.word	0xffffffff


	//   ....[79]....
        /*0340*/ 	.word	0xffffffff


	//   ....[80]....
        /*0344*/ 	.word	0xffffffff


	//   ....[81]....
        /*0348*/ 	.word	0xffffffff


	//   ....[82]....
        /*034c*/ 	.word	0xffffffff


	//   ....[83]....
        /*0350*/ 	.word	0xffffffff


	//   ....[84]....
        /*0354*/ 	.word	0xffffffff


	//   ....[85]....
        /*0358*/ 	.word	0xffffffff


	//   ....[86]....
        /*035c*/ 	.word	0xffffffff


	//   ....[87]....
        /*0360*/ 	.word	0xffffffff


	//   ....[88]....
        /*0364*/ 	.word	0xffffffff


	//   ....[89]....
        /*0368*/ 	.word	0xffffffff


	//   ....[90]....
        /*036c*/ 	.word	0xffffffff


	//   ....[91]....
        /*0370*/ 	.word	0xffffffff


	//   ....[92]....
        /*0374*/ 	.word	0xffffffff


	//   ....[93]....
        /*0378*/ 	.word	0xffffffff


	//   ....[94]....
        /*037c*/ 	.word	0xffffffff


	//   ....[95]....
        /*0380*/ 	.word	0xffffffff


	//   ....[96]....
        /*0384*/ 	.word	0xffffffff


	//   ....[97]....
        /*0388*/ 	.word	0xffffffff


	//   ....[98]....
        /*038c*/ 	.word	0xffffffff


	//   ....[99]....
        /*0390*/ 	.word	0xffffffff


	//   ....[100]....
        /*0394*/ 	.word	0xffffffff


	//   ....[101]....
        /*0398*/ 	.word	0xffffffff


	//   ....[102]....
        /*039c*/ 	.word	0xffffffff


	//   ....[103]....
        /*03a0*/ 	.word	0xffffffff


	//   ....[104]....
        /*03a4*/ 	.word	0xffffffff


	//   ....[105]....
        /*03a8*/ 	.word	0xffffffff


	//   ....[106]....
        /*03ac*/ 	.word	0xffffffff


	//   ....[107]....
        /*03b0*/ 	.word	0xffffffff


	//   ....[108]....
        /*03b4*/ 	.word	0xffffffff


	//   ....[109]....
        /*03b8*/ 	.word	0xffffffff


	//   ....[110]....
        /*03bc*/ 	.word	0xffffffff


	//   ....[111]....
        /*03c0*/ 	.word	0xffffffff


	//   ....[112]....
        /*03c4*/ 	.word	0xffffffff


	//   ....[113]....
        /*03c8*/ 	.word	0xffffffff


	//   ....[114]....
        /*03cc*/ 	.word	0xffffffff


	//   ....[115]....
        /*03d0*/ 	.word	0xffffffff


	//   ....[116]....
        /*03d4*/ 	.word	0xffffffff


	//   ....[117]....
        /*03d8*/ 	.word	0xffffffff


	//   ....[118]....
        /*03dc*/ 	.word	0xffffffff


	//   ....[119]....
        /*03e0*/ 	.word	0xffffffff


	//   ....[120]....
        /*03e4*/ 	.word	0xffffffff


	//   ....[121]....
        /*03e8*/ 	.word	0xffffffff


	//   ....[122]....
        /*03ec*/ 	.word	0xffffffff


	//   ....[123]....
        /*03f0*/ 	.word	0xffffffff


	//   ....[124]....
        /*03f4*/ 	.word	0xffffffff


	//   ....[125]....
        /*03f8*/ 	.word	0xffffffff


	//   ....[126]....
        /*03fc*/ 	.word	0xffffffff


	//   ....[127]....
        /*0400*/ 	.word	0xffffffff


	//   ....[128]....
        /*0404*/ 	.word	0xffffffff


	//   ....[129]....
        /*0408*/ 	.word	0xffffffff


	//   ....[130]....
        /*040c*/ 	.word	0xffffffff


	//   ....[131]....
        /*0410*/ 	.word	0xffffffff


	//   ....[132]....
        /*0414*/ 	.word	0xffffffff


	//   ....[133]....
        /*0418*/ 	.word	0xffffffff


	//   ....[134]....
        /*041c*/ 	.word	0xffffffff


	//   ....[135]....
        /*0420*/ 	.word	0xffffffff


	//   ....[136]....
        /*0424*/ 	.word	0xffffffff


	//   ....[137]....
        /*0428*/ 	.word	0xffffffff


	//   ....[138]....
        /*042c*/ 	.word	0xffffffff


	//   ....[139]....
        /*0430*/ 	.word	0xffffffff


	//   ....[140]....
        /*0434*/ 	.word	0xffffffff


	//   ....[141]....
        /*0438*/ 	.word	0xffffffff


	//   ....[142]....
        /*043c*/ 	.word	0xffffffff


	//   ....[143]....
        /*0440*/ 	.word	0xffffffff


	//   ....[144]....
        /*0444*/ 	.word	0xffffffff


	//   ....[145]....
        /*0448*/ 	.word	0xffffffff


	//   ....[146]....
        /*044c*/ 	.word	0xffffffff


	//   ....[147]....
        /*0450*/ 	.word	0xffffffff


	//   ....[148]....
        /*0454*/ 	.word	0xffffffff


	//   ....[149]....
        /*0458*/ 	.word	0xffffffff


	//   ....[150]....
        /*045c*/ 	.word	0xffffffff


	//   ....[151]....
        /*0460*/ 	.word	0xffffffff


	//   ....[152]....
        /*0464*/ 	.word	0xffffffff


	//   ....[153]....
        /*0468*/ 	.word	0xffffffff


	//   ....[154]....
        /*046c*/ 	.word	0xffffffff


	//   ....[155]....
        /*0470*/ 	.word	0xffffffff


	//   ....[156]....
        /*0474*/ 	.word	0xffffffff


	//   ....[157]....
        /*0478*/ 	.word	0xffffffff


	//   ....[158]....
        /*047c*/ 	.word	0xffffffff


	//   ....[159]....
        /*0480*/ 	.word	0xffffffff


	//   ....[160]....
        /*0484*/ 	.word	0xffffffff


	//   ....[161]....
        /*0488*/ 	.word	0xffffffff


	//   ....[162]....
        /*048c*/ 	.word	0xffffffff


	//   ....[163]....
        /*0490*/ 	.word	0xffffffff


	//   ....[164]....
        /*0494*/ 	.word	0xffffffff


	//   ....[165]....
        /*0498*/ 	.word	0xffffffff


	//   ....[166]....
        /*049c*/ 	.word	0xffffffff


	//   ....[167]....
        /*04a0*/ 	.word	0xffffffff


	//   ....[168]....
        /*04a4*/ 	.word	0xffffffff


	//   ....[169]....
        /*04a8*/ 	.word	0xffffffff


	//   ....[170]....
        /*04ac*/ 	.word	0xffffffff


	//   ....[171]....
        /*04b0*/ 	.word	0xffffffff


	//   ....[172]....
        /*04b4*/ 	.word	0xffffffff


	//   ....[173]....
        /*04b8*/ 	.word	0xffffffff


	//   ....[174]....
        /*04bc*/ 	.word	0xffffffff


	//   ....[175]....
        /*04c0*/ 	.word	0xffffffff


	//   ....[176]....
        /*04c4*/ 	.word	0xffffffff


	//   ....[177]....
        /*04c8*/ 	.word	0xffffffff


	//   ....[178]....
        /*04cc*/ 	.word	0xffffffff


	//   ....[179]....
        /*04d0*/ 	.word	0xffffffff


	//   ....[180]....
        /*04d4*/ 	.word	0xffffffff


	//   ....[181]....
        /*04d8*/ 	.word	0xffffffff


	//   ....[182]....
        /*04dc*/ 	.word	0xffffffff


	//   ....[183]....
        /*04e0*/ 	.word	0xffffffff


	//   ....[184]....
        /*04e4*/ 	.word	0xffffffff


	//   ....[185]....
        /*04e8*/ 	.word	0xffffffff


	//   ....[186]....
        /*04ec*/ 	.word	0xffffffff


	//   ....[187]....
        /*04f0*/ 	.word	0xffffffff


	//   ....[188]....
        /*04f4*/ 	.word	0xffffffff


	//   ....[189]....
        /*04f8*/ 	.word	0xffffffff


	//   ....[190]....
        /*04fc*/ 	.word	0xffffffff


	//   ....[191]....
        /*0500*/ 	.word	0xffffffff


	//   ....[192]....
        /*0504*/ 	.word	0xffffffff


	//   ....[193]....
        /*0508*/ 	.word	0xffffffff


	//   ....[194]....
        /*050c*/ 	.word	0xffffffff


	//   ....[195]....
        /*0510*/ 	.word	0xffffffff


	//   ....[196]....
        /*0514*/ 	.word	0xffffffff


	//   ....[197]....
        /*0518*/ 	.word	0xffffffff


	//   ....[198]....
        /*051c*/ 	.word	0xffffffff


	//   ....[199]....
        /*0520*/ 	.word	0x0500000f


	//----- nvinfo : EIATTR_COOP_GROUP_INSTR_OFFSETS
	.align		4
.L_476:
        /*0524*/ 	.byte	0x04, 0x28
        /*0526*/ 	.short	(.L_478 - .L_477)


	//   ....[0]....
.L_477:
        /*0528*/ 	.word	0x00000070


	//   ....[1]....
        /*052c*/ 	.word	0x000001a0


	//   ....[2]....
        /*0530*/ 	.word	0x000001f0


	//   ....[3]....
        /*0534*/ 	.word	0x000003e0


	//   ....[4]....
        /*0538*/ 	.word	0x00000600


	//   ....[5]....
        /*053c*/ 	.word	0x00000f50


	//   ....[6]....
        /*0540*/ 	.word	0x00002110


	//   ....[7]....
        /*0544*/ 	.word	0x00002260


	//   ....[8]....
        /*0548*/ 	.word	0x000023f0


	//   ....[9]....
        /*054c*/ 	.word	0x00002490


	//   ....[10]....
        /*0550*/ 	.word	0x000024c0


	//   ....[11]....
        /*0554*/ 	.word	0x000025c0


	//   ....[12]....
        /*0558*/ 	.word	0x00002830


	//   ....[13]....
        /*055c*/ 	.word	0x00002910


	//   ....[14]....
        /*0560*/ 	.word	0x000029d0


	//   ....[15]....
        /*0564*/ 	.word	0x00002d90


	//   ....[16]....
        /*0568*/ 	.word	0x00002db0


	//   ....[17]....
        /*056c*/ 	.word	0x00002de0


	//   ....[18]....
        /*0570*/ 	.word	0x00002df0


	//   ....[19]....
        /*0574*/ 	.word	0x00002fd0


	//   ....[20]....
        /*0578*/ 	.word	0x00003160


	//   ....[21]....
        /*057c*/ 	.word	0x000031c0


	//   ....[22]....
        /*0580*/ 	.word	0x00003200


	//   ....[23]....
        /*0584*/ 	.word	0x00003350


	//   ....[24]....
        /*0588*/ 	.word	0x00003380


	//   ....[25]....
        /*058c*/ 	.word	0x000033a0


	//   ....[26]....
        /*0590*/ 	.word	0x000033c0


	//   ....[27]....
        /*0594*/ 	.word	0x00003410


	//   ....[28]....
        /*0598*/ 	.word	0x00003420


	//   ....[29]....
        /*059c*/ 	.word	0x00003430


	//   ....[30]....
        /*05a0*/ 	.word	0x00003550


	//   ....[31]....
        /*05a4*/ 	.word	0x00003570


	//   ....[32]....
        /*05a8*/ 	.word	0x00003580


	//   ....[33]....
        /*05ac*/ 	.word	0x000035a0


	//   ....[34]....
        /*05b0*/ 	.word	0x000035b0


	//   ....[35]....
        /*05b4*/ 	.word	0x000035c0


	//   ....[36]....
        /*05b8*/ 	.word	0x000035f0


	//   ....[37]....
        /*05bc*/ 	.word	0x00003670


	//   ....[38]....
        /*05c0*/ 	.word	0x000036d0


	//   ....[39]....
        /*05c4*/ 	.word	0x00003700


	//   ....[40]....
        /*05c8*/ 	.word	0x00003710


	//   ....[41]....
        /*05cc*/ 	.word	0x00003730


	//   ....[42]....
        /*05d0*/ 	.word	0x000037a0


	//   ....[43]....
        /*05d4*/ 	.word	0x000037b0


	//   ....[44]....
        /*05d8*/ 	.word	0x000037e0


	//   ....[45]....
        /*05dc*/ 	.word	0x00003910


	//   ....[46]....
        /*05e0*/ 	.word	0x00003930


	//   ....[47]....
        /*05e4*/ 	.word	0x00003940


	//   ....[48]....
        /*05e8*/ 	.word	0x00003950


	//   ....[49]....
        /*05ec*/ 	.word	0x00003960


	//   ....[50]....
        /*05f0*/ 	.word	0x00003970


	//   ....[51]....
        /*05f4*/ 	.word	0x00003980


	//   ....[52]....
        /*05f8*/ 	.word	0x000039e0


	//   ....[53]....
        /*05fc*/ 	.word	0x00003a40


	//   ....[54]....
        /*0600*/ 	.word	0x00003a70


	//   ....[55]....
        /*0604*/ 	.word	0x00003ab0


	//   ....[56]....
        /*0608*/ 	.word	0x00003ac0


	//   ....[57]....
        /*060c*/ 	.word	0x00003ae0


	//   ....[58]....
        /*0610*/ 	.word	0x00003af0


	//   ....[59]....
        /*0614*/ 	.word	0x00003b00


	//   ....[60]....
        /*0618*/ 	.word	0x00003b10


	//   ....[61]....
        /*061c*/ 	.word	0x00003b20


	//   ....[62]....
        /*0620*/ 	.word	0x00003b60


	//   ....[63]....
        /*0624*/ 	.word	0x00003b70


	//   ....[64]....
        /*0628*/ 	.word	0x00003b80


	//   ....[65]....
        /*062c*/ 	.word	0x00003b90


	//   ....[66]....
        /*0630*/ 	.word	0x00003ba0


	//   ....[67]....
        /*0634*/ 	.word	0x00003bb0


	//   ....[68]....
        /*0638*/ 	.word	0x00003bc0


	//   ....[69]....
        /*063c*/ 	.word	0x00003bd0


	//   ....[70]....
        /*0640*/ 	.word	0x00006340


	//   ....[71]....
        /*0644*/ 	.word	0x00006380


	//   ....[72]....
        /*0648*/ 	.word	0x000063c0


	//   ....[73]....
        /*064c*/ 	.word	0x00006400


	//   ....[74]....
        /*0650*/ 	.word	0x00006430


	//   ....[75]....
        /*0654*/ 	.word	0x00006460


	//   ....[76]....
        /*0658*/ 	.word	0x00006710


	//   ....[77]....
        /*065c*/ 	.word	0x000067c0


	//   ....[78]....
        /*0660*/ 	.word	0x00006840


	//   ....[79]....
        /*0664*/ 	.word	0x00006880


	//   ....[80]....
        /*0668*/ 	.word	0x000068b0


	//   ....[81]....
        /*066c*/ 	.word	0x000068e0


	//   ....[82]....
        /*0670*/ 	.word	0x00006900


	//   ....[83]....
        /*0674*/ 	.word	0x00006940


	//   ....[84]....
        /*0678*/ 	.word	0x00006960


	//   ....[85]....
        /*067c*/ 	.word	0x000069b0


	//   ....[86]....
        /*0680*/ 	.word	0x00006a50


	//   ....[87]....
        /*0684*/ 	.word	0x00006a90


	//   ....[88]....
        /*0688*/ 	.word	0x00006ad0


	//   ....[89]....
        /*068c*/ 	.word	0x00006b40


	//   ....[90]....
        /*0690*/ 	.word	0x00006b80


	//   ....[91]....
        /*0694*/ 	.word	0x00006ba0


	//   ....[92]....
        /*0698*/ 	.word	0x00006c50


	//   ....[93]....
        /*069c*/ 	.word	0x00006d20


	//   ....[94]....
        /*06a0*/ 	.word	0x00006d50


	//   ....[95]....
        /*06a4*/ 	.word	0x00006d60


	//   ....[96]....
        /*06a8*/ 	.word	0x00006d90


	//   ....[97]....
        /*06ac*/ 	.word	0x00006dd0


	//   ....[98]....
        /*06b0*/ 	.word	0x00006e00


	//   ....[99]....
        /*06b4*/ 	.word	0x00006eb0


	//   ....[100]....
        /*06b8*/ 	.word	0x00006f50


	//   ....[101]....
        /*06bc*/ 	.word	0x00006f90


	//   ....[102]....
        /*06c0*/ 	.word	0x000073a0


	//   ....[103]....
        /*06c4*/ 	.word	0x000073b0


	//   ....[104]....
        /*06c8*/ 	.word	0x000073c0


	//   ....[105]....
        /*06cc*/ 	.word	0x000073d0


	//   ....[106]....
        /*06d0*/ 	.word	0x000073e0


	//   ....[107]....
        /*06d4*/ 	.word	0x000073f0


	//   ....[108]....
        /*06d8*/ 	.word	0x00007420


	//   ....[109]....
        /*06dc*/ 	.word	0x00007450


	//   ....[110]....
        /*06e0*/ 	.word	0x00007460


	//   ....[111]....
        /*06e4*/ 	.word	0x00007490


	//   ....[112]....
        /*06e8*/ 	.word	0x000074c0


	//   ....[113]....
        /*06ec*/ 	.word	0x00007520


	//   ....[114]....
        /*06f0*/ 	.word	0x00007530


	//   ....[115]....
        /*06f4*/ 	.word	0x00007570


	//   ....[116]....
        /*06f8*/ 	.word	0x000075b0


	//   ....[117]....
        /*06fc*/ 	.word	0x000075f0


	//   ....[118]....
        /*0700*/ 	.word	0x00007600


	//   ....[119]....
        /*0704*/ 	.word	0x00007640


	//   ....[120]....
        /*0708*/ 	.word	0x00007680


	//   ....[121]....
        /*070c*/ 	.word	0x00007690


	//   ....[122]....
        /*0710*/ 	.word	0x000076d0


	//   ....[123]....
        /*0714*/ 	.word	0x00007710


	//   ....[124]....
        /*0718*/ 	.word	0x00007750


	//   ....[125]....
        /*071c*/ 	.word	0x00007760


	//   ....[126]....
        /*0720*/ 	.word	0x000077a0


	//   ....[127]....
        /*0724*/ 	.word	0x000077e0


	//   ....[128]....
        /*0728*/ 	.word	0x00007820


	//   ....[129]....
        /*072c*/ 	.word	0x00007860


	//   ....[130]....
        /*0730*/ 	.word	0x000078a0


	//   ....[131]....
        /*0734*/ 	.word	0x000078e0


	//   ....[132]....
        /*0738*/ 	.word	0x00007920


	//   ....[133]....
        /*073c*/ 	.word	0x00007940


	//   ....[134]....
        /*0740*/ 	.word	0x00009dc0


	//   ....[135]....
        /*0744*/ 	.word	0x00009e00


	//   ....[136]....
        /*0748*/ 	.word	0x00009e20


	//   ....[137]....
        /*074c*/ 	.word	0x00009e70


	//   ....[138]....
        /*0750*/ 	.word	0x00009f40


	//   ....[139]....
        /*0754*/ 	.word	0x0000a020


	//   ....[140]....
        /*0758*/ 	.word	0x0000a060


	//   ....[141]....
        /*075c*/ 	.word	0x0000a0f0


	//   ....[142]....
        /*0760*/ 	.word	0x0000a140


	//   ....[143]....
        /*0764*/ 	.word	0x0000a210


	//   ....[144]....
        /*0768*/ 	.word	0x0000a290


	//   ....[145]....
        /*076c*/ 	.word	0x0000a310


	//   ....[146]....
        /*0770*/ 	.word	0x0000a350


	//   ....[147]....
        /*0774*/ 	.word	0x0000a3c0


	//   ....[148]....
        /*0778*/ 	.word	0x0000a400


	//   ....[149]....
        /*077c*/ 	.word	0x0000a4c0


	//   ....[150]....
        /*0780*/ 	.word	0x0000a630


	//   ....[151]....
        /*0784*/ 	.word	0x0000a780


	//   ....[152]....
        /*0788*/ 	.word	0x0000a880


	//   ....[153]....
        /*078c*/ 	.word	0x0000a920


	//   ....[154]....
        /*0790*/ 	.word	0x0000aac0


	//   ....[155]....
        /*0794*/ 	.word	0x0000ae60


	//   ....[156]....
        /*0798*/ 	.word	0x0000b0e0


	//   ....[157]....
        /*079c*/ 	.word	0x0000b120


	//   ....[158]....
        /*07a0*/ 	.word	0x0000b150


	//   ....[159]....
        /*07a4*/ 	.word	0x0000b190


	//   ....[160]....
        /*07a8*/ 	.word	0x0000b1d0


	//   ....[161]....
        /*07ac*/ 	.word	0x0000b210


	//   ....[162]....
        /*07b0*/ 	.word	0x0000b250


	//   ....[163]....
        /*07b4*/ 	.word	0x0000b420


	//   ....[164]....
        /*07b8*/ 	.word	0x0000b460


	//   ....[165]....
        /*07bc*/ 	.word	0x0000b4a0


	//   ....[166]....
        /*07c0*/ 	.word	0x0000b630


	//   ....[167]....
        /*07c4*/ 	.word	0x0000b640


	//   ....[168]....
        /*07c8*/ 	.word	0x0000b650


	//   ....[169]....
        /*07cc*/ 	.word	0x0000b660


	//   ....[170]....
        /*07d0*/ 	.word	0x0000b670


	//   ....[171]....
        /*07d4*/ 	.word	0x0000b680


	//   ....[172]....
        /*07d8*/ 	.word	0x0000b6b0


	//   ....[173]....
        /*07dc*/ 	.word	0x0000b6e0


	//   ....[174]....
        /*07e0*/ 	.word	0x0000b720


	//   ....[175]....
        /*07e4*/ 	.word	0x0000b730


	//   ....[176]....
        /*07e8*/ 	.word	0x0000b780


	//   ....[177]....
        /*07ec*/ 	.word	0x0000b7c0


	//   ....[178]....
        /*07f0*/ 	.word	0x0000b7f0


	//   ....[179]....
        /*07f4*/ 	.word	0x0000b820


	//   ....[180]....
        /*07f8*/ 	.word	0x0000b840


	//   ....[181]....
        /*07fc*/ 	.word	0x0000b8b0


	//   ....[182]....
        /*0800*/ 	.word	0x0000b8c0


	//   ....[183]....
        /*0804*/ 	.word	0x0000b8f0


	//   ....[184]....
        /*0808*/ 	.word	0x0000b930


	//   ....[185]....
        /*080c*/ 	.word	0x0000b970


	//   ....[186]....
        /*0810*/ 	.word	0x0000b9b0


	//   ....[187]....
        /*0814*/ 	.word	0x0000b9d0


	//   ....[188]....
        /*0818*/ 	.word	0x0000ba10


	//   ....[189]....
        /*081c*/ 	.word	0x0000ba20


	//   ....[190]....
        /*0820*/ 	.word	0x0000ba30


	//   ....[191]....
        /*0824*/ 	.word	0x0000ba60


	//   ....[192]....
        /*0828*/ 	.word	0x0000baa0


	//   ....[193]....
        /*082c*/ 	.word	0x0000bae0


	//   ....[194]....
        /*0830*/ 	.word	0x0000bb10


	//   ....[195]....
        /*0834*/ 	.word	0x0000bb20


	//   ....[196]....
        /*0838*/ 	.word	0x0000bb50


	//   ....[197]....
        /*083c*/ 	.word	0x0000bb90


	//   ....[198]....
        /*0840*/ 	.word	0x0000dc80


	//   ....[199]....
        /*0844*/ 	.word	0x00010630


	//----- nvinfo : EIATTR_REG_RECONFIG
	.align		4
.L_478:
        /*0848*/ 	.byte	0x01, 0x54
	.zero		2


	//----- nvinfo : EIATTR_SYSCALL_OFFSETS
	.align		4
        /*084c*/ 	.byte	0x04, 0x46
        /*084e*/ 	.short	(.L_480 - .L_479)


	//   ....[0]....
.L_479:
        /*0850*/ 	.word	0x00000bb0


	//   ....[1]....
        /*0854*/ 	.word	0x00000ca0


	//   ....[2]....
        /*0858*/ 	.word	0x00000e00


	//   ....[3]....
        /*085c*/ 	.word	0x00000ef0


	//----- nvinfo : EIATTR_MBARRIER_INSTR_OFFSETS
	.align		4
.L_480:
        /*0860*/ 	.byte	0x04, 0x39
        /*0862*/ 	.short	(.L_482 - .L_481)


	//   ....[0]....
.L_481:
        /*0864*/ 	.word	0x00000290
        /*0868*/ 	.word	0x000000ff
        /*086c*/ 	.word	0x00030c00
        /*0870*/ 	.short	0x0100
        /*0872*/ 	.byte	0x06
	.zero		1


	//   ....[1]....
        /*0874*/ 	.word	0x00000390
        /*0878*/ 	.word	0x000000ff
        /*087c*/ 	.word	0x00030c10
        /*0880*/ 	.short	0x0100
        /*0882*/ 	.byte	0x08
	.zero		1


	//   ....[2]....
        /*0884*/ 	.word	0x000003a0
        /*0888*/ 	.word	0x000000ff
        /*088c*/ 	.word	0x00030c20
        /*0890*/ 	.short	0x0100
        /*0892*/ 	.byte	0x08
	.zero		1


	//   ....[3]....
        /*0894*/ 	.word	0x000003b0
        /*0898*/ 	.word	0x000000ff
        /*089c*/ 	.word	0x00030c18
        /*08a0*/ 	.short	0x0100
        /*08a2*/ 	.byte	0x08
	.zero		1


	//   ....[4]....
        /*08a4*/ 	.word	0x000003c0
        /*08a8*/ 	.word	0x000000ff
        /*08ac*/ 	.word	0x00030c28
        /*08b0*/ 	.short	0x0100
        /*08b2*/ 	.byte	0x08
	.zero		1


	//   ....[5]....
        /*08b4*/ 	.word	0x000004f0
        /*08b8*/ 	.word	0x000000ff
        /*08bc*/ 	.word	0x00030c30
        /*08c0*/ 	.short	0x0100
        /*08c2*/ 	.byte	0x08
	.zero		1


	//   ....[6]....
        /*08c4*/ 	.word	0x00000500
        /*08c8*/ 	.word	0x000000ff
        /*08cc*/ 	.word	0x00030c40
        /*08d0*/ 	.short	0x0100
        /*08d2*/ 	.byte	0x08
	.zero		1


	//   ....[7]....
        /*08d4*/ 	.word	0x00000510
        /*08d8*/ 	.word	0x000000ff
        /*08dc*/ 	.word	0x00030c38
        /*08e0*/ 	.short	0x0100
        /*08e2*/ 	.byte	0x08
	.zero		1


	//   ....[8]....
        /*08e4*/ 	.word	0x00000520
        /*08e8*/ 	.word	0x000000ff
        /*08ec*/ 	.word	0x00030c48
        /*08f0*/ 	.short	0x0100
        /*08f2*/ 	.byte	0x08
	.zero		1


	//   ....[9]....
        /*08f4*/ 	.word	0x00000f90
        /*08f8*/ 	.word	0x000000de
        /*08fc*/ 	.word	0x00030c00
        /*0900*/ 	.short	0x010a
        /*0902*/ 	.byte	0x3f
	.zero		1


	//   ....[10]....
        /*0904*/ 	.word	0x000010b0
        /*0908*/ 	.word	0x000000de
        /*090c*/ 	.word	0x00030c00
        /*0910*/ 	.short	0x010a
        /*0912*/ 	.byte	0x3f
	.zero		1


	//   ....[11]....
        /*0914*/ 	.word	0x00001b40
        /*0918*/ 	.word	0x00000008
        /*091c*/ 	.word	0x00030c10
        /*0920*/ 	.short	0x010a
        /*0922*/ 	.byte	0x3f
	.zero		1


	//   ....[12]....
        /*0924*/ 	.word	0x00001bb0
        /*0928*/ 	.word	0x00000008
        /*092c*/ 	.word	0x00030c10
        /*0930*/ 	.short	0x010a
        /*0932*/ 	.byte	0x3f
	.zero		1


	//   ....[13]....
        /*0934*/ 	.word	0x00001f90
        /*0938*/ 	.word	0x00000008
        /*093c*/ 	.word	0x00030c30
        /*0940*/ 	.short	0x010a
        /*0942*/ 	.byte	0x3f
	.zero		1


	//   ....[14]....
        /*0944*/ 	.word	0x00002010
        /*0948*/ 	.word	0x00000008
        /*094c*/ 	.word	0x00030c30
        /*0950*/ 	.short	0x010a
        /*0952*/ 	.byte	0x3f
	.zero		1


	//   ....[15]....
        /*0954*/ 	.word	0x00005080
        /*0958*/ 	.word	0x00000009
        /*095c*/ 	.word	0x00000000
        /*0960*/ 	.short	0x0101
        /*0962*/ 	.byte	0x3f
	.zero		1


	//   ....[16]....
        /*0964*/ 	.word	0x000054d0
        /*0968*/ 	.word	0x00000008
        /*096c*/ 	.word	0x00000000
        /*0970*/ 	.short	0x0101
        /*0972*/ 	.byte	0x3f
	.zero		1


	//   ....[17]....
        /*0974*/ 	.word	0x00005d80
        /*0978*/ 	.word	0x00000006
        /*097c*/ 	.word	0x00030c10
        /*0980*/ 	.short	0x010a
        /*0982*/ 	.byte	0x3f
	.zero		1


	//   ....[18]....
        /*0984*/ 	.word	0x00005e00
        /*0988*/ 	.word	0x00000006
        /*098c*/ 	.word	0x00030c10
        /*0990*/ 	.short	0x010a
        /*0992*/ 	.byte	0x3f
	.zero		1


	//   ....[19]....
        /*0994*/ 	.word	0x00006200
        /*0998*/ 	.word	0x00000006
        /*099c*/ 	.word	0x00030c30
        /*09a0*/ 	.short	0x010a
        /*09a2*/ 	.byte	0x3f
	.zero		1


	//   ....[20]....
        /*09a4*/ 	.word	0x00006290
        /*09a8*/ 	.word	0x00000006
        /*09ac*/ 	.word	0x00030c30
        /*09b0*/ 	.short	0x010a
        /*09b2*/ 	.byte	0x3f
	.zero		1


	//   ....[21]....
        /*09b4*/ 	.word	0x00008a60
        /*09b8*/ 	.word	0x00000007
        /*09bc*/ 	.word	0x00000000
        /*09c0*/ 	.short	0x0101
        /*09c2*/ 	.byte	0x3f
	.zero		1


	//   ....[22]....
        /*09c4*/ 	.word	0x00008ed0
        /*09c8*/ 	.word	0x00000006
        /*09cc*/ 	.word	0x00000000
        /*09d0*/ 	.short	0x0101
        /*09d2*/ 	.byte	0x3f
	.zero		1


	//   ....[23]....
        /*09d4*/ 	.word	0x00009720
        /*09d8*/ 	.word	0x00000007
        /*09dc*/ 	.word	0x00030c10
        /*09e0*/ 	.short	0x010a
        /*09e2*/ 	.byte	0x3f
	.zero		1


	//   ....[24]....
        /*09e4*/ 	.word	0x000097a0
        /*09e8*/ 	.word	0x00000007
        /*09ec*/ 	.word	0x00030c10
        /*09f0*/ 	.short	0x010a
        /*09f2*/ 	.byte	0x3f
	.zero		1


	//   ....[25]....
        /*09f4*/ 	.word	0x00009bb0
        /*09f8*/ 	.word	0x00000007
        /*09fc*/ 	.word	0x00030c30
        /*0a00*/ 	.short	0x010a
        /*0a02*/ 	.byte	0x3f
	.zero		1


	//   ....[26]....
        /*0a04*/ 	.word	0x00009c40
        /*0a08*/ 	.word	0x00000007
        /*0a0c*/ 	.word	0x00030c30
        /*0a10*/ 	.short	0x010a
        /*0a12*/ 	.byte	0x3f
	.zero		1


	//   ....[27]....
        /*0a14*/ 	.word	0x0000cd70
        /*0a18*/ 	.word	0x00000008
        /*0a1c*/ 	.word	0x00000000
        /*0a20*/ 	.short	0x0101
        /*0a22*/ 	.byte	0x3f
	.zero		1


	//   ....[28]....
        /*0a24*/ 	.word	0x0000d1e0
        /*0a28*/ 	.word	0x00000007
        /*0a2c*/ 	.word	0x00000000
        /*0a30*/ 	.short	0x0101
        /*0a32*/ 	.byte	0x3f
	.zero		1


	//   ....[29]....
        /*0a34*/ 	.word	0x0000ed80
        /*0a38*/ 	.word	0x00000010
        /*0a3c*/ 	.word	0x00030c20
        /*0a40*/ 	.short	0x010a
        /*0a42*/ 	.byte	0x3f
	.zero		1


	//   ....[30]....
        /*0a44*/ 	.word	0x0000f350
        /*0a48*/ 	.word	0x00000010
        /*0a4c*/ 	.word	0x00030c40
        /*0a50*/ 	.short	0x010a
        /*0a52*/ 	.byte	0x3f
	.zero		1


	//   ....[31]....
        /*0a54*/ 	.word	0x0000f580
        /*0a58*/ 	.word	0x00000010
        /*0a5c*/ 	.word	0x00030c28
        /*0a60*/ 	.short	0x010a
        /*0a62*/ 	.byte	0x3f
	.zero		1


	//   ....[32]....
        /*0a64*/ 	.word	0x0000f7b0
        /*0a68*/ 	.word	0x00000010
        /*0a6c*/ 	.word	0x00030c48
        /*0a70*/ 	.short	0x010a
        /*0a72*/ 	.byte	0x3f
	.zero		1


	//   ....[33]....
        /*0a74*/ 	.word	0x0000f990
        /*0a78*/ 	.word	0x00000010
        /*0a7c*/ 	.word	0x00030c20
        /*0a80*/ 	.short	0x010a
        /*0a82*/ 	.byte	0x3f
	.zero		1


	//   ....[34]....
        /*0a84*/ 	.word	0x0000fc40
        /*0a88*/ 	.word	0x00000010
        /*0a8c*/ 	.word	0x00030c40
        /*0a90*/ 	.short	0x010a
        /*0a92*/ 	.byte	0x3f
	.zero		1


	//   ....[35]....
        /*0a94*/ 	.word	0x0000fe40
        /*0a98*/ 	.word	0x00000010
        /*0a9c*/ 	.word	0x00030c28
        /*0aa0*/ 	.short	0x010a
        /*0aa2*/ 	.byte	0x3f
	.zero		1


	//   ....[36]....
        /*0aa4*/ 	.word	0x000100c0
        /*0aa8*/ 	.word	0x00000003
        /*0aac*/ 	.word	0x00030c40
        /*0ab0*/ 	.short	0x010a
        /*0ab2*/ 	.byte	0x3f
	.zero		1


	//   ....[37]....
        /*0ab4*/ 	.word	0x00010490
        /*0ab8*/ 	.word	0x00000006
        /*0abc*/ 	.word	0x00000000
        /*0ac0*/ 	.short	0x010a
        /*0ac2*/ 	.byte	0x3f
	.zero		1


	//   ....[38]....
        /*0ac4*/ 	.word	0x000104f0
        /*0ac8*/ 	.word	0x00000003
        /*0acc*/ 	.word	0x00000000
        /*0ad0*/ 	.short	0x010a
        /*0ad2*/ 	.byte	0x3f
	.zero		1


	//   ....[39]....
        /*0ad4*/ 	.word	0x00010550
        /*0ad8*/ 	.word	0x00000002
        /*0adc*/ 	.word	0x00000000
        /*0ae0*/ 	.short	0x010a
        /*0ae2*/ 	.byte	0x3f
	.zero		1


	//   ....[40]....
        /*0ae4*/ 	.word	0x00010580
        /*0ae8*/ 	.word	0x00000003
        /*0aec*/ 	.word	0x00000000
        /*0af0*/ 	.short	0x010a
        /*0af2*/ 	.byte	0x3f
	.zero		1


	//   ....[41]....
        /*0af4*/ 	.word	0x00010660
        /*0af8*/ 	.word	0x000000de
        /*0afc*/ 	.word	0x00030c00
        /*0b00*/ 	.short	0x010a
        /*0b02*/ 	.byte	0x3f
	.zero		1


	//   ....[42]....
        /*0b04*/ 	.word	0x000106b0
        /*0b08*/ 	.word	0x00000008
        /*0b0c*/ 	.word	0x00030c10
        /*0b10*/ 	.short	0x010a
        /*0b12*/ 	.byte	0x3f
	.zero		1


	//   ....[43]....
        /*0b14*/ 	.word	0x00010700
        /*0b18*/ 	.word	0x00000008
        /*0b1c*/ 	.word	0x00030c30
        /*0b20*/ 	.short	0x010a
        /*0b22*/ 	.byte	0x3f
	.zero		1


	//   ....[44]....
        /*0b24*/ 	.word	0x00010750
        /*0b28*/ 	.word	0x00000006
        /*0b2c*/ 	.word	0x00030c10
        /*0b30*/ 	.short	0x010a
        /*0b32*/ 	.byte	0x3f
	.zero		1


	//   ....[45]....
        /*0b34*/ 	.word	0x000107a0
        /*0b38*/ 	.word	0x00000006
        /*0b3c*/ 	.word	0x00030c30
        /*0b40*/ 	.short	0x010a
        /*0b42*/ 	.byte	0x3f
	.zero		1


	//   ....[46]....
        /*0b44*/ 	.word	0x000107f0
        /*0b48*/ 	.word	0x00000007
        /*0b4c*/ 	.word	0x00030c10
        /*0b50*/ 	.short	0x010a
        /*0b52*/ 	.byte	0x3f
	.zero		1


	//   ....[47]....
        /*0b54*/ 	.word	0x00010840
        /*0b58*/ 	.word	0x00000007
        /*0b5c*/ 	.word	0x00030c30
        /*0b60*/ 	.short	0x010a
        /*0b62*/ 	.byte	0x3f
	.zero		1


	//   ....[48]....
        /*0b64*/ 	.word	0x00010890
        /*0b68*/ 	.word	0x00000010
        /*0b6c*/ 	.word	0x00030c20
        /*0b70*/ 	.short	0x010a
        /*0b72*/ 	.byte	0x3f
	.zero		1


	//   ....[49]....
        /*0b74*/ 	.word	0x000108e0
        /*0b78*/ 	.word	0x00000010
        /*0b7c*/ 	.word	0x00030c40
        /*0b80*/ 	.short	0x010a
        /*0b82*/ 	.byte	0x3f
	.zero		1


	//   ....[50]....
        /*0b84*/ 	.word	0x00010930
        /*0b88*/ 	.word	0x00000010
        /*0b8c*/ 	.word	0x00030c28
        /*0b90*/ 	.short	0x010a
        /*0b92*/ 	.byte	0x3f
	.zero		1


	//   ....[51]....
        /*0b94*/ 	.word	0x00010980
        /*0b98*/ 	.word	0x00000010
        /*0b9c*/ 	.word	0x00030c48
        /*0ba0*/ 	.short	0x010a
        /*0ba2*/ 	.byte	0x3f
	.zero		1


	//   ....[52]....
        /*0ba4*/ 	.word	0x000109e0
        /*0ba8*/ 	.word	0x00000010
        /*0bac*/ 	.word	0x00030c20
        /*0bb0*/ 	.short	0x010a
        /*0bb2*/ 	.byte	0x3f
	.zero		1


	//   ....[53]....
        /*0bb4*/ 	.word	0x00010a30
        /*0bb8*/ 	.word	0x00000010
        /*0bbc*/ 	.word	0x00030c40
        /*0bc0*/ 	.short	0x010a
        /*0bc2*/ 	.byte	0x3f
	.zero		1


	//   ....[54]....
        /*0bc4*/ 	.word	0x00010a80
        /*0bc8*/ 	.word	0x00000010
        /*0bcc*/ 	.word	0x00030c28
        /*0bd0*/ 	.short	0x010a
        /*0bd2*/ 	.byte	0x3f
	.zero		1


	//   ....[55]....
        /*0bd4*/ 	.word	0x00010ad0
        /*0bd8*/ 	.word	0x00000003
        /*0bdc*/ 	.word	0x00030c40
        /*0be0*/ 	.short	0x010a
        /*0be2*/ 	.byte	0x3f
	.zero		1


	//   ....[56]....
        /*0be4*/ 	.word	0x00010ba0
        /*0be8*/ 	.word	0x00000006
        /*0bec*/ 	.word	0x00000000
        /*0bf0*/ 	.short	0x010a
        /*0bf2*/ 	.byte	0x3f
	.zero		1


	//   ....[57]....
        /*0bf4*/ 	.word	0x00010bf0
        /*0bf8*/ 	.word	0x00000003
        /*0bfc*/ 	.word	0x00000000
        /*0c00*/ 	.short	0x010a
        /*0c02*/ 	.byte	0x3f
	.zero		1


	//   ....[58]....
        /*0c04*/ 	.word	0x00010c40
        /*0c08*/ 	.word	0x00000002
        /*0c0c*/ 	.word	0x00000000
        /*0c10*/ 	.short	0x010a
        /*0c12*/ 	.byte	0x3f
	.zero		1


	//----- nvinfo : EIATTR_NUM_MBARRIERS
	.align		4
.L_482:
        /*0c14*/ 	.byte	0x03, 0x38
        /*0c16*/ 	.short	0x0009


	//----- nvinfo : EIATTR_EXIT_INSTR_OFFSETS
	.align		4
        /*0c18*/ 	.byte	0x04, 0x1c
        /*0c1a*/ 	.short	(.L_484 - .L_483)


	//   ....[0]....
.L_483:
        /*0c1c*/ 	.word	0x000105d0


	//----- nvinfo : EIATTR_MAX_THREADS
	.align		4
.L_484:
        /*0c20*/ 	.byte	0x04, 0x05
        /*0c22*/ 	.short	(.L_486 - .L_485)
.L_485:
        /*0c24*/ 	.word	0x00000180
        /*0c28*/ 	.word	0x00000001
        /*0c2c*/ 	.word	0x00000001


	//----- nvinfo : EIATTR_CRS_STACK_SIZE
	.align		4
.L_486:
        /*0c30*/ 	.byte	0x04, 0x1e
        /*0c32*/ 	.short	(.L_488 - .L_487)
.L_487:
        /*0c34*/ 	.word	0x00000000


	//----- nvinfo : EIATTR_CBANK_PARAM_SIZE
	.align		4
.L_488:
        /*0c38*/ 	.byte	0x03, 0x19
        /*0c3a*/ 	.short	0x06f0


	//----- nvinfo : EIATTR_PARAM_CBANK
	.align		4
        /*0c3c*/ 	.byte	0x04, 0x0a
        /*0c3e*/ 	.short	(.L_490 - .L_489)
	.align		4
.L_489:
        /*0c40*/ 	.word	index@(.nv.constant0._ZN7cutlass13device_kernelIN5flash11enable_sm90INS1_16FlashAttnBwdSm90INS1_25CollectiveMainloopBwdSm90ILi2ELi2ELi2EN4cute5tupleIJNS5_1CILi1EEES8_S8_EEENS6_IJNS7_ILi128EEESA_NS7_ILi64EEEEEENS_10bfloat16_tEfNS_4arch4Sm90ELb0ELb1ELb0ELb0ELb0ELb1ELb0ELb0ELi2ELi1ELi2ELi2ELb0EEENS1_24CollectiveEpilogueBwdGQAISC_fSF_Li256ELb0ELb0EEENS1_19SingleTileSchedulerILb0ELb0ELb0ELi128EEEEEEEEEvNT_6ParamsE)
        /*0c44*/ 	.short	0x0210
        /*0c46*/ 	.short	0x06f0


	//----- nvinfo : EIATTR_SW_WAR
	.align		4
.L_490:
        /*0c48*/ 	.byte	0x04, 0x36
        /*0c4a*/ 	.short	(.L_492 - .L_491)
.L_491:
        /*0c4c*/ 	.word	0x00000008
.L_492:


//--------------------- .nv.info._ZN7cutlass13device_kernelIN5flash11enable_sm90INS1_16FlashAttnBwdSm90INS1_25CollectiveMainloopBwdSm90ILi2ELi2ELi2EN4cute5tupleIJNS5_1CILi1EEES8_S8_EEENS6_IJNS7_ILi128EEESA_NS7_ILi64EEEEEENS_10bfloat16_tEfNS_4arch4Sm90ELb0ELb1ELb0ELb0ELb1ELb1ELb0ELb0ELi2ELi1ELi2ELi2ELb0EEENS1_24CollectiveEpilogueBwdGQAISC_fSF_Li256ELb0ELb1EEENS1_19SingleTileSchedulerILb0ELb0ELb0ELi128EEEEEEEEEvNT_6ParamsE --------------------------
	.section	.nv.info._ZN7cutlass13device_kernelIN5flash11enable_sm90INS1_16FlashAttnBwdSm90INS1_25CollectiveMainloopBwdSm90ILi2ELi2ELi2EN4cute5tupleIJNS5_1CILi1EEES8_S8_EEENS6_IJNS7_ILi128EEESA_NS7_ILi64EEEEEENS_10bfloat16_tEfNS_4arch4Sm90ELb0ELb1ELb0ELb0ELb1ELb1ELb0ELb0ELi2ELi1ELi2ELi2ELb0EEENS1_24CollectiveEpilogueBwdGQAISC_fSF_Li256ELb0ELb1EEENS1_19SingleTileSchedulerILb0ELb0ELb0ELi128EEEEEEEEEvNT_6ParamsE,"",@"SHT_CUDA_INFO"
	.sectionflags	@""
	.align	4


	//----- nvinfo : EIATTR_CUDA_API_VERSION
	.align		4
        /*0000*/ 	.byte	0x04, 0x37
        /*0002*/ 	.short	(.L_494 - .L_493)
.L_493:
        /*0004*/ 	.word	0x00000082


	//----- nvinfo : EIATTR_KPARAM_INFO
	.align		4
.L_494:
        /*0008*/ 	.byte	0x04, 0x17
        /*000a*/ 	.short	(.L_496 - .L_495)
.L_495:
        /*000c*/ 	.word	0x00000000
        /*0010*/ 	.short	0x0000
        /*0012*/ 	.short	0x0070
        /*0014*/ 	.byte	0x00, 0xf0, 0x01, 0x1a


	//----- nvinfo : EIATTR_SPARSE_MMA_MASK
	.align		4
.L_496:
        /*0018*/ 	.byte	0x03, 0x50
        /*001a*/ 	.short	0x0000


	//----- nvinfo : EIATTR_MAXREG_COUNT
	.align		4
        /*001c*/ 	.byte	0x03, 0x1b
        /*001e*/ 	.short	0x00a8


	//----- nvinfo : EIATTR_NUM_BARRIERS
	.align		4
        /*0020*/ 	.byte	0x02, 0x4c
        /*0022*/ 	.byte	0x10
	.zero		1


	//----- nvinfo : EIATTR_EXTERNS
	.align		4
        /*0024*/ 	.byte	0x04, 0x0f
        /*0026*/ 	.short	(.L_498 - .L_497)


	//   ....[0]....
	.align		4
.L_497:
        /*0028*/ 	.word	index@(__assertfail)


	//----- nvinfo : EIATTR_ANNOTATIONS
	.align		4
.L_498:
        /*002c*/ 	.byte	0x04, 0x55
        /*002e*/ 	.short	(.L_500 - .L_499)


	//   ....[0]....
.L_499:
        /* <DEDUP_REMOVED lines=29> */


	//----- nvinfo : EIATTR_MERCURY_ISA_VERSION
	.align		4
.L_500:
        /*01f0*/ 	.byte	0x03, 0x5f
        /*01f2*/ 	.short	0x0101


	//----- nvinfo : EIATTR_INT_WARP_WIDE_INSTR_OFFSETS
	.align		4
        /*01f4*/ 	.byte	0x04, 0x31
        /*01f6*/ 	.short	(.L_502 - .L_501)


	//   ....[0]....
.L_501:
        /*01f8*/ 	.word	0x00000190


	//   ....[1]....
        /*01fc*/ 	.word	0x000001c0


	//   ....[2]....
        /*0200*/ 	.word	0x0000ea20


	//   ....[3]....
        /*0204*/ 	.word	0x0000f010


	//   ....[4]....
        /*0208*/ 	.word	0x0000f4c0


	//   ....[5]....
        /*020c*/ 	.word	0x0000f780


	//   ....[6]....
        /*0210*/ 	.word	0x0000f9e0


	//   ....[7]....
        /*0214*/ 	.word	0x0000fb70


	//----- nvinfo : EIATTR_COOP_GROUP_MASK_REGIDS
	.align		4
.L_502:
        /*0218*/ 	.byte	0x04, 0x29
        /*021a*/ 	.short	(.L_504 - .L_503)


	//   ....[0]....
.L_503:
        /*021c*/ 	.word	0xffffffff


	//   ....[1]....
        /*0220*/ 	.word	0xffffffff


	//   ....[2]....
        /*0224*/ 	.word	0xffffffff


	//   ....[3]....
        /*0228*/ 	.word	0xffffffff


	//   ....[4]....
        /*022c*/ 	.word	0xffffffff


	//   ....[5]....
        /*0230*/ 	.word	0xffffffff


	//   ....[6]....
        /*0234*/ 	.word	0xffffffff


	//   ....[7]....
        /*0238*/ 	.word	0xffffffff


	//   ....[8]....
        /*023c*/ 	.word	0xffffffff


	//   ....[9]....
        /*0240*/ 	.word	0xffffffff


	//   ....[10]....
        /*0244*/ 	.word	0xffffffff


	//   ....[11]....
        /*0248*/ 	.word	0xffffffff


	//   ....[12]....
        /*024c*/ 	.word	0xffffffff


	//   ....[13]....
        /*0250*/ 	.word	0xffffffff


	//   ....[14]....
        /*0254*/ 	.word	0xffffffff


	//   ....[15]....
        /*0258*/ 	.word	0xffffffff


	//   ....[16]....
        /*025c*/ 	.word	0xffffffff


	//   ....[17]....
        /*0260*/ 	.word	0xffffffff


	//   ....[18]....
        /*0264*/ 	.word	0xffffffff


	//   ....[19]....
        /*0268*/ 	.word	0xffffffff


	//   ....[20]....
        /*026c*/ 	.word	0xffffffff


	//   ....[21]....
        /*0270*/ 	.word	0xffffffff


	//   ....[22]....
        /*0274*/ 	.word	0xffffffff


	//   ....[23]....
        /*0278*/ 	.word	0xffffffff


	//   ....[24]....
        /*027c*/ 	.word	0xffffffff


	//   ....[25]....
        /*0280*/ 	.word	0xffffffff


	//   ....[26]....
        /*0284*/ 	.word	0xffffffff


	//   ....[27]....
        /*0288*/ 	.word	0xffffffff


	//   ....[28]....
        /*028c*/ 	.word	0xffffffff


	//   ....[29]....
        /*0290*/ 	.word	0xffffffff


	//   ....[30]....
        /*0294*/ 	.word	0xffffffff


	//   ....[31]....
        /*0298*/ 	.word	0xffffffff


	//   ....[32]....
        /*029c*/ 	.word	0xffffffff


	//   ....[33]....
        /*02a0*/ 	.word	0xffffffff


	//   ....[34]....
        /*02a4*/ 	.word	0xffffffff


	//   ....[35]....
        /*02a8*/ 	.word	0xffffffff


	//   ....[36]....
        /*02ac*/ 	.word	0xffffffff


	//   ....[37]....
        /*02b0*/ 	.word	0xffffffff


	//   ....[38]....
        /*02b4*/ 	.word	0xffffffff


	//   ....[39]....
        /*02b8*/ 	.word	0xffffffff


	//   ....[40]....
        /*02bc*/ 	.word	0xffffffff


	//   ....[41]....
        /*02c0*/ 	.word	0xffffffff


	//   ....[42]....
        /*02c4*/ 	.word	0xffffffff


	//   ....[43]....
        /*02c8*/ 	.word	0xffffffff


	//   ....[44]....
        /*02cc*/ 	.word	0xffffffff


	//   ....[45]....
        /*02d0*/ 	.word	0xffffffff


	//   ....[46]....
        /*02d4*/ 	.word	0xffffffff


	//   ....[47]....
        /*02d8*/ 	.word	0xffffffff


	//   ....[48]....
        /*02dc*/ 	.word	0xffffffff


	//   ....[49]....
        /*02e0*/ 	.word	0xffffffff


	//   ....[50]....
        /*02e4*/ 	.word	0xffffffff


	//   ....[51]....
        /*02e8*/ 	.word	0xffffffff


	//   ....[52]....
        /*02ec*/ 	.word	0xffffffff


	//   ....[53]....
        /*02f0*/ 	.word	0xffffffff


	//   ....[54]....
        /*02f4*/ 	.word	0xffffffff


	//   ....[55]....
        /*02f8*/ 	.word	0xffffffff


	//   ....[56]....
        /*02fc*/ 	.word	0xffffffff


	//   ....[57]....
        /*0300*/ 	.word	0xffffffff


	//   ....[58]....
        /*0304*/ 	.word	0xffffffff


	//   ....[59]....
        /*0308*/ 	.word	0xffffffff


	//   ....[60]....
        /*030c*/ 	.word	0xffffffff


	//   ....[61]....
        /*0310*/ 	.word	0xffffffff


	//   ....[62]....
        /*0314*/ 	.word	0xffffffff


	//   ....[63]....
        /*0318*/ 	.word	0xffffffff


	//   ....[64]....
        /*031c*/ 	.word	0xffffffff


	//   ....[65]....
        /*0320*/ 	.word	0xffffffff


	//   ....[66]....
        /*0324*/ 	.word	0xffffffff


	//   ....[67]....
        /*0328*/ 	.word	0xffffffff


	//   ....[68]....
        /*032c*/ 	.word	0xffffffff


	//   ....[69]....
        /*0330*/ 	.word	0xffffffff


	//   ....[70]....
        /*0334*/ 	.word	0xffffffff


	//   ....[71]....
        /*0338*/ 	.word	0xffffffff


	//   ....[72]....
        /*033c*/ 	.word	0xffffffff


	//   ....[73]....
        /*0340*/ 	.word	0xffffffff


	//   ....[74]....
        /*0344*/ 	.word	0xffffffff


	//   ....[75]....
        /*0348*/ 	.word	0xffffffff


	//   ....[76]....
        /*034c*/ 	.word	0xffffffff


	//   ....[77]....
        /*0350*/ 	.word	0xffffffff


	//   ....[78]....
        /*0354*/ 	.word	0xffffffff


	//   ....[79]....
        /*0358*/ 	.word	0xffffffff


	//   ....[80]....
        /*035c*/ 	.word	0xffffffff


	//   ....[81]....
        /*0360*/ 	.word	0xffffffff


	//   ....[82]....
        /*0364*/ 	.word	0xffffffff


	//   ....[83]....
        /*0368*/ 	.word	0xffffffff


	//   ....[84]....
        /*036c*/ 	.word	0xffffffff


	//   ....[85]....
        /*0370*/ 	.word	0xffffffff


	//   ....[86]....
        /*0374*/ 	.word	0xffffffff


	//   ....[87]....
        /*0378*/ 	.word	0xffffffff


	//   ....[88]....
        /*037c*/ 	.word	0xffffffff


	//   ....[89]....
        /*0380*/ 	.word	0xffffffff


	//   ....[90]....
        /*0384*/ 	.word	0xffffffff


	//   ....[91]....
        /*0388*/ 	.word	0xffffffff


	//   ....[92]....
        /*038c*/ 	.word	0xffffffff


	//   ....[93]....
        /*0390*/ 	.word	0xffffffff


	//   ....[94]....
        /*0394*/ 	.word	0xffffffff


	//   ....[95]....
        /*0398*/ 	.word	0xffffffff


	//   ....[96]....
        /*039c*/ 	.word	0xffffffff


	//   ....[97]....
        /*03a0*/ 	.word	0xffffffff


	//   ....[98]....
        /*03a4*/ 	.word	0xffffffff


	//   ....[99]....
        /*03a8*/ 	.word	0xffffffff


	//   ....[100]....
        /*03ac*/ 	.word	0xffffffff


	//   ....[101]....
        /*03b0*/ 	.word	0xffffffff


	//   ....[102]....
        /*03b4*/ 	.word	0xffffffff


	//   ....[103]....
        /*03b8*/ 	.word	0xffffffff


	//   ....[104]....
        /*03bc*/ 	.word	0xffffffff


	//   ....[105]....
        /*03c0*/ 	.word	0xffffffff


	//   ....[106]....
        /*03c4*/ 	.word	0xffffffff


	//   ....[107]....
        /*03c8*/ 	.word	0xffffffff


	//   ....[108]....
        /*03cc*/ 	.word	0xffffffff


	//   ....[109]....
        /*03d0*/ 	.word	0xffffffff


	//   ....[110]....
        /*03d4*/ 	.word	0xffffffff


	//   ....[111]....
        /*03d8*/ 	.word	0xffffffff


	//   ....[112]....
        /*03dc*/ 	.word	0xffffffff


	//   ....[113]....
        /*03e0*/ 	.word	0xffffffff


	//   ....[114]....
        /*03e4*/ 	.word	0xffffffff


	//   ....[115]....
        /*03e8*/ 	.word	0xffffffff


	//   ....[116]....
        /*03ec*/ 	.word	0xffffffff


	//   ....[117]....
        /*03f0*/ 	.word	0xffffffff


	//   ....[118]....
        /*03f4*/ 	.word	0xffffffff


	//   ....[119]....
        /*03f8*/ 	.word	0xffffffff


	//   ....[120]....
        /*03fc*/ 	.word	0xffffffff


	//   ....[121]....
        /*0400*/ 	.word	0xffffffff


	//   ....[122]....
        /*0404*/ 	.word	0xffffffff


	//   ....[123]....
        /*0408*/ 	.word	0xffffffff


	//   ....[124]....
        /*040c*/ 	.word	0xffffffff


	//   ....[125]....
        /*0410*/ 	.word	0xffffffff


	//   ....[126]....
        /*0414*/ 	.word	0xffffffff


	//   ....[127]....
        /*0418*/ 	.word	0xffffffff


	//   ....[128]....
        /*041c*/ 	.word	0xffffffff


	//   ....[129]....
        /*0420*/ 	.word	0xffffffff


	//   ....[130]....
        /*0424*/ 	.word	0xffffffff


	//   ....[131]....
        /*0428*/ 	.word	0xffffffff


	//   ....[132]....
        /*042c*/ 	.word	0xffffffff


	//   ....[133]....
        /*0430*/ 	.word	0xffffffff


	//   ....[134]....
        /*0434*/ 	.word	0xffffffff


	//   ....[135]....
        /*0438*/ 	.word	0xffffffff


	//   ....[136]....
        /*043c*/ 	.word	0xffffffff


	//   ....[137]....
        /*0440*/ 	.word	0xffffffff


	//   ....[138]....
        /*0444*/ 	.word	0xffffffff


	//   ....[139]....
        /*0448*/ 	.word	0xffffffff


	//   ....[140]....
        /*044c*/ 	.word	0xffffffff


	//   ....[141]....
        /*0450*/ 	.word	0xffffffff


	//   ....[142]....
        /*0454*/ 	.word	0xffffffff


	//   ....[143]....
        /*0458*/ 	.word	0xffffffff


	//   ....[144]....
        /*045c*/ 	.word	0xffffffff


	//   ....[145]....
        /*0460*/ 	.word	0xffffffff


	//   ....[146]....
        /*0464*/ 	.word	0xffffffff


	//   ....[147]....
        /*0468*/ 	.word	0xffffffff


	//   ....[148]....
        /*046c*/ 	.word	0xffffffff


	//   ....[149]....
        /*0470*/ 	.word	0xffffffff


	//   ....[150]....
        /*0474*/ 	.word	0xffffffff


	//   ....[151]....
        /*0478*/ 	.word	0xffffffff


	//   ....[152]....
        /*047c*/ 	.word	0xffffffff


	//   ....[153]....
        /*0480*/ 	.word	0xffffffff


	//   ....[154]....
        /*0484*/ 	.word	0xffffffff


	//   ....[155]....
        /*0488*/ 	.word	0xffffffff


	//   ....[156]....
        /*048c*/ 	.word	0xffffffff


	//   ....[157]....
        /*0490*/ 	.word	0xffffffff


	//   ....[158]....
        /*0494*/ 	.word	0xffffffff


	//   ....[159]....
        /*0498*/ 	.word	0xffffffff


	//   ....[160]....
        /*049c*/ 	.word	0xffffffff


	//   ....[161]....
        /*04a0*/ 	.word	0xffffffff


	//   ....[162]....
        /*04a4*/ 	.word	0xffffffff


	//   ....[163]....
        /*04a8*/ 	.word	0xffffffff


	//   ....[164]....
        /*04ac*/ 	.word	0xffffffff


	//   ....[165]....
        /*04b0*/ 	.word	0xffffffff


	//   ....[166]....
        /*04b4*/ 	.word	0xffffffff


	//   ....[167]....
        /*04b8*/ 	.word	0xffffffff


	//   ....[168]....
        /*04bc*/ 	.word	0xffffffff


	//   ....[169]....
        /*04c0*/ 	.word	0xffffffff


	//   ....[170]....
        /*04c4*/ 	.word	0xffffffff


	//   ....[171]....
        /*04c8*/ 	.word	0xffffffff


	//   ....[172]....
        /*04cc*/ 	.word	0xffffffff


	//   ....[173]....
        /*04d0*/ 	.word	0xffffffff


	//   ....[174]....
        /*04d4*/ 	.word	0xffffffff


	//   ....[175]....
        /*04d8*/ 	.word	0xffffffff


	//   ....[176]....
        /*04dc*/ 	.word	0xffffffff


	//   ....[177]....
        /*04e0*/ 	.word	0xffffffff


	//   ....[178]....
        /*04e4*/ 	.word	0xffffffff


	//   ....[179]....
        /*04e8*/ 	.word	0xffffffff


	//   ....[180]....
        /*04ec*/ 	.word	0xffffffff


	//   ....[181]....
        /*04f0*/ 	.word	0xffffffff


	//   ....[182]....
        /*04f4*/ 	.word	0xffffffff


	//   ....[183]....
        /*04f8*/ 	.word	0xffffffff


	//   ....[184]....
        /*04fc*/ 	.word	0xffffffff


	//   ....[185]....
        /*0500*/ 	.word	0xffffffff


	//   ....[186]....
        /*0504*/ 	.word	0xffffffff


	//   ....[187]....
        /*0508*/ 	.word	0xffffffff


	//   ....[188]....
        /*050c*/ 	.word	0xffffffff


	//   ....[189]....
        /*0510*/ 	.word	0xffffffff


	//   ....[190]....
        /*0514*/ 	.word	0xffffffff


	//   ....[191]....
        /*0518*/ 	.word	0xffffffff


	//   ....[192]....
        /*051c*/ 	.word	0xffffffff


	//   ....[193]....
        /*0520*/ 	.word	0xffffffff


	//   ....[194]....
        /*0524*/ 	.word	0xffffffff


	//   ....[195]....
        /*0528*/ 	.word	0xffffffff


	//   ....[196]....
        /*052c*/ 	.word	0xffffffff


	//   ....[197]....
        /*0530*/ 	.word	0xffffffff


	//   ....[198]....
        /*0534*/ 	.word	0xffffffff


	//   ....[199]....
        /*0538*/ 	.word	0xffffffff


	//   ....[200]....
        /*053c*/ 	.word	0xffffffff


	//   ....[201]....
        /*0540*/ 	.word	0xffffffff


	//   ....[202]....
        /*0544*/ 	.word	0xffffffff


	//   ....[203]....
        /*0548*/ 	.word	0xffffffff


	//   ....[204]....
        /*054c*/ 	.word	0xffffffff


	//   ....[205]....
        /*0550*/ 	.word	0xffffffff


	//   ....[206]....
        /*0554*/ 	.word	0xffffffff


	//   ....[207]....
        /*0558*/ 	.word	0xffffffff


	//   ....[208]....
        /*055c*/ 	.word	0xffffffff


	//   ....[209]....
        /*0560*/ 	.word	0xffffffff


	//   ....[210]....
        /*0564*/ 	.word	0xffffffff


	//   ....[211]....
        /*0568*/ 	.word	0xffffffff


	//   ....[212]....
        /*056c*/ 	.word	0x0500000f


	//   ....[213]....
        /*0570*/ 	.word	0x0500000f


	//   ....[214]....
        /*0574*/ 	.word	0x0500000f


	//   ....[215]....
        /*0578*/ 	.word	0x0500000f


	//   ....[216]....
        /*057c*/ 	.word	0x0500000f


	//   ....[217]....
        /*0580*/ 	.word	0x0500000f


	//----- nvinfo : EIATTR_COOP_GROUP_INSTR_OFFSETS
	.align		4
.L_504:
        /*0584*/ 	.byte	0x04, 0x28
        /*0586*/ 	.short	(.L_506 - .L_505)


	//   ....[0]....
.L_505:
        /*0588*/ 	.word	0x00000070


	//   ....[1]....
        /*058c*/ 	.word	0x000001a0


	//   ....[2]....
        /*0590*/ 	.word	0x000001f0


	//   ....[3]....
        /*0594*/ 	.word	0x000003e0


	//   ....[4]....
        /*0598*/ 	.word	0x00000610


	//   ....[5]....
        /*059c*/ 	.word	0x00000f60


	//   ....[6]....
        /*05a0*/ 	.word	0x00002120


	//   ....[7]....
        /*05a4*/ 	.word	0x00002270


	//   ....[8]....
        /*05a8*/ 	.word	0x00002400


	//   ....[9]....
        /*05ac*/ 	.word	0x000024a0


	//   ....[10]....
        /*05b0*/ 	.word	0x000024d0


	//   ....[11]....
        /*05b4*/ 	.word	0x000025d0


	//   ....[12]....
        /*05b8*/ 	.word	0x00002840


	//   ....[13]....
        /*05bc*/ 	.word	0x00002920


	//   ....[14]....
        /*05c0*/ 	.word	0x000029e0


	//   ....[15]....
        /*05c4*/ 	.word	0x00002da0


	//   ....[16]....
        /*05c8*/ 	.word	0x00002dc0


	//   ....[17]....
        /*05cc*/ 	.word	0x00002df0


	//   ....[18]....
        /*05d0*/ 	.word	0x00002e00


	//   ....[19]....
        /*05d4*/ 	.word	0x00002fe0


	//   ....[20]....
        /*05d8*/ 	.word	0x00003170


	//   ....[21]....
        /*05dc*/ 	.word	0x000031d0


	//   ....[22]....
        /*05e0*/ 	.word	0x00003210


	//   ....[23]....
        /*05e4*/ 	.word	0x00003360


	//   ....[24]....
        /*05e8*/ 	.word	0x00003390


	//   ....[25]....
        /*05ec*/ 	.word	0x000033b0


	//   ....[26]....
        /*05f0*/ 	.word	0x000033d0


	//   ....[27]....
        /*05f4*/ 	.word	0x00003420


	//   ....[28]....
        /*05f8*/ 	.word	0x00003430


	//   ....[29]....
        /*05fc*/ 	.word	0x00003440


	//   ....[30]....
        /*0600*/ 	.word	0x00003560


	//   ....[31]....
        /*0604*/ 	.word	0x00003580


	//   ....[32]....
        /*0608*/ 	.word	0x00003590


	//   ....[33]....
        /*060c*/ 	.word	0x000035b0


	//   ....[34]....
        /*0610*/ 	.word	0x000035c0


	//   ....[35]....
        /*0614*/ 	.word	0x000035d0


	//   ....[36]....
        /*0618*/ 	.word	0x00003600


	//   ....[37]....
        /*061c*/ 	.word	0x00003680


	//   ....[38]....
        /*0620*/ 	.word	0x000036e0


	//   ....[39]....
        /*0624*/ 	.word	0x00003710


	//   ....[40]....
        /*0628*/ 	.word	0x00003720


	//   ....[41]....
        /*062c*/ 	.word	0x00003740


	//   ....[42]....
        /*0630*/ 	.word	0x000037b0


	//   ....[43]....
        /*0634*/ 	.word	0x000037c0


	//   ....[44]....
        /*0638*/ 	.word	0x000037f0


	//   ....[45]....
        /*063c*/ 	.word	0x00003920


	//   ....[46]....
        /*0640*/ 	.word	0x00003940


	//   ....[47]....
        /*0644*/ 	.word	0x00003950


	//   ....[48]....
        /*0648*/ 	.word	0x00003960


	//   ....[49]....
        /*064c*/ 	.word	0x00003970


	//   ....[50]....
        /*0650*/ 	.word	0x00003980


	//   ....[51]....
        /*0654*/ 	.word	0x00003990


	//   ....[52]....
        /*0658*/ 	.word	0x000039f0


	//   ....[53]....
        /*065c*/ 	.word	0x00003a50


	//   ....[54]....
        /*0660*/ 	.word	0x00003a80


	//   ....[55]....
        /*0664*/ 	.word	0x00003ac0


	//   ....[56]....
        /*0668*/ 	.word	0x00003ad0


	//   ....[57]....
        /*066c*/ 	.word	0x00003af0


	//   ....[58]....
        /*0670*/ 	.word	0x00003b00


	//   ....[59]....
        /*0674*/ 	.word	0x00003b10


	//   ....[60]....
        /*0678*/ 	.word	0x00003b20


	//   ....[61]....
        /*067c*/ 	.word	0x00003b30


	//   ....[62]....
        /*0680*/ 	.word	0x00003b70


	//   ....[63]....
        /*0684*/ 	.word	0x00003b80


	//   ....[64]....
        /*0688*/ 	.word	0x00003b90


	//   ....[65]....
        /*068c*/ 	.word	0x00003ba0


	//   ....[66]....
        /*0690*/ 	.word	0x00003bb0


	//   ....[67]....
        /*0694*/ 	.word	0x00003bc0


	//   ....[68]....
        /*0698*/ 	.word	0x00003bd0


	//   ....[69]....
        /*069c*/ 	.word	0x00003be0


	//   ....[70]....
        /*06a0*/ 	.word	0x00006350


	//   ....[71]....
        /*06a4*/ 	.word	0x00006390


	//   ....[72]....
        /*06a8*/ 	.word	0x000063d0


	//   ....[73]....
        /*06ac*/ 	.word	0x00006410


	//   ....[74]....
        /*06b0*/ 	.word	0x00006440


	//   ....[75]....
        /*06b4*/ 	.word	0x00006470


	//   ....[76]....
        /*06b8*/ 	.word	0x00006720


	//   ....[77]....
        /*06bc*/ 	.word	0x000067d0


	//   ....[78]....
        /*06c0*/ 	.word	0x00006850


	//   ....[79]....
        /*06c4*/ 	.word	0x00006890


	//   ....[80]....
        /*06c8*/ 	.word	0x000068c0


	//   ....[81]....
        /*06cc*/ 	.word	0x000068f0


	//   ....[82]....
        /*06d0*/ 	.word	0x00006910


	//   ....[83]....
        /*06d4*/ 	.word	0x00006950


	//   ....[84]....
        /*06d8*/ 	.word	0x00006970


	//   ....[85]....
        /*06dc*/ 	.word	0x000069c0


	//   ....[86]....
        /*06e0*/ 	.word	0x00006a60


	//   ....[87]....
        /*06e4*/ 	.word	0x00006aa0


	//   ....[88]....
        /*06e8*/ 	.word	0x00006ae0


	//   ....[89]....
        /*06ec*/ 	.word	0x00006b50


	//   ....[90]....
        /*06f0*/ 	.word	0x00006b90


	//   ....[91]....
        /*06f4*/ 	.word	0x00006bb0


	//   ....[92]....
        /*06f8*/ 	.word	0x00006c60


	//   ....[93]....
        /*06fc*/ 	.word	0x00006d30


	//   ....[94]....
        /*0700*/ 	.word	0x00006d60


	//   ....[95]....
        /*0704*/ 	.word	0x00006d70


	//   ....[96]....
        /*0708*/ 	.word	0x00006da0


	//   ....[97]....
        /*070c*/ 	.word	0x00006de0


	//   ....[98]....
        /*0710*/ 	.word	0x00006e10


	//   ....[99]....
        /*0714*/ 	.word	0x00006ec0


	//   ....[100]....
        /*0718*/ 	.word	0x00006f60


	//   ....[101]....
        /*071c*/ 	.word	0x00006fa0


	//   ....[102]....
        /*0720*/ 	.word	0x000073b0


	//   ....[103]....
        /*0724*/ 	.word	0x000073c0


	//   ....[104]....
        /*0728*/ 	.word	0x000073d0


	//   ....[105]....
        /*072c*/ 	.word	0x000073e0


	//   ....[106]....
        /*0730*/ 	.word	0x000073f0


	//   ....[107]....
        /*0734*/ 	.word	0x00007400


	//   ....[108]....
        /*0738*/ 	.word	0x00007430


	//   ....[109]....
        /*073c*/ 	.word	0x00007460


	//   ....[110]....
        /*0740*/ 	.word	0x00007470


	//   ....[111]....
        /*0744*/ 	.word	0x000074a0


	//   ....[112]....
        /*0748*/ 	.word	0x000074d0


	//   ....[113]....
        /*074c*/ 	.word	0x00007530


	//   ....[114]....
        /*0750*/ 	.word	0x00007540


	//   ....[115]....
        /*0754*/ 	.word	0x00007580


	//   ....[116]....
        /*0758*/ 	.word	0x000075c0


	//   ....[117]....
        /*075c*/ 	.word	0x00007600


	//   ....[118]....
        /*0760*/ 	.word	0x00007610


	//   ....[119]....
        /*0764*/ 	.word	0x00007650


	//   ....[120]....
        /*0768*/ 	.word	0x00007690


	//   ....[121]....
        /*076c*/ 	.word	0x000076a0


	//   ....[122]....
        /*0770*/ 	.word	0x000076e0


	//   ....[123]....
        /*0774*/ 	.word	0x00007720


	//   ....[124]....
        /*0778*/ 	.word	0x00007760


	//   ....[125]....
        /*077c*/ 	.word	0x00007770


	//   ....[126]....
        /*0780*/ 	.word	0x000077b0


	//   ....[127]....
        /*0784*/ 	.word	0x000077f0


	//   ....[128]....
        /*0788*/ 	.word	0x00007830


	//   ....[129]....
        /*078c*/ 	.word	0x00007870


	//   ....[130]....
        /*0790*/ 	.word	0x000078b0


	//   ....[131]....
        /*0794*/ 	.word	0x000078f0


	//   ....[132]....
        /*0798*/ 	.word	0x00007930


	//   ....[133]....
        /*079c*/ 	.word	0x00007950


	//   ....[134]....
        /*07a0*/ 	.word	0x00009dd0


	//   ....[135]....
        /*07a4*/ 	.word	0x00009e10


	//   ....[136]....
        /*07a8*/ 	.word	0x00009e30


	//   ....[137]....
        /*07ac*/ 	.word	0x00009e80


	//   ....[138]....
        /*07b0*/ 	.word	0x00009f50


	//   ....[139]....
        /*07b4*/ 	.word	0x0000a030


	//   ....[140]....
        /*07b8*/ 	.word	0x0000a070


	//   ....[141]....
        /*07bc*/ 	.word	0x0000a100


	//   ....[142]....
        /*07c0*/ 	.word	0x0000a150


	//   ....[143]....
        /*07c4*/ 	.word	0x0000a220


	//   ....[144]....
        /*07c8*/ 	.word	0x0000a2a0


	//   ....[145]....
        /*07cc*/ 	.word	0x0000a320


	//   ....[146]....
        /*07d0*/ 	.word	0x0000a360


	//   ....[147]....
        /*07d4*/ 	.word	0x0000a3d0


	//   ....[148]....
        /*07d8*/ 	.word	0x0000a410


	//   ....[149]....
        /*07dc*/ 	.word	0x0000a4d0


	//   ....[150]....
        /*07e0*/ 	.word	0x0000a640


	//   ....[151]....
        /*07e4*/ 	.word	0x0000a790


	//   ....[152]....
        /*07e8*/ 	.word	0x0000a890


	//   ....[153]....
        /*07ec*/ 	.word	0x0000a930


	//   ....[154]....
        /*07f0*/ 	.word	0x0000aad0


	//   ....[155]....
        /*07f4*/ 	.word	0x0000ae70


	//   ....[156]....
        /*07f8*/ 	.word	0x0000b0f0


	//   ....[157]....
        /*07fc*/ 	.word	0x0000b130


	//   ....[158]....
        /*0800*/ 	.word	0x0000b160


	//   ....[159]....
        /*0804*/ 	.word	0x0000b1a0


	//   ....[160]....
        /*0808*/ 	.word	0x0000b1e0


	//   ....[161]....
        /*080c*/ 	.word	0x0000b220


	//   ....[162]....
        /*0810*/ 	.word	0x0000b260


	//   ....[163]....
        /*0814*/ 	.word	0x0000b430


	//   ....[164]....
        /*0818*/ 	.word	0x0000b470


	//   ....[165]....
        /*081c*/ 	.word	0x0000b4b0


	//   ....[166]....
        /*0820*/ 	.word	0x0000b640


	//   ....[167]....
        /*0824*/ 	.word	0x0000b650


	//   ....[168]....
        /*0828*/ 	.word	0x0000b660


	//   ....[169]....
        /*082c*/ 	.word	0x0000b670


	//   ....[170]....
        /*0830*/ 	.word	0x0000b680


	//   ....[171]....
        /*0834*/ 	.word	0x0000b690


	//   ....[172]....
        /*0838*/ 	.word	0x0000b6c0


	//   ....[173]....
        /*083c*/ 	.word	0x0000b6f0


	//   ....[174]....
        /*0840*/ 	.word	0x0000b730


	//   ....[175]....
        /*0844*/ 	.word	0x0000b740


	//   ....[176]....
        /*0848*/ 	.word	0x0000b790


	//   ....[177]....
        /*084c*/ 	.word	0x0000b7d0


	//   ....[178]....
        /*0850*/ 	.word	0x0000b800


	//   ....[179]....
        /*0854*/ 	.word	0x0000b830


	//   ....[180]....
        /*0858*/ 	.word	0x0000b850


	//   ....[181]....
        /*085c*/ 	.word	0x0000b8c0


	//   ....[182]....
        /*0860*/ 	.word	0x0000b8d0


	//   ....[183]....
        /*0864*/ 	.word	0x0000b900


	//   ....[184]....
        /*0868*/ 	.word	0x0000b940


	//   ....[185]....
        /*086c*/ 	.word	0x0000b980


	//   ....[186]....
        /*0870*/ 	.word	0x0000b9c0


	//   ....[187]....
        /*0874*/ 	.word	0x0000b9e0


	//   ....[188]....
        /*0878*/ 	.word	0x0000ba20


	//   ....[189]....
        /*087c*/ 	.word	0x0000ba30


	//   ....[190]....
        /*0880*/ 	.word	0x0000ba40


	//   ....[191]....
        /*0884*/ 	.word	0x0000ba70


	//   ....[192]....
        /*0888*/ 	.word	0x0000bab0


	//   ....[193]....
        /*088c*/ 	.word	0x0000baf0


	//   ....[194]....
        /*0890*/ 	.word	0x0000bb20


	//   ....[195]....
        /*0894*/ 	.word	0x0000bb30


	//   ....[196]....
        /*0898*/ 	.word	0x0000bb60


	//   ....[197]....
        /*089c*/ 	.word	0x0000bba0


	//   ....[198]....
        /*08a0*/ 	.word	0x0000da20


	//   ....[199]....
        /*08a4*/ 	.word	0x0000dbc0


	//   ....[200]....
        /*08a8*/ 	.word	0x0000de10


	//   ....[201]....
        /*08ac*/ 	.word	0x0000dfb0


	//   ....[202]....
        /*08b0*/ 	.word	0x0000e0d0


	//   ....[203]....
        /*08b4*/ 	.word	0x0000e620


	//   ....[204]....
        /*08b8*/ 	.word	0x0000e950


	//   ....[205]....
        /*08bc*/ 	.word	0x0000ec90


	//   ....[206]....
        /*08c0*/ 	.word	0x0000ef40


	//   ....[207]....
        /*08c4*/ 	.word	0x0000f180


	//   ....[208]....
        /*08c8*/ 	.word	0x0000f3f0


	//   ....[209]....
        /*08cc*/ 	.word	0x0000f6c0


	//   ....[210]....
        /*08d0*/ 	.word	0x0000f8e0


	//   ....[211]....
        /*08d4*/ 	.word	0x0000fa70


	//   ....[212]....
        /*08d8*/ 	.word	0x00011990


	//   ....[213]....
        /*08dc*/ 	.word	0x00011c20


	//   ....[214]....
        /*08e0*/ 	.word	0x00011c90


	//   ....[215]....
        /*08e4*/ 	.word	0x00011d00


	//   ....[216]....
        /*08e8*/ 	.word	0x00011d70


	//   ....[217]....
        /*08ec*/ 	.word	0x00011de0


	//----- nvinfo : EIATTR_REG_RECONFIG
	.align		4
.L_506:
        /*08f0*/ 	.byte	0x01, 0x54
	.zero		2


	//----- nvinfo : EIATTR_SYSCALL_OFFSETS
	.align		4
        /*08f4*/ 	.byte	0x04, 0x46
        /*08f6*/ 	.short	(.L_508 - .L_507)


	//   ....[0]....
.L_507:
        /*08f8*/ 	.word	0x00000bc0


	//   ....[1]....
        /*08fc*/ 	.word	0x00000cb0


	//   ....[2]....
        /*0900*/ 	.word	0x00000e10


	//   ....[3]....
        /*0904*/ 	.word	0x00000f00


	//----- nvinfo : EIATTR_MBARRIER_INSTR_OFFSETS
	.align		4
.L_508:
        /*0908*/ 	.byte	0x04, 0x39
        /*090a*/ 	.short	(.L_510 - .L_509)


	//   ....[0]....
.L_509:
        /*090c*/ 	.word	0x00000290
        /*0910*/ 	.word	0x000000ff
        /*0914*/ 	.word	0x00030c00
        /*0918*/ 	.short	0x0100
        /*091a*/ 	.byte	0x06
	.zero		1


	//   ....[1]....
        /*091c*/ 	.word	0x00000390
        /*0920*/ 	.word	0x000000ff
        /*0924*/ 	.word	0x00030c10
        /*0928*/ 	.short	0x0100
        /*092a*/ 	.byte	0x08
	.zero		1


	//   ....[2]....
        /*092c*/ 	.word	0x000003a0
        /*0930*/ 	.word	0x000000ff
        /*0934*/ 	.word	0x00030c20
        /*0938*/ 	.short	0x0100
        /*093a*/ 	.byte	0x08
	.zero		1


	//   ....[3]....
        /*093c*/ 	.word	0x000003b0
        /*0940*/ 	.word	0x000000ff
        /*0944*/ 	.word	0x00030c18
        /*0948*/ 	.short	0x0100
        /*094a*/ 	.byte	0x08
	.zero		1


	//   ....[4]....
        /*094c*/ 	.word	0x000003c0
        /*0950*/ 	.word	0x000000ff
        /*0954*/ 	.word	0x00030c28
        /*0958*/ 	.short	0x0100
        /*095a*/ 	.byte	0x08
	.zero		1


	//   ....[5]....
        /*095c*/ 	.word	0x000004f0
        /*0960*/ 	.word	0x000000ff
        /*0964*/ 	.word	0x00030c30
        /*0968*/ 	.short	0x0100
        /*096a*/ 	.byte	0x08
	.zero		1


	//   ....[6]....
        /*096c*/ 	.word	0x00000500
        /*0970*/ 	.word	0x000000ff
        /*0974*/ 	.word	0x00030c40
        /*0978*/ 	.short	0x0100
        /*097a*/ 	.byte	0x08
	.zero		1


	//   ....[7]....
        /*097c*/ 	.word	0x00000510
        /*0980*/ 	.word	0x000000ff
        /*0984*/ 	.word	0x00030c38
        /*0988*/ 	.short	0x0100
        /*098a*/ 	.byte	0x08
	.zero		1


	//   ....[8]....
        /*098c*/ 	.word	0x00000520
        /*0990*/ 	.word	0x000000ff
        /*0994*/ 	.word	0x00030c48
        /*0998*/ 	.short	0x0100
        /*099a*/ 	.byte	0x08
	.zero		1


	//   ....[9]....
        /*099c*/ 	.word	0x00000fa0
        /*09a0*/ 	.word	0x000000de
        /*09a4*/ 	.word	0x00030c00
        /*09a8*/ 	.short	0x010a
        /*09aa*/ 	.byte	0x3f
	.zero		1


	//   ....[10]....
        /*09ac*/ 	.word	0x000010c0
        /*09b0*/ 	.word	0x000000de
        /*09b4*/ 	.word	0x00030c00
        /*09b8*/ 	.short	0x010a
        /*09ba*/ 	.byte	0x3f
	.zero		1


	//   ....[11]....
        /*09bc*/ 	.word	0x00001b50
        /*09c0*/ 	.word	0x00000008
        /*09c4*/ 	.word	0x00030c10
        /*09c8*/ 	.short	0x010a
        /*09ca*/ 	.byte	0x3f
	.zero		1


	//   ....[12]....
        /*09cc*/ 	.word	0x00001bc0
        /*09d0*/ 	.word	0x00000008
        /*09d4*/ 	.word	0x00030c10
        /*09d8*/ 	.short	0x010a
        /*09da*/ 	.byte	0x3f
	.zero		1


	//   ....[13]....
        /*09dc*/ 	.word	0x00001fa0
        /*09e0*/ 	.word	0x00000008
        /*09e4*/ 	.word	0x00030c30
        /*09e8*/ 	.short	0x010a
        /*09ea*/ 	.byte	0x3f
	.zero		1


	//   ....[14]....
        /*09ec*/ 	.word	0x00002020
        /*09f0*/ 	.word	0x00000008
        /*09f4*/ 	.word	0x00030c30
        /*09f8*/ 	.short	0x010a
        /*09fa*/ 	.byte	0x3f
	.zero		1


	//   ....[15]....
        /*09fc*/ 	.word	0x00005090
        /*0a00*/ 	.word	0x00000009
        /*0a04*/ 	.word	0x00000000
        /*0a08*/ 	.short	0x0101
        /*0a0a*/ 	.byte	0x3f
	.zero		1


	//   ....[16]....
        /*0a0c*/ 	.word	0x000054e0
        /*0a10*/ 	.word	0x00000008
        /*0a14*/ 	.word	0x00000000
        /*0a18*/ 	.short	0x0101
        /*0a1a*/ 	.byte	0x3f
	.zero		1


	//   ....[17]....
        /*0a1c*/ 	.word	0x00005d90
        /*0a20*/ 	.word	0x00000006
        /*0a24*/ 	.word	0x00030c10
        /*0a28*/ 	.short	0x010a
        /*0a2a*/ 	.byte	0x3f
	.zero		1


	//   ....[18]....
        /*0a2c*/ 	.word	0x00005e10
        /*0a30*/ 	.word	0x00000006
        /*0a34*/ 	.word	0x00030c10
        /*0a38*/ 	.short	0x010a
        /*0a3a*/ 	.byte	0x3f
	.zero		1


	//   ....[19]....
        /*0a3c*/ 	.word	0x00006210
        /*0a40*/ 	.word	0x00000006
        /*0a44*/ 	.word	0x00030c30
        /*0a48*/ 	.short	0x010a
        /*0a4a*/ 	.byte	0x3f
	.zero		1


	//   ....[20]....
        /*0a4c*/ 	.word	0x000062a0
        /*0a50*/ 	.word	0x00000006
        /*0a54*/ 	.word	0x00030c30
        /*0a58*/ 	.short	0x010a
        /*0a5a*/ 	.byte	0x3f
	.zero		1


	//   ....[21]....
        /*0a5c*/ 	.word	0x00008a70
        /*0a60*/ 	.word	0x00000007
        /*0a64*/ 	.word	0x00000000
        /*0a68*/ 	.short	0x0101
        /*0a6a*/ 	.byte	0x3f
	.zero		1


	//   ....[22]....
        /*0a6c*/ 	.word	0x00008ee0
        /*0a70*/ 	.word	0x00000006
        /*0a74*/ 	.word	0x00000000
        /*0a78*/ 	.short	0x0101
        /*0a7a*/ 	.byte	0x3f
	.zero		1


	//   ....[23]....
        /*0a7c*/ 	.word	0x00009730
        /*0a80*/ 	.word	0x00000007
        /*0a84*/ 	.word	0x00030c10
        /*0a88*/ 	.short	0x010a
        /*0a8a*/ 	.byte	0x3f
	.zero		1


	//   ....[24]....
        /*0a8c*/ 	.word	0x000097b0
        /*0a90*/ 	.word	0x00000007
        /*0a94*/ 	.word	0x00030c10
        /*0a98*/ 	.short	0x010a
        /*0a9a*/ 	.byte	0x3f
	.zero		1


	//   ....[25]....
        /*0a9c*/ 	.word	0x00009bc0
        /*0aa0*/ 	.word	0x00000007
        /*0aa4*/ 	.word	0x00030c30
        /*0aa8*/ 	.short	0x010a
        /*0aaa*/ 	.byte	0x3f
	.zero		1


	//   ....[26]....
        /*0aac*/ 	.word	0x00009c50
        /*0ab0*/ 	.word	0x00000007
        /*0ab4*/ 	.word	0x00030c30
        /*0ab8*/ 	.short	0x010a
        /*0aba*/ 	.byte	0x3f
	.zero		1


	//   ....[27]....
        /*0abc*/ 	.word	0x0000cd80
        /*0ac0*/ 	.word	0x00000008
        /*0ac4*/ 	.word	0x00000000
        /*0ac8*/ 	.short	0x0101
        /*0aca*/ 	.byte	0x3f
	.zero		1


	//   ....[28]....
        /*0acc*/ 	.word	0x0000d1f0
        /*0ad0*/ 	.word	0x00000007
        /*0ad4*/ 	.word	0x00000000
        /*0ad8*/ 	.short	0x0101
        /*0ada*/ 	.byte	0x3f
	.zero		1


	//   ....[29]....
        /*0adc*/ 	.word	0x000100e0
        /*0ae0*/ 	.word	0x00000010
        /*0ae4*/ 	.word	0x00030c20
        /*0ae8*/ 	.short	0x010a
        /*0aea*/ 	.byte	0x3f
	.zero		1


	//   ....[30]....
        /*0aec*/ 	.word	0x000106b0
        /*0af0*/ 	.word	0x00000010
        /*0af4*/ 	.word	0x00030c40
        /*0af8*/ 	.short	0x010a
        /*0afa*/ 	.byte	0x3f
	.zero		1


	//   ....[31]....
        /*0afc*/ 	.word	0x000108e0
        /*0b00*/ 	.word	0x00000010
        /*0b04*/ 	.word	0x00030c28
        /*0b08*/ 	.short	0x010a
        /*0b0a*/ 	.byte	0x3f
	.zero		1


	//   ....[32]....
        /*0b0c*/ 	.word	0x00010b10
        /*0b10*/ 	.word	0x00000010
        /*0b14*/ 	.word	0x00030c48
        /*0b18*/ 	.short	0x010a
        /*0b1a*/ 	.byte	0x3f
	.zero		1


	//   ....[33]....
        /*0b1c*/ 	.word	0x00010cf0
        /*0b20*/ 	.word	0x00000010
        /*0b24*/ 	.word	0x00030c20
        /*0b28*/ 	.short	0x010a
        /*0b2a*/ 	.byte	0x3f
	.zero		1


	//   ....[34]....
        /*0b2c*/ 	.word	0x00010fa0
        /*0b30*/ 	.word	0x00000010
        /*0b34*/ 	.word	0x00030c40
        /*0b38*/ 	.short	0x010a
        /*0b3a*/ 	.byte	0x3f
	.zero		1


	//   ....[35]....
        /*0b3c*/ 	.word	0x000111a0
        /*0b40*/ 	.word	0x00000010
        /*0b44*/ 	.word	0x00030c28
        /*0b48*/ 	.short	0x010a
        /*0b4a*/ 	.byte	0x3f
	.zero		1


	//   ....[36]....
        /*0b4c*/ 	.word	0x00011420
        /*0b50*/ 	.word	0x00000003
        /*0b54*/ 	.word	0x00030c40
        /*0b58*/ 	.short	0x010a
        /*0b5a*/ 	.byte	0x3f
	.zero		1


	//   ....[37]....
        /*0b5c*/ 	.word	0x000117f0
        /*0b60*/ 	.word	0x00000006
        /*0b64*/ 	.word	0x00000000
        /*0b68*/ 	.short	0x010a
        /*0b6a*/ 	.byte	0x3f
	.zero		1


	//   ....[38]....
        /*0b6c*/ 	.word	0x00011850
        /*0b70*/ 	.word	0x00000003
        /*0b74*/ 	.word	0x00000000
        /*0b78*/ 	.short	0x010a
        /*0b7a*/ 	.byte	0x3f
	.zero		1


	//   ....[39]....
        /*0b7c*/ 	.word	0x000118b0
        /*0b80*/ 	.word	0x00000002
        /*0b84*/ 	.word	0x00000000
        /*0b88*/ 	.short	0x010a
        /*0b8a*/ 	.byte	0x3f
	.zero		1


	//   ....[40]....
        /*0b8c*/ 	.word	0x000118e0
        /*0b90*/ 	.word	0x00000003
        /*0b94*/ 	.word	0x00000000
        /*0b98*/ 	.short	0x010a
        /*0b9a*/ 	.byte	0x3f
	.zero		1


	//   ....[41]....
        /*0b9c*/ 	.word	0x000119c0
        /*0ba0*/ 	.word	0x000000de
        /*0ba4*/ 	.word	0x00030c00
        /*0ba8*/ 	.short	0x010a
        /*0baa*/ 	.byte	0x3f
	.zero		1


	//   ....[42]....
        /*0bac*/ 	.word	0x00011a10
        /*0bb0*/ 	.word	0x00000008
        /*0bb4*/ 	.word	0x00030c10
        /*0bb8*/ 	.short	0x010a
        /*0bba*/ 	.byte	0x3f
	.zero		1


	//   ....[43]....
        /*0bbc*/ 	.word	0x00011a60
        /*0bc0*/ 	.word	0x00000008
        /*0bc4*/ 	.word	0x00030c30
        /*0bc8*/ 	.short	0x010a
        /*0bca*/ 	.byte	0x3f
	.zero		1


	//   ....[44]....
        /*0bcc*/ 	.word	0x00011ab0
        /*0bd0*/ 	.word	0x00000006
        /*0bd4*/ 	.word	0x00030c10
        /*0bd8*/ 	.short	0x010a
        /*0bda*/ 	.byte	0x3f
	.zero		1


	//   ....[45]....
        /*0bdc*/ 	.word	0x00011b00
        /*0be0*/ 	.word	0x00000006
        /*0be4*/ 	.word	0x00030c30
        /*0be8*/ 	.short	0x010a
        /*0bea*/ 	.byte	0x3f
	.zero		1


	//   ....[46]....
        /*0bec*/ 	.word	0x00011b50
        /*0bf0*/ 	.word	0x00000007
        /*0bf4*/ 	.word	0x00030c10
        /*0bf8*/ 	.short	0x010a
        /*0bfa*/ 	.byte	0x3f
	.zero		1


	//   ....[47]....
        /*0bfc*/ 	.word	0x00011ba0
        /*0c00*/ 	.word	0x00000007
        /*0c04*/ 	.word	0x00030c30
        /*0c08*/ 	.short	0x010a
        /*0c0a*/ 	.byte	0x3f
	.zero		1


	//   ....[48]....
        /*0c0c*/ 	.word	0x00011e20
        /*0c10*/ 	.word	0x00000010
        /*0c14*/ 	.word	0x00030c20
        /*0c18*/ 	.short	0x010a
        /*0c1a*/ 	.byte	0x3f
	.zero		1


	//   ....[49]....
        /*0c1c*/ 	.word	0x00011e70
        /*0c20*/ 	.word	0x00000010
        /*0c24*/ 	.word	0x00030c40
        /*0c28*/ 	.short	0x010a
        /*0c2a*/ 	.byte	0x3f
	.zero		1


	//   ....[50]....
        /*0c2c*/ 	.word	0x00011ec0
        /*0c30*/ 	.word	0x00000010
        /*0c34*/ 	.word	0x00030c28
        /*0c38*/ 	.short	0x010a
        /*0c3a*/ 	.byte	0x3f
	.zero		1


	//   ....[51]....
        /*0c3c*/ 	.word	0x00011f10
        /*0c40*/ 	.word	0x00000010
        /*0c44*/ 	.word	0x00030c48
        /*0c48*/ 	.short	0x010a
        /*0c4a*/ 	.byte	0x3f
	.zero		1


	//   ....[52]....
        /*0c4c*/ 	.word	0x00011f70
        /*0c50*/ 	.word	0x00000010
        /*0c54*/ 	.word	0x00030c20
        /*0c58*/ 	.short	0x010a
        /*0c5a*/ 	.byte	0x3f
	.zero		1


	//   ....[53]....
        /*0c5c*/ 	.word	0x00011fc0
        /*0c60*/ 	.word	0x00000010
        /*0c64*/ 	.word	0x00030c40
        /*0c68*/ 	.short	0x010a
        /*0c6a*/ 	.byte	0x3f
	.zero		1


	//   ....[54]....
        /*0c6c*/ 	.word	0x00012010
        /*0c70*/ 	.word	0x00000010
        /*0c74*/ 	.word	0x00030c28
        /*0c78*/ 	.short	0x010a
        /*0c7a*/ 	.byte	0x3f
	.zero		1


	//   ....[55]....
        /*0c7c*/ 	.word	0x00012060
        /*0c80*/ 	.word	0x00000003
        /*0c84*/ 	.word	0x00030c40
        /*0c88*/ 	.short	0x010a
        /*0c8a*/ 	.byte	0x3f
	.zero		1


	//   ....[56]....
        /*0c8c*/ 	.word	0x00012130
        /*0c90*/ 	.word	0x00000006
        /*0c94*/ 	.word	0x00000000
        /*0c98*/ 	.short	0x010a
        /*0c9a*/ 	.byte	0x3f
	.zero		1


	//   ....[57]....
        /*0c9c*/ 	.word	0x00012180
        /*0ca0*/ 	.word	0x00000003
        /*0ca4*/ 	.word	0x00000000
        /*0ca8*/ 	.short	0x010a
        /*0caa*/ 	.byte	0x3f
	.zero		1


	//   ....[58]....
        /*0cac*/ 	.word	0x000121d0
        /*0cb0*/ 	.word	0x00000002
        /*0cb4*/ 	.word	0x00000000
        /*0cb8*/ 	.short	0x010a
        /*0cba*/ 	.byte	0x3f
	.zero		1


	//----- nvinfo : EIATTR_NUM_MBARRIERS
	.align		4
.L_510:
        /*0cbc*/ 	.byte	0x03, 0x38
        /*0cbe*/ 	.short	0x0009


	//----- nvinfo : EIATTR_EXIT_INSTR_OFFSETS
	.align		4
        /*0cc0*/ 	.byte	0x04, 0x1c
        /*0cc2*/ 	.short	(.L_512 - .L_511)


	//   ....[0]....
.L_511:
        /*0cc4*/ 	.word	0x00011930


	//----- nvinfo : EIATTR_MAX_THREADS
	.align		4
.L_512:
        /*0cc8*/ 	.byte	0x04, 0x05
        /*0cca*/ 	.short	(.L_514 - .L_513)
.L_513:
        /*0ccc*/ 	.word	0x00000180
        /*0cd0*/ 	.word	0x00000001
        /*0cd4*/ 	.word	0x00000001


	//----- nvinfo : EIATTR_CRS_STACK_SIZE
	.align		4
.L_514:
        /*0cd8*/ 	.byte	0x04, 0x1e
        /*0cda*/ 	.short	(.L_516 - .L_515)
.L_515:
        /*0cdc*/ 	.word	0x00000000


	//----- nvinfo : EIATTR_CBANK_PARAM_SIZE
	.align		4
.L_516:
        /*0ce0*/ 	.byte	0x03, 0x19
        /*0ce2*/ 	.short	0x06f0


	//----- nvinfo : EIATTR_PARAM_CBANK
	.align		4
        /*0ce4*/ 	.byte	0x04, 0x0a
        /*0ce6*/ 	.short	(.L_518 - .L_517)
	.align		4
.L_517:
        /*0ce8*/ 	.word	index@(.nv.constant0._ZN7cutlass13device_kernelIN5flash11enable_sm90INS1_16FlashAttnBwdSm90INS1_25CollectiveMainloopBwdSm90ILi2ELi2ELi2EN4cute5tupleIJNS5_1CILi1EEES8_S8_EEENS6_IJNS7_ILi128EEESA_NS7_ILi64EEEEEENS_10bfloat16_tEfNS_4arch4Sm90ELb0ELb1ELb0ELb0ELb1ELb1ELb0ELb0ELi2ELi1ELi2ELi2ELb0EEENS1_24CollectiveEpilogueBwdGQAISC_fSF_Li256ELb0ELb1EEENS1_19SingleTileSchedulerILb0ELb0ELb0ELi128EEEEEEEEEvNT_6ParamsE)
        /*0cec*/ 	.short	0x0210
        /*0cee*/ 	.short	0x06f0


	//----- nvinfo : EIATTR_SW_WAR
	.align		4
.L_518:
        /*0cf0*/ 	.byte	0x04, 0x36
        /*0cf2*/ 	.short	(.L_520 - .L_519)
.L_519:
        /*0cf4*/ 	.word	0x00000008
.L_520:


//--------------------- .nv.info._ZN7cutlass13device_kernelIN5flash11enable_sm90INS1_16FlashAttnBwdSm90INS1_25CollectiveMainloopBwdSm90ILi2ELi2ELi2EN4cute5tupleIJNS5_1CILi1EEES8_S8_EEENS6_IJNS7_ILi128EEESA_NS7_ILi64EEEEEENS_10bfloat16_tEfNS_4arch4Sm90ELb0ELb1ELb0ELb1ELb0ELb1ELb0ELb0ELi2ELi1ELi2ELi2ELb0EEENS1_21CollectiveEpilogueBwdISC_SD_SF_Li256ELb1ELb0ELi1EEENS1_19SingleTileSchedulerILb1ELb0ELb0ELi128EEEEEEEEEvNT_6ParamsE --------------------------
	.section	.nv.info._ZN7cutlass13device_kernelIN5flash11enable_sm90INS1_16FlashAttnBwdSm90INS1_25CollectiveMainloopBwdSm90ILi2ELi2ELi2EN4cute5tupleIJNS5_1CILi1EEES8_S8_EEENS6_IJNS7_ILi128EEESA_NS7_ILi64EEEEEENS_10bfloat16_tEfNS_4arch4Sm90ELb0ELb1ELb0ELb1ELb0ELb1ELb0ELb0ELi2ELi1ELi2ELi2ELb0EEENS1_21CollectiveEpilogueBwdISC_SD_SF_Li256ELb1ELb0ELi1EEENS1_19SingleTileSchedulerILb1ELb0ELb0ELi128EEEEEEEEEvNT_6ParamsE,"",@"SHT_CUDA_INFO"
	.sectionflags	@""
	.align	4


	//----- nvinfo : EIATTR_CUDA_API_VERSION
	.align		4
        /*0000*/ 	.byte	0x04, 0x37
        /*0002*/ 	.short	(.L_522 - .L_521)
.L_521:
        /*0004*/ 	.word	0x00000082


	//----- nvinfo : EIATTR_KPARAM_INFO
	.align		4
.L_522:
        /*0008*/ 	.byte	0x04, 0x17
        /*000a*/ 	.short	(.L_524 - .L_523)
.L_523:
        /*000c*/ 	.word	0x00000000
        /*0010*/ 	.short	0x0000
        /*0012*/ 	.short	0x0070
        /*0014*/ 	.byte	0x00, 0xf0, 0x01, 0x1a


	//----- nvinfo : EIATTR_SPARSE_MMA_MASK
	.align		4
.L_524:
        /*0018*/ 	.byte	0x03, 0x50
        /*001a*/ 	.short	0x0000


	//----- nvinfo : EIATTR_MAXREG_COUNT
	.align		4
        /*001c*/ 	.byte	0x03, 0x1b
        /*001e*/ 	.short	0x00a8


	//----- nvinfo : EIATTR_NUM_BARRIERS
	.align		4
        /*0020*/ 	.byte	0x02, 0x4c
        /*0022*/ 	.byte	0x10
	.zero		1


	//----- nvinfo : EIATTR_EXTERNS
	.align		4
        /*0024*/ 	.byte	0x04, 0x0f
        /*0026*/ 	.short	(.L_526 - .L_525)


	//   ....[0]....
	.align		4
.L_525:
        /*0028*/ 	.word	index@(__assertfail)


	//----- nvinfo : EIATTR_ANNOTATIONS
	.align		4
.L_526:
        /*002c*/ 	.byte	0x04, 0x55
        /*002e*/ 	.short	(.L_528 - .L_527)


	//   ....[0]....
.L_527:
        /* <DEDUP_REMOVED lines=31> */


	//----- nvinfo : EIATTR_MERCURY_ISA_VERSION
	.align		4
.L_528:
        /*0210*/ 	.byte	0x03, 0x5f
        /*0212*/ 	.short	0x0101


	//----- nvinfo : EIATTR_INT_WARP_WIDE_INSTR_OFFSETS
	.align		4
        /*0214*/ 	.byte	0x04, 0x31
        /*0216*/ 	.short	(.L_530 - .L_529)


	//   ....[0]....
.L_529:
        /*0218*/ 	.word	0x00000190


	//   ....[1]....
        /*021c*/ 	.word	0x000001c0


	//----- nvinfo : EIATTR_COOP_GROUP_MASK_REGIDS
	.align		4
.L_530:
        /*0220*/ 	.byte	0x04, 0x29
        /*0222*/ 	.short	(.L_532 - .L_531)


	//   ....[0]....
.L_531:
        /*0224*/ 	.word	0xffffffff


	//   ....[1]....
        /*0228*/ 	.word	0xffffffff


	//   ....[2]....
        /*022c*/ 	.word	0xffffffff


	//   ....[3]....
        /*0230*/ 	.word	0xffffffff


	//   ....[4]....
        /*0234*/ 	.word	0xffffffff


	//   ....[5]....
        /*0238*/ 	.word	0xffffffff


	//   ....[6]....
        /*023c*/ 	.word	0xffffffff


	//   ....[7]....
        /*0240*/ 	.word	0xffffffff


	//   ....[8]....
        /*0244*/ 	.word	0xffffffff


	//   ....[9]....
        /*0248*/ 	.word	0xffffffff


	//   ....[10]....
        /*024c*/ 	.word	0xffffffff


	//   ....[11]....
        /*0250*/ 	.word	0xffffffff


	//   ....[12]....
        /*0254*/ 	.word	0xffffffff


	//   ....[13]....
        /*0258*/ 	.word	0xffffffff


	//   ....[14]....
        /*025c*/ 	.word	0xffffffff


	//   ....[15]....
        /*0260*/ 	.word	0xffffffff


	//   ....[16]....
        /*0264*/ 	.word	0xffffffff


	//   ....[17]....
        /*0268*/ 	.word	0xffffffff


	//   ....[18]....
        /*026c*/ 	.word	0xffffffff


	//   ....[19]....
        /*0270*/ 	.word	0xffffffff


	//   ....[20]....
        /*0274*/ 	.word	0xffffffff


	//   ....[21]....
        /*0278*/ 	.word	0xffffffff


	//   ....[22]....
        /*027c*/ 	.word	0xffffffff


	//   ....[23]....
        /*0280*/ 	.word	0xffffffff


	//   ....[24]....
        /*0284*/ 	.word	0xffffffff


	//   ....[25]....
        /*0288*/ 	.word	0xffffffff


	//   ....[26]....
        /*028c*/ 	.word	0xffffffff


	//   ....[27]....
        /*0290*/ 	.word	0xffffffff


	//   ....[28]....
        /*0294*/ 	.word	0xffffffff


	//   ....[29]....
        /*0298*/ 	.word	0xffffffff


	//   ....[30]....
        /*029c*/ 	.word	0xffffffff


	//   ....[31]....
        /*02a0*/ 	.word	0xffffffff


	//   ....[32]....
        /*02a4*/ 	.word	0xffffffff


	//   ....[33]....
        /*02a8*/ 	.word	0xffffffff


	//   ....[34]....
        /*02ac*/ 	.word	0xffffffff


	//   ....[35]....
        /*02b0*/ 	.word	0xffffffff


	//   ....[36]....
        /*02b4*/ 	.word	0xffffffff


	//   ....[37]....
        /*02b8*/ 	.word	0xffffffff


	//   ....[38]....
        /*02bc*/ 	.word	0xffffffff


	//   ....[39]....
        /*02c0*/ 	.word	0xffffffff


	//   ....[40]....
        /*02c4*/ 	.word	0xffffffff


	//   ....[41]....
        /*02c8*/ 	.word	0xffffffff


	//   ....[42]....
        /*02cc*/ 	.word	0xffffffff


	//   ....[43]....
        /*02d0*/ 	.word	0xffffffff


	//   ....[44]....
        /*02d4*/ 	.word	0xffffffff


	//   ....[45]....
        /*02d8*/ 	.word	0xffffffff


	//   ....[46]....
        /*02dc*/ 	.word	0xffffffff


	//   ....[47]....
        /*02e0*/ 	.word	0xffffffff


	//   ....[48]....
        /*02e4*/ 	.word	0xffffffff


	//   ....[49]....
        /*02e8*/ 	.word	0xffffffff


	//   ....[50]....
        /*02ec*/ 	.word	0xffffffff


	//   ....[51]....
        /*02f0*/ 	.word	0xffffffff


	//   ....[52]....
        /*02f4*/ 	.word	0xffffffff


	//   ....[53]....
        /*02f8*/ 	.word	0xffffffff


	//   ....[54]....
        /*02fc*/ 	.word	0xffffffff


	//   ....[55]....
        /*0300*/ 	.word	0xffffffff


	//   ....[56]....
        /*0304*/ 	.word	0xffffffff


	//   ....[57]....
        /*0308*/ 	.word	0xffffffff


	//   ....[58]....
        /*030c*/ 	.word	0xffffffff


	//   ....[59]....
        /*0310*/ 	.word	0xffffffff


	//   ....[60]....
        /*0314*/ 	.word	0xffffffff


	//   ....[61]....
        /*0318*/ 	.word	0xffffffff


	//   ....[62]....
        /*031c*/ 	.word	0xffffffff


	//   ....[63]....
        /*0320*/ 	.word	0xffffffff


	//   ....[64]....
        /*0324*/ 	.word	0xffffffff


	//   ....[65]....
        /*0328*/ 	.word	0xffffffff


	//   ....[66]....
        /*032c*/ 	.word	0xffffffff


	//   ....[67]....
        /*0330*/ 	.word	0xffffffff


	//   ....[68]....
        /*0334*/ 	.word	0xffffffff


	//   ....[69]....
        /*0338*/ 	.word	0xffffffff


	//   ....[70]....
        /*033c*/ 	.word	0xffffffff


	//   ....[71]....
        /*0340*/ 	.word	0xffffffff


	//   ....[72]....
        /*0344*/ 	.word	0xffffffff


	//   ....[73]....
        /*0348*/ 	.word	0xffffffff


	//   ....[74]....
        /*034c*/ 	.word	0xffffffff


	//   ....[75]....
        /*0350*/ 	.word	0xffffffff


	//   ....[76]....
        /*0354*/ 	.word	0xffffffff


	//   ....[77]....
        /*0358*/ 	.word	0xffffffff


	//   ....[78]....
        /*035c*/ 	.word	0xffffffff


	//   ....[79]....
        /*0360*/ 	.word	0xffffffff


	//   ....[80]....
        /*0364*/ 	.word	0xffffffff


	//   ....[81]....
        /*0368*/ 	.word	0xffffffff


	//   ....[82]....
        /*036c*/ 	.word	0xffffffff


	//   ....[83]....
        /*0370*/ 	.word	0xffffffff


	//   ....[84]....
        /*0374*/ 	.word	0xffffffff


	//   ....[85]....
        /*0378*/ 	.word	0xffffffff


	//   ....[86]....
        /*037c*/ 	.word	0xffffffff


	//   ....[87]....
        /*0380*/ 	.word	0xffffffff


	//   ....[88]....
        /*0384*/ 	.word	0xffffffff


	//   ....[89]....
        /*0388*/ 	.word	0xffffffff


	//   ....[90]....
        /*038c*/ 	.word	0xffffffff


	//   ....[91]....
        /*0390*/ 	.word	0xffffffff


	//   ....[92]....
        /*0394*/ 	.word	0xffffffff


	//   ....[93]....
        /*0398*/ 	.word	0xffffffff


	//   ....[94]....
        /*039c*/ 	.word	0xffffffff


	//   ....[95]....
        /*03a0*/ 	.word	0xffffffff


	//   ....[96]....
        /*03a4*/ 	.word	0xffffffff


	//   ....[97]....
        /*03a8*/ 	.word	0xffffffff


	//   ....[98]....
        /*03ac*/ 	.word	0xffffffff


	//   ....[99]....
        /*03b0*/ 	.word	0xffffffff


	//   ....[100]....
        /*03b4*/ 	.word	0xffffffff


	//   ....[101]....
        /*03b8*/ 	.word	0xffffffff


	//   ....[102]....
        /*03bc*/ 	.word	0xffffffff


	//   ....[103]....
        /*03c0*/ 	.word	0xffffffff


	//   ....[104]....
        /*03c4*/ 	.word	0xffffffff


	//   ....[105]....
        /*03c8*/ 	.word	0xffffffff


	//   ....[106]....
        /*03cc*/ 	.word	0xffffffff


	//   ....[107]....
        /*03d0*/ 	.word	0xffffffff


	//   ....[108]....
        /*03d4*/ 	.word	0xffffffff


	//   ....[109]....
        /*03d8*/ 	.word	0xffffffff


	//   ....[110]....
        /*03dc*/ 	.word	0xffffffff


	//   ....[111]....
        /*03e0*/ 	.word	0xffffffff


	//   ....[112]....
        /*03e4*/ 	.word	0xffffffff


	//   ....[113]....
        /*03e8*/ 	.word	0xffffffff


	//   ....[114]....
        /*03ec*/ 	.word	0xffffffff


	//   ....[115]....
        /*03f0*/ 	.word	0xffffffff


	//   ....[116]....
        /*03f4*/ 	.word	0xffffffff


	//   ....[117]....
        /*03f8*/ 	.word	0xffffffff


	//   ....[118]....
        /*03fc*/ 	.word	0xffffffff


	//   ....[119]....
        /*0400*/ 	.word	0xffffffff


	//   ....[120]....
        /*0404*/ 	.word	0xffffffff


	//   ....[121]....
        /*0408*/ 	.word	0xffffffff


	//   ....[122]....
        /*040c*/ 	.word	0xffffffff


	//   ....[123]....
        /*0410*/ 	.word	0xffffffff


	//   ....[124]....
        /*0414*/ 	.word	0xffffffff


	//   ....[125]....
        /*0418*/ 	.word	0xffffffff


	//   ....[126]....
        /*041c*/ 	.word	0xffffffff


	//   ....[127]....
        /*0420*/ 	.word	0xffffffff


	//   ....[128]....
        /*0424*/ 	.word	0xffffffff


	//   ....[129]....
        /*0428*/ 	.word	0xffffffff


	//   ....[130]....
        /*042c*/ 	.word	0xffffffff


	//   ....[131]....
        /*0430*/ 	.word	0xffffffff


	//   ....[132]....
        /*0434*/ 	.word	0xffffffff


	//   ....[133]....
        /*0438*/ 	.word	0xffffffff


	//   ....[134]....
        /*043c*/ 	.word	0xffffffff


	//   ....[135]....
        /*0440*/ 	.word	0xffffffff


	//   ....[136]....
        /*0444*/ 	.word	0xffffffff


	//   ....[137]....
        /*0448*/ 	.word	0xffffffff


	//   ....[138]....
        /*044c*/ 	.word	0xffffffff


	//   ....[139]....
        /*0450*/ 	.word	0xffffffff


	//   ....[140]....
        /*0454*/ 	.word	0xffffffff


	//   ....[141]....
        /*0458*/ 	.word	0xffffffff


	//   ....[142]....
        /*045c*/ 	.word	0xffffffff


	//   ....[143]....
        /*0460*/ 	.word	0xffffffff


	//   ....[144]....
        /*0464*/ 	.word	0xffffffff


	//   ....[145]....
        /*0468*/ 	.word	0xffffffff


	//   ....[146]....
        /*046c*/ 	.word	0xffffffff


	//   ....[147]....
        /*0470*/ 	.word	0xffffffff


	//   ....[148]....
        /*0474*/ 	.word	0xffffffff


	//   ....[149]....
        /*0478*/ 	.word	0xffffffff


	//   ....[150]....
        /*047c*/ 	.word	0xffffffff


	//   ....[151]....
        /*0480*/ 	.word	0xffffffff


	//   ....[152]....
        /*0484*/ 	.word	0xffffffff


	//   ....[153]....
        /*0488*/ 	.word	0xffffffff


	//   ....[154]....
        /*048c*/ 	.word	0xffffffff


	//   ....[155]....
        /*0490*/ 	.word	0xffffffff


	//   ....[156]....
        /*0494*/ 	.word	0xffffffff


	//   ....[157]....
        /*0498*/ 	.word	0xffffffff


	//   ....[158]....
        /*049c*/ 	.word	0xffffffff


	//   ....[159]....
        /*04a0*/ 	.word	0xffffffff


	//   ....[160]....
        /*04a4*/ 	.word	0xffffffff


	//   ....[161]....
        /*04a8*/ 	.word	0xffffffff


	//   ....[162]....
        /*04ac*/ 	.word	0xffffffff


	//   ....[163]....
        /*04b0*/ 	.word	0xffffffff


	//   ....[164]....
        /*04b4*/ 	.word	0xffffffff


	//   ....[165]....
        /*04b8*/ 	.word	0xffffffff


	//   ....[166]....
        /*04bc*/ 	.word	0xffffffff


	//   ....[167]....
        /*04c0*/ 	.word	0xffffffff


	//   ....[168]....
        /*04c4*/ 	.word	0xffffffff


	//   ....[169]....
        /*04c8*/ 	.word	0xffffffff


	//   ....[170]....
        /*04cc*/ 	.word	0xffffffff


	//   ....[171]....
        /*04d0*/ 	.word	0xffffffff


	//   ....[172]....
        /*04d4*/ 	.word	0xffffffff


	//   ....[173]....
        /*04d8*/ 	.word	0xffffffff


	//   ....[174]....
        /*04dc*/ 	.word	0xffffffff


	//   ....[175]....
        /*04e0*/ 	.word	0xffffffff


	//   ....[176]....
        /*04e4*/ 	.word	0xffffffff


	//   ....[177]....
        /*04e8*/ 	.word	0xffffffff


	//   ....[178]....
        /*04ec*/ 	.word	0xffffffff


	//   ....[179]....
        /*04f0*/ 	.word	0xffffffff


	//   ....[180]....
        /*04f4*/ 	.word	0xffffffff


	//   ....[181]....
        /*04f8*/ 	.word	0xffffffff


	//   ....[182]....
        /*04fc*/ 	.word	0xffffffff


	//   ....[183]....
        /*0500*/ 	.word	0xffffffff


	//   ....[184]....
        /*0504*/ 	.word	0xffffffff


	//   ....[185]....
        /*0508*/ 	.word	0xffffffff


	//   ....[186]....
        /*050c*/ 	.word	0xffffffff


	//   ....[187]....
        /*0510*/ 	.word	0xffffffff


	//   ....[188]....
        /*0514*/ 	.word	0xffffffff


	//   ....[189]....
        /*0518*/ 	.word	0xffffffff


	//   ....[190]....
        /*051c*/ 	.word	0xffffffff


	//   ....[191]....
        /*0520*/ 	.word	0xffffffff


	//   ....[192]....
        /*0524*/ 	.word	0xffffffff


	//   ....[193]....
        /*0528*/ 	.word	0xffffffff


	//   ....[194]....
        /*052c*/ 	.word	0xffffffff


	//   ....[195]....
        /*0530*/ 	.word	0xffffffff


	//   ....[196]....
        /*0534*/ 	.word	0xffffffff


	//   ....[197]....
        /*0538*/ 	.word	0xffffffff


	//   ....[198]....
        /*053c*/ 	.word	0xffffffff


	//   ....[199]....
        /*0540*/ 	.word	0x0500000f


	//----- nvinfo : EIATTR_COOP_GROUP_INSTR_OFFSETS
	.align		4
.L_532:
        /*0544*/ 	.byte	0x04, 0x28
        /*0546*/ 	.short	(.L_534 - .L_533)


	//   ....[0]....
.L_533:
        /*0548*/ 	.word	0x00000070


	//   ....[1]....
        /*054c*/ 	.word	0x000001a0


	//   ....[2]....
        /*0550*/ 	.word	0x000001f0


	//   ....[3]....
        /*0554*/ 	.word	0x000003e0


	//   ....[4]....
        /*0558*/ 	.word	0x00000620


	//   ....[5]....
        /*055c*/ 	.word	0x00001410


	//   ....[6]....
        /*0560*/ 	.word	0x00002440


	//   ....[7]....
        /*0564*/ 	.word	0x00002500


	//   ....[8]....
        /*0568*/ 	.word	0x00002530


	//   ....[9]....
        /*056c*/ 	.word	0x00002660


	//   ....[10]....
        /*0570*/ 	.word	0x000026b0


	//   ....[11]....
        /*0574*/ 	.word	0x00002980


	//   ....[12]....
        /*0578*/ 	.word	0x000029f0


	//   ....[13]....
        /*057c*/ 	.word	0x00002a40


	//   ....[14]....
        /*0580*/ 	.word	0x00002d30


	//   ....[15]....
        /*0584*/ 	.word	0x00002db0


	//   ....[16]....
        /*0588*/ 	.word	0x00002f40


	//   ....[17]....
        /*058c*/ 	.word	0x000030d0


	//   ....[18]....
        /*0590*/ 	.word	0x00003100


	//   ....[19]....
        /*0594*/ 	.word	0x00003140


	//   ....[20]....
        /*0598*/ 	.word	0x00003290


	//   ....[21]....
        /*059c*/ 	.word	0x000032f0


	//   ....[22]....
        /*05a0*/ 	.word	0x000034c0


	//   ....[23]....
        /*05a4*/ 	.word	0x00003560


	//   ....[24]....
        /*05a8*/ 	.word	0x000035f0


	//   ....[25]....
        /*05ac*/ 	.word	0x000036c0


	//   ....[26]....
        /*05b0*/ 	.word	0x00003700


	//   ....[27]....
        /*05b4*/ 	.word	0x00003740


	//   ....[28]....
        /*05b8*/ 	.word	0x00003780


	//   ....[29]....
        /*05bc*/ 	.word	0x000037b0


	//   ....[30]....
        /*05c0*/ 	.word	0x00003830


	//   ....[31]....
        /*05c4*/ 	.word	0x00003890


	//   ....[32]....
        /*05c8*/ 	.word	0x000038e0


	//   ....[33]....
        /*05cc*/ 	.word	0x000038f0


	//   ....[34]....
        /*05d0*/ 	.word	0x00003950


	//   ....[35]....
        /*05d4*/ 	.word	0x000039e0


	//   ....[36]....
        /*05d8*/ 	.word	0x00003ab0


	//   ....[37]....
        /*05dc*/ 	.word	0x00003b90


	//   ....[38]....
        /*05e0*/ 	.word	0x00003c00


	//   ....[39]....
        /*05e4*/ 	.word	0x00003c30


	//   ....[40]....
        /*05e8*/ 	.word	0x00003c50


	//   ....[41]....
        /*05ec*/ 	.word	0x00003c60


	//   ....[42]....
        /*05f0*/ 	.word	0x00003c80


	//   ....[43]....
        /*05f4*/ 	.word	0x00003c90


	//   ....[44]....
        /*05f8*/ 	.word	0x00003cb0


	//   ....[45]....
        /*05fc*/ 	.word	0x00003d30


	//   ....[46]....
        /*0600*/ 	.word	0x00003dc0


	//   ....[47]....
        /*0604*/ 	.word	0x00003e00


	//   ....[48]....
        /*0608*/ 	.word	0x00003e40


	//   ....[49]....
        /*060c*/ 	.word	0x00003e80


	//   ....[50]....
        /*0610*/ 	.word	0x00003ef0


	//   ....[51]....
        /*0614*/ 	.word	0x00003f10


	//   ....[52]....
        /*0618*/ 	.word	0x00003f70


	//   ....[53]....
        /*061c*/ 	.word	0x00003ff0


	//   ....[54]....
        /*0620*/ 	.word	0x00004030


	//   ....[55]....
        /*0624*/ 	.word	0x00004070


	//   ....[56]....
        /*0628*/ 	.word	0x000040b0


	//   ....[57]....
        /*062c*/ 	.word	0x000040f0


	//   ....[58]....
        /*0630*/ 	.word	0x00004130


	//   ....[59]....
        /*0634*/ 	.word	0x00004170


	//   ....[60]....
        /*0638*/ 	.word	0x000041b0


	//   ....[61]....
        /*063c*/ 	.word	0x000041f0


	//   ....[62]....
        /*0640*/ 	.word	0x00004230


	//   ....[63]....
        /*0644*/ 	.word	0x00004270


	//   ....[64]....
        /*0648*/ 	.word	0x000042b0


	//   ....[65]....
        /*064c*/ 	.word	0x000042f0


	//   ....[66]....
        /*0650*/ 	.word	0x00004330


	//   ....[67]....
        /*0654*/ 	.word	0x00004370


	//   ....[68]....
        /*0658*/ 	.word	0x000043b0


	//   ....[69]....
        /*065c*/ 	.word	0x000043f0


	//   ....[70]....
        /*0660*/ 	.word	0x00006610


	//   ....[71]....
        /*0664*/ 	.word	0x00006670


	//   ....[72]....
        /*0668*/ 	.word	0x000066b0


	//   ....[73]....
        /*066c*/ 	.word	0x000066e0


	//   ....[74]....
        /*0670*/ 	.word	0x00006710


	//   ....[75]....
        /*0674*/ 	.word	0x00006740


	//   ....[76]....
        /*0678*/ 	.word	0x00006a20


	//   ....[77]....
        /*067c*/ 	.word	0x00006a30


	//   ....[78]....
        /*0680*/ 	.word	0x00006a60


	//   ....[79]....
        /*0684*/ 	.word	0x00006a90


	//   ....[80]....
        /*0688*/ 	.word	0x00006ad0


	//   ....[81]....
        /*068c*/ 	.word	0x00006bc0


	//   ....[82]....
        /*0690*/ 	.word	0x00006ca0


	//   ....[83]....
        /*0694*/ 	.word	0x00006ce0


	//   ....[84]....
        /*0698*/ 	.word	0x00006d20


	//   ....[85]....
        /*069c*/ 	.word	0x00006d50


	//   ....[86]....
        /*06a0*/ 	.word	0x00006d90


	//   ....[87]....
        /*06a4*/ 	.word	0x00006dc0


	//   ....[88]....
        /*06a8*/ 	.word	0x00006de0


	//   ....[89]....
        /*06ac*/ 	.word	0x00006e50


	//   ....[90]....
        /*06b0*/ 	.word	0x00006e90


	//   ....[91]....
        /*06b4*/ 	.word	0x00006ed0


	//   ....[92]....
        /*06b8*/ 	.word	0x00006f10


	//   ....[93]....
        /*06bc*/ 	.word	0x00006f50


	//   ....[94]....
        /*06c0*/ 	.word	0x00006fc0


	//   ....[95]....
        /*06c4*/ 	.word	0x00007000


	//   ....[96]....
        /*06c8*/ 	.word	0x00007060


	//   ....[97]....
        /*06cc*/ 	.word	0x000070b0


	//   ....[98]....
        /*06d0*/ 	.word	0x000070f0


	//   ....[99]....
        /*06d4*/ 	.word	0x000071c0


	//   ....[100]....
        /*06d8*/ 	.word	0x00007200


	//   ....[101]....
        /*06dc*/ 	.word	0x00007270


	//   ....[102]....
        /*06e0*/ 	.word	0x00007690


	//   ....[103]....
        /*06e4*/ 	.word	0x000076a0


	//   ....[104]....
        /*06e8*/ 	.word	0x000076b0


	//   ....[105]....
        /*06ec*/ 	.word	0x000076c0


	//   ....[106]....
        /*06f0*/ 	.word	0x000076d0


	//   ....[107]....
        /*06f4*/ 	.word	0x000076e0


	//   ....[108]....
        /*06f8*/ 	.word	0x00007710


	//   ....[109]....
        /*06fc*/ 	.word	0x00007740


	//   ....[110]....
        /*0700*/ 	.word	0x00007780


	//   ....[111]....
        /*0704*/ 	.word	0x000077a0


	//   ....[112]....
        /*0708*/ 	.word	0x000077e0


	//   ....[113]....
        /*070c*/ 	.word	0x00007820


	//   ....[114]....
        /*0710*/ 	.word	0x00007860


	//   ....[115]....
        /*0714*/ 	.word	0x00007870


	//   ....[116]....
        /*0718*/ 	.word	0x000078a0


	//   ....[117]....
        /*071c*/ 	.word	0x000078e0


	//   ....[118]....
        /*0720*/ 	.word	0x00007910


	//   ....[119]....
        /*0724*/ 	.word	0x00007940


	//   ....[120]....
        /*0728*/ 	.word	0x00007990


	//   ....[121]....
        /*072c*/ 	.word	0x000079d0


	//   ....[122]....
        /*0730*/ 	.word	0x000079f0


	//   ....[123]....
        /*0734*/ 	.word	0x00007a30


	//   ....[124]....
        /*0738*/ 	.word	0x00007a70


	//   ....[125]....
        /*073c*/ 	.word	0x00007ab0


	//   ....[126]....
        /*0740*/ 	.word	0x00007ac0


	//   ....[127]....
        /*0744*/ 	.word	0x00007af0


	//   ....[128]....
        /*0748*/ 	.word	0x00007b00


	//   ....[129]....
        /*074c*/ 	.word	0x00007b10


	//   ....[130]....
        /*0750*/ 	.word	0x00007b20


	//   ....[131]....
        /*0754*/ 	.word	0x00007b30


	//   ....[132]....
        /*0758*/ 	.word	0x00007b70


	//   ....[133]....
        /*075c*/ 	.word	0x00007bb0


	//   ....[134]....
        /*0760*/ 	.word	0x0000a040


	//   ....[135]....
        /*0764*/ 	.word	0x0000a180


	//   ....[136]....
        /*0768*/ 	.word	0x0000a1b0


	//   ....[137]....
        /*076c*/ 	.word	0x0000a260


	//   ....[138]....
        /*0770*/ 	.word	0x0000a2e0


	//   ....[139]....
        /*0774*/ 	.word	0x0000a3c0


	//   ....[140]....
        /*0778*/ 	.word	0x0000a400


	//   ....[141]....
        /*077c*/ 	.word	0x0000a4f0


	//   ....[142]....
        /*0780*/ 	.word	0x0000a530


	//   ....[143]....
        /*0784*/ 	.word	0x0000a570


	//   ....[144]....
        /*0788*/ 	.word	0x0000a620


	//   ....[145]....
        /*078c*/ 	.word	0x0000a710


	//   ....[146]....
        /*0790*/ 	.word	0x0000a770


	//   ....[147]....
        /*0794*/ 	.word	0x0000a810


	//   ....[148]....
        /*0798*/ 	.word	0x0000a850


	//   ....[149]....
        /*079c*/ 	.word	0x0000a880


	//   ....[150]....
        /*07a0*/ 	.word	0x0000a9a0


	//   ....[151]....
        /*07a4*/ 	.word	0x0000a9e0


	//   ....[152]....
        /*07a8*/ 	.word	0x0000ab40


	//   ....[153]....
        /*07ac*/ 	.word	0x0000ac40


	//   ....[154]....
        /*07b0*/ 	.word	0x0000ac80


	//   ....[155]....
        /*07b4*/ 	.word	0x0000b1d0


	//   ....[156]....
        /*07b8*/ 	.word	0x0000b2d0


	//   ....[157]....
        /*07bc*/ 	.word	0x0000b300


	//   ....[158]....
        /*07c0*/ 	.word	0x0000b340


	//   ....[159]....
        /*07c4*/ 	.word	0x0000b3c0


	//   ....[160]....
        /*07c8*/ 	.word	0x0000b400


	//   ....[161]....
        /*07cc*/ 	.word	0x0000b490


	//   ....[162]....
        /*07d0*/ 	.word	0x0000b4d0


	//   ....[163]....
        /*07d4*/ 	.word	0x0000b6d0


	//   ....[164]....
        /*07d8*/ 	.word	0x0000b710


	//   ....[165]....
        /*07dc*/ 	.word	0x0000b760


	//   ....[166]....
        /*07e0*/ 	.word	0x0000b910


	//   ....[167]....
        /*07e4*/ 	.word	0x0000b920


	//   ....[168]....
        /*07e8*/ 	.word	0x0000b930


	//   ....[169]....
        /*07ec*/ 	.word	0x0000b940


	//   ....[170]....
        /*07f0*/ 	.word	0x0000b950


	//   ....[171]....
        /*07f4*/ 	.word	0x0000b960


	//   ....[172]....
        /*07f8*/ 	.word	0x0000b990


	//   ....[173]....
        /*07fc*/ 	.word	0x0000b9c0


	//   ....[174]....
        /*0800*/ 	.word	0x0000ba00


	//   ....[175]....
        /*0804*/ 	.word	0x0000ba30


	//   ....[176]....
        /*0808*/ 	.word	0x0000ba70


	//   ....[177]....
        /*080c*/ 	.word	0x0000baa0


	//   ....[178]....
        /*0810*/ 	.word	0x0000bae0


	//   ....[179]....
        /*0814*/ 	.word	0x0000baf0


	//   ....[180]....
        /*0818*/ 	.word	0x0000bb10


	//   ....[181]....
        /*081c*/ 	.word	0x0000bb50


	//   ....[182]....
        /*0820*/ 	.word	0x0000bb90


	//   ....[183]....
        /*0824*/ 	.word	0x0000bc30


	//   ....[184]....
        /*0828*/ 	.word	0x0000bc70


	//   ....[185]....
        /*082c*/ 	.word	0x0000bcb0


	//   ....[186]....
        /*0830*/ 	.word	0x0000bce0


	//   ....[187]....
        /*0834*/ 	.word	0x0000bd20


	//   ....[188]....
        /*0838*/ 	.word	0x0000bd30


	//   ....[189]....
        /*083c*/ 	.word	0x0000bd40


	//   ....[190]....
        /*0840*/ 	.word	0x0000bd70


	//   ....[191]....
        /*0844*/ 	.word	0x0000bdb0


	//   ....[192]....
        /*0848*/ 	.word	0x0000bde0


	//   ....[193]....
        /*084c*/ 	.word	0x0000be00


	//   ....[194]....
        /*0850*/ 	.word	0x0000be20


	//   ....[195]....
        /*0854*/ 	.word	0x0000be30


	//   ....[196]....
        /*0858*/ 	.word	0x0000be40


	//   ....[197]....
        /*085c*/ 	.word	0x0000be50


	//   ....[198]....
        /*0860*/ 	.word	0x0000f6c0


	//   ....[199]....
        /*0864*/ 	.word	0x00012e10


	//----- nvinfo : EIATTR_REG_RECONFIG
	.align		4
.L_534:
        /*0868*/ 	.byte	0x01, 0x54
	.zero		2


	//----- nvinfo : EIATTR_SYSCALL_OFFSETS
	.align		4
        /*086c*/ 	.byte	0x04, 0x46
        /*086e*/ 	.short	(.L_536 - .L_535)


	//   ....[0]....
.L_535:
        /*0870*/ 	.word	0x00001070


	//   ....[1]....
        /*0874*/ 	.word	0x00001160


	//   ....[2]....
        /*0878*/ 	.word	0x000012c0


	//   ....[3]....
        /*087c*/ 	.word	0x000013b0


	//----- nvinfo : EIATTR_MBARRIER_INSTR_OFFSETS
	.align		4
.L_536:
        /*0880*/ 	.byte	0x04, 0x39
        /*0882*/ 	.short	(.L_538 - .L_537)


	//   ....[0]....
.L_537:
        /*0884*/ 	.word	0x00000290
        /*0888*/ 	.word	0x000000ff
        /*088c*/ 	.word	0x00030c00
        /*0890*/ 	.short	0x0100
        /*0892*/ 	.byte	0x06
	.zero		1


	//   ....[1]....
        /*0894*/ 	.word	0x00000390
        /*0898*/ 	.word	0x000000ff
        /*089c*/ 	.word	0x00030c10
        /*08a0*/ 	.short	0x0100
        /*08a2*/ 	.byte	0x08
	.zero		1


	//   ....[2]....
        /*08a4*/ 	.word	0x000003a0
        /*08a8*/ 	.word	0x000000ff
        /*08ac*/ 	.word	0x00030c20
        /*08b0*/ 	.short	0x0100
        /*08b2*/ 	.byte	0x08
	.zero		1


	//   ....[3]....
        /*08b4*/ 	.word	0x000003b0
        /*08b8*/ 	.word	0x000000ff
        /*08bc*/ 	.word	0x00030c18
        /*08c0*/ 	.short	0x0100
        /*08c2*/ 	.byte	0x08
	.zero		1


	//   ....[4]....
        /*08c4*/ 	.word	0x000003c0
        /*08c8*/ 	.word	0x000000ff
        /*08cc*/ 	.word	0x00030c28
        /*08d0*/ 	.short	0x0100
        /*08d2*/ 	.byte	0x08
	.zero		1


	//   ....[5]....
        /*08d4*/ 	.word	0x000004f0
        /*08d8*/ 	.word	0x000000ff
        /*08dc*/ 	.word	0x00030c30
        /*08e0*/ 	.short	0x0100
        /*08e2*/ 	.byte	0x08
	.zero		1


	//   ....[6]....
        /*08e4*/ 	.word	0x00000500
        /*08e8*/ 	.word	0x000000ff
        /*08ec*/ 	.word	0x00030c40
        /*08f0*/ 	.short	0x0100
        /*08f2*/ 	.byte	0x08
	.zero		1


	//   ....[7]....
        /*08f4*/ 	.word	0x00000510
        /*08f8*/ 	.word	0x000000ff
        /*08fc*/ 	.word	0x00030c38
        /*0900*/ 	.short	0x0100
        /*0902*/ 	.byte	0x08
	.zero		1


	//   ....[8]....
        /*0904*/ 	.word	0x00000520
        /*0908*/ 	.word	0x000000ff
        /*090c*/ 	.word	0x00030c48
        /*0910*/ 	.short	0x0100
        /*0912*/ 	.byte	0x08
	.zero		1


	//   ....[9]....
        /*0914*/ 	.word	0x00001450
        /*0918*/ 	.word	0x00000010
        /*091c*/ 	.word	0x00030c00
        /*0920*/ 	.short	0x010a
        /*0922*/ 	.byte	0x3f
	.zero		1


	//   ....[10]....
        /*0924*/ 	.word	0x00001570
        /*0928*/ 	.word	0x00000010
        /*092c*/ 	.word	0x00030c00
        /*0930*/ 	.short	0x010a
        /*0932*/ 	.byte	0x3f
	.zero		1


	//   ....[11]....
        /*0934*/ 	.word	0x00001de0
        /*0938*/ 	.word	0x00000008
        /*093c*/ 	.word	0x00030c10
        /*0940*/ 	.short	0x010a
        /*0942*/ 	.byte	0x3f
	.zero		1


	//   ....[12]....
        /*0944*/ 	.word	0x00001e50
        /*0948*/ 	.word	0x00000008
        /*094c*/ 	.word	0x00030c10
        /*0950*/ 	.short	0x010a
        /*0952*/ 	.byte	0x3f
	.zero		1


	//   ....[13]....
        /*0954*/ 	.word	0x00002230
        /*0958*/ 	.word	0x00000008
        /*095c*/ 	.word	0x00030c30
        /*0960*/ 	.short	0x010a
        /*0962*/ 	.byte	0x3f
	.zero		1


	//   ....[14]....
        /*0964*/ 	.word	0x000022a0
        /*0968*/ 	.word	0x00000008
        /*096c*/ 	.word	0x00030c30
        /*0970*/ 	.short	0x010a
        /*0972*/ 	.byte	0x3f
	.zero		1


	//   ....[15]....
        /*0974*/ 	.word	0x00005330
        /*0978*/ 	.word	0x00000009
        /*097c*/ 	.word	0x00000000
        /*0980*/ 	.short	0x0101
        /*0982*/ 	.byte	0x3f
	.zero		1


	//   ....[16]....
        /*0984*/ 	.word	0x00005780
        /*0988*/ 	.word	0x00000008
        /*098c*/ 	.word	0x00000000
        /*0990*/ 	.short	0x0101
        /*0992*/ 	.byte	0x3f
	.zero		1


	//   ....[17]....
        /*0994*/ 	.word	0x00006050
        /*0998*/ 	.word	0x00000007
        /*099c*/ 	.word	0x00030c10
        /*09a0*/ 	.short	0x010a
        /*09a2*/ 	.byte	0x3f
	.zero		1


	//   ....[18]....
        /*09a4*/ 	.word	0x000060d0
        /*09a8*/ 	.word	0x00000007
        /*09ac*/ 	.word	0x00030c10
        /*09b0*/ 	.short	0x010a
        /*09b2*/ 	.byte	0x3f
	.zero		1


	//   ....[19]....
        /*09b4*/ 	.word	0x000064e0
        /*09b8*/ 	.word	0x00000007
        /*09bc*/ 	.word	0x00030c30
        /*09c0*/ 	.short	0x010a
        /*09c2*/ 	.byte	0x3f
	.zero		1


	//   ....[20]....
        /*09c4*/ 	.word	0x00006570
        /*09c8*/ 	.word	0x00000007
        /*09cc*/ 	.word	0x00030c30
        /*09d0*/ 	.short	0x010a
        /*09d2*/ 	.byte	0x3f
	.zero		1


	//   ....[21]....
        /*09d4*/ 	.word	0x00008d40
        /*09d8*/ 	.word	0x00000008
        /*09dc*/ 	.word	0x00000000
        /*09e0*/ 	.short	0x0101
        /*09e2*/ 	.byte	0x3f
	.zero		1


	//   ....[22]....
        /*09e4*/ 	.word	0x000091a0
        /*09e8*/ 	.word	0x00000007
        /*09ec*/ 	.word	0x00000000
        /*09f0*/ 	.short	0x0101
        /*09f2*/ 	.byte	0x3f
	.zero		1


	//   ....[23]....
        /*09f4*/ 	.word	0x00009a00
        /*09f8*/ 	.word	0x00000007
        /*09fc*/ 	.word	0x00030c10
        /*0a00*/ 	.short	0x010a
        /*0a02*/ 	.byte	0x3f
	.zero		1


	//   ....[24]....
        /*0a04*/ 	.word	0x00009a80
        /*0a08*/ 	.word	0x00000007
        /*0a0c*/ 	.word	0x00030c10
        /*0a10*/ 	.short	0x010a
        /*0a12*/ 	.byte	0x3f
	.zero		1


	//   ....[25]....
        /*0a14*/ 	.word	0x00009e80
        /*0a18*/ 	.word	0x00000007
        /*0a1c*/ 	.word	0x00030c30
        /*0a20*/ 	.short	0x010a
        /*0a22*/ 	.byte	0x3f
	.zero		1


	//   ....[26]....
        /*0a24*/ 	.word	0x00009f10
        /*0a28*/ 	.word	0x00000007
        /*0a2c*/ 	.word	0x00030c30
        /*0a30*/ 	.short	0x010a
        /*0a32*/ 	.byte	0x3f
	.zero		1


	//   ....[27]....
        /*0a34*/ 	.word	0x0000d050
        /*0a38*/ 	.word	0x00000008
        /*0a3c*/ 	.word	0x00000000
        /*0a40*/ 	.short	0x0101
        /*0a42*/ 	.byte	0x3f
	.zero		1


	//   ....[28]....
        /*0a44*/ 	.word	0x0000d4c0
        /*0a48*/ 	.word	0x00000007
        /*0a4c*/ 	.word	0x00000000
        /*0a50*/ 	.short	0x0101
        /*0a52*/ 	.byte	0x3f
	.zero		1


	//   ....[29]....
        /*0a54*/ 	.word	0x00011440
        /*0a58*/ 	.word	0x0000000f
        /*0a5c*/ 	.word	0x00030c20
        /*0a60*/ 	.short	0x010a
        /*0a62*/ 	.byte	0x3f
	.zero		1


	//   ....[30]....
        /*0a64*/ 	.word	0x00011a30
        /*0a68*/ 	.word	0x0000000f
        /*0a6c*/ 	.word	0x00030c40
        /*0a70*/ 	.short	0x010a
        /*0a72*/ 	.byte	0x3f
	.zero		1


	//   ....[31]....
        /*0a74*/ 	.word	0x00011c90
        /*0a78*/ 	.word	0x0000000f
        /*0a7c*/ 	.word	0x00030c28
        /*0a80*/ 	.short	0x010a
        /*0a82*/ 	.byte	0x3f
	.zero		1


	//   ....[32]....
        /*0a84*/ 	.word	0x00011ef0
        /*0a88*/ 	.word	0x0000000f
        /*0a8c*/ 	.word	0x00030c48
        /*0a90*/ 	.short	0x010a
        /*0a92*/ 	.byte	0x3f
	.zero		1


	//   ....[33]....
        /*0a94*/ 	.word	0x000120f0
        /*0a98*/ 	.word	0x0000000f
        /*0a9c*/ 	.word	0x00030c20
        /*0aa0*/ 	.short	0x010a
        /*0aa2*/ 	.byte	0x3f
	.zero		1


	//   ....[34]....
        /*0aa4*/ 	.word	0x000123c0
        /*0aa8*/ 	.word	0x0000000f
        /*0aac*/ 	.word	0x00030c40
        /*0ab0*/ 	.short	0x010a
        /*0ab2*/ 	.byte	0x3f
	.zero		1


	//   ....[35]....
        /*0ab4*/ 	.word	0x000125f0
        /*0ab8*/ 	.word	0x0000000f
        /*0abc*/ 	.word	0x00030c28
        /*0ac0*/ 	.short	0x010a
        /*0ac2*/ 	.byte	0x3f
	.zero		1


	//   ....[36]....
        /*0ac4*/ 	.word	0x00012890
        /*0ac8*/ 	.word	0x00000003
        /*0acc*/ 	.word	0x00030c40
        /*0ad0*/ 	.short	0x010a
        /*0ad2*/ 	.byte	0x3f
	.zero		1


	//   ....[37]....
        /*0ad4*/ 	.word	0x00012c80
        /*0ad8*/ 	.word	0x00000007
        /*0adc*/ 	.word	0x00000000
        /*0ae0*/ 	.short	0x010a
        /*0ae2*/ 	.byte	0x3f
	.zero		1


	//   ....[38]....
        /*0ae4*/ 	.word	0x00012cd0
        /*0ae8*/ 	.word	0x00000003
        /*0aec*/ 	.word	0x00000000
        /*0af0*/ 	.short	0x010a
        /*0af2*/ 	.byte	0x3f
	.zero		1


	//   ....[39]....
        /*0af4*/ 	.word	0x00012d30
        /*0af8*/ 	.word	0x00000005
        /*0afc*/ 	.word	0x00000000
        /*0b00*/ 	.short	0x010a
        /*0b02*/ 	.byte	0x3f
	.zero		1


	//   ....[40]....
        /*0b04*/ 	.word	0x00012d60
        /*0b08*/ 	.word	0x00000003
        /*0b0c*/ 	.word	0x00000000
        /*0b10*/ 	.short	0x010a
        /*0b12*/ 	.byte	0x3f
	.zero		1


	//   ....[41]....
        /*0b14*/ 	.word	0x00012e40
        /*0b18*/ 	.word	0x00000010
        /*0b1c*/ 	.word	0x00030c00
        /*0b20*/ 	.short	0x010a
        /*0b22*/ 	.byte	0x3f
	.zero		1


	//   ....[42]....
        /*0b24*/ 	.word	0x00012e90
        /*0b28*/ 	.word	0x00000008
        /*0b2c*/ 	.word	0x00030c10
        /*0b30*/ 	.short	0x010a
        /*0b32*/ 	.byte	0x3f
	.zero		1


	//   ....[43]....
        /*0b34*/ 	.word	0x00012ee0
        /*0b38*/ 	.word	0x00000008
        /*0b3c*/ 	.word	0x00030c30
        /*0b40*/ 	.short	0x010a
        /*0b42*/ 	.byte	0x3f
	.zero		1


	//   ....[44]....
        /*0b44*/ 	.word	0x00012f30
        /*0b48*/ 	.word	0x00000007
        /*0b4c*/ 	.word	0x00030c10
        /*0b50*/ 	.short	0x010a
        /*0b52*/ 	.byte	0x3f
	.zero		1


	//   ....[45]....
        /*0b54*/ 	.word	0x00012f80
        /*0b58*/ 	.word	0x00000007
        /*0b5c*/ 	.word	0x00030c30
        /*0b60*/ 	.short	0x010a
        /*0b62*/ 	.byte	0x3f
	.zero		1


	//   ....[46]....
        /*0b64*/ 	.word	0x00012fd0
        /*0b68*/ 	.word	0x00000007
        /*0b6c*/ 	.word	0x00030c10
        /*0b70*/ 	.short	0x010a
        /*0b72*/ 	.byte	0x3f
	.zero		1


	//   ....[47]....
        /*0b74*/ 	.word	0x00013020
        /*0b78*/ 	.word	0x00000007
        /*0b7c*/ 	.word	0x00030c30
        /*0b80*/ 	.short	0x010a
        /*0b82*/ 	.byte	0x3f
	.zero		1


	//   ....[48]....
        /*0b84*/ 	.word	0x00013070
        /*0b88*/ 	.word	0x0000000f
        /*0b8c*/ 	.word	0x00030c20
        /*0b90*/ 	.short	0x010a
        /*0b92*/ 	.byte	0x3f
	.zero		1


	//   ....[49]....
        /*0b94*/ 	.word	0x000130c0
        /*0b98*/ 	.word	0x0000000f
        /*0b9c*/ 	.word	0x00030c40
        /*0ba0*/ 	.short	0x010a
        /*0ba2*/ 	.byte	0x3f
	.zero		1


	//   ....[50]....
        /*0ba4*/ 	.word	0x00013110
        /*0ba8*/ 	.word	0x0000000f
        /*0bac*/ 	.word	0x00030c28
        /*0bb0*/ 	.short	0x010a
        /*0bb2*/ 	.byte	0x3f
	.zero		1


	//   ....[51]....
        /*0bb4*/ 	.word	0x00013160
        /*0bb8*/ 	.word	0x0000000f
        /*0bbc*/ 	.word	0x00030c48
        /*0bc0*/ 	.short	0x010a
        /*0bc2*/ 	.byte	0x3f
	.zero		1


	//   ....[52]....
        /*0bc4*/ 	.word	0x000131c0
        /*0bc8*/ 	.word	0x0000000f
        /*0bcc*/ 	.word	0x00030c20
        /*0bd0*/ 	.short	0x010a
        /*0bd2*/ 	.byte	0x3f
	.zero		1


	//   ....[53]....
        /*0bd4*/ 	.word	0x00013210
        /*0bd8*/ 	.word	0x0000000f
        /*0bdc*/ 	.word	0x00030c40
        /*0be0*/ 	.short	0x010a
        /*0be2*/ 	.byte	0x3f
	.zero		1


	//   ....[54]....
        /*0be4*/ 	.word	0x00013260
        /*0be8*/ 	.word	0x0000000f
        /*0bec*/ 	.word	0x00030c28
        /*0bf0*/ 	.short	0x010a
        /*0bf2*/ 	.byte	0x3f
	.zero		1


	//   ....[55]....
        /*0bf4*/ 	.word	0x000132b0
        /*0bf8*/ 	.word	0x00000003
        /*0bfc*/ 	.word	0x00030c40
        /*0c00*/ 	.short	0x010a
        /*0c02*/ 	.byte	0x3f
	.zero		1


	//   ....[56]....
        /*0c04*/ 	.word	0x00013380
        /*0c08*/ 	.word	0x00000007
        /*0c0c*/ 	.word	0x00000000
        /*0c10*/ 	.short	0x010a
        /*0c12*/ 	.byte	0x3f
	.zero		1


	//   ....[57]....
        /*0c14*/ 	.word	0x000133d0
        /*0c18*/ 	.word	0x00000003
        /*0c1c*/ 	.word	0x00000000
        /*0c20*/ 	.short	0x010a
        /*0c22*/ 	.byte	0x3f
	.zero		1


	//   ....[58]....
        /*0c24*/ 	.word	0x00013420
        /*0c28*/ 	.word	0x00000005
        /*0c2c*/ 	.word	0x00000000
        /*0c30*/ 	.short	0x010a
        /*0c32*/ 	.byte	0x3f
	.zero		1


	//----- nvinfo : EIATTR_NUM_MBARRIERS
	.align		4
.L_538:
        /*0c34*/ 	.byte	0x03, 0x38
        /*0c36*/ 	.short	0x0009


	//----- nvinfo : EIATTR_EXIT_INSTR_OFFSETS
	.align		4
        /*0c38*/ 	.byte	0x04, 0x1c
        /*0c3a*/ 	.short	(.L_540 - .L_539)


	//   ....[0]....
.L_539:
        /*0c3c*/ 	.word	0x00012db0


	//----- nvinfo : EIATTR_MAX_THREADS
	.align		4
.L_540:
        /*0c40*/ 	.byte	0x04, 0x05
        /*0c42*/ 	.short	(.L_542 - .L_541)
.L_541:
        /*0c44*/ 	.word	0x00000180
        /*0c48*/ 	.word	0x00000001
        /*0c4c*/ 	.word	0x00000001


	//----- nvinfo : EIATTR_CRS_STACK_SIZE
	.align		4
.L_542:
        /*0c50*/ 	.byte	0x04, 0x1e
        /*0c52*/ 	.short	(.L_544 - .L_543)
.L_543:
        /*0c54*/ 	.word	0x00000000


	//----- nvinfo : EIATTR_CBANK_PARAM_SIZE
	.align		4
.L_544:
        /*0c58*/ 	.byte	0x03, 0x19
        /*0c5a*/ 	.short	0x06f0


	//----- nvinfo : EIATTR_PARAM_CBANK
	.align		4
        /*0c5c*/ 	.byte	0x04, 0x0a
        /*0c5e*/ 	.short	(.L_546 - .L_545)
	.align		4
.L_545:
        /*0c60*/ 	.word	index@(.nv.constant0._ZN7cutlass13device_kernelIN5flash11enable_sm90INS1_16FlashAttnBwdSm90INS1_25CollectiveMainloopBwdSm90ILi2ELi2ELi2EN4cute5tupleIJNS5_1CILi1EEES8_S8_EEENS6_IJNS7_ILi128EEESA_NS7_ILi64EEEEEENS_10bfloat16_tEfNS_4arch4Sm90ELb0ELb1ELb0ELb1ELb0ELb1ELb0ELb0ELi2ELi1ELi2ELi2ELb0EEENS1_21CollectiveEpilogueBwdISC_SD_SF_Li256ELb1ELb0ELi1EEENS1_19SingleTileSchedulerILb1ELb0ELb0ELi128EEEEEEEEEvNT_6ParamsE)
        /*0c64*/ 	.short	0x0210
        /*0c66*/ 	.short	0x06f0


	//----- nvinfo : EIATTR_SW_WAR
	.align		4
.L_546:
        /*0c68*/ 	.byte	0x04, 0x36
        /*0c6a*/ 	.short	(.L_548 - .L_547)
.L_547:
        /*0c6c*/ 	.word	0x00000008
.L_548:


//--------------------- .nv.info._ZN7cutlass13device_kernelIN5flash11enable_sm90INS1_16FlashAttnBwdSm90INS1_25CollectiveMainloopBwdSm90ILi2ELi2ELi2EN4cute5tupleIJNS5_1CILi1EEES8_S8_EEENS6_IJNS7_ILi128EEESA_NS7_ILi64EEEEEENS_10bfloat16_tEfNS_4arch4Sm90ELb0ELb1ELb0ELb1ELb1ELb1ELb0ELb0ELi2ELi1ELi2ELi2ELb0EEENS1_21CollectiveEpilogueBwdISC_SD_SF_Li256ELb1ELb0ELi1EEENS1_19SingleTileSchedulerILb1ELb0ELb0ELi128EEEEEEEEEvNT_6ParamsE --------------------------
	.section	.nv.info._ZN7cutlass13device_kernelIN5flash11enable_sm90INS1_16FlashAttnBwdSm90INS1_25CollectiveMainloopBwdSm90ILi2ELi2ELi2EN4cute5tupleIJNS5_1CILi1EEES8_S8_EEENS6_IJNS7_ILi128EEESA_NS7_ILi64EEEEEENS_10bfloat16_tEfNS_4arch4Sm90ELb0ELb1ELb0ELb1ELb1ELb1ELb0ELb0ELi2ELi1ELi2ELi2ELb0EEENS1_21CollectiveEpilogueBwdISC_SD_SF_Li256ELb1ELb0ELi1EEENS1_19SingleTileSchedulerILb1ELb0ELb0ELi128EEEEEEEEEvNT_6ParamsE,"",@"SHT_CUDA_INFO"
	.sectionflags	@""
	.align	4


	//----- nvinfo : EIATTR_CUDA_API_VERSION
	.align		4
        /*0000*/ 	.byte	0x04, 0x37
        /*0002*/ 	.short	(.L_550 - .L_549)
.L_549:
        /*0004*/ 	.word	0x00000082


	//----- nvinfo : EIATTR_KPARAM_INFO
	.align		4
.L_550:
        /*0008*/ 	.byte	0x04, 0x17
        /*000a*/ 	.short	(.L_552 - .L_551)
.L_551:
        /*000c*/ 	.word	0x00000000
        /*0010*/ 	.short	0x0000
        /*0012*/ 	.short	0x0070
        /*0014*/ 	.byte	0x00, 0xf0, 0x01, 0x1a


	//----- nvinfo : EIATTR_SPARSE_MMA_MASK
	.align		4
.L_552:
        /*0018*/ 	.byte	0x03, 0x50
        /*001a*/ 	.short	0x0000


	//----- nvinfo : EIATTR_MAXREG_COUNT
	.align		4
        /*001c*/ 	.byte	0x03, 0x1b
        /*001e*/ 	.short	0x00a8


	//----- nvinfo : EIATTR_NUM_BARRIERS
	.align		4
        /*0020*/ 	.byte	0x02, 0x4c
        /*0022*/ 	.byte	0x10
	.zero		1


	//----- nvinfo : EIATTR_EXTERNS
	.align		4
        /*0024*/ 	.byte	0x04, 0x0f
        /*0026*/ 	.short	(.L_554 - .L_553)


	//   ....[0]....
	.align		4
.L_553:
        /*0028*/ 	.word	index@(__assertfail)


	//----- nvinfo : EIATTR_ANNOTATIONS
	.align		4
.L_554:
        /*002c*/ 	.byte	0x04, 0x55
        /*002e*/ 	.short	(.L_556 - .L_555)


	//   ....[0]....
.L_555:
        /* <DEDUP_REMOVED lines=31> */


	//----- nvinfo : EIATTR_MERCURY_ISA_VERSION
	.align		4
.L_556:
        /*0210*/ 	.byte	0x03, 0x5f
        /*0212*/ 	.short	0x0101


	//----- nvinfo : EIATTR_INT_WARP_WIDE_INSTR_OFFSETS
	.align		4
        /*0214*/ 	.byte	0x04, 0x31
        /*0216*/ 	.short	(.L_558 - .L_557)


	//   ....[0]....
.L_557:
        /*0218*/ 	.word	0x00000190


	//   ....[1]....
        /*021c*/ 	.word	0x000001c0


	//   ....[2]....
        /*0220*/ 	.word	0x000105a0


	//   ....[3]....
        /*0224*/ 	.word	0x00010bf0


	//   ....[4]....
        /*0228*/ 	.word	0x000110a0


	//   ....[5]....
        /*022c*/ 	.word	0x00011360


	//   ....[6]....
        /*0230*/ 	.word	0x000115c0


	//   ....[7]....
        /*0234*/ 	.word	0x00011750


	//----- nvinfo : EIATTR_COOP_GROUP_MASK_REGIDS
	.align		4
.L_558:
        /*0238*/ 	.byte	0x04, 0x29
        /*023a*/ 	.short	(.L_560 - .L_559)


	//   ....[0]....
.L_559:
        /*023c*/ 	.word	0xffffffff


	//   ....[1]....
        /*0240*/ 	.word	0xffffffff


	//   ....[2]....
        /*0244*/ 	.word	0xffffffff


	//   ....[3]....
        /*0248*/ 	.word	0xffffffff


	//   ....[4]....
        /*024c*/ 	.word	0xffffffff


	//   ....[5]....
        /*0250*/ 	.word	0xffffffff


	//   ....[6]....
        /*0254*/ 	.word	0xffffffff


	//   ....[7]....
        /*0258*/ 	.word	0xffffffff


	//   ....[8]....
        /*025c*/ 	.word	0xffffffff


	//   ....[9]....
        /*0260*/ 	.word	0xffffffff


	//   ....[10]....
        /*0264*/ 	.word	0xffffffff


	//   ....[11]....
        /*0268*/ 	.word	0xffffffff


	//   ....[12]....
        /*026c*/ 	.word	0xffffffff


	//   ....[13]....
        /*0270*/ 	.word	0xffffffff


	//   ....[14]....
        /*0274*/ 	.word	0xffffffff


	//   ....[15]....
        /*0278*/ 	.word	0xffffffff


	//   ....[16]....
        /*027c*/ 	.word	0xffffffff


	//   ....[17]....
        /*0280*/ 	.word	0xffffffff


	//   ....[18]....
        /*0284*/ 	.word	0xffffffff


	//   ....[19]....
        /*0288*/ 	.word	0xffffffff


	//   ....[20]....
        /*028c*/ 	.word	0xffffffff


	//   ....[21]....
        /*0290*/ 	.word	0xffffffff


	//   ....[22]....
        /*0294*/ 	.word	0xffffffff


	//   ....[23]....
        /*0298*/ 	.word	0xffffffff


	//   ....[24]....
        /*029c*/ 	.word	0xffffffff


	//   ....[25]....
        /*02a0*/ 	.word	0xffffffff


	//   ....[26]....
        /*02a4*/ 	.word	0xffffffff


	//   ....[27]....
        /*02a8*/ 	.word	0xffffffff


	//   ....[28]....
        /*02ac*/ 	.word	0xffffffff


	//   ....[29]....
        /*02b0*/ 	.word	0xffffffff


	//   ....[30]....
        /*02b4*/ 	.word	0xffffffff


	//   ....[31]....
        /*02b8*/ 	.word	0xffffffff


	//   ....[32]....
        /*02bc*/ 	.word	0xffffffff


	//   ....[33]....
        /*02c0*/ 	.word	0xffffffff


	//   ....[34]....
        /*02c4*/ 	.word	0xffffffff


	//   ....[35]....
        /*02c8*/ 	.word	0xffffffff


	//   ....[36]....
        /*02cc*/ 	.word	0xffffffff


	//   ....[37]....
        /*02d0*/ 	.word	0xffffffff


	//   ....[38]....
        /*02d4*/ 	.word	0xffffffff


	//   ....[39]....
        /*02d8*/ 	.word	0xffffffff


	//   ....[40]....
        /*02dc*/ 	.word	0xffffffff


	//   ....[41]....
        /*02e0*/ 	.word	0xffffffff


	//   ....[42]....
        /*02e4*/ 	.word	0xffffffff


	//   ....[43]....
        /*02e8*/ 	.word	0xffffffff


	//   ....[44]....
        /*02ec*/ 	.word	0xffffffff


	//   ....[45]....
        /*02f0*/ 	.word	0xffffffff


	//   ....[46]....
        /*02f4*/ 	.word	0xffffffff


	//   ....[47]....
        /*02f8*/ 	.word	0xffffffff


	//   ....[48]....
        /*02fc*/ 	.word	0xffffffff


	//   ....[49]....
        /*0300*/ 	.word	0xffffffff


	//   ....[50]....
        /*0304*/ 	.word	0xffffffff


	//   ....[51]....
        /*0308*/ 	.word	0xffffffff


	//   ....[52]....
        /*030c*/ 	.word	0xffffffff


	//   ....[53]....
        /*0310*/ 	.word	0xffffffff


	//   ....[54]....
        /*0314*/ 	.word	0xffffffff


	//   ....[55]....
        /*0318*/ 	.word	0xffffffff


	//   ....[56]....
        /*031c*/ 	.word	0xffffffff


	//   ....[57]....
        /*0320*/ 	.word	0xffffffff


	//   ....[58]....
        /*0324*/ 	.word	0xffffffff


	//   ....[59]....
        /*0328*/ 	.word	0xffffffff


	//   ....[60]....
        /*032c*/ 	.word	0xffffffff


	//   ....[61]....
        /*0330*/ 	.word	0xffffffff


	//   ....[62]....
        /*0334*/ 	.word	0xffffffff


	//   ....[63]....
        /*0338*/ 	.word	0xffffffff


	//   ....[64]....
        /*033c*/ 	.word	0xffffffff


	//   ....[65]....
        /*0340*/ 	.word	0xffffffff


	//   ....[66]....
        /*0344*/ 	.word	0xffffffff


	//   ....[67]....
        /*0348*/ 	.word	0xffffffff


	//   ....[68]....
        /*034c*/ 	.word	0xffffffff


	//   ....[69]....
        /*0350*/ 	.word	0xffffffff


	//   ....[70]....
        /*0354*/ 	.word	0xffffffff


	//   ....[71]....
        /*0358*/ 	.word	0xffffffff


	//   ....[72]....
        /*035c*/ 	.word	0xffffffff


	//   ....[73]....
        /*0360*/ 	.word	0xffffffff


	//   ....[74]....
        /*0364*/ 	.word	0xffffffff


	//   ....[75]....
        /*0368*/ 	.word	0xffffffff


	//   ....[76]....
        /*036c*/ 	.word	0xffffffff


	//   ....[77]....
        /*0370*/ 	.word	0xffffffff


	//   ....[78]....
        /*0374*/ 	.word	0xffffffff


	//   ....[79]....
        /*0378*/ 	.word	0xffffffff


	//   ....[80]....
        /*037c*/ 	.word	0xffffffff


	//   ....[81]....
        /*0380*/ 	.word	0xffffffff


	//   ....[82]....
        /*0384*/ 	.word	0xffffffff


	//   ....[83]....
        /*0388*/ 	.word	0xffffffff


	//   ....[84]....
        /*038c*/ 	.word	0xffffffff


	//   ....[85]....
        /*0390*/ 	.word	0xffffffff


	//   ....[86]....
        /*0394*/ 	.word	0xffffffff


	//   ....[87]....
        /*0398*/ 	.word	0xffffffff


	//   ....[88]....
        /*039c*/ 	.word	0xffffffff


	//   ....[89]....
        /*03a0*/ 	.word	0xffffffff


	//   ....[90]....
        /*03a4*/ 	.word	0xffffffff


	//   ....[91]....
        /*03a8*/ 	.word	0xffffffff


	//   ....[92]....
        /*03ac*/ 	.word	0xffffffff


	//   ....[93]....
        /*03b0*/ 	.word	0xffffffff


	//   ....[94]....
        /*03b4*/ 	.word	0xffffffff


	//   ....[95]....
        /*03b8*/ 	.word	0xffffffff


	//   ....[96]....
        /*03bc*/ 	.word	0xffffffff


	//   ....[97]....
        /*03c0*/ 	.word	0xffffffff


	//   ....[98]....
        /*03c4*/ 	.word	0xffffffff


	//   ....[99]....
        /*03c8*/ 	.word	0xffffffff


	//   ....[100]....
        /*03cc*/ 	.word	0xffffffff


	//   ....[101]....
        /*03d0*/ 	.word	0xffffffff


	//   ....[102]....
        /*03d4*/ 	.word	0xffffffff


	//   ....[103]....
        /*03d8*/ 	.word	0xffffffff


	//   ....[104]....
        /*03dc*/ 	.word	0xffffffff


	//   ....[105]....
        /*03e0*/ 	.word	0xffffffff


	//   ....[106]....
        /*03e4*/ 	.word	0xffffffff


	//   ....[107]....
        /*03e8*/ 	.word	0xffffffff


	//   ....[108]....
        /*03ec*/ 	.word	0xffffffff


	//   ....[109]....
        /*03f0*/ 	.word	0xffffffff


	//   ....[110]....
        /*03f4*/ 	.word	0xffffffff


	//   ....[111]....
        /*03f8*/ 	.word	0xffffffff


	//   ....[112]....
        /*03fc*/ 	.word	0xffffffff


	//   ....[113]....
        /*0400*/ 	.word	0xffffffff


	//   ....[114]....
        /*0404*/ 	.word	0xffffffff


	//   ....[115]....
        /*0408*/ 	.word	0xffffffff


	//   ....[116]....
        /*040c*/ 	.word	0xffffffff


	//   ....[117]....
        /*0410*/ 	.word	0xffffffff


	//   ....[118]....
        /*0414*/ 	.word	0xffffffff


	//   ....[119]....
        /*0418*/ 	.word	0xffffffff


	//   ....[120]....
        /*041c*/ 	.word	0xffffffff


	//   ....[121]....
        /*0420*/ 	.word	0xffffffff


	//   ....[122]....
        /*0424*/ 	.word	0xffffffff


	//   ....[123]....
        /*0428*/ 	.word	0xffffffff


	//   ....[124]....
        /*042c*/ 	.word	0xffffffff


	//   ....[125]....
        /*0430*/ 	.word	0xffffffff


	//   ....[126]....
        /*0434*/ 	.word	0xffffffff


	//   ....[127]....
        /*0438*/ 	.word	0xffffffff


	//   ....[128]....
        /*043c*/ 	.word	0xffffffff


	//   ....[129]....
        /*0440*/ 	.word	0xffffffff


	//   ....[130]....
        /*0444*/ 	.word	0xffffffff


	//   ....[131]....
        /*0448*/ 	.word	0xffffffff


	//   ....[132]....
        /*044c*/ 	.word	0xffffffff


	//   ....[133]....
        /*0450*/ 	.word	0xffffffff


	//   ....[134]....
        /*0454*/ 	.word	0xffffffff


	//   ....[135]....
        /*0458*/ 	.word	0xffffffff


	//   ....[136]....
        /*045c*/ 	.word	0xffffffff


	//   ....[137]....
        /*0460*/ 	.word	0xffffffff


	//   ....[138]....
        /*0464*/ 	.word	0xffffffff


	//   ....[139]....
        /*0468*/ 	.word	0xffffffff


	//   ....[140]....
        /*046c*/ 	.word	0xffffffff


	//   ....[141]....
        /*0470*/ 	.word	0xffffffff


	//   ....[142]....
        /*0474*/ 	.word	0xffffffff


	//   ....[143]....
        /*0478*/ 	.word	0xffffffff


	//   ....[144]....
        /*047c*/ 	.word	0xffffffff


	//   ....[145]....
        /*0480*/ 	.word	0xffffffff


	//   ....[146]....
        /*0484*/ 	.word	0xffffffff


	//   ....[147]....
        /*0488*/ 	.word	0xffffffff


	//   ....[148]....
        /*048c*/ 	.word	0xffffffff


	//   ....[149]....
        /*0490*/ 	.word	0xffffffff


	//   ....[150]....
        /*0494*/ 	.word	0xffffffff


	//   ....[151]....
        /*0498*/ 	.word	0xffffffff


	//   ....[152]....
        /*049c*/ 	.word	0xffffffff


	//   ....[153]....
        /*04a0*/ 	.word	0xffffffff


	//   ....[154]....
        /*04a4*/ 	.word	0xffffffff


	//   ....[155]....
        /*04a8*/ 	.word	0xffffffff


	//   ....[156]....
        /*04ac*/ 	.word	0xffffffff


	//   ....[157]....
        /*04b0*/ 	.word	0xffffffff


	//   ....[158]....
        /*04b4*/ 	.word	0xffffffff


	//   ....[159]....
        /*04b8*/ 	.word	0xffffffff


	//   ....[160]....
        /*04bc*/ 	.word	0xffffffff


	//   ....[161]....
        /*04c0*/ 	.word	0xffffffff


	//   ....[162]....
        /*04c4*/ 	.word	0xffffffff


	//   ....[163]....
        /*04c8*/ 	.word	0xffffffff


	//   ....[164]....
        /*04cc*/ 	.word	0xffffffff


	//   ....[165]....
        /*04d0*/ 	.word	0xffffffff


	//   ....[166]....
        /*04d4*/ 	.word	0xffffffff


	//   ....[167]....
        /*04d8*/ 	.word	0xffffffff


	//   ....[168]....
        /*04dc*/ 	.word	0xffffffff


	//   ....[169]....
        /*04e0*/ 	.word	0xffffffff


	//   ....[170]....
        /*04e4*/ 	.word	0xffffffff


	//   ....[171]....
        /*04e8*/ 	.word	0xffffffff


	//   ....[172]....
        /*04ec*/ 	.word	0xffffffff


	//   ....[173]....
        /*04f0*/ 	.word	0xffffffff


	//   ....[174]....
        /*04f4*/ 	.word	0xffffffff


	//   ....[175]....
        /*04f8*/ 	.word	0xffffffff


	//   ....[176]....
        /*04fc*/ 	.word	0xffffffff


	//   ....[177]....
        /*0500*/ 	.word	0xffffffff


	//   ....[178]....
        /*0504*/ 	.word	0xffffffff


	//   ....[179]....
        /*0508*/ 	.word	0xffffffff


	//   ....[180]....
        /*050c*/ 	.word	0xffffffff


	//   ....[181]....
        /*0510*/ 	.word	0xffffffff


	//   ....[182]....
        /*0514*/ 	.word	0xffffffff


	//   ....[183]....
        /*0518*/ 	.word	0xffffffff


	//   ....[184]....
        /*051c*/ 	.word	0xffffffff


	//   ....[185]....
        /*0520*/ 	.word	0xffffffff


	//   ....[186]....
        /*0524*/ 	.word	0xffffffff


	//   ....[187]....
        /*0528*/ 	.word	0xffffffff


	//   ....[188]....
        /*052c*/ 	.word	0xffffffff


	//   ....[189]....
        /*0530*/ 	.word	0xffffffff


	//   ....[190]....
        /*0534*/ 	.word	0xffffffff


	//   ....[191]....
        /*0538*/ 	.word	0xffffffff


	//   ....[192]....
        /*053c*/ 	.word	0xffffffff


	//   ....[193]....
        /*0540*/ 	.word	0xffffffff


	//   ....[194]....
        /*0544*/ 	.word	0xffffffff


	//   ....[195]....
        /*0548*/ 	.word	0xffffffff


	//   ....[196]....
        /*054c*/ 	.word	0xffffffff


	//   ....[197]....
        /*0550*/ 	.word	0xffffffff


	//   ....[198]....
        /*0554*/ 	.word	0xffffffff


	//   ....[199]....
        /*0558*/ 	.word	0xffffffff


	//   ....[200]....
        /*055c*/ 	.word	0xffffffff


	//   ....[201]....
        /*0560*/ 	.word	0xffffffff


	//   ....[202]....
        /*0564*/ 	.word	0xffffffff


	//   ....[203]....
        /*0568*/ 	.word	0xffffffff


	//   ....[204]....
        /*056c*/ 	.word	0xffffffff


	//   ....[205]....
        /*0570*/ 	.word	0xffffffff


	//   ....[206]....
        /*0574*/ 	.word	0xffffffff


	//   ....[207]....
        /*0578*/ 	.word	0xffffffff


	//   ....[208]....
        /*057c*/ 	.word	0x0500000f


	//   ....[209]....
        /*0580*/ 	.word	0x0500000f


	//   ....[210]....
        /*0584*/ 	.word	0x0500000f


	//   ....[211]....
        /*0588*/ 	.word	0x0500000f


	//----- nvinfo : EIATTR_COOP_GROUP_INSTR_OFFSETS
	.align		4
.L_560:
        /*058c*/ 	.byte	0x04, 0x28
        /*058e*/ 	.short	(.L_562 - .L_561)


	//   ....[0]....
.L_561:
        /*0590*/ 	.word	0x00000070


	//   ....[1]....
        /*0594*/ 	.word	0x000001a0


	//   ....[2]....
        /*0598*/ 	.word	0x000001f0


	//   ....[3]....
        /*059c*/ 	.word	0x000003e0


	//   ....[4]....
        /*05a0*/ 	.word	0x00000620


	//   ....[5]....
        /*05a4*/ 	.word	0x00001410


	//   ....[6]....
        /*05a8*/ 	.word	0x00002440


	//   ....[7]....
        /*05ac*/ 	.word	0x00002500


	//   ....[8]....
        /*05b0*/ 	.word	0x00002530


	//   ....[9]....
        /*05b4*/ 	.word	0x00002660


	//   ....[10]....
        /*05b8*/ 	.word	0x000026b0


	//   ....[11]....
        /*05bc*/ 	.word	0x00002980


	//   ....[12]....
        /*05c0*/ 	.word	0x000029f0


	//   ....[13]....
        /*05c4*/ 	.word	0x00002a40


	//   ....[14]....
        /*05c8*/ 	.word	0x00002d30


	//   ....[15]....
        /*05cc*/ 	.word	0x00002db0


	//   ....[16]....
        /*05d0*/ 	.word	0x00002f40


	//   ....[17]....
        /*05d4*/ 	.word	0x000030d0


	//   ....[18]....
        /*05d8*/ 	.word	0x00003100


	//   ....[19]....
        /*05dc*/ 	.word	0x00003140


	//   ....[20]....
        /*05e0*/ 	.word	0x00003290


	//   ....[21]....
        /*05e4*/ 	.word	0x000032f0


	//   ....[22]....
        /*05e8*/ 	.word	0x000034c0


	//   ....[23]....
        /*05ec*/ 	.word	0x00003560


	//   ....[24]....
        /*05f0*/ 	.word	0x000035f0


	//   ....[25]....
        /*05f4*/ 	.word	0x000036c0


	//   ....[26]....
        /*05f8*/ 	.word	0x00003700


	//   ....[27]....
        /*05fc*/ 	.word	0x00003740


	//   ....[28]....
        /*0600*/ 	.word	0x00003780


	//   ....[29]....
        /*0604*/ 	.word	0x000037b0


	//   ....[30]....
        /*0608*/ 	.word	0x00003830


	//   ....[31]....
        /*060c*/ 	.word	0x00003890


	//   ....[32]....
        /*0610*/ 	.word	0x000038e0


	//   ....[33]....
        /*0614*/ 	.word	0x000038f0


	//   ....[34]....
        /*0618*/ 	.word	0x00003950


	//   ....[35]....
        /*061c*/ 	.word	0x000039e0


	//   ....[36]....
        /*0620*/ 	.word	0x00003ab0


	//   ....[37]....
        /*0624*/ 	.word	0x00003b90


	//   ....[38]....
        /*0628*/ 	.word	0x00003c00


	//   ....[39]....
        /*062c*/ 	.word	0x00003c30


	//   ....[40]....
        /*0630*/ 	.word	0x00003c50


	//   ....[41]....
        /*0634*/ 	.word	0x00003c60


	//   ....[42]....
        /*0638*/ 	.word	0x00003c80


	//   ....[43]....
        /*063c*/ 	.word	0x00003c90


	//   ....[44]....
        /*0640*/ 	.word	0x00003cb0


	//   ....[45]....
        /*0644*/ 	.word	0x00003d30


	//   ....[46]....
        /*0648*/ 	.word	0x00003dc0


	//   ....[47]....
        /*064c*/ 	.word	0x00003e00


	//   ....[48]....
        /*0650*/ 	.word	0x00003e40


	//   ....[49]....
        /*0654*/ 	.word	0x00003e80


	//   ....[50]....
        /*0658*/ 	.word	0x00003ef0


	//   ....[51]....
        /*065c*/ 	.word	0x00003f10


	//   ....[52]....
        /*0660*/ 	.word	0x00003f70


	//   ....[53]....
        /*0664*/ 	.word	0x00003ff0


	//   ....[54]....
        /*0668*/ 	.word	0x00004030


	//   ....[55]....
        /*066c*/ 	.word	0x00004070


	//   ....[56]....
        /*0670*/ 	.word	0x000040b0


	//   ....[57]....
        /*0674*/ 	.word	0x000040f0


	//   ....[58]....
        /*0678*/ 	.word	0x00004130


	//   ....[59]....
        /*067c*/ 	.word	0x00004170


	//   ....[60]....
        /*0680*/ 	.word	0x000041b0


	//   ....[61]....
        /*0684*/ 	.word	0x000041f0


	//   ....[62]....
        /*0688*/ 	.word	0x00004230


	//   ....[63]....
        /*068c*/ 	.word	0x00004270


	//   ....[64]....
        /*0690*/ 	.word	0x000042b0


	//   ....[65]....
        /*0694*/ 	.word	0x000042f0


	//   ....[66]....
        /*0698*/ 	.word	0x00004330


	//   ....[67]....
        /*069c*/ 	.word	0x00004370


	//   ....[68]....
        /*06a0*/ 	.word	0x000043b0


	//   ....[69]....
        /*06a4*/ 	.word	0x000043f0


	//   ....[70]....
        /*06a8*/ 	.word	0x00006610


	//   ....[71]....
        /*06ac*/ 	.word	0x00006670


	//   ....[72]....
        /*06b0*/ 	.word	0x000066b0


	//   ....[73]....
        /*06b4*/ 	.word	0x000066e0


	//   ....[74]....
        /*06b8*/ 	.word	0x00006710


	//   ....[75]....
        /*06bc*/ 	.word	0x00006740


	//   ....[76]....
        /*06c0*/ 	.word	0x00006a20


	//   ....[77]....
        /*06c4*/ 	.word	0x00006a30


	//   ....[78]....
        /*06c8*/ 	.word	0x00006a60


	//   ....[79]....
        /*06cc*/ 	.word	0x00006a90


	//   ....[80]....
        /*06d0*/ 	.word	0x00006ad0


	//   ....[81]....
        /*06d4*/ 	.word	0x00006bc0


	//   ....[82]....
        /*06d8*/ 	.word	0x00006ca0


	//   ....[83]....
        /*06dc*/ 	.word	0x00006ce0


	//   ....[84]....
        /*06e0*/ 	.word	0x00006d20


	//   ....[85]....
        /*06e4*/ 	.word	0x00006d50


	//   ....[86]....
        /*06e8*/ 	.word	0x00006d90


	//   ....[87]....
        /*06ec*/ 	.word	0x00006dc0


	//   ....[88]....
        /*06f0*/ 	.word	0x00006de0


	//   ....[89]....
        /*06f4*/ 	.word	0x00006e50


	//   ....[90]....
        /*06f8*/ 	.word	0x00006e90


	//   ....[91]....
        /*06fc*/ 	.word	0x00006ed0


	//   ....[92]....
        /*0700*/ 	.word	0x00006f10


	//   ....[93]....
        /*0704*/ 	.word	0x00006f50


	//   ....[94]....
        /*0708*/ 	.word	0x00006fc0


	//   ....[95]....
        /*070c*/ 	.word	0x00007000


	//   ....[96]....
        /*0710*/ 	.word	0x00007060


	//   ....[97]....
        /*0714*/ 	.word	0x000070b0


	//   ....[98]....
        /*0718*/ 	.word	0x000070f0


	//   ....[99]....
        /*071c*/ 	.word	0x000071c0


	//   ....[100]....
        /*0720*/ 	.word	0x00007200


	//   ....[101]....
        /*0724*/ 	.word	0x00007270


	//   ....[102]....
        /*0728*/ 	.word	0x00007690


	//   ....[103]....
        /*072c*/ 	.word	0x000076a0


	//   ....[104]....
        /*0730*/ 	.word	0x000076b0


	//   ....[105]....
        /*0734*/ 	.word	0x000076c0


	//   ....[106]....
        /*0738*/ 	.word	0x000076d0


	//   ....[107]....
        /*073c*/ 	.word	0x000076e0


	//   ....[108]....
        /*0740*/ 	.word	0x00007710


	//   ....[109]....
        /*0744*/ 	.word	0x00007740


	//   ....[110]....
        /*0748*/ 	.word	0x00007780


	//   ....[111]....
        /*074c*/ 	.word	0x000077a0


	//   ....[112]....
        /*0750*/ 	.word	0x000077e0


	//   ....[113]....
        /*0754*/ 	.word	0x00007820


	//   ....[114]....
        /*0758*/ 	.word	0x00007860


	//   ....[115]....
        /*075c*/ 	.word	0x00007870


	//   ....[116]....
        /*0760*/ 	.word	0x000078a0


	//   ....[117]....
        /*0764*/ 	.word	0x000078e0


	//   ....[118]....
        /*0768*/ 	.word	0x00007910


	//   ....[119]....
        /*076c*/ 	.word	0x00007940


	//   ....[120]....
        /*0770*/ 	.word	0x00007990


	//   ....[121]....
        /*0774*/ 	.word	0x000079d0


	//   ....[122]....
        /*0778*/ 	.word	0x000079f0


	//   ....[123]....
        /*077c*/ 	.word	0x00007a30


	//   ....[124]....
        /*0780*/ 	.word	0x00007a70


	//   ....[125]....
        /*0784*/ 	.word	0x00007ab0


	//   ....[126]....
        /*0788*/ 	.word	0x00007ac0


	//   ....[127]....
        /*078c*/ 	.word	0x00007af0


	//   ....[128]....
        /*0790*/ 	.word	0x00007b00


	//   ....[129]....
        /*0794*/ 	.word	0x00007b10


	//   ....[130]....
        /*0798*/ 	.word	0x00007b20


	//   ....[131]....
        /*079c*/ 	.word	0x00007b30


	//   ....[132]....
        /*07a0*/ 	.word	0x00007b70


	//   ....[133]....
        /*07a4*/ 	.word	0x00007bb0


	//   ....[134]....
        /*07a8*/ 	.word	0x0000a040


	//   ....[135]....
        /*07ac*/ 	.word	0x0000a180


	//   ....[136]....
        /*07b0*/ 	.word	0x0000a1b0


	//   ....[137]....
        /*07b4*/ 	.word	0x0000a260


	//   ....[138]....
        /*07b8*/ 	.word	0x0000a2e0


	//   ....[139]....
        /*07bc*/ 	.word	0x0000a3c0


	//   ....[140]....
        /*07c0*/ 	.word	0x0000a400


	//   ....[141]....
        /*07c4*/ 	.word	0x0000a4f0


	//   ....[142]....
        /*07c8*/ 	.word	0x0000a530


	//   ....[143]....
        /*07cc*/ 	.word	0x0000a570


	//   ....[144]....
        /*07d0*/ 	.word	0x0000a620


	//   ....[145]....
        /*07d4*/ 	.word	0x0000a710


	//   ....[146]....
        /*07d8*/ 	.word	0x0000a770


	//   ....[147]....
        /*07dc*/ 	.word	0x0000a810


	//   ....[148]....
        /*07e0*/ 	.word	0x0000a850


	//   ....[149]....
        /*07e4*/ 	.word	0x0000a880


	//   ....[150]....
        /*07e8*/ 	.word	0x0000a9a0


	//   ....[151]....
        /*07ec*/ 	.word	0x0000a9e0


	//   ....[152]....
        /*07f0*/ 	.word	0x0000ab40


	//   ....[153]....
        /*07f4*/ 	.word	0x0000ac40


	//   ....[154]....
        /*07f8*/ 	.word	0x0000ac80


	//   ....[155]....
        /*07fc*/ 	.word	0x0000b1d0


	//   ....[156]....
        /*0800*/ 	.word	0x0000b2d0


	//   ....[157]....
        /*0804*/ 	.word	0x0000b300


	//   ....[158]....
        /*0808*/ 	.word	0x0000b340


	//   ....[159]....
        /*080c*/ 	.word	0x0000b3c0


	//   ....[160]....
        /*0810*/ 	.word	0x0000b400


	//   ....[161]....
        /*0814*/ 	.word	0x0000b490


	//   ....[162]....
        /*0818*/ 	.word	0x0000b4d0


	//   ....[163]....
        /*081c*/ 	.word	0x0000b6d0


	//   ....[164]....
        /*0820*/ 	.word	0x0000b710


	//   ....[165]....
        /*0824*/ 	.word	0x0000b760


	//   ....[166]....
        /*0828*/ 	.word	0x0000b910


	//   ....[167]....
        /*082c*/ 	.word	0x0000b920


	//   ....[168]....
        /*0830*/ 	.word	0x0000b930


	//   ....[169]....
        /*0834*/ 	.word	0x0000b940


	//   ....[170]....
        /*0838*/ 	.word	0x0000b950


	//   ....[171]....
        /*083c*/ 	.word	0x0000b960


	//   ....[172]....
        /*0840*/ 	.word	0x0000b990


	//   ....[173]....
        /*0844*/ 	.word	0x0000b9c0


	//   ....[174]....
        /*0848*/ 	.word	0x0000ba00


	//   ....[175]....
        /*084c*/ 	.word	0x0000ba30


	//   ....[176]....
        /*0850*/ 	.word	0x0000ba70


	//   ....[177]....
        /*0854*/ 	.word	0x0000baa0


	//   ....[178]....
        /*0858*/ 	.word	0x0000bae0


	//   ....[179]....
        /*085c*/ 	.word	0x0000baf0


	//   ....[180]....
        /*0860*/ 	.word	0x0000bb10


	//   ....[181]....
        /*0864*/ 	.word	0x0000bb50


	//   ....[182]....
        /*0868*/ 	.word	0x0000bb90


	//   ....[183]....
        /*086c*/ 	.word	0x0000bc30


	//   ....[184]....
        /*0870*/ 	.word	0x0000bc70


	//   ....[185]....
        /*0874*/ 	.word	0x0000bcb0


	//   ....[186]....
        /*0878*/ 	.word	0x0000bce0


	//   ....[187]....
        /*087c*/ 	.word	0x0000bd20


	//   ....[188]....
        /*0880*/ 	.word	0x0000bd30


	//   ....[189]....
        /*0884*/ 	.word	0x0000bd40


	//   ....[190]....
        /*0888*/ 	.word	0x0000bd70


	//   ....[191]....
        /*088c*/ 	.word	0x0000bdb0


	//   ....[192]....
        /*0890*/ 	.word	0x0000bde0


	//   ....[193]....
        /*0894*/ 	.word	0x0000be00


	//   ....[194]....
        /*0898*/ 	.word	0x0000be20


	//   ....[195]....
        /*089c*/ 	.word	0x0000be30


	//   ....[196]....
        /*08a0*/ 	.word	0x0000be40


	//   ....[197]....
        /*08a4*/ 	.word	0x0000be50


	//   ....[198]....
        /*08a8*/ 	.word	0x0000f6c0


	//   ....[199]....
        /*08ac*/ 	.word	0x000101a0


	//   ....[200]....
        /*08b0*/ 	.word	0x000104d0


	//   ....[201]....
        /*08b4*/ 	.word	0x00010850


	//   ....[202]....
        /*08b8*/ 	.word	0x00010b20


	//   ....[203]....
        /*08bc*/ 	.word	0x00010d60


	//   ....[204]....
        /*08c0*/ 	.word	0x00010fd0


	//   ....[205]....
        /*08c4*/ 	.word	0x000112a0


	//   ....[206]....
        /*08c8*/ 	.word	0x000114c0


	//   ....[207]....
        /*08cc*/ 	.word	0x00011650


	//   ....[208]....
        /*08d0*/ 	.word	0x00013d20


	//   ....[209]....
        /*08d4*/ 	.word	0x00013fb0


	//   ....[210]....
        /*08d8*/ 	.word	0x00014020


	//   ....[211]....
        /*08dc*/ 	.word	0x00014090


	//----- nvinfo : EIATTR_REG_RECONFIG
	.align		4
.L_562:
        /*08e0*/ 	.byte	0x01, 0x54
	.zero		2


	//----- nvinfo : EIATTR_SYSCALL_OFFSETS
	.align		4
        /*08e4*/ 	.byte	0x04, 0x46
        /*08e6*/ 	.short	(.L_564 - .L_563)


	//   ....[0]....
.L_563:
        /*08e8*/ 	.word	0x00001070


	//   ....[1]....
        /*08ec*/ 	.word	0x00001160


	//   ....[2]....
        /*08f0*/ 	.word	0x000012c0


	//   ....[3]....
        /*08f4*/ 	.word	0x000013b0


	//----- nvinfo : EIATTR_MBARRIER_INSTR_OFFSETS
	.align		4
.L_564:
        /*08f8*/ 	.byte	0x04, 0x39
        /*08fa*/ 	.short	(.L_566 - .L_565)


	//   ....[0]....
.L_565:
        /*08fc*/ 	.word	0x00000290
        /*0900*/ 	.word	0x000000ff
        /*0904*/ 	.word	0x00030c00
        /*0908*/ 	.short	0x0100
        /*090a*/ 	.byte	0x06
	.zero		1


	//   ....[1]....
        /*090c*/ 	.word	0x00000390
        /*0910*/ 	.word	0x000000ff
        /*0914*/ 	.word	0x00030c10
        /*0918*/ 	.short	0x0100
        /*091a*/ 	.byte	0x08
	.zero		1


	//   ....[2]....
        /*091c*/ 	.word	0x000003a0
        /*0920*/ 	.word	0x000000ff
        /*0924*/ 	.word	0x00030c20
        /*0928*/ 	.short	0x0100
        /*092a*/ 	.byte	0x08
	.zero		1


	//   ....[3]....
        /*092c*/ 	.word	0x000003b0
        /*0930*/ 	.word	0x000000ff
        /*0934*/ 	.word	0x00030c18
        /*0938*/ 	.short	0x0100
        /*093a*/ 	.byte	0x08
	.zero		1


	//   ....[4]....
        /*093c*/ 	.word	0x000003c0
        /*0940*/ 	.word	0x000000ff
        /*0944*/ 	.word	0x00030c28
        /*0948*/ 	.short	0x0100
        /*094a*/ 	.byte	0x08
	.zero		1


	//   ....[5]....
        /*094c*/ 	.word	0x000004f0
        /*0950*/ 	.word	0x000000ff
        /*0954*/ 	.word	0x00030c30
        /*0958*/ 	.short	0x0100
        /*095a*/ 	.byte	0x08
	.zero		1


	//   ....[6]....
        /*095c*/ 	.word	0x00000500
        /*0960*/ 	.word	0x000000ff
        /*0964*/ 	.word	0x00030c40
        /*0968*/ 	.short	0x0100
        /*096a*/ 	.byte	0x08
	.zero		1


	//   ....[7]....
        /*096c*/ 	.word	0x00000510
        /*0970*/ 	.word	0x000000ff
        /*0974*/ 	.word	0x00030c38
        /*0978*/ 	.short	0x0100
        /*097a*/ 	.byte	0x08
	.zero		1


	//   ....[8]....
        /*097c*/ 	.word	0x00000520
        /*0980*/ 	.word	0x000000ff
        /*0984*/ 	.word	0x00030c48
        /*0988*/ 	.short	0x0100
        /*098a*/ 	.byte	0x08
	.zero		1


	//   ....[9]....
        /*098c*/ 	.word	0x00001450
        /*0990*/ 	.word	0x00000010
        /*0994*/ 	.word	0x00030c00
        /*0998*/ 	.short	0x010a
        /*099a*/ 	.byte	0x3f
	.zero		1


	//   ....[10]....
        /*099c*/ 	.word	0x00001570
        /*09a0*/ 	.word	0x00000010
        /*09a4*/ 	.word	0x00030c00
        /*09a8*/ 	.short	0x010a
        /*09aa*/ 	.byte	0x3f
	.zero		1


	//   ....[11]....
        /*09ac*/ 	.word	0x00001de0
        /*09b0*/ 	.word	0x00000008
        /*09b4*/ 	.word	0x00030c10
        /*09b8*/ 	.short	0x010a
        /*09ba*/ 	.byte	0x3f
	.zero		1


	//   ....[12]....
        /*09bc*/ 	.word	0x00001e50
        /*09c0*/ 	.word	0x00000008
        /*09c4*/ 	.word	0x00030c10
        /*09c8*/ 	.short	0x010a
        /*09ca*/ 	.byte	0x3f
	.zero		1


	//   ....[13]....
        /*09cc*/ 	.word	0x00002230
        /*09d0*/ 	.word	0x00000008
        /*09d4*/ 	.word	0x00030c30
        /*09d8*/ 	.short	0x010a
        /*09da*/ 	.byte	0x3f
	.zero		1


	//   ....[14]....
        /*09dc*/ 	.word	0x000022a0
        /*09e0*/ 	.word	0x00000008
        /*09e4*/ 	.word	0x00030c30
        /*09e8*/ 	.short	0x010a
        /*09ea*/ 	.byte	0x3f
	.zero		1


	//   ....[15]....
        /*09ec*/ 	.word	0x00005330
        /*09f0*/ 	.word	0x00000009
        /*09f4*/ 	.word	0x00000000
        /*09f8*/ 	.short	0x0101
        /*09fa*/ 	.byte	0x3f
	.zero		1


	//   ....[16]....
        /*09fc*/ 	.word	0x00005780
        /*0a00*/ 	.word	0x00000008
        /*0a04*/ 	.word	0x00000000
        /*0a08*/ 	.short	0x0101
        /*0a0a*/ 	.byte	0x3f
	.zero		1


	//   ....[17]....
        /*0a0c*/ 	.word	0x00006050
        /*0a10*/ 	.word	0x00000007
        /*0a14*/ 	.word	0x00030c10
        /*0a18*/ 	.short	0x010a
        /*0a1a*/ 	.byte	0x3f
	.zero		1


	//   ....[18]....
        /*0a1c*/ 	.word	0x000060d0
        /*0a20*/ 	.word	0x00000007
        /*0a24*/ 	.word	0x00030c10
        /*0a28*/ 	.short	0x010a
        /*0a2a*/ 	.byte	0x3f
	.zero		1


	//   ....[19]....
        /*0a2c*/ 	.word	0x000064e0
        /*0a30*/ 	.word	0x00000007
        /*0a34*/ 	.word	0x00030c30
        /*0a38*/ 	.short	0x010a
        /*0a3a*/ 	.byte	0x3f
	.zero		1


	//   ....[20]....
        /*0a3c*/ 	.word	0x00006570
        /*0a40*/ 	.word	0x00000007
        /*0a44*/ 	.word	0x00030c30
        /*0a48*/ 	.short	0x010a
        /*0a4a*/ 	.byte	0x3f
	.zero		1


	//   ....[21]....
        /*0a4c*/ 	.word	0x00008d40
        /*0a50*/ 	.word	0x00000008
        /*0a54*/ 	.word	0x00000000
        /*0a58*/ 	.short	0x0101
        /*0a5a*/ 	.byte	0x3f
	.zero		1


	//   ....[22]....
        /*0a5c*/ 	.word	0x000091a0
        /*0a60*/ 	.word	0x00000007
        /*0a64*/ 	.word	0x00000000
        /*0a68*/ 	.short	0x0101
        /*0a6a*/ 	.byte	0x3f
	.zero		1


	//   ....[23]....
        /*0a6c*/ 	.word	0x00009a00
        /*0a70*/ 	.word	0x00000007
        /*0a74*/ 	.word	0x00030c10
        /*0a78*/ 	.short	0x010a
        /*0a7a*/ 	.byte	0x3f
	.zero		1


	//   ....[24]....
        /*0a7c*/ 	.word	0x00009a80
        /*0a80*/ 	.word	0x00000007
        /*0a84*/ 	.word	0x00030c10
        /*0a88*/ 	.short	0x010a
        /*0a8a*/ 	.byte	0x3f
	.zero		1


	//   ....[25]....
        /*0a8c*/ 	.word	0x00009e80
        /*0a90*/ 	.word	0x00000007
        /*0a94*/ 	.word	0x00030c30
        /*0a98*/ 	.short	0x010a
        /*0a9a*/ 	.byte	0x3f
	.zero		1


	//   ....[26]....
        /*0a9c*/ 	.word	0x00009f10
        /*0aa0*/ 	.word	0x00000007
        /*0aa4*/ 	.word	0x00030c30
        /*0aa8*/ 	.short	0x010a
        /*0aaa*/ 	.byte	0x3f
	.zero		1


	//   ....[27]....
        /*0aac*/ 	.word	0x0000d050
        /*0ab0*/ 	.word	0x00000008
        /*0ab4*/ 	.word	0x00000000
        /*0ab8*/ 	.short	0x0101
        /*0aba*/ 	.byte	0x3f
	.zero		1


	//   ....[28]....
        /*0abc*/ 	.word	0x0000d4c0
        /*0ac0*/ 	.word	0x00000007
        /*0ac4*/ 	.word	0x00000000
        /*0ac8*/ 	.short	0x0101
        /*0aca*/ 	.byte	0x3f
	.zero		1


	//   ....[29]....
        /*0acc*/ 	.word	0x00012350
        /*0ad0*/ 	.word	0x0000000f
        /*0ad4*/ 	.word	0x00030c20
        /*0ad8*/ 	.short	0x010a
        /*0ada*/ 	.byte	0x3f
	.zero		1


	//   ....[30]....
        /*0adc*/ 	.word	0x00012940
        /*0ae0*/ 	.word	0x0000000f
        /*0ae4*/ 	.word	0x00030c40
        /*0ae8*/ 	.short	0x010a
        /*0aea*/ 	.byte	0x3f
	.zero		1


	//   ....[31]....
        /*0aec*/ 	.word	0x00012ba0
        /*0af0*/ 	.word	0x0000000f
        /*0af4*/ 	.word	0x00030c28
        /*0af8*/ 	.short	0x010a
        /*0afa*/ 	.byte	0x3f
	.zero		1


	//   ....[32]....
        /*0afc*/ 	.word	0x00012e00
        /*0b00*/ 	.word	0x0000000f
        /*0b04*/ 	.word	0x00030c48
        /*0b08*/ 	.short	0x010a
        /*0b0a*/ 	.byte	0x3f
	.zero		1


	//   ....[33]....
        /*0b0c*/ 	.word	0x00013000
        /*0b10*/ 	.word	0x0000000f
        /*0b14*/ 	.word	0x00030c20
        /*0b18*/ 	.short	0x010a
        /*0b1a*/ 	.byte	0x3f
	.zero		1


	//   ....[34]....
        /*0b1c*/ 	.word	0x000132d0
        /*0b20*/ 	.word	0x0000000f
        /*0b24*/ 	.word	0x00030c40
        /*0b28*/ 	.short	0x010a
        /*0b2a*/ 	.byte	0x3f
	.zero		1


	//   ....[35]....
        /*0b2c*/ 	.word	0x00013500
        /*0b30*/ 	.word	0x0000000f
        /*0b34*/ 	.word	0x00030c28
        /*0b38*/ 	.short	0x010a
        /*0b3a*/ 	.byte	0x3f
	.zero		1


	//   ....[36]....
        /*0b3c*/ 	.word	0x000137a0
        /*0b40*/ 	.word	0x00000003
        /*0b44*/ 	.word	0x00030c40
        /*0b48*/ 	.short	0x010a
        /*0b4a*/ 	.byte	0x3f
	.zero		1


	//   ....[37]....
        /*0b4c*/ 	.word	0x00013b90
        /*0b50*/ 	.word	0x00000007
        /*0b54*/ 	.word	0x00000000
        /*0b58*/ 	.short	0x010a
        /*0b5a*/ 	.byte	0x3f
	.zero		1


	//   ....[38]....
        /*0b5c*/ 	.word	0x00013be0
        /*0b60*/ 	.word	0x00000003
        /*0b64*/ 	.word	0x00000000
        /*0b68*/ 	.short	0x010a
        /*0b6a*/ 	.byte	0x3f
	.zero		1


	//   ....[39]....
        /*0b6c*/ 	.word	0x00013c40
        /*0b70*/ 	.word	0x00000005
        /*0b74*/ 	.word	0x00000000
        /*0b78*/ 	.short	0x010a
        /*0b7a*/ 	.byte	0x3f
	.zero		1


	//   ....[40]....
        /*0b7c*/ 	.word	0x00013c70
        /*0b80*/ 	.word	0x00000003
        /*0b84*/ 	.word	0x00000000
        /*0b88*/ 	.short	0x010a
        /*0b8a*/ 	.byte	0x3f
	.zero		1


	//   ....[41]....
        /*0b8c*/ 	.word	0x00013d50
        /*0b90*/ 	.word	0x00000010
        /*0b94*/ 	.word	0x00030c00
        /*0b98*/ 	.short	0x010a
        /*0b9a*/ 	.byte	0x3f
	.zero		1


	//   ....[42]....
        /*0b9c*/ 	.word	0x00013da0
        /*0ba0*/ 	.word	0x00000008
        /*0ba4*/ 	.word	0x00030c10
        /*0ba8*/ 	.short	0x010a
        /*0baa*/ 	.byte	0x3f
	.zero		1


	//   ....[43]....
        /*0bac*/ 	.word	0x00013df0
        /*0bb0*/ 	.word	0x00000008
        /*0bb4*/ 	.word	0x00030c30
        /*0bb8*/ 	.short	0x010a
        /*0bba*/ 	.byte	0x3f
	.zero		1


	//   ....[44]....
        /*0bbc*/ 	.word	0x00013e40
        /*0bc0*/ 	.word	0x00000007
        /*0bc4*/ 	.word	0x00030c10
        /*0bc8*/ 	.short	0x010a
        /*0bca*/ 	.byte	0x3f
	.zero		1


	//   ....[45]....
        /*0bcc*/ 	.word	0x00013e90
        /*0bd0*/ 	.word	0x00000007
        /*0bd4*/ 	.word	0x00030c30
        /*0bd8*/ 	.short	0x010a
        /*0bda*/ 	.byte	0x3f
	.zero		1


	//   ....[46]....
        /*0bdc*/ 	.word	0x00013ee0
        /*0be0*/ 	.word	0x00000007
        /*0be4*/ 	.word	0x00030c10
        /*0be8*/ 	.short	0x010a
        /*0bea*/ 	.byte	0x3f
	.zero		1


	//   ....[47]....
        /*0bec*/ 	.word	0x00013f30
        /*0bf0*/ 	.word	0x00000007
        /*0bf4*/ 	.word	0x00030c30
        /*0bf8*/ 	.short	0x010a
        /*0bfa*/ 	.byte	0x3f
	.zero		1


	//   ....[48]....
        /*0bfc*/ 	.word	0x000140d0
        /*0c00*/ 	.word	0x0000000f
        /*0c04*/ 	.word	0x00030c20
        /*0c08*/ 	.short	0x010a
        /*0c0a*/ 	.byte	0x3f
	.zero		1


	//   ....[49]....
        /*0c0c*/ 	.word	0x00014120
        /*0c10*/ 	.word	0x0000000f
        /*0c14*/ 	.word	0x00030c40
        /*0c18*/ 	.short	0x010a
        /*0c1a*/ 	.byte	0x3f
	.zero		1


	//   ....[50]....
        /*0c1c*/ 	.word	0x00014170
        /*0c20*/ 	.word	0x0000000f
        /*0c24*/ 	.word	0x00030c28
        /*0c28*/ 	.short	0x010a
        /*0c2a*/ 	.byte	0x3f
	.zero		1


	//   ....[51]....
        /*0c2c*/ 	.word	0x000141c0
        /*0c30*/ 	.word	0x0000000f
        /*0c34*/ 	.word	0x00030c48
        /*0c38*/ 	.short	0x010a
        /*0c3a*/ 	.byte	0x3f
	.zero		1


	//   ....[52]....
        /*0c3c*/ 	.word	0x00014220
        /*0c40*/ 	.word	0x0000000f
        /*0c44*/ 	.word	0x00030c20
        /*0c48*/ 	.short	0x010a
        /*0c4a*/ 	.byte	0x3f
	.zero		1


	//   ....[53]....
        /*0c4c*/ 	.word	0x00014270
        /*0c50*/ 	.word	0x0000000f
        /*0c54*/ 	.word	0x00030c40
        /*0c58*/ 	.short	0x010a
        /*0c5a*/ 	.byte	0x3f
	.zero		1


	//   ....[54]....
        /*0c5c*/ 	.word	0x000142c0
        /*0c60*/ 	.word	0x0000000f
        /*0c64*/ 	.word	0x00030c28
        /*0c68*/ 	.short	0x010a
        /*0c6a*/ 	.byte	0x3f
	.zero		1


	//   ....[55]....
        /*0c6c*/ 	.word	0x00014310
        /*0c70*/ 	.word	0x00000003
        /*0c74*/ 	.word	0x00030c40
        /*0c78*/ 	.short	0x010a
        /*0c7a*/ 	.byte	0x3f
	.zero		1


	//   ....[56]....
        /*0c7c*/ 	.word	0x000143e0
        /*0c80*/ 	.word	0x00000007
        /*0c84*/ 	.word	0x00000000
        /*0c88*/ 	.short	0x010a
        /*0c8a*/ 	.byte	0x3f
	.zero		1


	//   ....[57]....
        /*0c8c*/ 	.word	0x00014430
        /*0c90*/ 	.word	0x00000003
        /*0c94*/ 	.word	0x00000000
        /*0c98*/ 	.short	0x010a
        /*0c9a*/ 	.byte	0x3f
	.zero		1


	//   ....[58]....
        /*0c9c*/ 	.word	0x00014480
        /*0ca0*/ 	.word	0x00000005
        /*0ca4*/ 	.word	0x00000000
        /*0ca8*/ 	.short	0x010a
        /*0caa*/ 	.byte	0x3f
	.zero		1


	//----- nvinfo : EIATTR_NUM_MBARRIERS
	.align		4
.L_566:
        /*0cac*/ 	.byte	0x03, 0x38
        /*0cae*/ 	.short	0x0009


	//----- nvinfo : EIATTR_EXIT_INSTR_OFFSETS
	.align		4
        /*0cb0*/ 	.byte	0x04, 0x1c
        /*0cb2*/ 	.short	(.L_568 - .L_567)


	//   ....[0]....
.L_567:
        /*0cb4*/ 	.word	0x00013cc0


	//----- nvinfo : EIATTR_MAX_THREADS
	.align		4
.L_568:
        /*0cb8*/ 	.byte	0x04, 0x05
        /*0cba*/ 	.short	(.L_570 - .L_569)
.L_569:
        /*0cbc*/ 	.word	0x00000180
        /*0cc0*/ 	.word	0x00000001
        /*0cc4*/ 	.word	0x00000001


	//----- nvinfo : EIATTR_CRS_STACK_SIZE
	.align		4
.L_570:
        /*0cc8*/ 	.byte	0x04, 0x1e
        /*0cca*/ 	.short	(.L_572 - .L_571)
.L_571:
        /*0ccc*/ 	.word	0x00000000


	//----- nvinfo : EIATTR_CBANK_PARAM_SIZE
	.align		4
.L_572:
        /*0cd0*/ 	.byte	0x03, 0x19
        /*0cd2*/ 	.short	0x06f0


	//----- nvinfo : EIATTR_PARAM_CBANK
	.align		4
        /*0cd4*/ 	.byte	0x04, 0x0a
        /*0cd6*/ 	.short	(.L_574 - .L_573)
	.align		4
.L_573:
        /*0cd8*/ 	.word	index@(.nv.constant0._ZN7cutlass13device_kernelIN5flash11enable_sm90INS1_16FlashAttnBwdSm90INS1_25CollectiveMainloopBwdSm90ILi2ELi2ELi2EN4cute5tupleIJNS5_1CILi1EEES8_S8_EEENS6_IJNS7_ILi128EEESA_NS7_ILi64EEEEEENS_10bfloat16_tEfNS_4arch4Sm90ELb0ELb1ELb0ELb1ELb1ELb1ELb0ELb0ELi2ELi1ELi2ELi2ELb0EEENS1_21CollectiveEpilogueBwdISC_SD_SF_Li256ELb1ELb0ELi1EEENS1_19SingleTileSchedulerILb1ELb0ELb0ELi128EEEEEEEEEvNT_6ParamsE)
        /*0cdc*/ 	.short	0x0210
        /*0cde*/ 	.short	0x06f0


	//----- nvinfo : EIATTR_SW_WAR
	.align		4
.L_574:
        /*0ce0*/ 	.byte	0x04, 0x36
        /*0ce2*/ 	.short	(.L_576 - .L_575)
.L_575:
        /*0ce4*/ 	.word	0x00000008
.L_576:


//--------------------- .nv.info._ZN7cutlass13device_kernelIN5flash11enable_sm90INS1_16FlashAttnBwdSm90INS1_25CollectiveMainloopBwdSm90ILi2ELi2ELi2EN4cute5tupleIJNS5_1CILi1EEES8_S8_EEENS6_IJNS7_ILi128EEESA_NS7_ILi64EEEEEENS_10bfloat16_tEfNS_4arch4Sm90ELb0ELb1ELb0ELb1ELb0ELb1ELb0ELb0ELi2ELi1ELi2ELi2ELb0EEENS1_24CollectiveEpilogueBwdGQAISC_fSF_Li256ELb1ELb0EEENS1_19SingleTileSchedulerILb1ELb0ELb0ELi128EEEEEEEEEvNT_6ParamsE --------------------------
	.section	.nv.info._ZN7cutlass13device_kernelIN5flash11enable_sm90INS1_16FlashAttnBwdSm90INS1_25CollectiveMainloopBwdSm90ILi2ELi2ELi2EN4cute5tupleIJNS5_1CILi1EEES8_S8_EEENS6_IJNS7_ILi128EEESA_NS7_ILi64EEEEEENS_10bfloat16_tEfNS_4arch4Sm90ELb0ELb1ELb0ELb1ELb0ELb1ELb0ELb0ELi2ELi1ELi2ELi2ELb0EEENS1_24CollectiveEpilogueBwdGQAISC_fSF_Li256ELb1ELb0EEENS1_19SingleTileSchedulerILb1ELb0ELb0ELi128EEEEEEEEEvNT_6ParamsE,"",@"SHT_CUDA_INFO"
	.sectionflags	@""
	.align	4


	//----- nvinfo : EIATTR_CUDA_API_VERSION
	.align		4
        /*0000*/ 	.byte	0x04, 0x37
        /*0002*/ 	.short	(.L_578 - .L_577)
.L_577:
        /*0004*/ 	.word	0x00000082


	//----- nvinfo : EIATTR_KPARAM_INFO
	.align		4
.L_578:
        /*0008*/ 	.byte	0x04, 0x17
        /*000a*/ 	.short	(.L_580 - .L_579)
.L_579:
        /*000c*/ 	.word	0x00000000
        /*0010*/ 	.short	0x0000
        /*0012*/ 	.short	0x0070
        /*0014*/ 	.byte	0x00, 0xf0, 0x01, 0x1a


	//----- nvinfo : EIATTR_SPARSE_MMA_MASK
	.align		4
.L_580:
        /*0018*/ 	.byte	0x03, 0x50
        /*001a*/ 	.short	0x0000


	//----- nvinfo : EIATTR_MAXREG_COUNT
	.align		4
        /*001c*/ 	.byte	0x03, 0x1b
        /*001e*/ 	.short	0x00a8


	//----- nvinfo : EIATTR_NUM_BARRIERS
	.align		4
        /*0020*/ 	.byte	0x02, 0x4c
        /*0022*/ 	.byte	0x10
	.zero		1


	//----- nvinfo : EIATTR_EXTERNS
	.align		4
        /*0024*/ 	.byte	0x04, 0x0f
        /*0026*/ 	.short	(.L_582 - .L_581)


	//   ....[0]....
	.align		4
.L_581:
        /*0028*/ 	.word	index@(__assertfail)


	//----- nvinfo : EIATTR_ANNOTATIONS
	.align		4
.L_582:
        /*002c*/ 	.byte	0x04, 0x55
        /*002e*/ 	.short	(.L_584 - .L_583)


	//   ....[0]....
.L_583:
        /* <DEDUP_REMOVED lines=31> */


	//----- nvinfo : EIATTR_MERCURY_ISA_VERSION
	.align		4
.L_584:
        /*0210*/ 	.byte	0x03, 0x5f
        /*0212*/ 	.short	0x0101


	//----- nvinfo : EIATTR_INT_WARP_WIDE_INSTR_OFFSETS
	.align		4
        /*0214*/ 	.byte	0x04, 0x31
        /*0216*/ 	.short	(.L_586 - .L_585)


	//   ....[0]....
.L_585:
        /*0218*/ 	.word	0x00000190


	//   ....[1]....
        /*021c*/ 	.word	0x000001c0


	//----- nvinfo : EIATTR_COOP_GROUP_MASK_REGIDS
	.align		4
.L_586:
        /*0220*/ 	.byte	0x04, 0x29
        /*0222*/ 	.short	(.L_588 - .L_587)


	//   ....[0]....
.L_587:
        /*0224*/ 	.word	0xffffffff


	//   ....[1]....
        /*0228*/ 	.word	0xffffffff


	//   ....[2]....
        /*022c*/ 	.word	0xffffffff


	//   ....[3]....
        /*0230*/ 	.word	0xffffffff


	//   ....[4]....
        /*0234*/ 	.word	0xffffffff


	//   ....[5]....
        /*0238*/ 	.word	0xffffffff


	//   ....[6]....
        /*023c*/ 	.word	0xffffffff


	//   ....[7]....
        /*0240*/ 	.word	0xffffffff


	//   ....[8]....
        /*0244*/ 	.word	0xffffffff


	//   ....[9]....
        /*0248*/ 	.word	0xffffffff


	//   ....[10]....
        /*024c*/ 	.word	0xffffffff


	//   ....[11]....
        /*0250*/ 	.word	0xffffffff


	//   ....[12]....
        /*0254*/ 	.word	0xffffffff


	//   ....[13]....
        /*0258*/ 	.word	0xffffffff


	//   ....[14]....
        /*025c*/ 	.word	0xffffffff


	//   ....[15]....
        /*0260*/ 	.word	0xffffffff


	//   ....[16]....
        /*0264*/ 	.word	0xffffffff


	//   ....[17]....
        /*0268*/ 	.word	0xffffffff


	//   ....[18]....
        /*026c*/ 	.word	0xffffffff


	//   ....[19]....
        /*0270*/ 	.word	0xffffffff


	//   ....[20]....
        /*0274*/ 	.word	0xffffffff


	//   ....[21]....
        /*0278*/ 	.word	0xffffffff


	//   ....[22]....
        /*027c*/ 	.word	0xffffffff


	//   ....[23]....
        /*0280*/ 	.word	0xffffffff


	//   ....[24]....
        /*0284*/ 	.word	0xffffffff


	//   ....[25]....
        /*0288*/ 	.word	0xffffffff


	//   ....[26]....
        /*028c*/ 	.word	0xffffffff


	//   ....[27]....
        /*0290*/ 	.word	0xffffffff


	//   ....[28]....
        /*0294*/ 	.word	0xffffffff


	//   ....[29]....
        /*0298*/ 	.word	0xffffffff


	//   ....[30]....
        /*029c*/ 	.word	0xffffffff


	//   ....[31]....
        /*02a0*/ 	.word	0xffffffff


	//   ....[32]....
        /*02a4*/ 	.word	0xffffffff


	//   ....[33]....
        /*02a8*/ 	.word	0xffffffff


	//   ....[34]....
        /*02ac*/ 	.word	0xffffffff


	//   ....[35]....
        /*02b0*/ 	.word	0xffffffff


	//   ....[36]....
        /*02b4*/ 	.word	0xffffffff


	//   ....[37]....
        /*02b8*/ 	.word	0xffffffff


	//   ....[38]....
        /*02bc*/ 	.word	0xffffffff


	//   ....[39]....
        /*02c0*/ 	.word	0xffffffff


	//   ....[40]....
        /*02c4*/ 	.word	0xffffffff


	//   ....[41]....
        /*02c8*/ 	.word	0xffffffff


	//   ....[42]....
        /*02cc*/ 	.word	0xffffffff


	//   ....[43]....
        /*02d0*/ 	.word	0xffffffff


	//   ....[44]....
        /*02d4*/ 	.word	0xffffffff


	//   ....[45]....
        /*02d8*/ 	.word	0xffffffff


	//   ....[46]....
        /*02dc*/ 	.word	0xffffffff


	//   ....[47]....
        /*02e0*/ 	.word	0xffffffff


	//   ....[48]....
        /*02e4*/ 	.word	0xffffffff


	//   ....[49]....
        /*02e8*/ 	.word	0xffffffff


	//   ....[50]....
        /*02ec*/ 	.word	0xffffffff


	//   ....[51]....
        /*02f0*/ 	.word	0xffffffff


	//   ....[52]....
        /*02f4*/ 	.word	0xffffffff


	//   ....[53]....
        /*02f8*/ 	.word	0xffffffff


	//   ....[54]....
        /*02fc*/ 	.word	0xffffffff


	//   ....[55]....
        /*0300*/ 	.word	0xffffffff


	//   ....[56]....
        /*0304*/ 	.word	0xffffffff


	//   ....[57]....
        /*0308*/ 	.word	0xffffffff


	//   ....[58]....
        /*030c*/ 	.word	0xffffffff


	//   ....[59]....
        /*0310*/ 	.word	0xffffffff


	//   ....[60]....
        /*0314*/ 	.word	0xffffffff


	//   ....[61]....
        /*0318*/ 	.word	0xffffffff


	//   ....[62]....
        /*031c*/ 	.word	0xffffffff


	//   ....[63]....
        /*0320*/ 	.word	0xffffffff


	//   ....[64]....
        /*0324*/ 	.word	0xffffffff


	//   ....[65]....
        /*0328*/ 	.word	0xffffffff


	//   ....[66]....
        /*032c*/ 	.word	0xffffffff


	//   ....[67]....
        /*0330*/ 	.word	0xffffffff


	//   ....[68]....
        /*0334*/ 	.word	0xffffffff


	//   ....[69]....
        /*0338*/ 	.word	0xffffffff


	//   ....[70]....
        /*033c*/ 	.word	0xffffffff


	//   ....[71]....
        /*0340*/ 	.word	0xffffffff


	//   ....[72]....
        /*0344*/ 	.word	0xffffffff


	//   ....[73]....
        /*0348*/ 	.word	0xffffffff


	//   ....[74]....
        /*034c*/ 	.word	0xffffffff


	//   ....[75]....
        /*0350*/ 	.word	0xffffffff


	//   ....[76]....
        /*0354*/ 	.word	0xffffffff


	//   ....[77]....
        /*0358*/ 	.word	0xffffffff


	//   ....[78]....
        /*035c*/ 	.word	0xffffffff


	//   ....[79]....
        /*0360*/ 	.word	0xffffffff


	//   ....[80]....
        /*0364*/ 	.word	0xffffffff


	//   ....[81]....
        /*0368*/ 	.word	0xffffffff


	//   ....[82]....
        /*036c*/ 	.word	0xffffffff


	//   ....[83]....
        /*0370*/ 	.word	0xffffffff


	//   ....[84]....
        /*0374*/ 	.word	0xffffffff


	//   ....[85]....
        /*0378*/ 	.word	0xffffffff


	//   ....[86]....
        /*037c*/ 	.word	0xffffffff


	//   ....[87]....
        /*0380*/ 	.word	0xffffffff


	//   ....[88]....
        /*0384*/ 	.word	0xffffffff


	//   ....[89]....
        /*0388*/ 	.word	0xffffffff


	//   ....[90]....
        /*038c*/ 	.word	0xffffffff


	//   ....[91]....
        /*0390*/ 	.word	0xffffffff


	//   ....[92]....
        /*0394*/ 	.word	0xffffffff


	//   ....[93]....
        /*0398*/ 	.word	0xffffffff


	//   ....[94]....
        /*039c*/ 	.word	0xffffffff


	//   ....[95]....
        /*03a0*/ 	.word	0xffffffff


	//   ....[96]....
        /*03a4*/ 	.word	0xffffffff


	//   ....[97]....
        /*03a8*/ 	.word	0xffffffff


	//   ....[98]....
        /*03ac*/ 	.word	0xffffffff


	//   ....[99]....
        /*03b0*/ 	.word	0xffffffff


	//   ....[100]....
        /*03b4*/ 	.word	0xffffffff


	//   ....[101]....
        /*03b8*/ 	.word	0xffffffff


	//   ....[102]....
        /*03bc*/ 	.word	0xffffffff


	//   ....[103]....
        /*03c0*/ 	.word	0xffffffff


	//   ....[104]....
        /*03c4*/ 	.word	0xffffffff


	//   ....[105]....
        /*03c8*/ 	.word	0xffffffff


	//   ....[106]....
        /*03cc*/ 	.word	0xffffffff


	//   ....[107]....
        /*03d0*/ 	.word	0xffffffff


	//   ....[108]....
        /*03d4*/ 	.word	0xffffffff


	//   ....[109]....
        /*03d8*/ 	.word	0xffffffff


	//   ....[110]....
        /*03dc*/ 	.word	0xffffffff


	//   ....[111]....
        /*03e0*/ 	.word	0xffffffff


	//   ....[112]....
        /*03e4*/ 	.word	0xffffffff


	//   ....[113]....
        /*03e8*/ 	.word	0xffffffff


	//   ....[114]....
        /*03ec*/ 	.word	0xffffffff


	//   ....[115]....
        /*03f0*/ 	.word	0xffffffff


	//   ....[116]....
        /*03f4*/ 	.word	0xffffffff


	//   ....[117]....
        /*03f8*/ 	.word	0xffffffff


	//   ....[118]....
        /*03fc*/ 	.word	0xffffffff


	//   ....[119]....
        /*0400*/ 	.word	0xffffffff


	//   ....[120]....
        /*0404*/ 	.word	0xffffffff


	//   ....[121]....
        /*0408*/ 	.word	0xffffffff


	//   ....[122]....
        /*040c*/ 	.word	0xffffffff


	//   ....[123]....
        /*0410*/ 	.word	0xffffffff


	//   ....[124]....
        /*0414*/ 	.word	0xffffffff


	//   ....[125]....
        /*0418*/ 	.word	0xffffffff


	//   ....[126]....
        /*041c*/ 	.word	0xffffffff


	//   ....[127]....
        /*0420*/ 	.word	0xffffffff


	//   ....[128]....
        /*0424*/ 	.word	0xffffffff


	//   ....[129]....
        /*0428*/ 	.word	0xffffffff


	//   ....[130]....
        /*042c*/ 	.word	0xffffffff


	//   ....[131]....
        /*0430*/ 	.word	0xffffffff


	//   ....[132]....
        /*0434*/ 	.word	0xffffffff


	//   ....[133]....
        /*0438*/ 	.word	0xffffffff


	//   ....[134]....
        /*043c*/ 	.word	0xffffffff


	//   ....[135]....
        /*0440*/ 	.word	0xffffffff


	//   ....[136]....
        /*0444*/ 	.word	0xffffffff


	//   ....[137]....
        /*0448*/ 	.word	0xffffffff


	//   ....[138]....
        /*044c*/ 	.word	0xffffffff


	//   ....[139]....
        /*0450*/ 	.word	0xffffffff


	//   ....[140]....
        /*0454*/ 	.word	0xffffffff


	//   ....[141]....
        /*0458*/ 	.word	0xffffffff


	//   ....[142]....
        /*045c*/ 	.word	0xffffffff


	//   ....[143]....
        /*0460*/ 	.word	0xffffffff


	//   ....[144]....
        /*0464*/ 	.word	0xffffffff


	//   ....[145]....
        /*0468*/ 	.word	0xffffffff


	//   ....[146]....
        /*046c*/ 	.word	0xffffffff


	//   ....[147]....
        /*0470*/ 	.word	0xffffffff


	//   ....[148]....
        /*0474*/ 	.word	0xffffffff


	//   ....[149]....
        /*0478*/ 	.word	0xffffffff


	//   ....[150]....
        /*047c*/ 	.word	0xffffffff


	//   ....[151]....
        /*0480*/ 	.word	0xffffffff


	//   ....[152]....
        /*0484*/ 	.word	0xffffffff


	//   ....[153]....
        /*0488*/ 	.word	0xffffffff


	//   ....[154]....
        /*048c*/ 	.word	0xffffffff


	//   ....[155]....
        /*0490*/ 	.word	0xffffffff


	//   ....[156]....
        /*0494*/ 	.word	0xffffffff


	//   ....[157]....
        /*0498*/ 	.word	0xffffffff


	//   ....[158]....
        /*049c*/ 	.word	0xffffffff


	//   ....[159]....
        /*04a0*/ 	.word	0xffffffff


	//   ....[160]....
        /*04a4*/ 	.word	0xffffffff


	//   ....[161]....
        /*04a8*/ 	.word	0xffffffff


	//   ....[162]....
        /*04ac*/ 	.word	0xffffffff


	//   ....[163]....
        /*04b0*/ 	.word	0xffffffff


	//   ....[164]....
        /*04b4*/ 	.word	0xffffffff


	//   ....[165]....
        /*04b8*/ 	.word	0xffffffff


	//   ....[166]....
        /*04bc*/ 	.word	0xffffffff


	//   ....[167]....
        /*04c0*/ 	.word	0xffffffff


	//   ....[168]....
        /*04c4*/ 	.word	0xffffffff


	//   ....[169]....
        /*04c8*/ 	.word	0xffffffff


	//   ....[170]....
        /*04cc*/ 	.word	0xffffffff


	//   ....[171]....
        /*04d0*/ 	.word	0xffffffff


	//   ....[172]....
        /*04d4*/ 	.word	0xffffffff


	//   ....[173]....
        /*04d8*/ 	.word	0xffffffff


	//   ....[174]....
        /*04dc*/ 	.word	0xffffffff


	//   ....[175]....
        /*04e0*/ 	.word	0xffffffff


	//   ....[176]....
        /*04e4*/ 	.word	0xffffffff


	//   ....[177]....
        /*04e8*/ 	.word	0xffffffff


	//   ....[178]....
        /*04ec*/ 	.word	0xffffffff


	//   ....[179]....
        /*04f0*/ 	.word	0xffffffff


	//   ....[180]....
        /*04f4*/ 	.word	0xffffffff


	//   ....[181]....
        /*04f8*/ 	.word	0xffffffff


	//   ....[182]....
        /*04fc*/ 	.word	0xffffffff


	//   ....[183]....
        /*0500*/ 	.word	0xffffffff


	//   ....[184]....
        /*0504*/ 	.word	0xffffffff


	//   ....[185]....
        /*0508*/ 	.word	0xffffffff


	//   ....[186]....
        /*050c*/ 	.word	0xffffffff


	//   ....[187]....
        /*0510*/ 	.word	0xffffffff


	//   ....[188]....
        /*0514*/ 	.word	0xffffffff


	//   ....[189]....
        /*0518*/ 	.word	0xffffffff


	//   ....[190]....
        /*051c*/ 	.word	0xffffffff


	//   ....[191]....
        /*0520*/ 	.word	0xffffffff


	//   ....[192]....
        /*0524*/ 	.word	0xffffffff


	//   ....[193]....
        /*0528*/ 	.word	0xffffffff


	//   ....[194]....
        /*052c*/ 	.word	0xffffffff


	//   ....[195]....
        /*0530*/ 	.word	0xffffffff


	//   ....[196]....
        /*0534*/ 	.word	0xffffffff


	//   ....[197]....
        /*0538*/ 	.word	0xffffffff


	//   ....[198]....
        /*053c*/ 	.word	0xffffffff


	//   ....[199]....
        /*0540*/ 	.word	0x0500000f


	//----- nvinfo : EIATTR_COOP_GROUP_INSTR_OFFSETS
	.align		4
.L_588:
        /*0544*/ 	.byte	0x04, 0x28
        /*0546*/ 	.short	(.L_590 - .L_589)


	//   ....[0]....
.L_589:
        /*0548*/ 	.word	0x00000070


	//   ....[1]....
        /*054c*/ 	.word	0x000001a0


	//   ....[2]....
        /*0550*/ 	.word	0x000001f0


	//   ....[3]....
        /*0554*/ 	.word	0x000003e0


	//   ....[4]....
        /*0558*/ 	.word	0x00000620


	//   ....[5]....
        /*055c*/ 	.word	0x00001410


	//   ....[6]....
        /*0560*/ 	.word	0x00002630


	//   ....[7]....
        /*0564*/ 	.word	0x000026f0


	//   ....[8]....
        /*0568*/ 	.word	0x00002720


	//   ....[9]....
        /*056c*/ 	.word	0x00002850


	//   ....[10]....
        /*0570*/ 	.word	0x000028f0


	//   ....[11]....
        /*0574*/ 	.word	0x00002c60


	//   ....[12]....
        /*0578*/ 	.word	0x00002cb0


	//   ....[13]....
        /*057c*/ 	.word	0x00002fd0


	//   ....[14]....
        /*0580*/ 	.word	0x00003150


	//   ....[15]....
        /*0584*/ 	.word	0x00003200


	//   ....[16]....
        /*0588*/ 	.word	0x00003240


	//   ....[17]....
        /*058c*/ 	.word	0x00003270


	//   ....[18]....
        /*0590*/ 	.word	0x000032b0


	//   ....[19]....
        /*0594*/ 	.word	0x000033b0


	//   ....[20]....
        /*0598*/ 	.word	0x000033f0


	//   ....[21]....
        /*059c*/ 	.word	0x00003590


	//   ....[22]....
        /*05a0*/ 	.word	0x000036c0


	//   ....[23]....
        /*05a4*/ 	.word	0x00003760


	//   ....[24]....
        /*05a8*/ 	.word	0x00003800


	//   ....[25]....
        /*05ac*/ 	.word	0x00003840


	//   ....[26]....
        /*05b0*/ 	.word	0x00003870


	//   ....[27]....
        /*05b4*/ 	.word	0x00003960


	//   ....[28]....
        /*05b8*/ 	.word	0x000039a0


	//   ....[29]....
        /*05bc*/ 	.word	0x000039e0


	//   ....[30]....
        /*05c0*/ 	.word	0x00003a00


	//   ....[31]....
        /*05c4*/ 	.word	0x00003a40


	//   ....[32]....
        /*05c8*/ 	.word	0x00003af0


	//   ....[33]....
        /*05cc*/ 	.word	0x00003b30


	//   ....[34]....
        /*05d0*/ 	.word	0x00003b70


	//   ....[35]....
        /*05d4*/ 	.word	0x00003bb0


	//   ....[36]....
        /*05d8*/ 	.word	0x00003c60


	//   ....[37]....
        /*05dc*/ 	.word	0x00003da0


	//   ....[38]....
        /*05e0*/ 	.word	0x00003e00


	//   ....[39]....
        /*05e4*/ 	.word	0x00003e40


	//   ....[40]....
        /*05e8*/ 	.word	0x00003e50


	//   ....[41]....
        /*05ec*/ 	.word	0x00003e70


	//   ....[42]....
        /*05f0*/ 	.word	0x00003e80


	//   ....[43]....
        /*05f4*/ 	.word	0x00003ea0


	//   ....[44]....
        /*05f8*/ 	.word	0x00003ec0


	//   ....[45]....
        /*05fc*/ 	.word	0x00003f40


	//   ....[46]....
        /*0600*/ 	.word	0x00003fb0


	//   ....[47]....
        /*0604*/ 	.word	0x00003ff0


	//   ....[48]....
        /*0608*/ 	.word	0x00004030


	//   ....[49]....
        /*060c*/ 	.word	0x00004070


	//   ....[50]....
        /*0610*/ 	.word	0x000040d0


	//   ....[51]....
        /*0614*/ 	.word	0x00004110


	//   ....[52]....
        /*0618*/ 	.word	0x00004160


	//   ....[53]....
        /*061c*/ 	.word	0x000041b0


	//   ....[54]....
        /*0620*/ 	.word	0x00004200


	//   ....[55]....
        /*0624*/ 	.word	0x00004260


	//   ....[56]....
        /*0628*/ 	.word	0x000042a0


	//   ....[57]....
        /*062c*/ 	.word	0x000042e0


	//   ....[58]....
        /*0630*/ 	.word	0x00004320


	//   ....[59]....
        /*0634*/ 	.word	0x00004360


	//   ....[60]....
        /*0638*/ 	.word	0x000043a0


	//   ....[61]....
        /*063c*/ 	.word	0x000043e0


	//   ....[62]....
        /*0640*/ 	.word	0x00004420


	//   ....[63]....
        /*0644*/ 	.word	0x00004460


	//   ....[64]....
        /*0648*/ 	.word	0x000044a0


	//   ....[65]....
        /*064c*/ 	.word	0x000044e0


	//   ....[66]....
        /*0650*/ 	.word	0x00004520


	//   ....[67]....
        /*0654*/ 	.word	0x00004560


	//   ....[68]....
        /*0658*/ 	.word	0x000045a0


	//   ....[69]....
        /*065c*/ 	.word	0x000045e0


	//   ....[70]....
        /*0660*/ 	.word	0x00006800


	//   ....[71]....
        /*0664*/ 	.word	0x00006860


	//   ....[72]....
        /*0668*/ 	.word	0x000068a0


	//   ....[73]....
        /*066c*/ 	.word	0x000068d0


	//   ....[74]....
        /*0670*/ 	.word	0x00006900


	//   ....[75]....
        /*0674*/ 	.word	0x00006930


	//   ....[76]....
        /*0678*/ 	.word	0x00006c10


	//   ....[77]....
        /*067c*/ 	.word	0x00006c20


	//   ....[78]....
        /*0680*/ 	.word	0x00006c50


	//   ....[79]....
        /*0684*/ 	.word	0x00006c80


	//   ....[80]....
        /*0688*/ 	.word	0x00006cc0


	//   ....[81]....
        /*068c*/ 	.word	0x00006db0


	//   ....[82]....
        /*0690*/ 	.word	0x00006e90


	//   ....[83]....
        /*0694*/ 	.word	0x00006ed0


	//   ....[84]....
        /*0698*/ 	.word	0x00006f10


	//   ....[85]....
        /*069c*/ 	.word	0x00006f20


	//   ....[86]....
        /*06a0*/ 	.word	0x00006f50


	//   ....[87]....
        /*06a4*/ 	.word	0x00006f60


	//   ....[88]....
        /*06a8*/ 	.word	0x00006f80


	//   ....[89]....
        /*06ac*/ 	.word	0x00006fc0


	//   ....[90]....
        /*06b0*/ 	.word	0x00007090


	//   ....[91]....
        /*06b4*/ 	.word	0x000070d0


	//   ....[92]....
        /*06b8*/ 	.word	0x00007110


	//   ....[93]....
        /*06bc*/ 	.word	0x00007150


	//   ....[94]....
        /*06c0*/ 	.word	0x00007190


	//   ....[95]....
        /*06c4*/ 	.word	0x000071e0


	//   ....[96]....
        /*06c8*/ 	.word	0x00007220


	//   ....[97]....
        /*06cc*/ 	.word	0x00007270


	//   ....[98]....
        /*06d0*/ 	.word	0x000072b0


	//   ....[99]....
        /*06d4*/ 	.word	0x000073c0


	//   ....[100]....
        /*06d8*/ 	.word	0x00007440


	//   ....[101]....
        /*06dc*/ 	.word	0x000074a0


	//   ....[102]....
        /*06e0*/ 	.word	0x00007880


	//   ....[103]....
        /*06e4*/ 	.word	0x00007890


	//   ....[104]....
        /*06e8*/ 	.word	0x000078a0


	//   ....[105]....
        /*06ec*/ 	.word	0x000078b0


	//   ....[106]....
        /*06f0*/ 	.word	0x000078c0


	//   ....[107]....
        /*06f4*/ 	.word	0x000078d0


	//   ....[108]....
        /*06f8*/ 	.word	0x00007900


	//   ....[109]....
        /*06fc*/ 	.word	0x00007930


	//   ....[110]....
        /*0700*/ 	.word	0x00007970


	//   ....[111]....
        /*0704*/ 	.word	0x00007990


	//   ....[112]....
        /*0708*/ 	.word	0x000079d0


	//   ....[113]....
        /*070c*/ 	.word	0x00007a10


	//   ....[114]....
        /*0710*/ 	.word	0x00007a50


	//   ....[115]....
        /*0714*/ 	.word	0x00007a60


	//   ....[116]....
        /*0718*/ 	.word	0x00007a90


	//   ....[117]....
        /*071c*/ 	.word	0x00007ad0


	//   ....[118]....
        /*0720*/ 	.word	0x00007b00


	//   ....[119]....
        /*0724*/ 	.word	0x00007b20


	//   ....[120]....
        /*0728*/ 	.word	0x00007b50


	//   ....[121]....
        /*072c*/ 	.word	0x00007b90


	//   ....[122]....
        /*0730*/ 	.word	0x00007bd0


	//   ....[123]....
        /*0734*/ 	.word	0x00007c10


	//   ....[124]....
        /*0738*/ 	.word	0x00007c50


	//   ....[125]....
        /*073c*/ 	.word	0x00007c60


	//   ....[126]....
        /*0740*/ 	.word	0x00007ca0


	//   ....[127]....
        /*0744*/ 	.word	0x00007ce0


	//   ....[128]....
        /*0748*/ 	.word	0x00007d20


	//   ....[129]....
        /*074c*/ 	.word	0x00007d30


	//   ....[130]....
        /*0750*/ 	.word	0x00007d40


	//   ....[131]....
        /*0754*/ 	.word	0x00007d50


	//   ....[132]....
        /*0758*/ 	.word	0x00007d90


	//   ....[133]....
        /*075c*/ 	.word	0x00007dd0


	//   ....[134]....
        /*0760*/ 	.word	0x0000a230


	//   ....[135]....
        /*0764*/ 	.word	0x0000a350


	//   ....[136]....
        /*0768*/ 	.word	0x0000a3b0


	//   ....[137]....
        /*076c*/ 	.word	0x0000a480


	//   ....[138]....
        /*0770*/ 	.word	0x0000a4d0


	//   ....[139]....
        /*0774*/ 	.word	0x0000a5b0


	//   ....[140]....
        /*0778*/ 	.word	0x0000a610


	//   ....[141]....
        /*077c*/ 	.word	0x0000a650


	//   ....[142]....
        /*0780*/ 	.word	0x0000a6d0


	//   ....[143]....
        /*0784*/ 	.word	0x0000a760


	//   ....[144]....
        /*0788*/ 	.word	0x0000a7a0


	//   ....[145]....
        /*078c*/ 	.word	0x0000a860


	//   ....[146]....
        /*0790*/ 	.word	0x0000a8a0


	//   ....[147]....
        /*0794*/ 	.word	0x0000a8e0


	//   ....[148]....
        /*0798*/ 	.word	0x0000a920


	//   ....[149]....
        /*079c*/ 	.word	0x0000a980


	//   ....[150]....
        /*07a0*/ 	.word	0x0000aa80


	//   ....[151]....
        /*07a4*/ 	.word	0x0000acf0


	//   ....[152]....
        /*07a8*/ 	.word	0x0000ae00


	//   ....[153]....
        /*07ac*/ 	.word	0x0000ae40


	//   ....[154]....
        /*07b0*/ 	.word	0x0000aed0


	//   ....[155]....
        /*07b4*/ 	.word	0x0000b3a0


	//   ....[156]....
        /*07b8*/ 	.word	0x0000b4a0


	//   ....[157]....
        /*07bc*/ 	.word	0x0000b4d0


	//   ....[158]....
        /*07c0*/ 	.word	0x0000b510


	//   ....[159]....
        /*07c4*/ 	.word	0x0000b540


	//   ....[160]....
        /*07c8*/ 	.word	0x0000b650


	//   ....[161]....
        /*07cc*/ 	.word	0x0000b840


	//   ....[162]....
        /*07d0*/ 	.word	0x0000b890


	//   ....[163]....
        /*07d4*/ 	.word	0x0000b8d0


	//   ....[164]....
        /*07d8*/ 	.word	0x0000b910


	//   ....[165]....
        /*07dc*/ 	.word	0x0000b920


	//   ....[166]....
        /*07e0*/ 	.word	0x0000baf0


	//   ....[167]....
        /*07e4*/ 	.word	0x0000bb00


	//   ....[168]....
        /*07e8*/ 	.word	0x0000bb10


	//   ....[169]....
        /*07ec*/ 	.word	0x0000bb20


	//   ....[170]....
        /*07f0*/ 	.word	0x0000bb30


	//   ....[171]....
        /*07f4*/ 	.word	0x0000bb40


	//   ....[172]....
        /*07f8*/ 	.word	0x0000bb70


	//   ....[173]....
        /*07fc*/ 	.word	0x0000bba0


	//   ....[174]....
        /*0800*/ 	.word	0x0000bbe0


	//   ....[175]....
        /*0804*/ 	.word	0x0000bc10


	//   ....[176]....
        /*0808*/ 	.word	0x0000bc50


	//   ....[177]....
        /*080c*/ 	.word	0x0000bc80


	//   ....[178]....
        /*0810*/ 	.word	0x0000bca0


	//   ....[179]....
        /*0814*/ 	.word	0x0000bce0


	//   ....[180]....
        /*0818*/ 	.word	0x0000bcf0


	//   ....[181]....
        /*081c*/ 	.word	0x0000bd70


	//   ....[182]....
        /*0820*/ 	.word	0x0000bda0


	//   ....[183]....
        /*0824*/ 	.word	0x0000bdd0


	//   ....[184]....
        /*0828*/ 	.word	0x0000be20


	//   ....[185]....
        /*082c*/ 	.word	0x0000be60


	//   ....[186]....
        /*0830*/ 	.word	0x0000be70


	//   ....[187]....
        /*0834*/ 	.word	0x0000beb0


	//   ....[188]....
        /*0838*/ 	.word	0x0000bee0


	//   ....[189]....
        /*083c*/ 	.word	0x0000bf20


	//   ....[190]....
        /*0840*/ 	.word	0x0000bf40


	//   ....[191]....
        /*0844*/ 	.word	0x0000bf50


	//   ....[192]....
        /*0848*/ 	.word	0x0000bf60


	//   ....[193]....
        /*084c*/ 	.word	0x0000bf70


	//   ....[194]....
        /*0850*/ 	.word	0x0000bf80


	//   ....[195]....
        /*0854*/ 	.word	0x0000bf90


	//   ....[196]....
        /*0858*/ 	.word	0x0000bfa0


	//   ....[197]....
        /*085c*/ 	.word	0x0000bfb0


	//   ....[198]....
        /*0860*/ 	.word	0x0000e240


	//   ....[199]....
        /*0864*/ 	.word	0x00011990


	//----- nvinfo : EIATTR_REG_RECONFIG
	.align		4
.L_590:
        /*0868*/ 	.byte	0x01, 0x54
	.zero		2


	//----- nvinfo : EIATTR_SYSCALL_OFFSETS
	.align		4
        /*086c*/ 	.byte	0x04, 0x46
        /*086e*/ 	.short	(.L_592 - .L_591)


	//   ....[0]....
.L_591:
        /*0870*/ 	.word	0x00001070


	//   ....[1]....
        /*0874*/ 	.word	0x00001160


	//   ....[2]....
        /*0878*/ 	.word	0x000012c0


	//   ....[3]....
        /*087c*/ 	.word	0x000013b0


	//----- nvinfo : EIATTR_MBARRIER_INSTR_OFFSETS
	.align		4
.L_592:
        /*0880*/ 	.byte	0x04, 0x39
        /*0882*/ 	.short	(.L_594 - .L_593)


	//   ....[0]....
.L_593:
        /*0884*/ 	.word	0x00000290
        /*0888*/ 	.word	0x000000ff
        /*088c*/ 	.word	0x00030c00
        /*0890*/ 	.short	0x0100
        /*0892*/ 	.byte	0x06
	.zero		1


	//   ....[1]....
        /*0894*/ 	.word	0x00000390
        /*0898*/ 	.word	0x000000ff
        /*089c*/ 	.word	0x00030c10
        /*08a0*/ 	.short	0x0100
        /*08a2*/ 	.byte	0x08
	.zero		1


	//   ....[2]....
        /*08a4*/ 	.word	0x000003a0
        /*08a8*/ 	.word	0x000000ff
        /*08ac*/ 	.word	0x00030c20
        /*08b0*/ 	.short	0x0100
        /*08b2*/ 	.byte	0x08
	.zero		1


	//   ....[3]....
        /*08b4*/ 	.word	0x000003b0
        /*08b8*/ 	.word	0x000000ff
        /*08bc*/ 	.word	0x00030c18
        /*08c0*/ 	.short	0x0100
        /*08c2*/ 	.byte	0x08
	.zero		1


	//   ....[4]....
        /*08c4*/ 	.word	0x000003c0
        /*08c8*/ 	.word	0x000000ff
        /*08cc*/ 	.word	0x00030c28
        /*08d0*/ 	.short	0x0100
        /*08d2*/ 	.byte	0x08
	.zero		1


	//   ....[5]....
        /*08d4*/ 	.word	0x000004f0
        /*08d8*/ 	.word	0x000000ff
        /*08dc*/ 	.word	0x00030c30
        /*08e0*/ 	.short	0x0100
        /*08e2*/ 	.byte	0x08
	.zero		1


	//   ....[6]....
        /*08e4*/ 	.word	0x00000500
        /*08e8*/ 	.word	0x000000ff
        /*08ec*/ 	.word	0x00030c40
        /*08f0*/ 	.short	0x0100
        /*08f2*/ 	.byte	0x08
	.zero		1


	//   ....[7]....
        /*08f4*/ 	.word	0x00000510
        /*08f8*/ 	.word	0x000000ff
        /*08fc*/ 	.word	0x00030c38
        /*0900*/ 	.short	0x0100
        /*0902*/ 	.byte	0x08
	.zero		1


	//   ....[8]....
        /*0904*/ 	.word	0x00000520
        /*0908*/ 	.word	0x000000ff
        /*090c*/ 	.word	0x00030c48
        /*0910*/ 	.short	0x0100
        /*0912*/ 	.byte	0x08
	.zero		1


	//   ....[9]....
        /*0914*/ 	.word	0x00001450
        /*0918*/ 	.word	0x00000010
        /*091c*/ 	.word	0x00030c00
        /*0920*/ 	.short	0x010a
        /*0922*/ 	.byte	0x3f
	.zero		1


	//   ....[10]....
        /*0924*/ 	.word	0x00001570
        /*0928*/ 	.word	0x00000010
        /*092c*/ 	.word	0x00030c00
        /*0930*/ 	.short	0x010a
        /*0932*/ 	.byte	0x3f
	.zero		1


	//   ....[11]....
        /*0934*/ 	.word	0x00001fd0
        /*0938*/ 	.word	0x00000008
        /*093c*/ 	.word	0x00030c10
        /*0940*/ 	.short	0x010a
        /*0942*/ 	.byte	0x3f
	.zero		1


	//   ....[12]....
        /*0944*/ 	.word	0x00002040
        /*0948*/ 	.word	0x00000008
        /*094c*/ 	.word	0x00030c10
        /*0950*/ 	.short	0x010a
        /*0952*/ 	.byte	0x3f
	.zero		1


	//   ....[13]....
        /*0954*/ 	.word	0x00002420
        /*0958*/ 	.word	0x00000008
        /*095c*/ 	.word	0x00030c30
        /*0960*/ 	.short	0x010a
        /*0962*/ 	.byte	0x3f
	.zero		1


	//   ....[14]....
        /*0964*/ 	.word	0x00002490
        /*0968*/ 	.word	0x00000008
        /*096c*/ 	.word	0x00030c30
        /*0970*/ 	.short	0x010a
        /*0972*/ 	.byte	0x3f
	.zero		1


	//   ....[15]....
        /*0974*/ 	.word	0x00005520
        /*0978*/ 	.word	0x00000009
        /*097c*/ 	.word	0x00000000
        /*0980*/ 	.short	0x0101
        /*0982*/ 	.byte	0x3f
	.zero		1


	//   ....[16]....
        /*0984*/ 	.word	0x00005970
        /*0988*/ 	.word	0x00000008
        /*098c*/ 	.word	0x00000000
        /*0990*/ 	.short	0x0101
        /*0992*/ 	.byte	0x3f
	.zero		1


	//   ....[17]....
        /*0994*/ 	.word	0x00006240
        /*0998*/ 	.word	0x00000007
        /*099c*/ 	.word	0x00030c10
        /*09a0*/ 	.short	0x010a
        /*09a2*/ 	.byte	0x3f
	.zero		1


	//   ....[18]....
        /*09a4*/ 	.word	0x000062c0
        /*09a8*/ 	.word	0x00000007
        /*09ac*/ 	.word	0x00030c10
        /*09b0*/ 	.short	0x010a
        /*09b2*/ 	.byte	0x3f
	.zero		1


	//   ....[19]....
        /*09b4*/ 	.word	0x000066d0
        /*09b8*/ 	.word	0x00000007
        /*09bc*/ 	.word	0x00030c30
        /*09c0*/ 	.short	0x010a
        /*09c2*/ 	.byte	0x3f
	.zero		1


	//   ....[20]....
        /*09c4*/ 	.word	0x00006760
        /*09c8*/ 	.word	0x00000007
        /*09cc*/ 	.word	0x00030c30
        /*09d0*/ 	.short	0x010a
        /*09d2*/ 	.byte	0x3f
	.zero		1


	//   ....[21]....
        /*09d4*/ 	.word	0x00008f30
        /*09d8*/ 	.word	0x00000008
        /*09dc*/ 	.word	0x00000000
        /*09e0*/ 	.short	0x0101
        /*09e2*/ 	.byte	0x3f
	.zero		1


	//   ....[22]....
        /*09e4*/ 	.word	0x00009390
        /*09e8*/ 	.word	0x00000007
        /*09ec*/ 	.word	0x00000000
        /*09f0*/ 	.short	0x0101
        /*09f2*/ 	.byte	0x3f
	.zero		1


	//   ....[23]....
        /*09f4*/ 	.word	0x00009bf0
        /*09f8*/ 	.word	0x00000007
        /*09fc*/ 	.word	0x00030c10
        /*0a00*/ 	.short	0x010a
        /*0a02*/ 	.byte	0x3f
	.zero		1


	//   ....[24]....
        /*0a04*/ 	.word	0x00009c70
        /*0a08*/ 	.word	0x00000007
        /*0a0c*/ 	.word	0x00030c10
        /*0a10*/ 	.short	0x010a
        /*0a12*/ 	.byte	0x3f
	.zero		1


	//   ....[25]....
        /*0a14*/ 	.word	0x0000a070
        /*0a18*/ 	.word	0x00000007
        /*0a1c*/ 	.word	0x00030c30
        /*0a20*/ 	.short	0x010a
        /*0a22*/ 	.byte	0x3f
	.zero		1


	//   ....[26]....
        /*0a24*/ 	.word	0x0000a100
        /*0a28*/ 	.word	0x00000007
        /*0a2c*/ 	.word	0x00030c30
        /*0a30*/ 	.short	0x010a
        /*0a32*/ 	.byte	0x3f
	.zero		1


	//   ....[27]....
        /*0a34*/ 	.word	0x0000d230
        /*0a38*/ 	.word	0x00000008
        /*0a3c*/ 	.word	0x00000000
        /*0a40*/ 	.short	0x0101
        /*0a42*/ 	.byte	0x3f
	.zero		1


	//   ....[28]....
        /*0a44*/ 	.word	0x0000d6a0
        /*0a48*/ 	.word	0x00000007
        /*0a4c*/ 	.word	0x00000000
        /*0a50*/ 	.short	0x0101
        /*0a52*/ 	.byte	0x3f
	.zero		1


	//   ....[29]....
        /*0a54*/ 	.word	0x0000ffc0
        /*0a58*/ 	.word	0x0000000f
        /*0a5c*/ 	.word	0x00030c20
        /*0a60*/ 	.short	0x010a
        /*0a62*/ 	.byte	0x3f
	.zero		1


	//   ....[30]....
        /*0a64*/ 	.word	0x000105b0
        /*0a68*/ 	.word	0x0000000f
        /*0a6c*/ 	.word	0x00030c40
        /*0a70*/ 	.short	0x010a
        /*0a72*/ 	.byte	0x3f
	.zero		1


	//   ....[31]....
        /*0a74*/ 	.word	0x00010810
        /*0a78*/ 	.word	0x0000000f
        /*0a7c*/ 	.word	0x00030c28
        /*0a80*/ 	.short	0x010a
        /*0a82*/ 	.byte	0x3f
	.zero		1


	//   ....[32]....
        /*0a84*/ 	.word	0x00010a70
        /*0a88*/ 	.word	0x0000000f
        /*0a8c*/ 	.word	0x00030c48
        /*0a90*/ 	.short	0x010a
        /*0a92*/ 	.byte	0x3f
	.zero		1


	//   ....[33]....
        /*0a94*/ 	.word	0x00010c70
        /*0a98*/ 	.word	0x0000000f
        /*0a9c*/ 	.word	0x00030c20
        /*0aa0*/ 	.short	0x010a
        /*0aa2*/ 	.byte	0x3f
	.zero		1


	//   ....[34]....
        /*0aa4*/ 	.word	0x00010f40
        /*0aa8*/ 	.word	0x0000000f
        /*0aac*/ 	.word	0x00030c40
        /*0ab0*/ 	.short	0x010a
        /*0ab2*/ 	.byte	0x3f
	.zero		1


	//   ....[35]....
        /*0ab4*/ 	.word	0x00011170
        /*0ab8*/ 	.word	0x0000000f
        /*0abc*/ 	.word	0x00030c28
        /*0ac0*/ 	.short	0x010a
        /*0ac2*/ 	.byte	0x3f
	.zero		1


	//   ....[36]....
        /*0ac4*/ 	.word	0x00011410
        /*0ac8*/ 	.word	0x00000003
        /*0acc*/ 	.word	0x00030c40
        /*0ad0*/ 	.short	0x010a
        /*0ad2*/ 	.byte	0x3f
	.zero		1


	//   ....[37]....
        /*0ad4*/ 	.word	0x00011800
        /*0ad8*/ 	.word	0x00000007
        /*0adc*/ 	.word	0x00000000
        /*0ae0*/ 	.short	0x010a
        /*0ae2*/ 	.byte	0x3f
	.zero		1


	//   ....[38]....
        /*0ae4*/ 	.word	0x00011850
        /*0ae8*/ 	.word	0x00000003
        /*0aec*/ 	.word	0x00000000
        /*0af0*/ 	.short	0x010a
        /*0af2*/ 	.byte	0x3f
	.zero		1


	//   ....[39]....
        /*0af4*/ 	.word	0x000118b0
        /*0af8*/ 	.word	0x00000005
        /*0afc*/ 	.word	0x00000000
        /*0b00*/ 	.short	0x010a
        /*0b02*/ 	.byte	0x3f
	.zero		1


	//   ....[40]....
        /*0b04*/ 	.word	0x000118e0
        /*0b08*/ 	.word	0x00000003
        /*0b0c*/ 	.word	0x00000000
        /*0b10*/ 	.short	0x010a
        /*0b12*/ 	.byte	0x3f
	.zero		1


	//   ....[41]....
        /*0b14*/ 	.word	0x000119c0
        /*0b18*/ 	.word	0x00000010
        /*0b1c*/ 	.word	0x00030c00
        /*0b20*/ 	.short	0x010a
        /*0b22*/ 	.byte	0x3f
	.zero		1


	//   ....[42]....
        /*0b24*/ 	.word	0x00011a10
        /*0b28*/ 	.word	0x00000008
        /*0b2c*/ 	.word	0x00030c10
        /*0b30*/ 	.short	0x010a
        /*0b32*/ 	.byte	0x3f
	.zero		1


	//   ....[43]....
        /*0b34*/ 	.word	0x00011a60
        /*0b38*/ 	.word	0x00000008
        /*0b3c*/ 	.word	0x00030c30
        /*0b40*/ 	.short	0x010a
        /*0b42*/ 	.byte	0x3f
	.zero		1


	//   ....[44]....
        /*0b44*/ 	.word	0x00011ab0
        /*0b48*/ 	.word	0x00000007
        /*0b4c*/ 	.word	0x00030c10
        /*0b50*/ 	.short	0x010a
        /*0b52*/ 	.byte	0x3f
	.zero		1


	//   ....[45]....
        /*0b54*/ 	.word	0x00011b00
        /*0b58*/ 	.word	0x00000007
        /*0b5c*/ 	.word	0x00030c30
        /*0b60*/ 	.short	0x010a
        /*0b62*/ 	.byte	0x3f
	.zero		1


	//   ....[46]....
        /*0b64*/ 	.word	0x00011b50
        /*0b68*/ 	.word	0x00000007
        /*0b6c*/ 	.word	0x00030c10
        /*0b70*/ 	.short	0x010a
        /*0b72*/ 	.byte	0x3f
	.zero		1


	//   ....[47]....
        /*0b74*/ 	.word	0x00011ba0
        /*0b78*/ 	.word	0x00000007
        /*0b7c*/ 	.word	0x00030c30
        /*0b80*/ 	.short	0x010a
        /*0b82*/ 	.byte	0x3f
	.zero		1


	//   ....[48]....
        /*0b84*/ 	.word	0x00011bf0
        /*0b88*/ 	.word	0x0000000f
        /*0b8c*/ 	.word	0x00030c20
        /*0b90*/ 	.short	0x010a
        /*0b92*/ 	.byte	0x3f
	.zero		1


	//   ....[49]....
        /*0b94*/ 	.word	0x00011c40
        /*0b98*/ 	.word	0x0000000f
        /*0b9c*/ 	.word	0x00030c40
        /*0ba0*/ 	.short	0x010a
        /*0ba2*/ 	.byte	0x3f
	.zero		1


	//   ....[50]....
        /*0ba4*/ 	.word	0x00011c90
        /*0ba8*/ 	.word	0x0000000f
        /*0bac*/ 	.word	0x00030c28
        /*0bb0*/ 	.short	0x010a
        /*0bb2*/ 	.byte	0x3f
	.zero		1


	//   ....[51]....
        /*0bb4*/ 	.word	0x00011ce0
        /*0bb8*/ 	.word	0x0000000f
        /*0bbc*/ 	.word	0x00030c48
        /*0bc0*/ 	.short	0x010a
        /*0bc2*/ 	.byte	0x3f
	.zero		1


	//   ....[52]....
        /*0bc4*/ 	.word	0x00011d40
        /*0bc8*/ 	.word	0x0000000f
        /*0bcc*/ 	.word	0x00030c20
        /*0bd0*/ 	.short	0x010a
        /*0bd2*/ 	.byte	0x3f
	.zero		1


	//   ....[53]....
        /*0bd4*/ 	.word	0x00011d90
        /*0bd8*/ 	.word	0x0000000f
        /*0bdc*/ 	.word	0x00030c40
        /*0be0*/ 	.short	0x010a
        /*0be2*/ 	.byte	0x3f
	.zero		1


	//   ....[54]....
        /*0be4*/ 	.word	0x00011de0
        /*0be8*/ 	.word	0x0000000f
        /*0bec*/ 	.word	0x00030c28
        /*0bf0*/ 	.short	0x010a
        /*0bf2*/ 	.byte	0x3f
	.zero		1


	//   ....[55]....
        /*0bf4*/ 	.word	0x00011e30
        /*0bf8*/ 	.word	0x00000003
        /*0bfc*/ 	.word	0x00030c40
        /*0c00*/ 	.short	0x010a
        /*0c02*/ 	.byte	0x3f
	.zero		1


	//   ....[56]....
        /*0c04*/ 	.word	0x00011f00
        /*0c08*/ 	.word	0x00000007
        /*0c0c*/ 	.word	0x00000000
        /*0c10*/ 	.short	0x010a
        /*0c12*/ 	.byte	0x3f
	.zero		1


	//   ....[57]....
        /*0c14*/ 	.word	0x00011f50
        /*0c18*/ 	.word	0x00000003
        /*0c1c*/ 	.word	0x00000000
        /*0c20*/ 	.short	0x010a
        /*0c22*/ 	.byte	0x3f
	.zero		1


	//   ....[58]....
        /*0c24*/ 	.word	0x00011fa0
        /*0c28*/ 	.word	0x00000005
        /*0c2c*/ 	.word	0x00000000
        /*0c30*/ 	.short	0x010a
        /*0c32*/ 	.byte	0x3f
	.zero		1


	//----- nvinfo : EIATTR_NUM_MBARRIERS
	.align		4
.L_594:
        /*0c34*/ 	.byte	0x03, 0x38
        /*0c36*/ 	.short	0x0009


	//----- nvinfo : EIATTR_EXIT_INSTR_OFFSETS
	.align		4
        /*0c38*/ 	.byte	0x04, 0x1c
        /*0c3a*/ 	.short	(.L_596 - .L_595)


	//   ....[0]....
.L_595:
        /*0c3c*/ 	.word	0x00011930


	//----- nvinfo : EIATTR_MAX_THREADS
	.align		4
.L_596:
        /*0c40*/ 	.byte	0x04, 0x05
        /*0c42*/ 	.short	(.L_598 - .L_597)
.L_597:
        /*0c44*/ 	.word	0x00000180
        /*0c48*/ 	.word	0x00000001
        /*0c4c*/ 	.word	0x00000001


	//----- nvinfo : EIATTR_CRS_STACK_SIZE
	.align		4
.L_598:
        /*0c50*/ 	.byte	0x04, 0x1e
        /*0c52*/ 	.short	(.L_600 - .L_599)
.L_599:
        /*0c54*/ 	.word	0x00000000


	//----- nvinfo : EIATTR_CBANK_PARAM_SIZE
	.align		4
.L_600:
        /*0c58*/ 	.byte	0x03, 0x19
        /*0c5a*/ 	.short	0x06f0


	//----- nvinfo : EIATTR_PARAM_CBANK
	.align		4
        /*0c5c*/ 	.byte	0x04, 0x0a
        /*0c5e*/ 	.short	(.L_602 - .L_601)
	.align		4
.L_601:
        /*0c60*/ 	.word	index@(.nv.constant0._ZN7cutlass13device_kernelIN5flash11enable_sm90INS1_16FlashAttnBwdSm90INS1_25CollectiveMainloopBwdSm90ILi2ELi2ELi2EN4cute5tupleIJNS5_1CILi1EEES8_S8_EEENS6_IJNS7_ILi128EEESA_NS7_ILi64EEEEEENS_10bfloat16_tEfNS_4arch4Sm90ELb0ELb1ELb0ELb1ELb0ELb1ELb0ELb0ELi2ELi1ELi2ELi2ELb0EEENS1_24CollectiveEpilogueBwdGQAISC_fSF_Li256ELb1ELb0EEENS1_19SingleTileSchedulerILb1ELb0ELb0ELi128EEEEEEEEEvNT_6ParamsE)
        /*0c64*/ 	.short	0x0210
        /*0c66*/ 	.short	0x06f0


	//----- nvinfo : EIATTR_SW_WAR
	.align		4
.L_602:
        /*0c68*/ 	.byte	0x04, 0x36
        /*0c6a*/ 	.short	(.L_604 - .L_603)
.L_603:
        /*0c6c*/ 	.word	0x00000008
.L_604:


//--------------------- .nv.info._ZN7cutlass13device_kernelIN5flash11enable_sm90INS1_16FlashAttnBwdSm90INS1_25CollectiveMainloopBwdSm90ILi2ELi2ELi2EN4cute5tupleIJNS5_1CILi1EEES8_S8_EEENS6_IJNS7_ILi128EEESA_NS7_ILi64EEEEEENS_10bfloat16_tEfNS_4arch4Sm90ELb0ELb1ELb0ELb1ELb1ELb1ELb0ELb0ELi2ELi1ELi2ELi2ELb0EEENS1_24CollectiveEpilogueBwdGQAISC_fSF_Li256ELb1ELb1EEENS1_19SingleTileSchedulerILb1ELb0ELb0ELi128EEEEEEEEEvNT_6ParamsE --------------------------
	.section	.nv.info._ZN7cutlass13device_kernelIN5flash11enable_sm90INS1_16FlashAttnBwdSm90INS1_25CollectiveMainloopBwdSm90ILi2ELi2ELi2EN4cute5tupleIJNS5_1CILi1EEES8_S8_EEENS6_IJNS7_ILi128EEESA_NS7_ILi64EEEEEENS_10bfloat16_tEfNS_4arch4Sm90ELb0ELb1ELb0ELb1ELb1ELb1ELb0ELb0ELi2ELi1ELi2ELi2ELb0EEENS1_24CollectiveEpilogueBwdGQAISC_fSF_Li256ELb1ELb1EEENS1_19SingleTileSchedulerILb1ELb0ELb0ELi128EEEEEEEEEvNT_6ParamsE,"",@"SHT_CUDA_INFO"
	.sectionflags	@""
	.align	4


	//----- nvinfo : EIATTR_CUDA_API_VERSION
	.align		4
        /*0000*/ 	.byte	0x04, 0x37
        /*0002*/ 	.short	(.L_606 - .L_605)
.L_605:
        /*0004*/ 	.word	0x00000082


	//----- nvinfo : EIATTR_KPARAM_INFO
	.align		4
.L_606:
        /*0008*/ 	.byte	0x04, 0x17
        /*000a*/ 	.short	(.L_608 - .L_607)
.L_607:
        /*000c*/ 	.word	0x00000000
        /*0010*/ 	.short	0x0000
        /*0012*/ 	.short	0x0070
        /*0014*/ 	.byte	0x00, 0xf0, 0x01, 0x1a


	//----- nvinfo : EIATTR_SPARSE_MMA_MASK
	.align		4
.L_608:
        /*0018*/ 	.byte	0x03, 0x50
        /*001a*/ 	.short	0x0000


	//----- nvinfo : EIATTR_MAXREG_COUNT
	.align		4
        /*001c*/ 	.byte	0x03, 0x1b
        /*001e*/ 	.short	0x00a8


	//----- nvinfo : EIATTR_NUM_BARRIERS
	.align		4
        /*0020*/ 	.byte	0x02, 0x4c
        /*0022*/ 	.byte	0x10
	.zero		1


	//----- nvinfo : EIATTR_EXTERNS
	.align		4
        /*0024*/ 	.byte	0x04, 0x0f
        /*0026*/ 	.short	(.L_610 - .L_609)


	//   ....[0]....
	.align		4
.L_609:
        /*0028*/ 	.word	index@(__assertfail)


	//----- nvinfo : EIATTR_ANNOTATIONS
	.align		4
.L_610:
        /*002c*/ 	.byte	0x04, 0x55
        /*002e*/ 	.short	(.L_612 - .L_611)


	//   ....[0]....
.L_611:
        /* <DEDUP_REMOVED lines=31> */


	//----- nvinfo : EIATTR_MERCURY_ISA_VERSION
	.align		4
.L_612:
        /*0210*/ 	.byte	0x03, 0x5f
        /*0212*/ 	.short	0x0101


	//----- nvinfo : EIATTR_INT_WARP_WIDE_INSTR_OFFSETS
	.align		4
        /*0214*/ 	.byte	0x04, 0x31
        /*0216*/ 	.short	(.L_614 - .L_613)


	//   ....[0]....
.L_613:
        /*0218*/ 	.word	0x00000190


	//   ....[1]....
        /*021c*/ 	.word	0x000001c0


	//   ....[2]....
        /*0220*/ 	.word	0x0000f5b0


	//   ....[3]....
        /*0224*/ 	.word	0x0000fc00


	//   ....[4]....
        /*0228*/ 	.word	0x000100b0


	//   ....[5]....
        /*022c*/ 	.word	0x00010370


	//   ....[6]....
        /*0230*/ 	.word	0x000105d0


	//   ....[7]....
        /*0234*/ 	.word	0x00010760


	//----- nvinfo : EIATTR_COOP_GROUP_MASK_REGIDS
	.align		4
.L_614:
        /*0238*/ 	.byte	0x04, 0x29
        /*023a*/ 	.short	(.L_616 - .L_615)


	//   ....[0]....
.L_615:
        /*023c*/ 	.word	0xffffffff


	//   ....[1]....
        /*0240*/ 	.word	0xffffffff


	//   ....[2]....
        /*0244*/ 	.word	0xffffffff


	//   ....[3]....
        /*0248*/ 	.word	0xffffffff


	//   ....[4]....
        /*024c*/ 	.word	0xffffffff


	//   ....[5]....
        /*0250*/ 	.word	0xffffffff


	//   ....[6]....
        /*0254*/ 	.word	0xffffffff


	//   ....[7]....
        /*0258*/ 	.word	0xffffffff


	//   ....[8]....
        /*025c*/ 	.word	0xffffffff


	//   ....[9]....
        /*0260*/ 	.word	0xffffffff


	//   ....[10]....
        /*0264*/ 	.word	0xffffffff


	//   ....[11]....
        /*0268*/ 	.word	0xffffffff


	//   ....[12]....
        /*026c*/ 	.word	0xffffffff


	//   ....[13]....
        /*0270*/ 	.word	0xffffffff


	//   ....[14]....
        /*0274*/ 	.word	0xffffffff


	//   ....[15]....
        /*0278*/ 	.word	0xffffffff


	//   ....[16]....
        /*027c*/ 	.word	0xffffffff


	//   ....[17]....
        /*0280*/ 	.word	0xffffffff


	//   ....[18]....
        /*0284*/ 	.word	0xffffffff


	//   ....[19]....
        /*0288*/ 	.word	0xffffffff


	//   ....[20]....
        /*028c*/ 	.word	0xffffffff


	//   ....[21]....
        /*0290*/ 	.word	0xffffffff


	//   ....[22]....
        /*0294*/ 	.word	0xffffffff


	//   ....[23]....
        /*0298*/ 	.word	0xffffffff


	//   ....[24]....
        /*029c*/ 	.word	0xffffffff


	//   ....[25]....
        /*02a0*/ 	.word	0xffffffff


	//   ....[26]....
        /*02a4*/ 	.word	0xffffffff


	//   ....[27]....
        /*02a8*/ 	.word	0xffffffff


	//   ....[28]....
        /*02ac*/ 	.word	0xffffffff


	//   ....[29]....
        /*02b0*/ 	.word	0xffffffff


	//   ....[30]....
        /*02b4*/ 	.word	0xffffffff


	//   ....[31]....
        /*02b8*/ 	.word	0xffffffff


	//   ....[32]....
        /*02bc*/ 	.word	0xffffffff


	//   ....[33]....
        /*02c0*/ 	.word	0xffffffff


	//   ....[34]....
        /*02c4*/ 	.word	0xffffffff


	//   ....[35]....
        /*02c8*/ 	.word	0xffffffff


	//   ....[36]....
        /*02cc*/ 	.word	0xffffffff


	//   ....[37]....
        /*02d0*/ 	.word	0xffffffff


	//   ....[38]....
        /*02d4*/ 	.word	0xffffffff


	//   ....[39]....
        /*02d8*/ 	.word	0xffffffff


	//   ....[40]....
        /*02dc*/ 	.word	0xffffffff


	//   ....[41]....
        /*02e0*/ 	.word	0xffffffff


	//   ....[42]....
        /*02e4*/ 	.word	0xffffffff


	//   ....[43]....
        /*02e8*/ 	.word	0xffffffff


	//   ....[44]....
        /*02ec*/ 	.word	0xffffffff


	//   ....[45]....
        /*02f0*/ 	.word	0xffffffff


	//   ....[46]....
        /*02f4*/ 	.word	0xffffffff


	//   ....[47]....
        /*02f8*/ 	.word	0xffffffff


	//   ....[48]....
        /*02fc*/ 	.word	0xffffffff


	//   ....[49]....
        /*0300*/ 	.word	0xffffffff


	//   ....[50]....
        /*0304*/ 	.word	0xffffffff


	//   ....[51]....
        /*0308*/ 	.word	0xffffffff


	//   ....[52]....
        /*030c*/ 	.word	0xffffffff


	//   ....[53]....
        /*0310*/ 	.word	0xffffffff


	//   ....[54]....
        /*0314*/ 	.word	0xffffffff


	//   ....[55]....
        /*0318*/ 	.word	0xffffffff


	//   ....[56]....
        /*031c*/ 	.word	0xffffffff


	//   ....[57]....
        /*0320*/ 	.word	0xffffffff


	//   ....[58]....
        /*0324*/ 	.word	0xffffffff


	//   ....[59]....
        /*0328*/ 	.word	0xffffffff


	//   ....[60]....
        /*032c*/ 	.word	0xffffffff


	//   ....[61]....
        /*0330*/ 	.word	0xffffffff


	//   ....[62]....
        /*0334*/ 	.word	0xffffffff


	//   ....[63]....
        /*0338*/ 	.word	0xffffffff


	//   ....[64]....
        /*033c*/ 	.word	0xffffffff


	//   ....[65]....
        /*0340*/ 	.word	0xffffffff


	//   ....[66]....
        /*0344*/ 	.word	0xffffffff


	//   ....[67]....
        /*0348*/ 	.word	0xffffffff


	//   ....[68]....
        /*034c*/ 	.word	0xffffffff


	//   ....[69]....
        /*0350*/ 	.word	0xffffffff


	//   ....[70]....
        /*0354*/ 	.word	0xffffffff


	//   ....[71]....
        /*0358*/ 	.word	0xffffffff


	//   ....[72]....
        /*035c*/ 	.word	0xffffffff


	//   ....[73]....
        /*0360*/ 	.word	0xffffffff


	//   ....[74]....
        /*0364*/ 	.word	0xffffffff


	//   ....[75]....
        /*0368*/ 	.word	0xffffffff


	//   ....[76]....
        /*036c*/ 	.word	0xffffffff


	//   ....[77]....
        /*0370*/ 	.word	0xffffffff


	//   ....[78]....
        /*0374*/ 	.word	0xffffffff


	//   ....[79]....
        /*0378*/ 	.word	0xffffffff


	//   ....[80]....
        /*037c*/ 	.word	0xffffffff


	//   ....[81]....
        /*0380*/ 	.word	0xffffffff


	//   ....[82]....
        /*0384*/ 	.word	0xffffffff


	//   ....[83]....
        /*0388*/ 	.word	0xffffffff


	//   ....[84]....
        /*038c*/ 	.word	0xffffffff


	//   ....[85]....
        /*0390*/ 	.word	0xffffffff


	//   ....[86]....
        /*0394*/ 	.word	0xffffffff


	//   ....[87]....
        /*0398*/ 	.word	0xffffffff


	//   ....[88]....
        /*039c*/ 	.word	0xffffffff


	//   ....[89]....
        /*03a0*/ 	.word	0xffffffff


	//   ....[90]....
        /*03a4*/ 	.word	0xffffffff


	//   ....[91]....
        /*03a8*/ 	.word	0xffffffff


	//   ....[92]....
        /*03ac*/ 	.word	0xffffffff


	//   ....[93]....
        /*03b0*/ 	.word	0xffffffff


	//   ....[94]....
        /*03b4*/ 	.word	0xffffffff


	//   ....[95]....
        /*03b8*/ 	.word	0xffffffff


	//   ....[96]....
        /*03bc*/ 	.word	0xffffffff


	//   ....[97]....
        /*03c0*/ 	.word	0xffffffff


	//   ....[98]....
        /*03c4*/ 	.word	0xffffffff


	//   ....[99]....
        /*03c8*/ 	.word	0xffffffff


	//   ....[100]....
        /*03cc*/ 	.word	0xffffffff


	//   ....[101]....
        /*03d0*/ 	.word	0xffffffff


	//   ....[102]....
        /*03d4*/ 	.word	0xffffffff


	//   ....[103]....
        /*03d8*/ 	.word	0xffffffff


	//   ....[104]....
        /*03dc*/ 	.word	0xffffffff


	//   ....[105]....
        /*03e0*/ 	.word	0xffffffff


	//   ....[106]....
        /*03e4*/ 	.word	0xffffffff


	//   ....[107]....
        /*03e8*/ 	.word	0xffffffff


	//   ....[108]....
        /*03ec*/ 	.word	0xffffffff


	//   ....[109]....
        /*03f0*/ 	.word	0xffffffff


	//   ....[110]....
        /*03f4*/ 	.word	0xffffffff


	//   ....[111]....
        /*03f8*/ 	.word	0xffffffff


	//   ....[112]....
        /*03fc*/ 	.word	0xffffffff


	//   ....[113]....
        /*0400*/ 	.word	0xffffffff


	//   ....[114]....
        /*0404*/ 	.word	0xffffffff


	//   ....[115]....
        /*0408*/ 	.word	0xffffffff


	//   ....[116]....
        /*040c*/ 	.word	0xffffffff


	//   ....[117]....
        /*0410*/ 	.word	0xffffffff


	//   ....[118]....
        /*0414*/ 	.word	0xffffffff


	//   ....[119]....
        /*0418*/ 	.word	0xffffffff


	//   ....[120]....
        /*041c*/ 	.word	0xffffffff


	//   ....[121]....
        /*0420*/ 	.word	0xffffffff


	//   ....[122]....
        /*0424*/ 	.word	0xffffffff


	//   ....[123]....
        /*0428*/ 	.word	0xffffffff


	//   ....[124]....
        /*042c*/ 	.word	0xffffffff


	//   ....[125]....
        /*0430*/ 	.word	0xffffffff


	//   ....[126]....
        /*0434*/ 	.word	0xffffffff


	//   ....[127]....
        /*0438*/ 	.word	0xffffffff


	//   ....[128]....
        /*043c*/ 	.word	0xffffffff


	//   ....[129]....
        /*0440*/ 	.word	0xffffffff


	//   ....[130]....
        /*0444*/ 	.word	0xffffffff


	//   ....[131]....
        /*0448*/ 	.word	0xffffffff


	//   ....[132]....
        /*044c*/ 	.word	0xffffffff


	//   ....[133]....
        /*0450*/ 	.word	0xffffffff


	//   ....[134]....
        /*0454*/ 	.word	0xffffffff


	//   ....[135]....
        /*0458*/ 	.word	0xffffffff


	//   ....[136]....
        /*045c*/ 	.word	0xffffffff


	//   ....[137]....
        /*0460*/ 	.word	0xffffffff


	//   ....[138]....
        /*0464*/ 	.word	0xffffffff


	//   ....[139]....
        /*0468*/ 	.word	0xffffffff


	//   ....[140]....
        /*046c*/ 	.word	0xffffffff


	//   ....[141]....
        /*0470*/ 	.word	0xffffffff


	//   ....[142]....
        /*0474*/ 	.word	0xffffffff


	//   ....[143]....
        /*0478*/ 	.word	0xffffffff


	//   ....[144]....
        /*047c*/ 	.word	0xffffffff


	//   ....[145]....
        /*0480*/ 	.word	0xffffffff


	//   ....[146]....
        /*0484*/ 	.word	0xffffffff


	//   ....[147]....
        /*0488*/ 	.word	0xffffffff


	//   ....[148]....
        /*048c*/ 	.word	0xffffffff


	//   ....[149]....
        /*0490*/ 	.word	0xffffffff


	//   ....[150]....
        /*0494*/ 	.word	0xffffffff


	//   ....[151]....
        /*0498*/ 	.word	0xffffffff


	//   ....[152]....
        /*049c*/ 	.word	0xffffffff


	//   ....[153]....
        /*04a0*/ 	.word	0xffffffff


	//   ....[154]....
        /*04a4*/ 	.word	0xffffffff


	//   ....[155]....
        /*04a8*/ 	.word	0xffffffff


	//   ....[156]....
        /*04ac*/ 	.word	0xffffffff


	//   ....[157]....
        /*04b0*/ 	.word	0xffffffff


	//   ....[158]....
        /*04b4*/ 	.word	0xffffffff


	//   ....[159]....
        /*04b8*/ 	.word	0xffffffff


	//   ....[160]....
        /*04bc*/ 	.word	0xffffffff


	//   ....[161]....
        /*04c0*/ 	.word	0xffffffff


	//   ....[162]....
        /*04c4*/ 	.word	0xffffffff


	//   ....[163]....
        /*04c8*/ 	.word	0xffffffff


	//   ....[164]....
        /*04cc*/ 	.word	0xffffffff


	//   ....[165]....
        /*04d0*/ 	.word	0xffffffff


	//   ....[166]....
        /*04d4*/ 	.word	0xffffffff


	//   ....[167]....
        /*04d8*/ 	.word	0xffffffff


	//   ....[168]....
        /*04dc*/ 	.word	0xffffffff


	//   ....[169]....
        /*04e0*/ 	.word	0xffffffff


	//   ....[170]....
        /*04e4*/ 	.word	0xffffffff


	//   ....[171]....
        /*04e8*/ 	.word	0xffffffff


	//   ....[172]....
        /*04ec*/ 	.word	0xffffffff


	//   ....[173]....
        /*04f0*/ 	.word	0xffffffff


	//   ....[174]....
        /*04f4*/ 	.word	0xffffffff


	//   ....[175]....
        /*04f8*/ 	.word	0xffffffff


	//   ....[176]....
        /*04fc*/ 	.word	0xffffffff


	//   ....[177]....
        /*0500*/ 	.word	0xffffffff


	//   ....[178]....
        /*0504*/ 	.word	0xffffffff


	//   ....[179]....
        /*0508*/ 	.word	0xffffffff


	//   ....[180]....
        /*050c*/ 	.word	0xffffffff


	//   ....[181]....
        /*0510*/ 	.word	0xffffffff


	//   ....[182]....
        /*0514*/ 	.word	0xffffffff


	//   ....[183]....
        /*0518*/ 	.word	0xffffffff


	//   ....[184]....
        /*051c*/ 	.word	0xffffffff


	//   ....[185]....
        /*0520*/ 	.word	0xffffffff


	//   ....[186]....
        /*0524*/ 	.word	0xffffffff


	//   ....[187]....
        /*0528*/ 	.word	0xffffffff


	//   ....[188]....
        /*052c*/ 	.word	0xffffffff


	//   ....[189]....
        /*0530*/ 	.word	0xffffffff


	//   ....[190]....
        /*0534*/ 	.word	0xffffffff


	//   ....[191]....
        /*0538*/ 	.word	0xffffffff


	//   ....[192]....
        /*053c*/ 	.word	0xffffffff


	//   ....[193]....
        /*0540*/ 	.word	0xffffffff


	//   ....[194]....
        /*0544*/ 	.word	0xffffffff


	//   ....[195]....
        /*0548*/ 	.word	0xffffffff


	//   ....[196]....
        /*054c*/ 	.word	0xffffffff


	//   ....[197]....
        /*0550*/ 	.word	0xffffffff


	//   ....[198]....
        /*0554*/ 	.word	0xffffffff


	//   ....[199]....
        /*0558*/ 	.word	0xffffffff


	//   ....[200]....
        /*055c*/ 	.word	0xffffffff


	//   ....[201]....
        /*0560*/ 	.word	0xffffffff


	//   ....[202]....
        /*0564*/ 	.word	0xffffffff


	//   ....[203]....
        /*0568*/ 	.word	0xffffffff


	//   ....[204]....
        /*056c*/ 	.word	0xffffffff


	//   ....[205]....
        /*0570*/ 	.word	0xffffffff


	//   ....[206]....
        /*0574*/ 	.word	0xffffffff


	//   ....[207]....
        /*0578*/ 	.word	0xffffffff


	//   ....[208]....
        /*057c*/ 	.word	0xffffffff


	//   ....[209]....
        /*0580*/ 	.word	0xffffffff


	//   ....[210]....
        /*0584*/ 	.word	0xffffffff


	//   ....[211]....
        /*0588*/ 	.word	0xffffffff


	//   ....[212]....
        /*058c*/ 	.word	0x0500000f


	//   ....[213]....
        /*0590*/ 	.word	0x0500000f


	//   ....[214]....
        /*0594*/ 	.word	0x0500000f


	//   ....[215]....
        /*0598*/ 	.word	0x0500000f


	//   ....[216]....
        /*059c*/ 	.word	0x0500000f


	//   ....[217]....
        /*05a0*/ 	.word	0x0500000f


	//----- nvinfo : EIATTR_COOP_GROUP_INSTR_OFFSETS
	.align		4
.L_616:
        /*05a4*/ 	.byte	0x04, 0x28
        /*05a6*/ 	.short	(.L_618 - .L_617)


	//   ....[0]....
.L_617:
        /*05a8*/ 	.word	0x00000070


	//   ....[1]....
        /*05ac*/ 	.word	0x000001a0


	//   ....[2]....
        /*05b0*/ 	.word	0x000001f0


	//   ....[3]....
        /*05b4*/ 	.word	0x000003e0


	//   ....[4]....
        /*05b8*/ 	.word	0x00000620


	//   ....[5]....
        /*05bc*/ 	.word	0x00001410


	//   ....[6]....
        /*05c0*/ 	.word	0x00002630


	//   ....[7]....
        /*05c4*/ 	.word	0x000026f0


	//   ....[8]....
        /*05c8*/ 	.word	0x00002720


	//   ....[9]....
        /*05cc*/ 	.word	0x00002850


	//   ....[10]....
        /*05d0*/ 	.word	0x000028f0


	//   ....[11]....
        /*05d4*/ 	.word	0x00002c60


	//   ....[12]....
        /*05d8*/ 	.word	0x00002cb0


	//   ....[13]....
        /*05dc*/ 	.word	0x00002fd0


	//   ....[14]....
        /*05e0*/ 	.word	0x00003150


	//   ....[15]....
        /*05e4*/ 	.word	0x00003200


	//   ....[16]....
        /*05e8*/ 	.word	0x00003240


	//   ....[17]....
        /*05ec*/ 	.word	0x00003270


	//   ....[18]....
        /*05f0*/ 	.word	0x000032b0


	//   ....[19]....
        /*05f4*/ 	.word	0x000033b0


	//   ....[20]....
        /*05f8*/ 	.word	0x000033f0


	//   ....[21]....
        /*05fc*/ 	.word	0x00003590


	//   ....[22]....
        /*0600*/ 	.word	0x000036c0


	//   ....[23]....
        /*0604*/ 	.word	0x00003760


	//   ....[24]....
        /*0608*/ 	.word	0x00003800


	//   ....[25]....
        /*060c*/ 	.word	0x00003840


	//   ....[26]....
        /*0610*/ 	.word	0x00003870


	//   ....[27]....
        /*0614*/ 	.word	0x00003960


	//   ....[28]....
        /*0618*/ 	.word	0x000039a0


	//   ....[29]....
        /*061c*/ 	.word	0x000039e0


	//   ....[30]....
        /*0620*/ 	.word	0x00003a00


	//   ....[31]....
        /*0624*/ 	.word	0x00003a40


	//   ....[32]....
        /*0628*/ 	.word	0x00003af0


	//   ....[33]....
        /*062c*/ 	.word	0x00003b30


	//   ....[34]....
        /*0630*/ 	.word	0x00003b70


	//   ....[35]....
        /*0634*/ 	.word	0x00003bb0


	//   ....[36]....
        /*0638*/ 	.word	0x00003c60


	//   ....[37]....
        /*063c*/ 	.word	0x00003da0


	//   ....[38]....
        /*0640*/ 	.word	0x00003e00


	//   ....[39]....
        /*0644*/ 	.word	0x00003e40


	//   ....[40]....
        /*0648*/ 	.word	0x00003e50


	//   ....[41]....
        /*064c*/ 	.word	0x00003e70


	//   ....[42]....
        /*0650*/ 	.word	0x00003e80


	//   ....[43]....
        /*0654*/ 	.word	0x00003ea0


	//   ....[44]....
        /*0658*/ 	.word	0x00003ec0


	//   ....[45]....
        /*065c*/ 	.word	0x00003f40


	//   ....[46]....
        /*0660*/ 	.word	0x00003fb0


	//   ....[47]....
        /*0664*/ 	.word	0x00003ff0


	//   ....[48]....
        /*0668*/ 	.word	0x00004030


	//   ....[49]....
        /*066c*/ 	.word	0x00004070


	//   ....[50]....
        /*0670*/ 	.word	0x000040d0


	//   ....[51]....
        /*0674*/ 	.word	0x00004110


	//   ....[52]....
        /*0678*/ 	.word	0x00004160


	//   ....[53]....
        /*067c*/ 	.word	0x000041b0


	//   ....[54]....
        /*0680*/ 	.word	0x00004200


	//   ....[55]....
        /*0684*/ 	.word	0x00004260


	//   ....[56]....
        /*0688*/ 	.word	0x000042a0


	//   ....[57]....
        /*068c*/ 	.word	0x000042e0


	//   ....[58]....
        /*0690*/ 	.word	0x00004320


	//   ....[59]....
        /*0694*/ 	.word	0x00004360


	//   ....[60]....
        /*0698*/ 	.word	0x000043a0


	//   ....[61]....
        /*069c*/ 	.word	0x000043e0


	//   ....[62]....
        /*06a0*/ 	.word	0x00004420


	//   ....[63]....
        /*06a4*/ 	.word	0x00004460


	//   ....[64]....
        /*06a8*/ 	.word	0x000044a0


	//   ....[65]....
        /*06ac*/ 	.word	0x000044e0


	//   ....[66]....
        /*06b0*/ 	.word	0x00004520


	//   ....[67]....
        /*06b4*/ 	.word	0x00004560


	//   ....[68]....
        /*06b8*/ 	.word	0x000045a0


	//   ....[69]....
        /*06bc*/ 	.word	0x000045e0


	//   ....[70]....
        /*06c0*/ 	.word	0x00006800


	//   ....[71]....
        /*06c4*/ 	.word	0x00006860


	//   ....[72]....
        /*06c8*/ 	.word	0x000068a0


	//   ....[73]....
        /*06cc*/ 	.word	0x000068d0


	//   ....[74]....
        /*06d0*/ 	.word	0x00006900


	//   ....[75]....
        /*06d4*/ 	.word	0x00006930


	//   ....[76]....
        /*06d8*/ 	.word	0x00006c10


	//   ....[77]....
        /*06dc*/ 	.word	0x00006c20


	//   ....[78]....
        /*06e0*/ 	.word	0x00006c50


	//   ....[79]....
        /*06e4*/ 	.word	0x00006c80


	//   ....[80]....
        /*06e8*/ 	.word	0x00006cc0


	//   ....[81]....
        /*06ec*/ 	.word	0x00006db0


	//   ....[82]....
        /*06f0*/ 	.word	0x00006e90


	//   ....[83]....
        /*06f4*/ 	.word	0x00006ed0


	//   ....[84]....
        /*06f8*/ 	.word	0x00006f10


	//   ....[85]....
        /*06fc*/ 	.word	0x00006f20


	//   ....[86]....
        /*0700*/ 	.word	0x00006f50


	//   ....[87]....
        /*0704*/ 	.word	0x00006f60


	//   ....[88]....
        /*0708*/ 	.word	0x00006f80


	//   ....[89]....
        /*070c*/ 	.word	0x00006fc0


	//   ....[90]....
        /*0710*/ 	.word	0x00007090


	//   ....[91]....
        /*0714*/ 	.word	0x000070d0


	//   ....[92]....
        /*0718*/ 	.word	0x00007110


	//   ....[93]....
        /*071c*/ 	.word	0x00007150


	//   ....[94]....
        /*0720*/ 	.word	0x00007190


	//   ....[95]....
        /*0724*/ 	.word	0x000071e0


	//   ....[96]....
        /*0728*/ 	.word	0x00007220


	//   ....[97]....
        /*072c*/ 	.word	0x00007270


	//   ....[98]....
        /*0730*/ 	.word	0x000072b0


	//   ....[99]....
        /*0734*/ 	.word	0x000073c0


	//   ....[100]....
        /*0738*/ 	.word	0x00007440


	//   ....[101]....
        /*073c*/ 	.word	0x000074a0


	//   ....[102]....
        /*0740*/ 	.word	0x00007880


	//   ....[103]....
        /*0744*/ 	.word	0x00007890


	//   ....[104]....
        /*0748*/ 	.word	0x000078a0


	//   ....[105]....
        /*074c*/ 	.word	0x000078b0


	//   ....[106]....
        /*0750*/ 	.word	0x000078c0


	//   ....[107]....
        /*0754*/ 	.word	0x000078d0


	//   ....[108]....
        /*0758*/ 	.word	0x00007900


	//   ....[109]....
        /*075c*/ 	.word	0x00007930


	//   ....[110]....
        /*0760*/ 	.word	0x00007970


	//   ....[111]....
        /*0764*/ 	.word	0x00007990


	//   ....[112]....
        /*0768*/ 	.word	0x000079d0


	//   ....[113]....
        /*076c*/ 	.word	0x00007a10


	//   ....[114]....
        /*0770*/ 	.word	0x00007a50


	//   ....[115]....
        /*0774*/ 	.word	0x00007a60


	//   ....[116]....
        /*0778*/ 	.word	0x00007a90


	//   ....[117]....
        /*077c*/ 	.word	0x00007ad0


	//   ....[118]....
        /*0780*/ 	.word	0x00007b00


	//   ....[119]....
        /*0784*/ 	.word	0x00007b20


	//   ....[120]....
        /*0788*/ 	.word	0x00007b50


	//   ....[121]....
        /*078c*/ 	.word	0x00007b90


	//   ....[122]....
        /*0790*/ 	.word	0x00007bd0


	//   ....[123]....
        /*0794*/ 	.word	0x00007c10


	//   ....[124]....
        /*0798*/ 	.word	0x00007c50


	//   ....[125]....
        /*079c*/ 	.word	0x00007c60


	//   ....[126]....
        /*07a0*/ 	.word	0x00007ca0


	//   ....[127]....
        /*07a4*/ 	.word	0x00007ce0


	//   ....[128]....
        /*07a8*/ 	.word	0x00007d20


	//   ....[129]....
        /*07ac*/ 	.word	0x00007d30


	//   ....[130]....
        /*07b0*/ 	.word	0x00007d40


	//   ....[131]....
        /*07b4*/ 	.word	0x00007d50


	//   ....[132]....
        /*07b8*/ 	.word	0x00007d90


	//   ....[133]....
        /*07bc*/ 	.word	0x00007dd0


	//   ....[134]....
        /*07c0*/ 	.word	0x0000a230


	//   ....[135]....
        /*07c4*/ 	.word	0x0000a350


	//   ....[136]....
        /*07c8*/ 	.word	0x0000a3b0


	//   ....[137]....
        /*07cc*/ 	.word	0x0000a480


	//   ....[138]....
        /*07d0*/ 	.word	0x0000a4d0


	//   ....[139]....
        /*07d4*/ 	.word	0x0000a5b0


	//   ....[140]....
        /*07d8*/ 	.word	0x0000a610


	//   ....[141]....
        /*07dc*/ 	.word	0x0000a650


	//   ....[142]....
        /*07e0*/ 	.word	0x0000a6d0


	//   ....[143]....
        /*07e4*/ 	.word	0x0000a760


	//   ....[144]....
        /*07e8*/ 	.word	0x0000a7a0


	//   ....[145]....
        /*07ec*/ 	.word	0x0000a860


	//   ....[146]....
        /*07f0*/ 	.word	0x0000a8a0


	//   ....[147]....
        /*07f4*/ 	.word	0x0000a8e0


	//   ....[148]....
        /*07f8*/ 	.word	0x0000a920


	//   ....[149]....
        /*07fc*/ 	.word	0x0000a980


	//   ....[150]....
        /*0800*/ 	.word	0x0000aa80


	//   ....[151]....
        /*0804*/ 	.word	0x0000acf0


	//   ....[152]....
        /*0808*/ 	.word	0x0000ae00


	//   ....[153]....
        /*080c*/ 	.word	0x0000ae40


	//   ....[154]....
        /*0810*/ 	.word	0x0000aed0


	//   ....[155]....
        /*0814*/ 	.word	0x0000b3a0


	//   ....[156]....
        /*0818*/ 	.word	0x0000b4a0


	//   ....[157]....
        /*081c*/ 	.word	0x0000b4d0


	//   ....[158]....
        /*0820*/ 	.word	0x0000b510


	//   ....[159]....
        /*0824*/ 	.word	0x0000b540


	//   ....[160]....
        /*0828*/ 	.word	0x0000b650


	//   ....[161]....
        /*082c*/ 	.word	0x0000b840


	//   ....[162]....
        /*0830*/ 	.word	0x0000b890


	//   ....[163]....
        /*0834*/ 	.word	0x0000b8d0


	//   ....[164]....
        /*0838*/ 	.word	0x0000b910


	//   ....[165]....
        /*083c*/ 	.word	0x0000b920


	//   ....[166]....
        /*0840*/ 	.word	0x0000baf0


	//   ....[167]....
        /*0844*/ 	.word	0x0000bb00


	//   ....[168]....
        /*0848*/ 	.word	0x0000bb10


	//   ....[169]....
        /*084c*/ 	.word	0x0000bb20


	//   ....[170]....
        /*0850*/ 	.word	0x0000bb30


	//   ....[171]....
        /*0854*/ 	.word	0x0000bb40


	//   ....[172]....
        /*0858*/ 	.word	0x0000bb70


	//   ....[173]....
        /*085c*/ 	.word	0x0000bba0


	//   ....[174]....
        /*0860*/ 	.word	0x0000bbe0


	//   ....[175]....
        /*0864*/ 	.word	0x0000bc10


	//   ....[176]....
        /*0868*/ 	.word	0x0000bc50


	//   ....[177]....
        /*086c*/ 	.word	0x0000bc80


	//   ....[178]....
        /*0870*/ 	.word	0x0000bca0


	//   ....[179]....
        /*0874*/ 	.word	0x0000bce0


	//   ....[180]....
        /*0878*/ 	.word	0x0000bcf0


	//   ....[181]....
        /*087c*/ 	.word	0x0000bd70


	//   ....[182]....
        /*0880*/ 	.word	0x0000bda0


	//   ....[183]....
        /*0884*/ 	.word	0x0000bdd0


	//   ....[184]....
        /*0888*/ 	.word	0x0000be20


	//   ....[185]....
        /*088c*/ 	.word	0x0000be60


	//   ....[186]....
        /*0890*/ 	.word	0x0000be70


	//   ....[187]....
        /*0894*/ 	.word	0x0000beb0


	//   ....[188]....
        /*0898*/ 	.word	0x0000bee0


	//   ....[189]....
        /*089c*/ 	.word	0x0000bf20


	//   ....[190]....
        /*08a0*/ 	.word	0x0000bf40


	//   ....[191]....
        /*08a4*/ 	.word	0x0000bf50


	//   ....[192]....
        /*08a8*/ 	.word	0x0000bf60


	//   ....[193]....
        /*08ac*/ 	.word	0x0000bf70


	//   ....[194]....
        /*08b0*/ 	.word	0x0000bf80


	//   ....[195]....
        /*08b4*/ 	.word	0x0000bf90


	//   ....[196]....
        /*08b8*/ 	.word	0x0000bfa0


	//   ....[197]....
        /*08bc*/ 	.word	0x0000bfb0


	//   ....[198]....
        /*08c0*/ 	.word	0x0000e030


	//   ....[199]....
        /*08c4*/ 	.word	0x0000e1d0


	//   ....[200]....
        /*08c8*/ 	.word	0x0000e420


	//   ....[201]....
        /*08cc*/ 	.word	0x0000e5c0


	//   ....[202]....
        /*08d0*/ 	.word	0x0000e6d0


	//   ....[203]....
        /*08d4*/ 	.word	0x0000f1b0


	//   ....[204]....
        /*08d8*/ 	.word	0x0000f4e0


	//   ....[205]....
        /*08dc*/ 	.word	0x0000f860


	//   ....[206]....
        /*08e0*/ 	.word	0x0000fb30


	//   ....[207]....
        /*08e4*/ 	.word	0x0000fd70


	//   ....[208]....
        /*08e8*/ 	.word	0x0000ffe0


	//   ....[209]....
        /*08ec*/ 	.word	0x000102b0


	//   ....[210]....
        /*08f0*/ 	.word	0x000104d0


	//   ....[211]....
        /*08f4*/ 	.word	0x00010660


	//   ....[212]....
        /*08f8*/ 	.word	0x00012d30


	//   ....[213]....
        /*08fc*/ 	.word	0x00012fc0


	//   ....[214]....
        /*0900*/ 	.word	0x00013030


	//   ....[215]....
        /*0904*/ 	.word	0x000130a0


	//   ....[216]....
        /*0908*/ 	.word	0x00013110


	//   ....[217]....
        /*090c*/ 	.word	0x00013180


	//----- nvinfo : EIATTR_REG_RECONFIG
	.align		4
.L_618:
        /*0910*/ 	.byte	0x01, 0x54
	.zero		2


	//----- nvinfo : EIATTR_SYSCALL_OFFSETS
	.align		4
        /*0914*/ 	.byte	0x04, 0x46
        /*0916*/ 	.short	(.L_620 - .L_619)


	//   ....[0]....
.L_619:
        /*0918*/ 	.word	0x00001070


	//   ....[1]....
        /*091c*/ 	.word	0x00001160


	//   ....[2]....
        /*0920*/ 	.word	0x000012c0


	//   ....[3]....
        /*0924*/ 	.word	0x000013b0


	//----- nvinfo : EIATTR_MBARRIER_INSTR_OFFSETS
	.align		4
.L_620:
        /*0928*/ 	.byte	0x04, 0x39
        /*092a*/ 	.short	(.L_622 - .L_621)


	//   ....[0]....
.L_621:
        /*092c*/ 	.word	0x00000290
        /*0930*/ 	.word	0x000000ff
        /*0934*/ 	.word	0x00030c00
        /*0938*/ 	.short	0x0100
        /*093a*/ 	.byte	0x06
	.zero		1


	//   ....[1]....
        /*093c*/ 	.word	0x00000390
        /*0940*/ 	.word	0x000000ff
        /*0944*/ 	.word	0x00030c10
        /*0948*/ 	.short	0x0100
        /*094a*/ 	.byte	0x08
	.zero		1


	//   ....[2]....
        /*094c*/ 	.word	0x000003a0
        /*0950*/ 	.word	0x000000ff
        /*0954*/ 	.word	0x00030c20
        /*0958*/ 	.short	0x0100
        /*095a*/ 	.byte	0x08
	.zero		1


	//   ....[3]....
        /*095c*/ 	.word	0x000003b0
        /*0960*/ 	.word	0x000000ff
        /*0964*/ 	.word	0x00030c18
        /*0968*/ 	.short	0x0100
        /*096a*/ 	.byte	0x08
	.zero		1


	//   ....[4]....
        /*096c*/ 	.word	0x000003c0
        /*0970*/ 	.word	0x000000ff
        /*0974*/ 	.word	0x00030c28
        /*0978*/ 	.short	0x0100
        /*097a*/ 	.byte	0x08
	.zero		1


	//   ....[5]....
        /*097c*/ 	.word	0x000004f0
        /*0980*/ 	.word	0x000000ff
        /*0984*/ 	.word	0x00030c30
        /*0988*/ 	.short	0x0100
        /*098a*/ 	.byte	0x08
	.zero		1


	//   ....[6]....
        /*098c*/ 	.word	0x00000500
        /*0990*/ 	.word	0x000000ff
        /*0994*/ 	.word	0x00030c40
        /*0998*/ 	.short	0x0100
        /*099a*/ 	.byte	0x08
	.zero		1


	//   ....[7]....
        /*099c*/ 	.word	0x00000510
        /*09a0*/ 	.word	0x000000ff
        /*09a4*/ 	.word	0x00030c38
        /*09a8*/ 	.short	0x0100
        /*09aa*/ 	.byte	0x08
	.zero		1


	//   ....[8]....
        /*09ac*/ 	.word	0x00000520
        /*09b0*/ 	.word	0x000000ff
        /*09b4*/ 	.word	0x00030c48
        /*09b8*/ 	.short	0x0100
        /*09ba*/ 	.byte	0x08
	.zero		1


	//   ....[9]....
        /*09bc*/ 	.word	0x00001450
        /*09c0*/ 	.word	0x00000010
        /*09c4*/ 	.word	0x00030c00
        /*09c8*/ 	.short	0x010a
        /*09ca*/ 	.byte	0x3f
	.zero		1


	//   ....[10]....
        /*09cc*/ 	.word	0x00001570
        /*09d0*/ 	.word	0x00000010
        /*09d4*/ 	.word	0x00030c00
        /*09d8*/ 	.short	0x010a
        /*09da*/ 	.byte	0x3f
	.zero		1


	//   ....[11]....
        /*09dc*/ 	.word	0x00001fd0
        /*09e0*/ 	.word	0x00000008
        /*09e4*/ 	.word	0x00030c10
        /*09e8*/ 	.short	0x010a
        /*09ea*/ 	.byte	0x3f
	.zero		1


	//   ....[12]....
        /*09ec*/ 	.word	0x00002040
        /*09f0*/ 	.word	0x00000008
        /*09f4*/ 	.word	0x00030c10
        /*09f8*/ 	.short	0x010a
        /*09fa*/ 	.byte	0x3f
	.zero		1


	//   ....[13]....
        /*09fc*/ 	.word	0x00002420
        /*0a00*/ 	.word	0x00000008
        /*0a04*/ 	.word	0x00030c30
        /*0a08*/ 	.short	0x010a
        /*0a0a*/ 	.byte	0x3f
	.zero		1


	//   ....[14]....
        /*0a0c*/ 	.word	0x00002490
        /*0a10*/ 	.word	0x00000008
        /*0a14*/ 	.word	0x00030c30
        /*0a18*/ 	.short	0x010a
        /*0a1a*/ 	.byte	0x3f
	.zero		1


	//   ....[15]....
        /*0a1c*/ 	.word	0x00005520
        /*0a20*/ 	.word	0x00000009
        /*0a24*/ 	.word	0x00000000
        /*0a28*/ 	.short	0x0101
        /*0a2a*/ 	.byte	0x3f
	.zero		1


	//   ....[16]....
        /*0a2c*/ 	.word	0x00005970
        /*0a30*/ 	.word	0x00000008
        /*0a34*/ 	.word	0x00000000
        /*0a38*/ 	.short	0x0101
        /*0a3a*/ 	.byte	0x3f
	.zero		1


	//   ....[17]....
        /*0a3c*/ 	.word	0x00006240
        /*0a40*/ 	.word	0x00000007
        /*0a44*/ 	.word	0x00030c10
        /*0a48*/ 	.short	0x010a
        /*0a4a*/ 	.byte	0x3f
	.zero		1


	//   ....[18]....
        /*0a4c*/ 	.word	0x000062c0
        /*0a50*/ 	.word	0x00000007
        /*0a54*/ 	.word	0x00030c10
        /*0a58*/ 	.short	0x010a
        /*0a5a*/ 	.byte	0x3f
	.zero		1


	//   ....[19]....
        /*0a5c*/ 	.word	0x000066d0
        /*0a60*/ 	.word	0x00000007
        /*0a64*/ 	.word	0x00030c30
        /*0a68*/ 	.short	0x010a
        /*0a6a*/ 	.byte	0x3f
	.zero		1


	//   ....[20]....
        /*0a6c*/ 	.word	0x00006760
        /*0a70*/ 	.word	0x00000007
        /*0a74*/ 	.word	0x00030c30
        /*0a78*/ 	.short	0x010a
        /*0a7a*/ 	.byte	0x3f
	.zero		1


	//   ....[21]....
        /*0a7c*/ 	.word	0x00008f30
        /*0a80*/ 	.word	0x00000008
        /*0a84*/ 	.word	0x00000000
        /*0a88*/ 	.short	0x0101
        /*0a8a*/ 	.byte	0x3f
	.zero		1


	//   ....[22]....
        /*0a8c*/ 	.word	0x00009390
        /*0a90*/ 	.word	0x00000007
        /*0a94*/ 	.word	0x00000000
        /*0a98*/ 	.short	0x0101
        /*0a9a*/ 	.byte	0x3f
	.zero		1


	//   ....[23]....
        /*0a9c*/ 	.word	0x00009bf0
        /*0aa0*/ 	.word	0x00000007
        /*0aa4*/ 	.word	0x00030c10
        /*0aa8*/ 	.short	0x010a
        /*0aaa*/ 	.byte	0x3f
	.zero		1


	//   ....[24]....
        /*0aac*/ 	.word	0x00009c70
        /*0ab0*/ 	.word	0x00000007
        /*0ab4*/ 	.word	0x00030c10
        /*0ab8*/ 	.short	0x010a
        /*0aba*/ 	.byte	0x3f
	.zero		1


	//   ....[25]....
        /*0abc*/ 	.word	0x0000a070
        /*0ac0*/ 	.word	0x00000007
        /*0ac4*/ 	.word	0x00030c30
        /*0ac8*/ 	.short	0x010a
        /*0aca*/ 	.byte	0x3f
	.zero		1


	//   ....[26]....
        /*0acc*/ 	.word	0x0000a100
        /*0ad0*/ 	.word	0x00000007
        /*0ad4*/ 	.word	0x00030c30
        /*0ad8*/ 	.short	0x010a
        /*0ada*/ 	.byte	0x3f
	.zero		1


	//   ....[27]....
        /*0adc*/ 	.word	0x0000d230
        /*0ae0*/ 	.word	0x00000008
        /*0ae4*/ 	.word	0x00000000
        /*0ae8*/ 	.short	0x0101
        /*0aea*/ 	.byte	0x3f
	.zero		1


	//   ....[28]....
        /*0aec*/ 	.word	0x0000d6a0
        /*0af0*/ 	.word	0x00000007
        /*0af4*/ 	.word	0x00000000
        /*0af8*/ 	.short	0x0101
        /*0afa*/ 	.byte	0x3f
	.zero		1


	//   ....[29]....
        /*0afc*/ 	.word	0x00011360
        /*0b00*/ 	.word	0x0000000f
        /*0b04*/ 	.word	0x00030c20
        /*0b08*/ 	.short	0x010a
        /*0b0a*/ 	.byte	0x3f
	.zero		1


	//   ....[30]....
        /*0b0c*/ 	.word	0x00011950
        /*0b10*/ 	.word	0x0000000f
        /*0b14*/ 	.word	0x00030c40
        /*0b18*/ 	.short	0x010a
        /*0b1a*/ 	.byte	0x3f
	.zero		1


	//   ....[31]....
        /*0b1c*/ 	.word	0x00011bb0
        /*0b20*/ 	.word	0x0000000f
        /*0b24*/ 	.word	0x00030c28
        /*0b28*/ 	.short	0x010a
        /*0b2a*/ 	.byte	0x3f
	.zero		1


	//   ....[32]....
        /*0b2c*/ 	.word	0x00011e10
        /*0b30*/ 	.word	0x0000000f
        /*0b34*/ 	.word	0x00030c48
        /*0b38*/ 	.short	0x010a
        /*0b3a*/ 	.byte	0x3f
	.zero		1


	//   ....[33]....
        /*0b3c*/ 	.word	0x00012010
        /*0b40*/ 	.word	0x0000000f
        /*0b44*/ 	.word	0x00030c20
        /*0b48*/ 	.short	0x010a
        /*0b4a*/ 	.byte	0x3f
	.zero		1


	//   ....[34]....
        /*0b4c*/ 	.word	0x000122e0
        /*0b50*/ 	.word	0x0000000f
        /*0b54*/ 	.word	0x00030c40
        /*0b58*/ 	.short	0x010a
        /*0b5a*/ 	.byte	0x3f
	.zero		1


	//   ....[35]....
        /*0b5c*/ 	.word	0x00012510
        /*0b60*/ 	.word	0x0000000f
        /*0b64*/ 	.word	0x00030c28
        /*0b68*/ 	.short	0x010a
        /*0b6a*/ 	.byte	0x3f
	.zero		1


	//   ....[36]....
        /*0b6c*/ 	.word	0x000127b0
        /*0b70*/ 	.word	0x00000003
        /*0b74*/ 	.word	0x00030c40
        /*0b78*/ 	.short	0x010a
        /*0b7a*/ 	.byte	0x3f
	.zero		1


	//   ....[37]....
        /*0b7c*/ 	.word	0x00012ba0
        /*0b80*/ 	.word	0x00000007
        /*0b84*/ 	.word	0x00000000
        /*0b88*/ 	.short	0x010a
        /*0b8a*/ 	.byte	0x3f
	.zero		1


	//   ....[38]....
        /*0b8c*/ 	.word	0x00012bf0
        /*0b90*/ 	.word	0x00000003
        /*0b94*/ 	.word	0x00000000
        /*0b98*/ 	.short	0x010a
        /*0b9a*/ 	.byte	0x3f
	.zero		1


	//   ....[39]....
        /*0b9c*/ 	.word	0x00012c50
        /*0ba0*/ 	.word	0x00000005
        /*0ba4*/ 	.word	0x00000000
        /*0ba8*/ 	.short	0x010a
        /*0baa*/ 	.byte	0x3f
	.zero		1


	//   ....[40]....
        /*0bac*/ 	.word	0x00012c80
        /*0bb0*/ 	.word	0x00000003
        /*0bb4*/ 	.word	0x00000000
        /*0bb8*/ 	.short	0x010a
        /*0bba*/ 	.byte	0x3f
	.zero		1


	//   ....[41]....
        /*0bbc*/ 	.word	0x00012d60
        /*0bc0*/ 	.word	0x00000010
        /*0bc4*/ 	.word	0x00030c00
        /*0bc8*/ 	.short	0x010a
        /*0bca*/ 	.byte	0x3f
	.zero		1


	//   ....[42]....
        /*0bcc*/ 	.word	0x00012db0
        /*0bd0*/ 	.word	0x00000008
        /*0bd4*/ 	.word	0x00030c10
        /*0bd8*/ 	.short	0x010a
        /*0bda*/ 	.byte	0x3f
	.zero		1


	//   ....[43]....
        /*0bdc*/ 	.word	0x00012e00
        /*0be0*/ 	.word	0x00000008
        /*0be4*/ 	.word	0x00030c30
        /*0be8*/ 	.short	0x010a
        /*0bea*/ 	.byte	0x3f
	.zero		1


	//   ....[44]....
        /*0bec*/ 	.word	0x00012e50
        /*0bf0*/ 	.word	0x00000007
        /*0bf4*/ 	.word	0x00030c10
        /*0bf8*/ 	.short	0x010a
        /*0bfa*/ 	.byte	0x3f
	.zero		1


	//   ....[45]....
        /*0bfc*/ 	.word	0x00012ea0
        /*0c00*/ 	.word	0x00000007
        /*0c04*/ 	.word	0x00030c30
        /*0c08*/ 	.short	0x010a
        /*0c0a*/ 	.byte	0x3f
	.zero		1


	//   ....[46]....
        /*0c0c*/ 	.word	0x00012ef0
        /*0c10*/ 	.word	0x00000007
        /*0c14*/ 	.word	0x00030c10
        /*0c18*/ 	.short	0x010a
        /*0c1a*/ 	.byte	0x3f
	.zero		1


	//   ....[47]....
        /*0c1c*/ 	.word	0x00012f40
        /*0c20*/ 	.word	0x00000007
        /*0c24*/ 	.word	0x00030c30
        /*0c28*/ 	.short	0x010a
        /*0c2a*/ 	.byte	0x3f
	.zero		1


	//   ....[48]....
        /*0c2c*/ 	.word	0x000131c0
        /*0c30*/ 	.word	0x0000000f
        /*0c34*/ 	.word	0x00030c20
        /*0c38*/ 	.short	0x010a
        /*0c3a*/ 	.byte	0x3f
	.zero		1


	//   ....[49]....
        /*0c3c*/ 	.word	0x00013210
        /*0c40*/ 	.word	0x0000000f
        /*0c44*/ 	.word	0x00030c40
        /*0c48*/ 	.short	0x010a
        /*0c4a*/ 	.byte	0x3f
	.zero		1


	//   ....[50]....
        /*0c4c*/ 	.word	0x00013260
        /*0c50*/ 	.word	0x0000000f
        /*0c54*/ 	.word	0x00030c28
        /*0c58*/ 	.short	0x010a
        /*0c5a*/ 	.byte	0x3f
	.zero		1


	//   ....[51]....
        /*0c5c*/ 	.word	0x000132b0
        /*0c60*/ 	.word	0x0000000f
        /*0c64*/ 	.word	0x00030c48
        /*0c68*/ 	.short	0x010a
        /*0c6a*/ 	.byte	0x3f
	.zero		1


	//   ....[52]....
        /*0c6c*/ 	.word	0x00013310
        /*0c70*/ 	.word	0x0000000f
        /*0c74*/ 	.word	0x00030c20
        /*0c78*/ 	.short	0x010a
        /*0c7a*/ 	.byte	0x3f
	.zero		1


	//   ....[53]....
        /*0c7c*/ 	.word	0x00013360
        /*0c80*/ 	.word	0x0000000f
        /*0c84*/ 	.word	0x00030c40
        /*0c88*/ 	.short	0x010a
        /*0c8a*/ 	.byte	0x3f
	.zero		1


	//   ....[54]....
        /*0c8c*/ 	.word	0x000133b0
        /*0c90*/ 	.word	0x0000000f
        /*0c94*/ 	.word	0x00030c28
        /*0c98*/ 	.short	0x010a
        /*0c9a*/ 	.byte	0x3f
	.zero		1


	//   ....[55]....
        /*0c9c*/ 	.word	0x00013400
        /*0ca0*/ 	.word	0x00000003
        /*0ca4*/ 	.word	0x00030c40
        /*0ca8*/ 	.short	0x010a
        /*0caa*/ 	.byte	0x3f
	.zero		1


	//   ....[56]....
        /*0cac*/ 	.word	0x000134d0
        /*0cb0*/ 	.word	0x00000007
        /*0cb4*/ 	.word	0x00000000
        /*0cb8*/ 	.short	0x010a
        /*0cba*/ 	.byte	0x3f
	.zero		1


	//   ....[57]....
        /*0cbc*/ 	.word	0x00013520
        /*0cc0*/ 	.word	0x00000003
        /*0cc4*/ 	.word	0x00000000
        /*0cc8*/ 	.short	0x010a
        /*0cca*/ 	.byte	0x3f
	.zero		1


	//   ....[58]....
        /*0ccc*/ 	.word	0x00013570
        /*0cd0*/ 	.word	0x00000005
        /*0cd4*/ 	.word	0x00000000
        /*0cd8*/ 	.short	0x010a
        /*0cda*/ 	.byte	0x3f
	.zero		1


	//----- nvinfo : EIATTR_NUM_MBARRIERS
	.align		4
.L_622:
        /*0cdc*/ 	.byte	0x03, 0x38
        /*0cde*/ 	.short	0x0009


	//----- nvinfo : EIATTR_EXIT_INSTR_OFFSETS
	.align		4
        /*0ce0*/ 	.byte	0x04, 0x1c
        /*0ce2*/ 	.short	(.L_624 - .L_623)


	//   ....[0]....
.L_623:
        /*0ce4*/ 	.word	0x00012cd0


	//----- nvinfo : EIATTR_MAX_THREADS
	.align		4
.L_624:
        /*0ce8*/ 	.byte	0x04, 0x05
        /*0cea*/ 	.short	(.L_626 - .L_625)
.L_625:
        /*0cec*/ 	.word	0x00000180
        /*0cf0*/ 	.word	0x00000001
        /*0cf4*/ 	.word	0x00000001


	//----- nvinfo : EIATTR_CRS_STACK_SIZE
	.align		4
.L_626:
        /*0cf8*/ 	.byte	0x04, 0x1e
        /*0cfa*/ 	.short	(.L_628 - .L_627)
.L_627:
        /*0cfc*/ 	.word	0x00000000


	//----- nvinfo : EIATTR_CBANK_PARAM_SIZE
	.align		4
.L_628:
        /*0d00*/ 	.byte	0x03, 0x19
        /*0d02*/ 	.short	0x06f0


	//----- nvinfo : EIATTR_PARAM_CBANK
	.align		4
        /*0d04*/ 	.byte	0x04, 0x0a
        /*0d06*/ 	.short	(.L_630 - .L_629)
	.align		4
.L_629:
        /*0d08*/ 	.word	index@(.nv.constant0._ZN7cutlass13device_kernelIN5flash11enable_sm90INS1_16FlashAttnBwdSm90INS1_25CollectiveMainloopBwdSm90ILi2ELi2ELi2EN4cute5tupleIJNS5_1CILi1EEES8_S8_EEENS6_IJNS7_ILi128EEESA_NS7_ILi64EEEEEENS_10bfloat16_tEfNS_4arch4Sm90ELb0ELb1ELb0ELb1ELb1ELb1ELb0ELb0ELi2ELi1ELi2ELi2ELb0EEENS1_24CollectiveEpilogueBwdGQAISC_fSF_Li256ELb1ELb1EEENS1_19SingleTileSchedulerILb1ELb0ELb0ELi128EEEEEEEEEvNT_6ParamsE)
        /*0d0c*/ 	.short	0x0210
        /*0d0e*/ 	.short	0x06f0


	//----- nvinfo : EIATTR_SW_WAR
	.align		4
.L_630:
        /*0d10*/ 	.byte	0x04, 0x36
        /*0d12*/ 	.short	(.L_632 - .L_631)
.L_631:
        /*0d14*/ 	.word	0x00000008
.L_632:


//--------------------- .nv.info._ZN7cutlass13device_kernelIN5flash11enable_sm90INS1_16FlashAttnBwdSm90INS1_25CollectiveMainloopBwdSm90ILi2ELi2ELi2EN4cute5tupleIJNS5_1CILi1EEES8_S8_EEENS6_IJNS7_ILi128EEESA_NS7_ILi64EEEEEENS_10bfloat16_tEfNS_4arch4Sm90ELb1ELb0ELb0ELb0ELb0ELb1ELb0ELb0ELi2ELi1ELi2ELi2ELb0EEENS1_21CollectiveEpilogueBwdISC_SD_SF_Li256ELb0ELb0ELi1EEENS1_25SingleTileBwdLPTSchedulerILb0ELi128ELb0EEEEEEEEEvNT_6ParamsE --------------------------
	.section	.nv.info._ZN7cutlass13device_kernelIN5flash11enable_sm90INS1_16FlashAttnBwdSm90INS1_25CollectiveMainloopBwdSm90ILi2ELi2ELi2EN4cute5tupleIJNS5_1CILi1EEES8_S8_EEENS6_IJNS7_ILi128EEESA_NS7_ILi64EEEEEENS_10bfloat16_tEfNS_4arch4Sm90ELb1ELb0ELb0ELb0ELb0ELb1ELb0ELb0ELi2ELi1ELi2ELi2ELb0EEENS1_21CollectiveEpilogueBwdISC_SD_SF_Li256ELb0ELb0ELi1EEENS1_25SingleTileBwdLPTSchedulerILb0ELi128ELb0EEEEEEEEEvNT_6ParamsE,"",@"SHT_CUDA_INFO"
	.sectionflags	@""
	.align	4


	//----- nvinfo : EIATTR_CUDA_API_VERSION
	.align		4
        /*0000*/ 	.byte	0x04, 0x37
        /*0002*/ 	.short	(.L_634 - .L_633)
.L_633:
        /*0004*/ 	.word	0x00000082


	//----- nvinfo : EIATTR_KPARAM_INFO
	.align		4
.L_634:
        /*0008*/ 	.byte	0x04, 0x17
        /*000a*/ 	.short	(.L_636 - .L_635)
.L_635:
        /*000c*/ 	.word	0x00000000
        /*0010*/ 	.short	0x0000
        /*0012*/ 	.short	0x0070
        /*0014*/ 	.byte	0x00, 0xf0, 0x01, 0x24


	//----- nvinfo : EIATTR_SPARSE_MMA_MASK
	.align		4
.L_636:
        /*0018*/ 	.byte	0x03, 0x50
        /*001a*/ 	.short	0x0000


	//----- nvinfo : EIATTR_MAXREG_COUNT
	.align		4
        /*001c*/ 	.byte	0x03, 0x1b
        /*001e*/ 	.short	0x00a8


	//----- nvinfo : EIATTR_NUM_BARRIERS
	.align		4
        /*0020*/ 	.byte	0x02, 0x4c
        /*0022*/ 	.byte	0x10
	.zero		1


	//----- nvinfo : EIATTR_EXTERNS
	.align		4
        /*0024*/ 	.byte	0x04, 0x0f
        /*0026*/ 	.short	(.L_638 - .L_637)


	//   ....[0]....
	.align		4
.L_637:
        /*0028*/ 	.word	index@(__assertfail)


	//----- nvinfo : EIATTR_ANNOTATIONS
	.align		4
.L_638:
        /*002c*/ 	.byte	0x04, 0x55
        /*002e*/ 	.short	(.L_640 - .L_639)


	//   ....[0]....
.L_639:
        /* <DEDUP_REMOVED lines=31> */
        /*0214*/ 	.byte	0x10, 0xcf, 0x00, 0x00


	//----- nvinfo : EIATTR_MERCURY_ISA_VERSION
	.align		4
.L_640:
        /*0218*/ 	.byte	0x03, 0x5f
        /*021a*/ 	.short	0x0101


	//----- nvinfo : EIATTR_INT_WARP_WIDE_INSTR_OFFSETS
	.align		4
        /*021c*/ 	.byte	0x04, 0x31
        /*021e*/ 	.short	(.L_642 - .L_641)


	//   ....[0]....
.L_641:
        /*0220*/ 	.word	0x000001e0


	//   ....[1]....
        /*0224*/ 	.word	0x000002a0


	//----- nvinfo : EIATTR_COOP_GROUP_MASK_REGIDS
	.align		4
.L_642:
        /*0228*/ 	.byte	0x04, 0x29
        /*022a*/ 	.short	(.L_644 - .L_643)


	//   ....[0]....
.L_643:
        /*022c*/ 	.word	0xffffffff


	//   ....[1]....
        /*0230*/ 	.word	0xffffffff


	//   ....[2]....
        /*0234*/ 	.word	0xffffffff


	//   ....[3]....
        /*0238*/ 	.word	0xffffffff


	//   ....[4]....
        /*023c*/ 	.word	0xffffffff


	//   ....[5]....
        /*0240*/ 	.word	0xffffffff


	//   ....[6]....
        /*0244*/ 	.word	0xffffffff


	//   ....[7]....
        /*0248*/ 	.word	0xffffffff


	//   ....[8]....
        /*024c*/ 	.word	0xffffffff


	//   ....[9]....
        /*0250*/ 	.word	0xffffffff


	//   ....[10]....
        /*0254*/ 	.word	0xffffffff


	//   ....[11]....
        /*0258*/ 	.word	0xffffffff


	//   ....[12]....
        /*025c*/ 	.word	0xffffffff


	//   ....[13]....
        /*0260*/ 	.word	0xffffffff


	//   ....[14]....
        /*0264*/ 	.word	0xffffffff


	//   ....[15]....
        /*0268*/ 	.word	0xffffffff


	//   ....[16]....
        /*026c*/ 	.word	0xffffffff


	//   ....[17]....
        /*0270*/ 	.word	0xffffffff


	//   ....[18]....
        /*0274*/ 	.word	0xffffffff


	//   ....[19]....
        /*0278*/ 	.word	0xffffffff


	//   ....[20]....
        /*027c*/ 	.word	0xffffffff


	//   ....[21]....
        /*0280*/ 	.word	0xffffffff


	//   ....[22]....
        /*0284*/ 	.word	0xffffffff


	//   ....[23]....
        /*0288*/ 	.word	0xffffffff


	//   ....[24]....
        /*028c*/ 	.word	0xffffffff


	//   ....[25]....
        /*0290*/ 	.word	0xffffffff


	//   ....[26]....
        /*0294*/ 	.word	0xffffffff


	//   ....[27]....
        /*0298*/ 	.word	0xffffffff


	//   ....[28]....
        /*029c*/ 	.word	0xffffffff


	//   ....[29]....
        /*02a0*/ 	.word	0xffffffff


	//   ....[30]....
        /*02a4*/ 	.word	0xffffffff


	//   ....[31]....
        /*02a8*/ 	.word	0xffffffff


	//   ....[32]....
        /*02ac*/ 	.word	0xffffffff


	//   ....[33]....
        /*02b0*/ 	.word	0xffffffff


	//   ....[34]....
        /*02b4*/ 	.word	0xffffffff


	//   ....[35]....
        /*02b8*/ 	.word	0xffffffff


	//   ....[36]....
        /*02bc*/ 	.word	0xffffffff


	//   ....[37]....
        /*02c0*/ 	.word	0xffffffff


	//   ....[38]....
        /*02c4*/ 	.word	0xffffffff


	//   ....[39]....
        /*02c8*/ 	.word	0xffffffff


	//   ....[40]....
        /*02cc*/ 	.word	0xffffffff


	//   ....[41]....
        /*02d0*/ 	.word	0xffffffff


	//   ....[42]....
        /*02d4*/ 	.word	0xffffffff


	//   ....[43]....
        /*02d8*/ 	.word	0xffffffff


	//   ....[44]....
        /*02dc*/ 	.word	0xffffffff


	//   ....[45]....
        /*02e0*/ 	.word	0xffffffff


	//   ....[46]....
        /*02e4*/ 	.word	0xffffffff


	//   ....[47]....
        /*02e8*/ 	.word	0xffffffff


	//   ....[48]....
        /*02ec*/ 	.word	0xffffffff


	//   ....[49]....
        /*02f0*/ 	.word	0xffffffff


	//   ....[50]....
        /*02f4*/ 	.word	0xffffffff


	//   ....[51]....
        /*02f8*/ 	.word	0xffffffff


	//   ....[52]....
        /*02fc*/ 	.word	0xffffffff


	//   ....[53]....
        /*0300*/ 	.word	0xffffffff


	//   ....[54]....
        /*0304*/ 	.word	0xffffffff


	//   ....[55]....
        /*0308*/ 	.word	0xffffffff


	//   ....[56]....
        /*030c*/ 	.word	0xffffffff


	//   ....[57]....
        /*0310*/ 	.word	0xffffffff


	//   ....[58]....
        /*0314*/ 	.word	0xffffffff


	//   ....[59]....
        /*0318*/ 	.word	0xffffffff


	//   ....[60]....
        /*031c*/ 	.word	0xffffffff


	//   ....[61]....
        /*0320*/ 	.word	0xffffffff


	//   ....[62]....
        /*0324*/ 	.word	0xffffffff


	//   ....[63]....
        /*0328*/ 	.word	0xffffffff


	//   ....[64]....
        /*032c*/ 	.word	0xffffffff


	//   ....[65]....
        /*0330*/ 	.word	0xffffffff


	//   ....[66]....
        /*0334*/ 	.word	0xffffffff


	//   ....[67]....
        /*0338*/ 	.word	0xffffffff


	//   ....[68]....
        /*033c*/ 	.word	0xffffffff


	//   ....[69]....
        /*0340*/ 	.word	0xffffffff


	//   ....[70]....
        /*0344*/ 	.word	0xffffffff


	//   ....[71]....
        /*0348*/ 	.word	0xffffffff


	//   ....[72]....
        /*034c*/ 	.word	0xffffffff


	//   ....[73]....
        /*0350*/ 	.word	0xffffffff


	//   ....[74]....
        /*0354*/ 	.word	0xffffffff


	//   ....[75]....
        /*0358*/ 	.word	0xffffffff


	//   ....[76]....
        /*035c*/ 	.word	0xffffffff


	//   ....[77]....
        /*0360*/ 	.word	0xffffffff


	//   ....[78]....
        /*0364*/ 	.word	0xffffffff


	//   ....[79]....
        /*0368*/ 	.word	0xffffffff


	//   ....[80]....
        /*036c*/ 	.word	0xffffffff


	//   ....[81]....
        /*0370*/ 	.word	0xffffffff


	//   ....[82]....
        /*0374*/ 	.word	0xffffffff


	//   ....[83]....
        /*0378*/ 	.word	0xffffffff


	//   ....[84]....
        /*037c*/ 	.word	0xffffffff


	//   ....[85]....
        /*0380*/ 	.word	0xffffffff


	//   ....[86]....
        /*0384*/ 	.word	0xffffffff


	//   ....[87]....
        /*0388*/ 	.word	0xffffffff


	//   ....[88]....
        /*038c*/ 	.word	0xffffffff


	//   ....[89]....
        /*0390*/ 	.word	0xffffffff


	//   ....[90]....
        /*0394*/ 	.word	0xffffffff


	//   ....[91]....
        /*0398*/ 	.word	0xffffffff


	//   ....[92]....
        /*039c*/ 	.word	0xffffffff


	//   ....[93]....
        /*03a0*/ 	.word	0xffffffff


	//   ....[94]....
        /*03a4*/ 	.word	0xffffffff


	//   ....[95]....
        /*03a8*/ 	.word	0xffffffff


	//   ....[96]....
        /*03ac*/ 	.word	0xffffffff


	//   ....[97]....
        /*03b0*/ 	.word	0xffffffff


	//   ....[98]....
        /*03b4*/ 	.word	0xffffffff


	//   ....[99]....
        /*03b8*/ 	.word	0xffffffff


	//   ....[100]....
        /*03bc*/ 	.word	0xffffffff


	//   ....[101]....
        /*03c0*/ 	.word	0xffffffff


	//   ....[102]....
        /*03c4*/ 	.word	0xffffffff


	//   ....[103]....
        /*03c8*/ 	.word	0xffffffff


	//   ....[104]....
        /*03cc*/ 	.word	0xffffffff


	//   ....[105]....
        /*03d0*/ 	.word	0xffffffff


	//   ....[106]....
        /*03d4*/ 	.word	0xffffffff


	//   ....[107]....
        /*03d8*/ 	.word	0xffffffff


	//   ....[108]....
        /*03dc*/ 	.word	0xffffffff


	//   ....[109]....
        /*03e0*/ 	.word	0xffffffff


	//   ....[110]....
        /*03e4*/ 	.word	0xffffffff


	//   ....[111]....
        /*03e8*/ 	.word	0xffffffff


	//   ....[112]....
        /*03ec*/ 	.word	0xffffffff


	//   ....[113]....
        /*03f0*/ 	.word	0xffffffff


	//   ....[114]....
        /*03f4*/ 	.word	0xffffffff


	//   ....[115]....
        /*03f8*/ 	.word	0xffffffff


	//   ....[116]....
        /*03fc*/ 	.word	0xffffffff


	//   ....[117]....
        /*0400*/ 	.word	0xffffffff


	//   ....[118]....
        /*0404*/ 	.word	0xffffffff


	//   ....[119]....
        /*0408*/ 	.word	0xffffffff


	//   ....[120]....
        /*040c*/ 	.word	0xffffffff


	//   ....[121]....
        /*0410*/ 	.word	0xffffffff


	//   ....[122]....
        /*0414*/ 	.word	0xffffffff


	//   ....[123]....
        /*0418*/ 	.word	0xffffffff


	//   ....[124]....
        /*041c*/ 	.word	0xffffffff


	//   ....[125]....
        /*0420*/ 	.word	0xffffffff


	//   ....[126]....
        /*0424*/ 	.word	0xffffffff


	//   ....[127]....
        /*0428*/ 	.word	0xffffffff


	//   ....[128]....
        /*042c*/ 	.word	0xffffffff


	//   ....[129]....
        /*0430*/ 	.word	0xffffffff


	//   ....[130]....
        /*0434*/ 	.word	0xffffffff


	//   ....[131]....
        /*0438*/ 	.word	0xffffffff


	//   ....[132]....
        /*043c*/ 	.word	0xffffffff


	//   ....[133]....
        /*0440*/ 	.word	0xffffffff


	//   ....[134]....
        /*0444*/ 	.word	0xffffffff


	//   ....[135]....
        /*0448*/ 	.word	0xffffffff


	//   ....[136]....
        /*044c*/ 	.word	0x0500000f


	//----- nvinfo : EIATTR_COOP_GROUP_INSTR_OFFSETS
	.align		4
.L_644:
        /*0450*/ 	.byte	0x04, 0x28
        /*0452*/ 	.short	(.L_646 - .L_645)


	//   ....[0]....
.L_645:
        /*0454*/ 	.word	0x00000060


	//   ....[1]....
        /*0458*/ 	.word	0x000001f0


	//   ....[2]....
        /*045c*/ 	.word	0x00000280


	//   ....[3]....
        /*0460*/ 	.word	0x00000400


	//   ....[4]....
        /*0464*/ 	.word	0x00000670


	//   ....[5]....
        /*0468*/ 	.word	0x00001110


	//   ....[6]....
        /*046c*/ 	.word	0x000021a0


	//   ....[7]....
        /*0470*/ 	.word	0x000022c0


	//   ....[8]....
        /*0474*/ 	.word	0x00002300


	//   ....[9]....
        /*0478*/ 	.word	0x00002340


	//   ....[10]....
        /*047c*/ 	.word	0x00002370


	//   ....[11]....
        /*0480*/ 	.word	0x000023a0


	//   ....[12]....
        /*0484*/ 	.word	0x000023d0


	//   ....[13]....
        /*0488*/ 	.word	0x00002420


	//   ....[14]....
        /*048c*/ 	.word	0x000026d0


	//   ....[15]....
        /*0490*/ 	.word	0x000027e0


	//   ....[16]....
        /*0494*/ 	.word	0x00002880


	//   ....[17]....
        /*0498*/ 	.word	0x00002940


	//   ....[18]....
        /*049c*/ 	.word	0x00002980


	//   ....[19]....
        /*04a0*/ 	.word	0x00002a00


	//   ....[20]....
        /*04a4*/ 	.word	0x00002aa0


	//   ....[21]....
        /*04a8*/ 	.word	0x00002b00


	//   ....[22]....
        /*04ac*/ 	.word	0x00002b90


	//   ....[23]....
        /*04b0*/ 	.word	0x00002c20


	//   ....[24]....
        /*04b4*/ 	.word	0x00002dd0


	//   ....[25]....
        /*04b8*/ 	.word	0x00002e30


	//   ....[26]....
        /*04bc*/ 	.word	0x00002ea0


	//   ....[27]....
        /*04c0*/ 	.word	0x00002ef0


	//   ....[28]....
        /*04c4*/ 	.word	0x00002f60


	//   ....[29]....
        /*04c8*/ 	.word	0x00002f90


	//   ....[30]....
        /*04cc*/ 	.word	0x00002fc0


	//   ....[31]....
        /*04d0*/ 	.word	0x00003020


	//   ....[32]....
        /*04d4*/ 	.word	0x000030d0


	//   ....[33]....
        /*04d8*/ 	.word	0x00003140


	//   ....[34]....
        /*04dc*/ 	.word	0x00003160


	//   ....[35]....
        /*04e0*/ 	.word	0x00003190


	//   ....[36]....
        /*04e4*/ 	.word	0x000031e0


	//   ....[37]....
        /*04e8*/ 	.word	0x00003280


	//   ....[38]....
        /*04ec*/ 	.word	0x00003510


	//   ....[39]....
        /*04f0*/ 	.word	0x00003530


	//   ....[40]....
        /*04f4*/ 	.word	0x00003540


	//   ....[41]....
        /*04f8*/ 	.word	0x00003560


	//   ....[42]....
        /*04fc*/ 	.word	0x00003570


	//   ....[43]....
        /*0500*/ 	.word	0x00003590


	//   ....[44]....
        /*0504*/ 	.word	0x000035c0


	//   ....[45]....
        /*0508*/ 	.word	0x00003600


	//   ....[46]....
        /*050c*/ 	.word	0x00003630


	//   ....[47]....
        /*0510*/ 	.word	0x00003670


	//   ....[48]....
        /*0514*/ 	.word	0x000036a0


	//   ....[49]....
        /*0518*/ 	.word	0x000036e0


	//   ....[50]....
        /*051c*/ 	.word	0x00003710


	//   ....[51]....
        /*0520*/ 	.word	0x00003750


	//   ....[52]....
        /*0524*/ 	.word	0x00003780


	//   ....[53]....
        /*0528*/ 	.word	0x000037c0


	//   ....[54]....
        /*052c*/ 	.word	0x000037f0


	//   ....[55]....
        /*0530*/ 	.word	0x00003830


	//   ....[56]....
        /*0534*/ 	.word	0x00003880


	//   ....[57]....
        /*0538*/ 	.word	0x000038b0


	//   ....[58]....
        /*053c*/ 	.word	0x000038c0


	//   ....[59]....
        /*0540*/ 	.word	0x000038f0


	//   ....[60]....
        /*0544*/ 	.word	0x00003900


	//   ....[61]....
        /*0548*/ 	.word	0x00003910


	//   ....[62]....
        /*054c*/ 	.word	0x00003920


	//   ....[63]....
        /*0550*/ 	.word	0x00003930


	//   ....[64]....
        /*0554*/ 	.word	0x00003940


	//   ....[65]....
        /*0558*/ 	.word	0x00003950


	//   ....[66]....
        /*055c*/ 	.word	0x00003960


	//   ....[67]....
        /*0560*/ 	.word	0x00003970


	//   ....[68]....
        /*0564*/ 	.word	0x00003980


	//   ....[69]....
        /*0568*/ 	.word	0x00003990


	//   ....[70]....
        /*056c*/ 	.word	0x00005e50


	//   ....[71]....
        /*0570*/ 	.word	0x00005e90


	//   ....[72]....
        /*0574*/ 	.word	0x00005f20


	//   ....[73]....
        /*0578*/ 	.word	0x00006050


	//   ....[74]....
        /*057c*/ 	.word	0x000060a0


	//   ....[75]....
        /*0580*/ 	.word	0x000060c0


	//   ....[76]....
        /*0584*/ 	.word	0x000060d0


	//   ....[77]....
        /*0588*/ 	.word	0x00006130


	//   ....[78]....
        /*058c*/ 	.word	0x00006170


	//   ....[79]....
        /*0590*/ 	.word	0x000061f0


	//   ....[80]....
        /*0594*/ 	.word	0x00006270


	//   ....[81]....
        /*0598*/ 	.word	0x00006290


	//   ....[82]....
        /*059c*/ 	.word	0x000062a0


	//   ....[83]....
        /*05a0*/ 	.word	0x000062c0


	//   ....[84]....
        /*05a4*/ 	.word	0x000062d0


	//   ....[85]....
        /*05a8*/ 	.word	0x000062e0


	//   ....[86]....
        /*05ac*/ 	.word	0x00006320


	//   ....[87]....
        /*05b0*/ 	.word	0x00006390


	//   ....[88]....
        /*05b4*/ 	.word	0x00006500


	//   ....[89]....
        /*05b8*/ 	.word	0x00006600


	//   ....[90]....
        /*05bc*/ 	.word	0x00006630


	//   ....[91]....
        /*05c0*/ 	.word	0x00006660


	//   ....[92]....
        /*05c4*/ 	.word	0x00006690


	//   ....[93]....
        /*05c8*/ 	.word	0x000067a0


	//   ....[94]....
        /*05cc*/ 	.word	0x00006800


	//   ....[95]....
        /*05d0*/ 	.word	0x00006840


	//   ....[96]....
        /*05d4*/ 	.word	0x00006880


	//   ....[97]....
        /*05d8*/ 	.word	0x00006900


	//   ....[98]....
        /*05dc*/ 	.word	0x000069b0


	//   ....[99]....
        /*05e0*/ 	.word	0x00006a50


	//   ....[100]....
        /*05e4*/ 	.word	0x00006a60


	//   ....[101]....
        /*05e8*/ 	.word	0x00006a70


	//   ....[102]....
        /*05ec*/ 	.word	0x00006a80


	//   ....[103]....
        /*05f0*/ 	.word	0x00006a90


	//   ....[104]....
        /*05f4*/ 	.word	0x00006bf0


	//   ....[105]....
        /*05f8*/ 	.word	0x00006c20


	//   ....[106]....
        /*05fc*/ 	.word	0x00006c40


	//   ....[107]....
        /*0600*/ 	.word	0x00006c50


	//   ....[108]....
        /*0604*/ 	.word	0x00006c60


	//   ....[109]....
        /*0608*/ 	.word	0x00006c70


	//   ....[110]....
        /*060c*/ 	.word	0x00006c80


	//   ....[111]....
        /*0610*/ 	.word	0x00006c90


	//   ....[112]....
        /*0614*/ 	.word	0x00006ca0


	//   ....[113]....
        /*0618*/ 	.word	0x00006d50


	//   ....[114]....
        /*061c*/ 	.word	0x00006dd0


	//   ....[115]....
        /*0620*/ 	.word	0x00006e10


	//   ....[116]....
        /*0624*/ 	.word	0x00006e40


	//   ....[117]....
        /*0628*/ 	.word	0x00006e60


	//   ....[118]....
        /*062c*/ 	.word	0x00006e80


	//   ....[119]....
        /*0630*/ 	.word	0x00006e90


	//   ....[120]....
        /*0634*/ 	.word	0x00006ea0


	//   ....[121]....
        /*0638*/ 	.word	0x00006eb0


	//   ....[122]....
        /*063c*/ 	.word	0x00006ed0


	//   ....[123]....
        /*0640*/ 	.word	0x00006ee0


	//   ....[124]....
        /*0644*/ 	.word	0x00006ef0


	//   ....[125]....
        /*0648*/ 	.word	0x00006f20


	//   ....[126]....
        /*064c*/ 	.word	0x00006f30


	//   ....[127]....
        /*0650*/ 	.word	0x00006f50


	//   ....[128]....
        /*0654*/ 	.word	0x00006f60


	//   ....[129]....
        /*0658*/ 	.word	0x00006f80


	//   ....[130]....
        /*065c*/ 	.word	0x00006f90


	//   ....[131]....
        /*0660*/ 	.word	0x00006fb0


	//   ....[132]....
        /*0664*/ 	.word	0x00006fc0


	//   ....[133]....
        /*0668*/ 	.word	0x00006fe0


	//   ....[134]....
        /*066c*/ 	.word	0x00009510


	//   ....[135]....
        /*0670*/ 	.word	0x0000a390


	//   ....[136]....
        /*0674*/ 	.word	0x0000d180


	//----- nvinfo : EIATTR_REG_RECONFIG
	.align		4
.L_646:
        /*0678*/ 	.byte	0x01, 0x54
	.zero		2


	//----- nvinfo : EIATTR_SYSCALL_OFFSETS
	.align		4
        /*067c*/ 	.byte	0x04, 0x46
        /*067e*/ 	.short	(.L_648 - .L_647)


	//   ....[0]....
.L_647:
        /*0680*/ 	.word	0x00000d70


	//   ....[1]....
        /*0684*/ 	.word	0x00000e60


	//   ....[2]....
        /*0688*/ 	.word	0x00000fc0


	//   ....[3]....
        /*068c*/ 	.word	0x000010b0


	//   ....[4]....
        /*0690*/ 	.word	0x00008d80


	//   ....[5]....
        /*0694*/ 	.word	0x00008eb0


	//   ....[6]....
        /*0698*/ 	.word	0x00008fd0


	//   ....[7]....
        /*069c*/ 	.word	0x000090f0


	//----- nvinfo : EIATTR_MBARRIER_INSTR_OFFSETS
	.align		4
.L_648:
        /*06a0*/ 	.byte	0x04, 0x39
        /*06a2*/ 	.short	(.L_650 - .L_649)


	//   ....[0]....
.L_649:
        /*06a4*/ 	.word	0x000002c0
        /*06a8*/ 	.word	0x000000ff
        /*06ac*/ 	.word	0x00030c00
        /*06b0*/ 	.short	0x0100
        /*06b2*/ 	.byte	0x06
	.zero		1


	//   ....[1]....
        /*06b4*/ 	.word	0x000003b0
        /*06b8*/ 	.word	0x000000ff
        /*06bc*/ 	.word	0x00030c10
        /*06c0*/ 	.short	0x0100
        /*06c2*/ 	.byte	0x08
	.zero		1


	//   ....[2]....
        /*06c4*/ 	.word	0x000003c0
        /*06c8*/ 	.word	0x000000ff
        /*06cc*/ 	.word	0x00030c20
        /*06d0*/ 	.short	0x0100
        /*06d2*/ 	.byte	0x08
	.zero		1


	//   ....[3]....
        /*06d4*/ 	.word	0x000003d0
        /*06d8*/ 	.word	0x000000ff
        /*06dc*/ 	.word	0x00030c18
        /*06e0*/ 	.short	0x0100
        /*06e2*/ 	.byte	0x08
	.zero		1


	//   ....[4]....
        /*06e4*/ 	.word	0x000003e0
        /*06e8*/ 	.word	0x000000ff
        /*06ec*/ 	.word	0x00030c28
        /*06f0*/ 	.short	0x0100
        /*06f2*/ 	.byte	0x08
	.zero		1


	//   ....[5]....
        /*06f4*/ 	.word	0x00000510
        /*06f8*/ 	.word	0x000000ff
        /*06fc*/ 	.word	0x00030c30
        /*0700*/ 	.short	0x0100
        /*0702*/ 	.byte	0x08
	.zero		1


	//   ....[6]....
        /*0704*/ 	.word	0x00000520
        /*0708*/ 	.word	0x000000ff
        /*070c*/ 	.word	0x00030c40
        /*0710*/ 	.short	0x0100
        /*0712*/ 	.byte	0x08
	.zero		1


	//   ....[7]....
        /*0714*/ 	.word	0x00000530
        /*0718*/ 	.word	0x000000ff
        /*071c*/ 	.word	0x00030c38
        /*0720*/ 	.short	0x0100
        /*0722*/ 	.byte	0x08
	.zero		1


	//   ....[8]....
        /*0724*/ 	.word	0x00000540
        /*0728*/ 	.word	0x000000ff
        /*072c*/ 	.word	0x00030c48
        /*0730*/ 	.short	0x0100
        /*0732*/ 	.byte	0x08
	.zero		1


	//   ....[9]....
        /*0734*/ 	.word	0x00001180
        /*0738*/ 	.word	0x000000ec
        /*073c*/ 	.word	0x00030c00
        /*0740*/ 	.short	0x010a
        /*0742*/ 	.byte	0x3f
	.zero		1


	//   ....[10]....
        /*0744*/ 	.word	0x000011a0
        /*0748*/ 	.word	0x000000ec
        /*074c*/ 	.word	0x00030c00
        /*0750*/ 	.short	0x010a
        /*0752*/ 	.byte	0x3f
	.zero		1


	//   ....[11]....
        /*0754*/ 	.word	0x00001b20
        /*0758*/ 	.word	0x00000006
        /*075c*/ 	.word	0x00030c10
        /*0760*/ 	.short	0x010a
        /*0762*/ 	.byte	0x3f
	.zero		1


	//   ....[12]....
        /*0764*/ 	.word	0x00001b90
        /*0768*/ 	.word	0x00000006
        /*076c*/ 	.word	0x00030c10
        /*0770*/ 	.short	0x010a
        /*0772*/ 	.byte	0x3f
	.zero		1


	//   ....[13]....
        /*0774*/ 	.word	0x00001fb0
        /*0778*/ 	.word	0x00000006
        /*077c*/ 	.word	0x00030c30
        /*0780*/ 	.short	0x010a
        /*0782*/ 	.byte	0x3f
	.zero		1


	//   ....[14]....
        /*0784*/ 	.word	0x00002050
        /*0788*/ 	.word	0x00000006
        /*078c*/ 	.word	0x00030c30
        /*0790*/ 	.short	0x010a
        /*0792*/ 	.byte	0x3f
	.zero		1


	//   ....[15]....
        /*0794*/ 	.word	0x00004c10
        /*0798*/ 	.word	0x00000005
        /*079c*/ 	.word	0x00000000
        /*07a0*/ 	.short	0x0101
        /*07a2*/ 	.byte	0x3f
	.zero		1


	//   ....[16]....
        /*07a4*/ 	.word	0x00005060
        /*07a8*/ 	.word	0x00000006
        /*07ac*/ 	.word	0x00000000
        /*07b0*/ 	.short	0x0101
        /*07b2*/ 	.byte	0x3f
	.zero		1


	//   ....[17]....
        /*07b4*/ 	.word	0x00005880
        /*07b8*/ 	.word	0x00000007
        /*07bc*/ 	.word	0x00030c10
        /*07c0*/ 	.short	0x010a
        /*07c2*/ 	.byte	0x3f
	.zero		1


	//   ....[18]....
        /*07c4*/ 	.word	0x00005900
        /*07c8*/ 	.word	0x00000007
        /*07cc*/ 	.word	0x00030c10
        /*07d0*/ 	.short	0x010a
        /*07d2*/ 	.byte	0x3f
	.zero		1


	//   ....[19]....
        /*07d4*/ 	.word	0x00005d10
        /*07d8*/ 	.word	0x00000007
        /*07dc*/ 	.word	0x00030c30
        /*07e0*/ 	.short	0x010a
        /*07e2*/ 	.byte	0x3f
	.zero		1


	//   ....[20]....
        /*07e4*/ 	.word	0x00005da0
        /*07e8*/ 	.word	0x00000007
        /*07ec*/ 	.word	0x00030c30
        /*07f0*/ 	.short	0x010a
        /*07f2*/ 	.byte	0x3f
	.zero		1


	//   ....[21]....
        /*07f4*/ 	.word	0x00008560
        /*07f8*/ 	.word	0x00000008
        /*07fc*/ 	.word	0x00000000
        /*0800*/ 	.short	0x0101
        /*0802*/ 	.byte	0x3f
	.zero		1


	//   ....[22]....
        /*0804*/ 	.word	0x000089c0
        /*0808*/ 	.word	0x00000007
        /*080c*/ 	.word	0x00000000
        /*0810*/ 	.short	0x0101
        /*0812*/ 	.byte	0x3f
	.zero		1


	//   ....[23]....
        /*0814*/ 	.word	0x0000b830
        /*0818*/ 	.word	0x00000000
        /*081c*/ 	.word	0x00030c20
        /*0820*/ 	.short	0x010a
        /*0822*/ 	.byte	0x3f
	.zero		1


	//   ....[24]....
        /*0824*/ 	.word	0x0000bd80
        /*0828*/ 	.word	0x00000000
        /*082c*/ 	.word	0x00030c40
        /*0830*/ 	.short	0x010a
        /*0832*/ 	.byte	0x3f
	.zero		1


	//   ....[25]....
        /*0834*/ 	.word	0x0000bfe0
        /*0838*/ 	.word	0x00000000
        /*083c*/ 	.word	0x00030c28
        /*0840*/ 	.short	0x010a
        /*0842*/ 	.byte	0x3f
	.zero		1


	//   ....[26]....
        /*0844*/ 	.word	0x0000c240
        /*0848*/ 	.word	0x00000000
        /*084c*/ 	.word	0x00030c48
        /*0850*/ 	.short	0x010a
        /*0852*/ 	.byte	0x3f
	.zero		1


	//   ....[27]....
        /*0854*/ 	.word	0x0000c450
        /*0858*/ 	.word	0x00000000
        /*085c*/ 	.word	0x00030c20
        /*0860*/ 	.short	0x010a
        /*0862*/ 	.byte	0x3f
	.zero		1


	//   ....[28]....
        /*0864*/ 	.word	0x0000c700
        /*0868*/ 	.word	0x00000000
        /*086c*/ 	.word	0x00030c40
        /*0870*/ 	.short	0x010a
        /*0872*/ 	.byte	0x3f
	.zero		1


	//   ....[29]....
        /*0874*/ 	.word	0x0000c930
        /*0878*/ 	.word	0x00000000
        /*087c*/ 	.word	0x00030c28
        /*0880*/ 	.short	0x010a
        /*0882*/ 	.byte	0x3f
	.zero		1


	//   ....[30]....
        /*0884*/ 	.word	0x0000cbe0
        /*0888*/ 	.word	0x00000004
        /*088c*/ 	.word	0x00030c40
        /*0890*/ 	.short	0x010a
        /*0892*/ 	.byte	0x3f
	.zero		1


	//   ....[31]....
        /*0894*/ 	.word	0x0000d000
        /*0898*/ 	.word	0x00000007
        /*089c*/ 	.word	0x00000000
        /*08a0*/ 	.short	0x010a
        /*08a2*/ 	.byte	0x3f
	.zero		1


	//   ....[32]....
        /*08a4*/ 	.word	0x0000d050
        /*08a8*/ 	.word	0x00000003
        /*08ac*/ 	.word	0x00000000
        /*08b0*/ 	.short	0x010a
        /*08b2*/ 	.byte	0x3f
	.zero		1


	//   ....[33]....
        /*08b4*/ 	.word	0x0000d0b0
        /*08b8*/ 	.word	0x00000005
        /*08bc*/ 	.word	0x00000000
        /*08c0*/ 	.short	0x010a
        /*08c2*/ 	.byte	0x3f
	.zero		1


	//   ....[34]....
        /*08c4*/ 	.word	0x0000d0e0
        /*08c8*/ 	.word	0x00000003
        /*08cc*/ 	.word	0x00000000
        /*08d0*/ 	.short	0x010a
        /*08d2*/ 	.byte	0x3f
	.zero		1


	//   ....[35]....
        /*08d4*/ 	.word	0x0000d1b0
        /*08d8*/ 	.word	0x000000ec
        /*08dc*/ 	.word	0x00030c00
        /*08e0*/ 	.short	0x010a
        /*08e2*/ 	.byte	0x3f
	.zero		1


	//   ....[36]....
        /*08e4*/ 	.word	0x0000d200
        /*08e8*/ 	.word	0x00000006
        /*08ec*/ 	.word	0x00030c10
        /*08f0*/ 	.short	0x010a
        /*08f2*/ 	.byte	0x3f
	.zero		1


	//   ....[37]....
        /*08f4*/ 	.word	0x0000d250
        /*08f8*/ 	.word	0x00000006
        /*08fc*/ 	.word	0x00030c30
        /*0900*/ 	.short	0x010a
        /*0902*/ 	.byte	0x3f
	.zero		1


	//   ....[38]....
        /*0904*/ 	.word	0x0000d2a0
        /*0908*/ 	.word	0x00000007
        /*090c*/ 	.word	0x00030c10
        /*0910*/ 	.short	0x010a
        /*0912*/ 	.byte	0x3f
	.zero		1


	//   ....[39]....
        /*0914*/ 	.word	0x0000d2f0
        /*0918*/ 	.word	0x00000007
        /*091c*/ 	.word	0x00030c30
        /*0920*/ 	.short	0x010a
        /*0922*/ 	.byte	0x3f
	.zero		1


	//   ....[40]....
        /*0924*/ 	.word	0x0000d340
        /*0928*/ 	.word	0x00000000
        /*092c*/ 	.word	0x00030c20
        /*0930*/ 	.short	0x010a
        /*0932*/ 	.byte	0x3f
	.zero		1


	//   ....[41]....
        /*0934*/ 	.word	0x0000d390
        /*0938*/ 	.word	0x00000000
        /*093c*/ 	.word	0x00030c40
        /*0940*/ 	.short	0x010a
        /*0942*/ 	.byte	0x3f
	.zero		1


	//   ....[42]....
        /*0944*/ 	.word	0x0000d3e0
        /*0948*/ 	.word	0x00000000
        /*094c*/ 	.word	0x00030c28
        /*0950*/ 	.short	0x010a
        /*0952*/ 	.byte	0x3f
	.zero		1


	//   ....[43]....
        /*0954*/ 	.word	0x0000d430
        /*0958*/ 	.word	0x00000000
        /*095c*/ 	.word	0x00030c48
        /*0960*/ 	.short	0x010a
        /*0962*/ 	.byte	0x3f
	.zero		1


	//   ....[44]....
        /*0964*/ 	.word	0x0000d490
        /*0968*/ 	.word	0x00000000
        /*096c*/ 	.word	0x00030c20
        /*0970*/ 	.short	0x010a
        /*0972*/ 	.byte	0x3f
	.zero		1


	//   ....[45]....
        /*0974*/ 	.word	0x0000d4e0
        /*0978*/ 	.word	0x00000000
        /*097c*/ 	.word	0x00030c40
        /*0980*/ 	.short	0x010a
        /*0982*/ 	.byte	0x3f
	.zero		1


	//   ....[46]....
        /*0984*/ 	.word	0x0000d530
        /*0988*/ 	.word	0x00000000
        /*098c*/ 	.word	0x00030c28
        /*0990*/ 	.short	0x010a
        /*0992*/ 	.byte	0x3f
	.zero		1


	//   ....[47]....
        /*0994*/ 	.word	0x0000d580
        /*0998*/ 	.word	0x00000004
        /*099c*/ 	.word	0x00030c40
        /*09a0*/ 	.short	0x010a
        /*09a2*/ 	.byte	0x3f
	.zero		1


	//   ....[48]....
        /*09a4*/ 	.word	0x0000d650
        /*09a8*/ 	.word	0x00000007
        /*09ac*/ 	.word	0x00000000
        /*09b0*/ 	.short	0x010a
        /*09b2*/ 	.byte	0x3f
	.zero		1


	//   ....[49]....
        /*09b4*/ 	.word	0x0000d6a0
        /*09b8*/ 	.word	0x00000003
        /*09bc*/ 	.word	0x00000000
        /*09c0*/ 	.short	0x010a
        /*09c2*/ 	.byte	0x3f
	.zero		1


	//   ....[50]....
        /*09c4*/ 	.word	0x0000d6f0
        /*09c8*/ 	.word	0x00000005
        /*09cc*/ 	.word	0x00000000
        /*09d0*/ 	.short	0x010a
        /*09d2*/ 	.byte	0x3f
	.zero		1


	//----- nvinfo : EIATTR_NUM_MBARRIERS
	.align		4
.L_650:
        /*09d4*/ 	.byte	0x03, 0x38
        /*09d6*/ 	.short	0x0009


	//----- nvinfo : EIATTR_EXIT_INSTR_OFFSETS
	.align		4
        /*09d8*/ 	.byte	0x04, 0x1c
        /*09da*/ 	.short	(.L_652 - .L_651)


	//   ....[0]....
.L_651:
        /*09dc*/ 	.word	0x0000d130


	//----- nvinfo : EIATTR_MAX_THREADS
	.align		4
.L_652:
        /*09e0*/ 	.byte	0x04, 0x05
        /*09e2*/ 	.short	(.L_654 - .L_653)
.L_653:
        /*09e4*/ 	.word	0x00000180
        /*09e8*/ 	.word	0x00000001
        /*09ec*/ 	.word	0x00000001


	//----- nvinfo : EIATTR_CRS_STACK_SIZE
	.align		4
.L_654:
        /*09f0*/ 	.byte	0x04, 0x1e
        /*09f2*/ 	.short	(.L_656 - .L_655)
.L_655:
        /*09f4*/ 	.word	0x00000000


	//----- nvinfo : EIATTR_CBANK_PARAM_SIZE
	.align		4
.L_656:
        /*09f8*/ 	.byte	0x03, 0x19
        /*09fa*/ 	.short	0x0970


	//----- nvinfo : EIATTR_PARAM_CBANK
	.align		4
        /*09fc*/ 	.byte	0x04, 0x0a
        /*09fe*/ 	.short	(.L_658 - .L_657)
	.align		4
.L_657:
        /*0a00*/ 	.word	index@(.nv.constant0._ZN7cutlass13device_kernelIN5flash11enable_sm90INS1_16FlashAttnBwdSm90INS1_25CollectiveMainloopBwdSm90ILi2ELi2ELi2EN4cute5tupleIJNS5_1CILi1EEES8_S8_EEENS6_IJNS7_ILi128EEESA_NS7_ILi64EEEEEENS_10bfloat16_tEfNS_4arch4Sm90ELb1ELb0ELb0ELb0ELb0ELb1ELb0ELb0ELi2ELi1ELi2ELi2ELb0EEENS1_21CollectiveEpilogueBwdISC_SD_SF_Li256ELb0ELb0ELi1EEENS1_25SingleTileBwdLPTSchedulerILb0ELi128ELb0EEEEEEEEEvNT_6ParamsE)
        /*0a04*/ 	.short	0x0210
        /*0a06*/ 	.short	0x0970


	//----- nvinfo : EIATTR_SW_WAR
	.align		4
.L_658:
        /*0a08*/ 	.byte	0x04, 0x36
        /*0a0a*/ 	.short	(.L_660 - .L_659)
.L_659:
        /*0a0c*/ 	.word	0x00000008
.L_660:


//--------------------- .nv.info._ZN7cutlass13device_kernelIN5flash11enable_sm90INS1_16FlashAttnBwdSm90INS1_25CollectiveMainloopBwdSm90ILi2ELi2ELi2EN4cute5tupleIJNS5_1CILi1EEES8_S8_EEENS6_IJNS7_ILi128EEESA_NS7_ILi64EEEEEENS_10bfloat16_tEfNS_4arch4Sm90ELb1ELb0ELb0ELb0ELb1ELb1ELb0ELb0ELi2ELi1ELi2ELi2ELb0EEENS1_21CollectiveEpilogueBwdISC_SD_SF_Li256ELb0ELb0ELi1EEENS1_25SingleTileBwdLPTSchedulerILb0ELi128ELb1EEEEEEEEEvNT_6ParamsE --------------------------
	.section	.nv.info._ZN7cutlass13device_kernelIN5flash11enable_sm90INS1_16FlashAttnBwdSm90INS1_25CollectiveMainloopBwdSm90ILi2ELi2ELi2EN4cute5tupleIJNS5_1CILi1EEES8_S8_EEENS6_IJNS7_ILi128EEESA_NS7_ILi64EEEEEENS_10bfloat16_tEfNS_4arch4Sm90ELb1ELb0ELb0ELb0ELb1ELb1ELb0ELb0ELi2ELi1ELi2ELi2ELb0EEENS1_21CollectiveEpilogueBwdISC_SD_SF_Li256ELb0ELb0ELi1EEENS1_25SingleTileBwdLPTSchedulerILb0ELi128ELb1EEEEEEEEEvNT_6ParamsE,"",@"SHT_CUDA_INFO"
	.sectionflags	@""
	.align	4


	//----- nvinfo : EIATTR_CUDA_API_VERSION
	.align		4
        /*0000*/ 	.byte	0x04, 0x37
        /*0002*/ 	.short	(.L_662 - .L_661)
.L_661:
        /*0004*/ 	.word	0x00000082


	//----- nvinfo : EIATTR_KPARAM_INFO
	.align		4
.L_662:
        /*0008*/ 	.byte	0x04, 0x17
        /*000a*/ 	.short	(.L_664 - .L_663)
.L_663:
        /*000c*/ 	.word	0x00000000
        /*0010*/ 	.short	0x0000
        /*0012*/ 	.short	0x0070
        /*0014*/ 	.byte	0x00, 0xf0, 0x01, 0x24


	//----- nvinfo : EIATTR_SPARSE_MMA_MASK
	.align		4
.L_664:
        /*0018*/ 	.byte	0x03, 0x50
        /*001a*/ 	.short	0x0000


	//----- nvinfo : EIATTR_MAXREG_COUNT
	.align		4
        /*001c*/ 	.byte	0x03, 0x1b
        /*001e*/ 	.short	0x00a8


	//----- nvinfo : EIATTR_NUM_BARRIERS
	.align		4
        /*0020*/ 	.byte	0x02, 0x4c
        /*0022*/ 	.byte	0x10
	.zero		1


	//----- nvinfo : EIATTR_EXTERNS
	.align		4
        /*0024*/ 	.byte	0x04, 0x0f
        /*0026*/ 	.short	(.L_666 - .L_665)


	//   ....[0]....
	.align		4
.L_665:
        /*0028*/ 	.word	index@(__assertfail)


	//----- nvinfo : EIATTR_ANNOTATIONS
	.align		4
.L_666:
        /*002c*/ 	.byte	0x04, 0x55
        /*002e*/ 	.short	(.L_668 - .L_667)


	//   ....[0]....
.L_667:
        /* <DEDUP_REMOVED lines=34> */


	//----- nvinfo : EIATTR_MERCURY_ISA_VERSION
	.align		4
.L_668:
        /*0238*/ 	.byte	0x03, 0x5f
        /*023a*/ 	.short	0x0101


	//----- nvinfo : EIATTR_INT_WARP_WIDE_INSTR_OFFSETS
	.align		4
        /*023c*/ 	.byte	0x04, 0x31
        /*023e*/ 	.short	(.L_670 - .L_669)


	//   ....[0]....
.L_669:
        /*0240*/ 	.word	0x000001e0


	//   ....[1]....
        /*0244*/ 	.word	0x000002a0


	//   ....[2]....
        /*0248*/ 	.word	0x0000aed0


	//   ....[3]....
        /*024c*/ 	.word	0x0000b540


	//   ....[4]....
        /*0250*/ 	.word	0x0000ba70


	//----- nvinfo : EIATTR_COOP_GROUP_MASK_REGIDS
	.align		4
.L_670:
        /*0254*/ 	.byte	0x04, 0x29
        /*0256*/ 	.short	(.L_672 - .L_671)


	//   ....[0]....
.L_671:
        /*0258*/ 	.word	0xffffffff


	//   ....[1]....
        /*025c*/ 	.word	0xffffffff


	//   ....[2]....
        /*0260*/ 	.word	0xffffffff


	//   ....[3]....
        /*0264*/ 	.word	0xffffffff


	//   ....[4]....
        /*0268*/ 	.word	0xffffffff


	//   ....[5]....
        /*026c*/ 	.word	0xffffffff


	//   ....[6]....
        /*0270*/ 	.word	0xffffffff


	//   ....[7]....
        /*0274*/ 	.word	0xffffffff


	//   ....[8]....
        /*0278*/ 	.word	0xffffffff


	//   ....[9]....
        /*027c*/ 	.word	0xffffffff


	//   ....[10]....
        /*0280*/ 	.word	0xffffffff


	//   ....[11]....
        /*0284*/ 	.word	0xffffffff


	//   ....[12]....
        /*0288*/ 	.word	0xffffffff


	//   ....[13]....
        /*028c*/ 	.word	0xffffffff


	//   ....[14]....
        /*0290*/ 	.word	0xffffffff


	//   ....[15]....
        /*0294*/ 	.word	0xffffffff


	//   ....[16]....
        /*0298*/ 	.word	0xffffffff


	//   ....[17]....
        /*029c*/ 	.word	0xffffffff


	//   ....[18]....
        /*02a0*/ 	.word	0xffffffff


	//   ....[19]....
        /*02a4*/ 	.word	0xffffffff


	//   ....[20]....
        /*02a8*/ 	.word	0xffffffff


	//   ....[21]....
        /*02ac*/ 	.word	0xffffffff


	//   ....[22]....
        /*02b0*/ 	.word	0xffffffff


	//   ....[23]....
        /*02b4*/ 	.word	0xffffffff


	//   ....[24]....
        /*02b8*/ 	.word	0xffffffff


	//   ....[25]....
        /*02bc*/ 	.word	0xffffffff


	//   ....[26]....
        /*02c0*/ 	.word	0xffffffff


	//   ....[27]....
        /*02c4*/ 	.word	0xffffffff


	//   ....[28]....
        /*02c8*/ 	.word	0xffffffff


	//   ....[29]....
        /*02cc*/ 	.word	0xffffffff


	//   ....[30]....
        /*02d0*/ 	.word	0xffffffff


	//   ....[31]....
        /*02d4*/ 	.word	0xffffffff


	//   ....[32]....
        /*02d8*/ 	.word	0xffffffff


	//   ....[33]....
        /*02dc*/ 	.word	0xffffffff


	//   ....[34]....
        /*02e0*/ 	.word	0xffffffff


	//   ....[35]....
        /*02e4*/ 	.word	0xffffffff


	//   ....[36]....
        /*02e8*/ 	.word	0xffffffff


	//   ....[37]....
        /*02ec*/ 	.word	0xffffffff


	//   ....[38]....
        /*02f0*/ 	.word	0xffffffff


	//   ....[39]....
        /*02f4*/ 	.word	0xffffffff


	//   ....[40]....
        /*02f8*/ 	.word	0xffffffff


	//   ....[41]....
        /*02fc*/ 	.word	0xffffffff


	//   ....[42]....
        /*0300*/ 	.word	0xffffffff


	//   ....[43]....
        /*0304*/ 	.word	0xffffffff


	//   ....[44]....
        /*0308*/ 	.word	0xffffffff


	//   ....[45]....
        /*030c*/ 	.word	0xffffffff


	//   ....[46]....
        /*0310*/ 	.word	0xffffffff


	//   ....[47]....
        /*0314*/ 	.word	0xffffffff


	//   ....[48]....
        /*0318*/ 	.word	0xffffffff


	//   ....[49]....
        /*031c*/ 	.word	0xffffffff


	//   ....[50]....
        /*0320*/ 	.word	0xffffffff


	//   ....[51]....
        /*0324*/ 	.word	0xffffffff


	//   ....[52]....
        /*0328*/ 	.word	0xffffffff


	//   ....[53]....
        /*032c*/ 	.word	0xffffffff


	//   ....[54]....
        /*0330*/ 	.word	0xffffffff


	//   ....[55]....
        /*0334*/ 	.word	0xffffffff


	//   ....[56]....
        /*0338*/ 	.word	0xffffffff


	//   ....[57]....
        /*033c*/ 	.word	0xffffffff


	//   ....[58]....
        /*0340*/ 	.word	0xffffffff


	//   ....[59]....
        /*0344*/ 	.word	0xffffffff


	//   ....[60]....
        /*0348*/ 	.word	0xffffffff


	//   ....[61]....
        /*034c*/ 	.word	0xffffffff


	//   ....[62]....
        /*0350*/ 	.word	0xffffffff


	//   ....[63]....
        /*0354*/ 	.word	0xffffffff


	//   ....[64]....
        /*0358*/ 	.word	0xffffffff


	//   ....[65]....
        /*035c*/ 	.word	0xffffffff


	//   ....[66]....
        /*0360*/ 	.word	0xffffffff


	//   ....[67]....
        /*0364*/ 	.word	0xffffffff


	//   ....[68]....
        /*0368*/ 	.word	0xffffffff


	//   ....[69]....
        /*036c*/ 	.word	0xffffffff


	//   ....[70]....
        /*0370*/ 	.word	0xffffffff


	//   ....[71]....
        /*0374*/ 	.word	0xffffffff


	//   ....[72]....
        /*0378*/ 	.word	0xffffffff


	//   ....[73]....
        /*037c*/ 	.word	0xffffffff


	//   ....[74]....
        /*0380*/ 	.word	0xffffffff


	//   ....[75]....
        /*0384*/ 	.word	0xffffffff


	//   ....[76]....
        /*0388*/ 	.word	0xffffffff


	//   ....[77]....
        /*038c*/ 	.word	0xffffffff


	//   ....[78]....
        /*0390*/ 	.word	0xffffffff


	//   ....[79]....
        /*0394*/ 	.word	0xffffffff


	//   ....[80]....
        /*0398*/ 	.word	0xffffffff


	//   ....[81]....
        /*039c*/ 	.word	0xffffffff


	//   ....[82]....
        /*03a0*/ 	.word	0xffffffff


	//   ....[83]....
        /*03a4*/ 	.word	0xffffffff


	//   ....[84]....
        /*03a8*/ 	.word	0xffffffff


	//   ....[85]....
        /*03ac*/ 	.word	0xffffffff


	//   ....[86]....
        /*03b0*/ 	.word	0xffffffff


	//   ....[87]....
        /*03b4*/ 	.word	0xffffffff


	//   ....[88]....
        /*03b8*/ 	.word	0xffffffff


	//   ....[89]....
        /*03bc*/ 	.word	0xffffffff


	//   ....[90]....
        /*03c0*/ 	.word	0xffffffff


	//   ....[91]....
        /*03c4*/ 	.word	0xffffffff


	//   ....[92]....
        /*03c8*/ 	.word	0xffffffff


	//   ....[93]....
        /*03cc*/ 	.word	0xffffffff


	//   ....[94]....
        /*03d0*/ 	.word	0xffffffff


	//   ....[95]....
        /*03d4*/ 	.word	0xffffffff


	//   ....[96]....
        /*03d8*/ 	.word	0xffffffff


	//   ....[97]....
        /*03dc*/ 	.word	0xffffffff


	//   ....[98]....
        /*03e0*/ 	.word	0xffffffff


	//   ....[99]....
        /*03e4*/ 	.word	0xffffffff


	//   ....[100]....
        /*03e8*/ 	.word	0xffffffff


	//   ....[101]....
        /*03ec*/ 	.word	0xffffffff


	//   ....[102]....
        /*03f0*/ 	.word	0xffffffff


	//   ....[103]....
        /*03f4*/ 	.word	0xffffffff


	//   ....[104]....
        /*03f8*/ 	.word	0xffffffff


	//   ....[105]....
        /*03fc*/ 	.word	0xffffffff


	//   ....[106]....
        /*0400*/ 	.word	0xffffffff


	//   ....[107]....
        /*0404*/ 	.word	0xffffffff


	//   ....[108]....
        /*0408*/ 	.word	0xffffffff


	//   ....[109]....
        /*040c*/ 	.word	0xffffffff


	//   ....[110]....
        /*0410*/ 	.word	0xffffffff


	//   ....[111]....
        /*0414*/ 	.word	0xffffffff


	//   ....[112]....
        /*0418*/ 	.word	0xffffffff


	//   ....[113]....
        /*041c*/ 	.word	0xffffffff


	//   ....[114]....
        /*0420*/ 	.word	0xffffffff


	//   ....[115]....
        /*0424*/ 	.word	0xffffffff


	//   ....[116]....
        /*0428*/ 	.word	0xffffffff


	//   ....[117]....
        /*042c*/ 	.word	0xffffffff


	//   ....[118]....
        /*0430*/ 	.word	0xffffffff


	//   ....[119]....
        /*0434*/ 	.word	0xffffffff


	//   ....[120]....
        /*0438*/ 	.word	0xffffffff


	//   ....[121]....
        /*043c*/ 	.word	0xffffffff


	//   ....[122]....
        /*0440*/ 	.word	0xffffffff


	//   ....[123]....
        /*0444*/ 	.word	0xffffffff


	//   ....[124]....
        /*0448*/ 	.word	0xffffffff


	//   ....[125]....
        /*044c*/ 	.word	0xffffffff


	//   ....[126]....
        /*0450*/ 	.word	0xffffffff


	//   ....[127]....
        /*0454*/ 	.word	0xffffffff


	//   ....[128]....
        /*0458*/ 	.word	0xffffffff


	//   ....[129]....
        /*045c*/ 	.word	0xffffffff


	//   ....[130]....
        /*0460*/ 	.word	0xffffffff


	//   ....[131]....
        /*0464*/ 	.word	0xffffffff


	//   ....[132]....
        /*0468*/ 	.word	0xffffffff


	//   ....[133]....
        /*046c*/ 	.word	0xffffffff


	//   ....[134]....
        /*0470*/ 	.word	0xffffffff


	//   ....[135]....
        /*0474*/ 	.word	0xffffffff


	//   ....[136]....
        /*0478*/ 	.word	0xffffffff


	//   ....[137]....
        /*047c*/ 	.word	0xffffffff


	//   ....[138]....
        /*0480*/ 	.word	0xffffffff


	//   ....[139]....
        /*0484*/ 	.word	0xffffffff


	//   ....[140]....
        /*0488*/ 	.word	0xffffffff


	//   ....[141]....
        /*048c*/ 	.word	0xffffffff


	//   ....[142]....
        /*0490*/ 	.word	0x0500000f


	//   ....[143]....
        /*0494*/ 	.word	0x0500000f


	//   ....[144]....
        /*0498*/ 	.word	0x0500000f


	//   ....[145]....
        /*049c*/ 	.word	0x0500000f


	//----- nvinfo : EIATTR_COOP_GROUP_INSTR_OFFSETS
	.align		4
.L_672:
        /*04a0*/ 	.byte	0x04, 0x28
        /*04a2*/ 	.short	(.L_674 - .L_673)


	//   ....[0]....
.L_673:
        /*04a4*/ 	.word	0x00000060


	//   ....[1]....
        /*04a8*/ 	.word	0x000001f0


	//   ....[2]....
        /*04ac*/ 	.word	0x00000280


	//   ....[3]....
        /*04b0*/ 	.word	0x00000400


	//   ....[4]....
        /*04b4*/ 	.word	0x00000680


	//   ....[5]....
        /*04b8*/ 	.word	0x00001170


	//   ....[6]....
        /*04bc*/ 	.word	0x000021f0


	//   ....[7]....
        /*04c0*/ 	.word	0x00002310


	//   ....[8]....
        /*04c4*/ 	.word	0x00002350


	//   ....[9]....
        /*04c8*/ 	.word	0x00002390


	//   ....[10]....
        /*04cc*/ 	.word	0x000023c0


	//   ....[11]....
        /*04d0*/ 	.word	0x000023f0


	//   ....[12]....
        /*04d4*/ 	.word	0x00002420


	//   ....[13]....
        /*04d8*/ 	.word	0x00002540


	//   ....[14]....
        /*04dc*/ 	.word	0x00002720


	//   ....[15]....
        /*04e0*/ 	.word	0x00002830


	//   ....[16]....
        /*04e4*/ 	.word	0x000028d0


	//   ....[17]....
        /*04e8*/ 	.word	0x000029c0


	//   ....[18]....
        /*04ec*/ 	.word	0x00002a80


	//   ....[19]....
        /*04f0*/ 	.word	0x00002b00


	//   ....[20]....
        /*04f4*/ 	.word	0x00002d90


	//   ....[21]....
        /*04f8*/ 	.word	0x00002dd0


	//   ....[22]....
        /*04fc*/ 	.word	0x00002e20


	//   ....[23]....
        /*0500*/ 	.word	0x00002e40


	//   ....[24]....
        /*0504*/ 	.word	0x00002e90


	//   ....[25]....
        /*0508*/ 	.word	0x00002ee0


	//   ....[26]....
        /*050c*/ 	.word	0x00002f70


	//   ....[27]....
        /*0510*/ 	.word	0x00002fa0


	//   ....[28]....
        /*0514*/ 	.word	0x00002fe0


	//   ....[29]....
        /*0518*/ 	.word	0x00003050


	//   ....[30]....
        /*051c*/ 	.word	0x00003090


	//   ....[31]....
        /*0520*/ 	.word	0x000030b0


	//   ....[32]....
        /*0524*/ 	.word	0x00003150


	//   ....[33]....
        /*0528*/ 	.word	0x000031d0


	//   ....[34]....
        /*052c*/ 	.word	0x00003210


	//   ....[35]....
        /*0530*/ 	.word	0x00003260


	//   ....[36]....
        /*0534*/ 	.word	0x00003300


	//   ....[37]....
        /*0538*/ 	.word	0x00003340


	//   ....[38]....
        /*053c*/ 	.word	0x00003590


	//   ....[39]....
        /*0540*/ 	.word	0x000035b0


	//   ....[40]....
        /*0544*/ 	.word	0x000035c0


	//   ....[41]....
        /*0548*/ 	.word	0x000035e0


	//   ....[42]....
        /*054c*/ 	.word	0x000035f0


	//   ....[43]....
        /*0550*/ 	.word	0x00003610


	//   ....[44]....
        /*0554*/ 	.word	0x00003640


	//   ....[45]....
        /*0558*/ 	.word	0x00003680


	//   ....[46]....
        /*055c*/ 	.word	0x000036b0


	//   ....[47]....
        /*0560*/ 	.word	0x000036f0


	//   ....[48]....
        /*0564*/ 	.word	0x00003720


	//   ....[49]....
        /*0568*/ 	.word	0x00003760


	//   ....[50]....
        /*056c*/ 	.word	0x00003790


	//   ....[51]....
        /*0570*/ 	.word	0x000037d0


	//   ....[52]....
        /*0574*/ 	.word	0x00003800


	//   ....[53]....
        /*0578*/ 	.word	0x00003830


	//   ....[54]....
        /*057c*/ 	.word	0x00003860


	//   ....[55]....
        /*0580*/ 	.word	0x00003890


	//   ....[56]....
        /*0584*/ 	.word	0x000038d0


	//   ....[57]....
        /*0588*/ 	.word	0x00003900


	//   ....[58]....
        /*058c*/ 	.word	0x00003910


	//   ....[59]....
        /*0590*/ 	.word	0x00003940


	//   ....[60]....
        /*0594*/ 	.word	0x00003950


	//   ....[61]....
        /*0598*/ 	.word	0x00003960


	//   ....[62]....
        /*059c*/ 	.word	0x00003970


	//   ....[63]....
        /*05a0*/ 	.word	0x00003980


	//   ....[64]....
        /*05a4*/ 	.word	0x00003990


	//   ....[65]....
        /*05a8*/ 	.word	0x000039a0


	//   ....[66]....
        /*05ac*/ 	.word	0x000039b0


	//   ....[67]....
        /*05b0*/ 	.word	0x000039c0


	//   ....[68]....
        /*05b4*/ 	.word	0x000039d0


	//   ....[69]....
        /*05b8*/ 	.word	0x000039e0


	//   ....[70]....
        /*05bc*/ 	.word	0x00005ea0


	//   ....[71]....
        /*05c0*/ 	.word	0x00005ee0


	//   ....[72]....
        /*05c4*/ 	.word	0x00005f70


	//   ....[73]....
        /*05c8*/ 	.word	0x000060a0


	//   ....[74]....
        /*05cc*/ 	.word	0x000060f0


	//   ....[75]....
        /*05d0*/ 	.word	0x00006110


	//   ....[76]....
        /*05d4*/ 	.word	0x00006120


	//   ....[77]....
        /*05d8*/ 	.word	0x00006180


	//   ....[78]....
        /*05dc*/ 	.word	0x000061c0


	//   ....[79]....
        /*05e0*/ 	.word	0x00006240


	//   ....[80]....
        /*05e4*/ 	.word	0x000062c0


	//   ....[81]....
        /*05e8*/ 	.word	0x000062e0


	//   ....[82]....
        /*05ec*/ 	.word	0x000062f0


	//   ....[83]....
        /*05f0*/ 	.word	0x00006310


	//   ....[84]....
        /*05f4*/ 	.word	0x00006320


	//   ....[85]....
        /*05f8*/ 	.word	0x00006330


	//   ....[86]....
        /*05fc*/ 	.word	0x00006370


	//   ....[87]....
        /*0600*/ 	.word	0x000063e0


	//   ....[88]....
        /*0604*/ 	.word	0x00006550


	//   ....[89]....
        /*0608*/ 	.word	0x00006650


	//   ....[90]....
        /*060c*/ 	.word	0x00006680


	//   ....[91]....
        /*0610*/ 	.word	0x000066b0


	//   ....[92]....
        /*0614*/ 	.word	0x000066e0


	//   ....[93]....
        /*0618*/ 	.word	0x000067f0


	//   ....[94]....
        /*061c*/ 	.word	0x00006850


	//   ....[95]....
        /*0620*/ 	.word	0x00006890


	//   ....[96]....
        /*0624*/ 	.word	0x000068d0


	//   ....[97]....
        /*0628*/ 	.word	0x00006950


	//   ....[98]....
        /*062c*/ 	.word	0x00006a00


	//   ....[99]....
        /*0630*/ 	.word	0x00006aa0


	//   ....[100]....
        /*0634*/ 	.word	0x00006ab0


	//   ....[101]....
        /*0638*/ 	.word	0x00006ac0


	//   ....[102]....
        /*063c*/ 	.word	0x00006ad0


	//   ....[103]....
        /*0640*/ 	.word	0x00006ae0


	//   ....[104]....
        /*0644*/ 	.word	0x00006c40


	//   ....[105]....
        /*0648*/ 	.word	0x00006c70


	//   ....[106]....
        /*064c*/ 	.word	0x00006c90


	//   ....[107]....
        /*0650*/ 	.word	0x00006ca0


	//   ....[108]....
        /*0654*/ 	.word	0x00006cb0


	//   ....[109]....
        /*0658*/ 	.word	0x00006cc0


	//   ....[110]....
        /*065c*/ 	.word	0x00006cd0


	//   ....[111]....
        /*0660*/ 	.word	0x00006ce0


	//   ....[112]....
        /*0664*/ 	.word	0x00006cf0


	//   ....[113]....
        /*0668*/ 	.word	0x00006da0


	//   ....[114]....
        /*066c*/ 	.word	0x00006e20


	//   ....[115]....
        /*0670*/ 	.word	0x00006e60


	//   ....[116]....
        /*0674*/ 	.word	0x00006e90


	//   ....[117]....
        /*0678*/ 	.word	0x00006eb0


	//   ....[118]....
        /*067c*/ 	.word	0x00006ed0


	//   ....[119]....
        /*0680*/ 	.word	0x00006ee0


	//   ....[120]....
        /*0684*/ 	.word	0x00006ef0


	//   ....[121]....
        /*0688*/ 	.word	0x00006f00


	//   ....[122]....
        /*068c*/ 	.word	0x00006f20


	//   ....[123]....
        /*0690*/ 	.word	0x00006f30


	//   ....[124]....
        /*0694*/ 	.word	0x00006f40


	//   ....[125]....
        /*0698*/ 	.word	0x00006f70


	//   ....[126]....
        /*069c*/ 	.word	0x00006f80


	//   ....[127]....
        /*06a0*/ 	.word	0x00006fa0


	//   ....[128]....
        /*06a4*/ 	.word	0x00006fb0


	//   ....[129]....
        /*06a8*/ 	.word	0x00006fd0


	//   ....[130]....
        /*06ac*/ 	.word	0x00006fe0


	//   ....[131]....
        /*06b0*/ 	.word	0x00007000


	//   ....[132]....
        /*06b4*/ 	.word	0x00007010


	//   ....[133]....
        /*06b8*/ 	.word	0x00007030


	//   ....[134]....
        /*06bc*/ 	.word	0x00009570


	//   ....[135]....
        /*06c0*/ 	.word	0x0000a300


	//   ....[136]....
        /*06c4*/ 	.word	0x0000aad0


	//   ....[137]....
        /*06c8*/ 	.word	0x0000ae00


	//   ....[138]....
        /*06cc*/ 	.word	0x0000b1c0


	//   ....[139]....
        /*06d0*/ 	.word	0x0000b470


	//   ....[140]....
        /*06d4*/ 	.word	0x0000b730


	//   ....[141]....
        /*06d8*/ 	.word	0x0000b9a0


	//   ....[142]....
        /*06dc*/ 	.word	0x0000db00


	//   ....[143]....
        /*06e0*/ 	.word	0x0000dcf0


	//   ....[144]....
        /*06e4*/ 	.word	0x0000dd60


	//   ....[145]....
        /*06e8*/ 	.word	0x0000ddd0


	//----- nvinfo : EIATTR_REG_RECONFIG
	.align		4
.L_674:
        /*06ec*/ 	.byte	0x01, 0x54
	.zero		2


	//----- nvinfo : EIATTR_SYSCALL_OFFSETS
	.align		4
        /*06f0*/ 	.byte	0x04, 0x46
        /*06f2*/ 	.short	(.L_676 - .L_675)


	//   ....[0]....
.L_675:
        /*06f4*/ 	.word	0x00000dd0


	//   ....[1]....
        /*06f8*/ 	.word	0x00000ec0


	//   ....[2]....
        /*06fc*/ 	.word	0x00001020


	//   ....[3]....
        /*0700*/ 	.word	0x00001110


	//   ....[4]....
        /*0704*/ 	.word	0x00008de0


	//   ....[5]....
        /*0708*/ 	.word	0x00008f10


	//   ....[6]....
        /*070c*/ 	.word	0x00009030


	//   ....[7]....
        /*0710*/ 	.word	0x00009150


	//----- nvinfo : EIATTR_MBARRIER_INSTR_OFFSETS
	.align		4
.L_676:
        /*0714*/ 	.byte	0x04, 0x39
        /*0716*/ 	.short	(.L_678 - .L_677)


	//   ....[0]....
.L_677:
        /*0718*/ 	.word	0x000002c0
        /*071c*/ 	.word	0x000000ff
        /*0720*/ 	.word	0x00030c00
        /*0724*/ 	.short	0x0100
        /*0726*/ 	.byte	0x06
	.zero		1


	//   ....[1]....
        /*0728*/ 	.word	0x000003b0
        /*072c*/ 	.word	0x000000ff
        /*0730*/ 	.word	0x00030c10
        /*0734*/ 	.short	0x0100
        /*0736*/ 	.byte	0x08
	.zero		1


	//   ....[2]....
        /*0738*/ 	.word	0x000003c0
        /*073c*/ 	.word	0x000000ff
        /*0740*/ 	.word	0x00030c20
        /*0744*/ 	.short	0x0100
        /*0746*/ 	.byte	0x08
	.zero		1


	//   ....[3]....
        /*0748*/ 	.word	0x000003d0
        /*074c*/ 	.word	0x000000ff
        /*0750*/ 	.word	0x00030c18
        /*0754*/ 	.short	0x0100
        /*0756*/ 	.byte	0x08
	.zero		1


	//   ....[4]....
        /*0758*/ 	.word	0x000003e0
        /*075c*/ 	.word	0x000000ff
        /*0760*/ 	.word	0x00030c28
        /*0764*/ 	.short	0x0100
        /*0766*/ 	.byte	0x08
	.zero		1


	//   ....[5]....
        /*0768*/ 	.word	0x00000510
        /*076c*/ 	.word	0x000000ff
        /*0770*/ 	.word	0x00030c30
        /*0774*/ 	.short	0x0100
        /*0776*/ 	.byte	0x08
	.zero		1


	//   ....[6]....
        /*0778*/ 	.word	0x00000520
        /*077c*/ 	.word	0x000000ff
        /*0780*/ 	.word	0x00030c40
        /*0784*/ 	.short	0x0100
        /*0786*/ 	.byte	0x08
	.zero		1


	//   ....[7]....
        /*0788*/ 	.word	0x00000530
        /*078c*/ 	.word	0x000000ff
        /*0790*/ 	.word	0x00030c38
        /*0794*/ 	.short	0x0100
        /*0796*/ 	.byte	0x08
	.zero		1


	//   ....[8]....
        /*0798*/ 	.word	0x00000540
        /*079c*/ 	.word	0x000000ff
        /*07a0*/ 	.word	0x00030c48
        /*07a4*/ 	.short	0x0100
        /*07a6*/ 	.byte	0x08
	.zero		1


	//   ....[9]....
        /*07a8*/ 	.word	0x000011f0
        /*07ac*/ 	.word	0x000000ec
        /*07b0*/ 	.word	0x00030c00
        /*07b4*/ 	.short	0x010a
        /*07b6*/ 	.byte	0x3f
	.zero		1


	//   ....[10]....
        /*07b8*/ 	.word	0x00001270
        /*07bc*/ 	.word	0x000000ec
        /*07c0*/ 	.word	0x00030c00
        /*07c4*/ 	.short	0x010a
        /*07c6*/ 	.byte	0x3f
	.zero		1


	//   ....[11]....
        /*07c8*/ 	.word	0x00001b70
        /*07cc*/ 	.word	0x00000006
        /*07d0*/ 	.word	0x00030c10
        /*07d4*/ 	.short	0x010a
        /*07d6*/ 	.byte	0x3f
	.zero		1


	//   ....[12]....
        /*07d8*/ 	.word	0x00001be0
        /*07dc*/ 	.word	0x00000006
        /*07e0*/ 	.word	0x00030c10
        /*07e4*/ 	.short	0x010a
        /*07e6*/ 	.byte	0x3f
	.zero		1


	//   ....[13]....
        /*07e8*/ 	.word	0x00002000
        /*07ec*/ 	.word	0x00000006
        /*07f0*/ 	.word	0x00030c30
        /*07f4*/ 	.short	0x010a
        /*07f6*/ 	.byte	0x3f
	.zero		1


	//   ....[14]....
        /*07f8*/ 	.word	0x000020a0
        /*07fc*/ 	.word	0x00000006
        /*0800*/ 	.word	0x00030c30
        /*0804*/ 	.short	0x010a
        /*0806*/ 	.byte	0x3f
	.zero		1


	//   ....[15]....
        /*0808*/ 	.word	0x00004c60
        /*080c*/ 	.word	0x00000005
        /*0810*/ 	.word	0x00000000
        /*0814*/ 	.short	0x0101
        /*0816*/ 	.byte	0x3f
	.zero		1


	//   ....[16]....
        /*0818*/ 	.word	0x000050b0
        /*081c*/ 	.word	0x00000006
        /*0820*/ 	.word	0x00000000
        /*0824*/ 	.short	0x0101
        /*0826*/ 	.byte	0x3f
	.zero		1


	//   ....[17]....
        /*0828*/ 	.word	0x000058d0
        /*082c*/ 	.word	0x00000007
        /*0830*/ 	.word	0x00030c10
        /*0834*/ 	.short	0x010a
        /*0836*/ 	.byte	0x3f
	.zero		1


	//   ....[18]....
        /*0838*/ 	.word	0x00005950
        /*083c*/ 	.word	0x00000007
        /*0840*/ 	.word	0x00030c10
        /*0844*/ 	.short	0x010a
        /*0846*/ 	.byte	0x3f
	.zero		1


	//   ....[19]....
        /*0848*/ 	.word	0x00005d60
        /*084c*/ 	.word	0x00000007
        /*0850*/ 	.word	0x00030c30
        /*0854*/ 	.short	0x010a
        /*0856*/ 	.byte	0x3f
	.zero		1


	//   ....[20]....
        /*0858*/ 	.word	0x00005df0
        /*085c*/ 	.word	0x00000007
        /*0860*/ 	.word	0x00030c30
        /*0864*/ 	.short	0x010a
        /*0866*/ 	.byte	0x3f
	.zero		1


	//   ....[21]....
        /*0868*/ 	.word	0x000085b0
        /*086c*/ 	.word	0x00000008
        /*0870*/ 	.word	0x00000000
        /*0874*/ 	.short	0x0101
        /*0876*/ 	.byte	0x3f
	.zero		1


	//   ....[22]....
        /*0878*/ 	.word	0x00008a10
        /*087c*/ 	.word	0x00000007
        /*0880*/ 	.word	0x00000000
        /*0884*/ 	.short	0x0101
        /*0886*/ 	.byte	0x3f
	.zero		1


	//   ....[23]....
        /*0888*/ 	.word	0x0000c1b0
        /*088c*/ 	.word	0x00000000
        /*0890*/ 	.word	0x00030c20
        /*0894*/ 	.short	0x010a
        /*0896*/ 	.byte	0x3f
	.zero		1


	//   ....[24]....
        /*0898*/ 	.word	0x0000c700
        /*089c*/ 	.word	0x00000000
        /*08a0*/ 	.word	0x00030c40
        /*08a4*/ 	.short	0x010a
        /*08a6*/ 	.byte	0x3f
	.zero		1


	//   ....[25]....
        /*08a8*/ 	.word	0x0000c960
        /*08ac*/ 	.word	0x00000000
        /*08b0*/ 	.word	0x00030c28
        /*08b4*/ 	.short	0x010a
        /*08b6*/ 	.byte	0x3f
	.zero		1


	//   ....[26]....
        /*08b8*/ 	.word	0x0000cbc0
        /*08bc*/ 	.word	0x00000000
        /*08c0*/ 	.word	0x00030c48
        /*08c4*/ 	.short	0x010a
        /*08c6*/ 	.byte	0x3f
	.zero		1


	//   ....[27]....
        /*08c8*/ 	.word	0x0000cdd0
        /*08cc*/ 	.word	0x00000000
        /*08d0*/ 	.word	0x00030c20
        /*08d4*/ 	.short	0x010a
        /*08d6*/ 	.byte	0x3f
	.zero		1


	//   ....[28]....
        /*08d8*/ 	.word	0x0000d080
        /*08dc*/ 	.word	0x00000000
        /*08e0*/ 	.word	0x00030c40
        /*08e4*/ 	.short	0x010a
        /*08e6*/ 	.byte	0x3f
	.zero		1


	//   ....[29]....
        /*08e8*/ 	.word	0x0000d2b0
        /*08ec*/ 	.word	0x00000000
        /*08f0*/ 	.word	0x00030c28
        /*08f4*/ 	.short	0x010a
        /*08f6*/ 	.byte	0x3f
	.zero		1


	//   ....[30]....
        /*08f8*/ 	.word	0x0000d560
        /*08fc*/ 	.word	0x00000004
        /*0900*/ 	.word	0x00030c40
        /*0904*/ 	.short	0x010a
        /*0906*/ 	.byte	0x3f
	.zero		1


	//   ....[31]....
        /*0908*/ 	.word	0x0000d980
        /*090c*/ 	.word	0x00000007
        /*0910*/ 	.word	0x00000000
        /*0914*/ 	.short	0x010a
        /*0916*/ 	.byte	0x3f
	.zero		1


	//   ....[32]....
        /*0918*/ 	.word	0x0000d9d0
        /*091c*/ 	.word	0x00000003
        /*0920*/ 	.word	0x00000000
        /*0924*/ 	.short	0x010a
        /*0926*/ 	.byte	0x3f
	.zero		1


	//   ....[33]....
        /*0928*/ 	.word	0x0000da30
        /*092c*/ 	.word	0x00000005
        /*0930*/ 	.word	0x00000000
        /*0934*/ 	.short	0x010a
        /*0936*/ 	.byte	0x3f
	.zero		1


	//   ....[34]....
        /*0938*/ 	.word	0x0000da60
        /*093c*/ 	.word	0x00000003
        /*0940*/ 	.word	0x00000000
        /*0944*/ 	.short	0x010a
        /*0946*/ 	.byte	0x3f
	.zero		1


	//   ....[35]....
        /*0948*/ 	.word	0x0000db30
        /*094c*/ 	.word	0x000000ec
        /*0950*/ 	.word	0x00030c00
        /*0954*/ 	.short	0x010a
        /*0956*/ 	.byte	0x3f
	.zero		1


	//   ....[36]....
        /*0958*/ 	.word	0x0000db80
        /*095c*/ 	.word	0x00000006
        /*0960*/ 	.word	0x00030c10
        /*0964*/ 	.short	0x010a
        /*0966*/ 	.byte	0x3f
	.zero		1


	//   ....[37]....
        /*0968*/ 	.word	0x0000dbd0
        /*096c*/ 	.word	0x00000006
        /*0970*/ 	.word	0x00030c30
        /*0974*/ 	.short	0x010a
        /*0976*/ 	.byte	0x3f
	.zero		1


	//   ....[38]....
        /*0978*/ 	.word	0x0000dc20
        /*097c*/ 	.word	0x00000007
        /*0980*/ 	.word	0x00030c10
        /*0984*/ 	.short	0x010a
        /*0986*/ 	.byte	0x3f
	.zero		1


	//   ....[39]....
        /*0988*/ 	.word	0x0000dc70
        /*098c*/ 	.word	0x00000007
        /*0990*/ 	.word	0x00030c30
        /*0994*/ 	.short	0x010a
        /*0996*/ 	.byte	0x3f
	.zero		1


	//   ....[40]....
        /*0998*/ 	.word	0x0000de10
        /*099c*/ 	.word	0x00000000
        /*09a0*/ 	.word	0x00030c20
        /*09a4*/ 	.short	0x010a
        /*09a6*/ 	.byte	0x3f
	.zero		1


	//   ....[41]....
        /*09a8*/ 	.word	0x0000de60
        /*09ac*/ 	.word	0x00000000
        /*09b0*/ 	.word	0x00030c40
        /*09b4*/ 	.short	0x010a
        /*09b6*/ 	.byte	0x3f
	.zero		1


	//   ....[42]....
        /*09b8*/ 	.word	0x0000deb0
        /*09bc*/ 	.word	0x00000000
        /*09c0*/ 	.word	0x00030c28
        /*09c4*/ 	.short	0x010a
        /*09c6*/ 	.byte	0x3f
	.zero		1


	//   ....[43]....
        /*09c8*/ 	.word	0x0000df00
        /*09cc*/ 	.word	0x00000000
        /*09d0*/ 	.word	0x00030c48
        /*09d4*/ 	.short	0x010a
        /*09d6*/ 	.byte	0x3f
	.zero		1


	//   ....[44]....
        /*09d8*/ 	.word	0x0000df60
        /*09dc*/ 	.word	0x00000000
        /*09e0*/ 	.word	0x00030c20
        /*09e4*/ 	.short	0x010a
        /*09e6*/ 	.byte	0x3f
	.zero		1


	//   ....[45]....
        /*09e8*/ 	.word	0x0000dfb0
        /*09ec*/ 	.word	0x00000000
        /*09f0*/ 	.word	0x00030c40
        /*09f4*/ 	.short	0x010a
        /*09f6*/ 	.byte	0x3f
	.zero		1


	//   ....[46]....
        /*09f8*/ 	.word	0x0000e000
        /*09fc*/ 	.word	0x00000000
        /*0a00*/ 	.word	0x00030c28
        /*0a04*/ 	.short	0x010a
        /*0a06*/ 	.byte	0x3f
	.zero		1


	//   ....[47]....
        /*0a08*/ 	.word	0x0000e050
        /*0a0c*/ 	.word	0x00000004
        /*0a10*/ 	.word	0x00030c40
        /*0a14*/ 	.short	0x010a
        /*0a16*/ 	.byte	0x3f
	.zero		1


	//   ....[48]....
        /*0a18*/ 	.word	0x0000e120
        /*0a1c*/ 	.word	0x00000007
        /*0a20*/ 	.word	0x00000000
        /*0a24*/ 	.short	0x010a
        /*0a26*/ 	.byte	0x3f
	.zero		1


	//   ....[49]....
        /*0a28*/ 	.word	0x0000e170
        /*0a2c*/ 	.word	0x00000003
        /*0a30*/ 	.word	0x00000000
        /*0a34*/ 	.short	0x010a
        /*0a36*/ 	.byte	0x3f
	.zero		1


	//   ....[50]....
        /*0a38*/ 	.word	0x0000e1c0
        /*0a3c*/ 	.word	0x00000005
        /*0a40*/ 	.word	0x00000000
        /*0a44*/ 	.short	0x010a
        /*0a46*/ 	.byte	0x3f
	.zero		1


	//----- nvinfo : EIATTR_NUM_MBARRIERS
	.align		4
.L_678:
        /*0a48*/ 	.byte	0x03, 0x38
        /*0a4a*/ 	.short	0x0009


	//----- nvinfo : EIATTR_EXIT_INSTR_OFFSETS
	.align		4
        /*0a4c*/ 	.byte	0x04, 0x1c
        /*0a4e*/ 	.short	(.L_680 - .L_679)


	//   ....[0]....
.L_679:
        /*0a50*/ 	.word	0x0000dab0


	//----- nvinfo : EIATTR_MAX_THREADS
	.align		4
.L_680:
        /*0a54*/ 	.byte	0x04, 0x05
        /*0a56*/ 	.short	(.L_682 - .L_681)
.L_681:
        /*0a58*/ 	.word	0x00000180
        /*0a5c*/ 	.word	0x00000001
        /*0a60*/ 	.word	0x00000001


	//----- nvinfo : EIATTR_CRS_STACK_SIZE
	.align		4
.L_682:
        /*0a64*/ 	.byte	0x04, 0x1e
        /*0a66*/ 	.short	(.L_684 - .L_683)
.L_683:
        /*0a68*/ 	.word	0x00000000


	//----- nvinfo : EIATTR_CBANK_PARAM_SIZE
	.align		4
.L_684:
        /*0a6c*/ 	.byte	0x03, 0x19
        /*0a6e*/ 	.short	0x0970


	//----- nvinfo : EIATTR_PARAM_CBANK
	.align		4
        /*0a70*/ 	.byte	0x04, 0x0a
        /*0a72*/ 	.short	(.L_686 - .L_685)
	.align		4
.L_685:
        /*0a74*/ 	.word	index@(.nv.constant0._ZN7cutlass13device_kernelIN5flash11enable_sm90INS1_16FlashAttnBwdSm90INS1_25CollectiveMainloopBwdSm90ILi2ELi2ELi2EN4cute5tupleIJNS5_1CILi1EEES8_S8_EEENS6_IJNS7_ILi128EEESA_NS7_ILi64EEEEEENS_10bfloat16_tEfNS_4arch4Sm90ELb1ELb0ELb0ELb0ELb1ELb1ELb0ELb0ELi2ELi1ELi2ELi2ELb0EEENS1_21CollectiveEpilogueBwdISC_SD_SF_Li256ELb0ELb0ELi1EEENS1_25SingleTileBwdLPTSchedulerILb0ELi128ELb1EEEEEEEEEvNT_6ParamsE)
        /*0a78*/ 	.short	0x0210
        /*0a7a*/ 	.short	0x0970


	//----- nvinfo : EIATTR_SW_WAR
	.align		4
.L_686:
        /*0a7c*/ 	.byte	0x04, 0x36
        /*0a7e*/ 	.short	(.L_688 - .L_687)
.L_687:
        /*0a80*/ 	.word	0x00000008
.L_688:


//--------------------- .nv.info._ZN7cutlass13device_kernelIN5flash11enable_sm90INS1_16FlashAttnBwdSm90INS1_25CollectiveMainloopBwdSm90ILi2ELi2ELi2EN4cute5tupleIJNS5_1CILi1EEES8_S8_EEENS6_IJNS7_ILi128EEESA_NS7_ILi64EEEEEENS_10bfloat16_tEfNS_4arch4Sm90ELb1ELb0ELb0ELb0ELb0ELb1ELb0ELb0ELi2ELi1ELi2ELi2ELb0EEENS1_24CollectiveEpilogueBwdGQAISC_fSF_Li256ELb0ELb0EEENS1_25SingleTileBwdLPTSchedulerILb0ELi128ELb0EEEEEEEEEvNT_6ParamsE --------------------------
	.section	.nv.info._ZN7cutlass13device_kernelIN5flash11enable_sm90INS1_16FlashAttnBwdSm90INS1_25CollectiveMainloopBwdSm90ILi2ELi2ELi2EN4cute5tupleIJNS5_1CILi1EEES8_S8_EEENS6_IJNS7_ILi128EEESA_NS7_ILi64EEEEEENS_10bfloat16_tEfNS_4arch4Sm90ELb1ELb0ELb0ELb0ELb0ELb1ELb0ELb0ELi2ELi1ELi2ELi2ELb0EEENS1_24CollectiveEpilogueBwdGQAISC_fSF_Li256ELb0ELb0EEENS1_25SingleTileBwdLPTSchedulerILb0ELi128ELb0EEEEEEEEEvNT_6ParamsE,"",@"SHT_CUDA_INFO"
	.sectionflags	@""
	.align	4


	//----- nvinfo : EIATTR_CUDA_API_VERSION
	.align		4
        /*0000*/ 	.byte	0x04, 0x37
        /*0002*/ 	.short	(.L_690 - .L_689)
.L_689:
        /*0004*/ 	.word	0x00000082


	//----- nvinfo : EIATTR_KPARAM_INFO
	.align		4
.L_690:
        /*0008*/ 	.byte	0x04, 0x17
        /*000a*/ 	.short	(.L_692 - .L_691)
.L_691:
        /*000c*/ 	.word	0x00000000
        /*0010*/ 	.short	0x0000
        /*0012*/ 	.short	0x0070
        /*0014*/ 	.byte	0x00, 0xf0, 0x01, 0x1c


	//----- nvinfo : EIATTR_SPARSE_MMA_MASK
	.align		4
.L_692:
        /*0018*/ 	.byte	0x03, 0x50
        /*001a*/ 	.short	0x0000


	//----- nvinfo : EIATTR_MAXREG_COUNT
	.align		4
        /*001c*/ 	.byte	0x03, 0x1b
        /*001e*/ 	.short	0x00a8


	//----- nvinfo : EIATTR_NUM_BARRIERS
	.align		4
        /*0020*/ 	.byte	0x02, 0x4c
        /*0022*/ 	.byte	0x10
	.zero		1


	//----- nvinfo : EIATTR_EXTERNS
	.align		4
        /*0024*/ 	.byte	0x04, 0x0f
        /*0026*/ 	.short	(.L_694 - .L_693)


	//   ....[0]....
	.align		4
.L_693:
        /*0028*/ 	.word	index@(__assertfail)


	//----- nvinfo : EIATTR_ANNOTATIONS
	.align		4
.L_694:
        /*002c*/ 	.byte	0x04, 0x55
        /*002e*/ 	.short	(.L_696 - .L_695)


	//   ....[0]....
.L_695:
        /* <DEDUP_REMOVED lines=24> */


	//----- nvinfo : EIATTR_MERCURY_ISA_VERSION
	.align		4
.L_696:
        /*0198*/ 	.byte	0x03, 0x5f
        /*019a*/ 	.short	0x0101


	//----- nvinfo : EIATTR_INT_WARP_WIDE_INSTR_OFFSETS
	.align		4
        /*019c*/ 	.byte	0x04, 0x31
        /*019e*/ 	.short	(.L_698 - .L_697)


	//   ....[0]....
.L_697:
        /*01a0*/ 	.word	0x00000190


	//   ....[1]....
        /*01a4*/ 	.word	0x000001c0


	//----- nvinfo : EIATTR_COOP_GROUP_MASK_REGIDS
	.align		4
.L_698:
        /*01a8*/ 	.byte	0x04, 0x29
        /*01aa*/ 	.short	(.L_700 - .L_699)


	//   ....[0]....
.L_699:
        /*01ac*/ 	.word	0xffffffff


	//   ....[1]....
        /*01b0*/ 	.word	0xffffffff


	//   ....[2]....
        /*01b4*/ 	.word	0xffffffff


	//   ....[3]....
        /*01b8*/ 	.word	0xffffffff


	//   ....[4]....
        /*01bc*/ 	.word	0xffffffff


	//   ....[5]....
        /*01c0*/ 	.word	0xffffffff


	//   ....[6]....
        /*01c4*/ 	.word	0xffffffff


	//   ....[7]....
        /*01c8*/ 	.word	0xffffffff


	//   ....[8]....
        /*01cc*/ 	.word	0xffffffff


	//   ....[9]....
        /*01d0*/ 	.word	0xffffffff


	//   ....[10]....
        /*01d4*/ 	.word	0xffffffff


	//   ....[11]....
        /*01d8*/ 	.word	0xffffffff


	//   ....[12]....
        /*01dc*/ 	.word	0xffffffff


	//   ....[13]....
        /*01e0*/ 	.word	0xffffffff


	//   ....[14]....
        /*01e4*/ 	.word	0xffffffff


	//   ....[15]....
        /*01e8*/ 	.word	0xffffffff


	//   ....[16]....
        /*01ec*/ 	.word	0xffffffff


	//   ....[17]....
        /*01f0*/ 	.word	0xffffffff


	//   ....[18]....
        /*01f4*/ 	.word	0xffffffff


	//   ....[19]....
        /*01f8*/ 	.word	0xffffffff


	//   ....[20]....
        /*01fc*/ 	.word	0xffffffff


	//   ....[21]....
        /*0200*/ 	.word	0xffffffff


	//   ....[22]....
        /*0204*/ 	.word	0xffffffff


	//   ....[23]....
        /*0208*/ 	.word	0xffffffff


	//   ....[24]....
        /*020c*/ 	.word	0xffffffff


	//   ....[25]....
        /*0210*/ 	.word	0xffffffff


	//   ....[26]....
        /*0214*/ 	.word	0xffffffff


	//   ....[27]....
        /*0218*/ 	.word	0xffffffff


	//   ....[28]....
        /*021c*/ 	.word	0xffffffff


	//   ....[29]....
        /*0220*/ 	.word	0xffffffff


	//   ....[30]....
        /*0224*/ 	.word	0xffffffff


	//   ....[31]....
        /*0228*/ 	.word	0xffffffff


	//   ....[32]....
        /*022c*/ 	.word	0xffffffff


	//   ....[33]....
        /*0230*/ 	.word	0xffffffff


	//   ....[34]....
        /*0234*/ 	.word	0xffffffff


	//   ....[35]....
        /*0238*/ 	.word	0xffffffff


	//   ....[36]....
        /*023c*/ 	.word	0xffffffff


	//   ....[37]....
        /*0240*/ 	.word	0xffffffff


	//   ....[38]....
        /*0244*/ 	.word	0xffffffff


	//   ....[39]....
        /*0248*/ 	.word	0xffffffff


	//   ....[40]....
        /*024c*/ 	.word	0xffffffff


	//   ....[41]....
        /*0250*/ 	.word	0xffffffff


	//   ....[42]....
        /*0254*/ 	.word	0xffffffff


	//   ....[43]....
        /*0258*/ 	.word	0xffffffff


	//   ....[44]....
        /*025c*/ 	.word	0xffffffff


	//   ....[45]....
        /*0260*/ 	.word	0xffffffff


	//   ....[46]....
        /*0264*/ 	.word	0xffffffff


	//   ....[47]....
        /*0268*/ 	.word	0xffffffff


	//   ....[48]....
        /*026c*/ 	.word	0xffffffff


	//   ....[49]....
        /*0270*/ 	.word	0xffffffff


	//   ....[50]....
        /*0274*/ 	.word	0xffffffff


	//   ....[51]....
        /*0278*/ 	.word	0xffffffff


	//   ....[52]....
        /*027c*/ 	.word	0xffffffff


	//   ....[53]....
        /*0280*/ 	.word	0xffffffff


	//   ....[54]....
        /*0284*/ 	.word	0xffffffff


	//   ....[55]....
        /*0288*/ 	.word	0xffffffff


	//   ....[56]....
        /*028c*/ 	.word	0xffffffff


	//   ....[57]....
        /*0290*/ 	.word	0xffffffff


	//   ....[58]....
        /*0294*/ 	.word	0xffffffff


	//   ....[59]....
        /*0298*/ 	.word	0xffffffff


	//   ....[60]....
        /*029c*/ 	.word	0xffffffff


	//   ....[61]....
        /*02a0*/ 	.word	0xffffffff


	//   ....[62]....
        /*02a4*/ 	.word	0xffffffff


	//   ....[63]....
        /*02a8*/ 	.word	0xffffffff


	//   ....[64]....
        /*02ac*/ 	.word	0xffffffff


	//   ....[65]....
        /*02b0*/ 	.word	0xffffffff


	//   ....[66]....
        /*02b4*/ 	.word	0xffffffff


	//   ....[67]....
        /*02b8*/ 	.word	0xffffffff


	//   ....[68]....
        /*02bc*/ 	.word	0xffffffff


	//   ....[69]....
        /*02c0*/ 	.word	0xffffffff


	//   ....[70]....
        /*02c4*/ 	.word	0xffffffff


	//   ....[71]....
        /*02c8*/ 	.word	0xffffffff


	//   ....[72]....
        /*02cc*/ 	.word	0xffffffff


	//   ....[73]....
        /*02d0*/ 	.word	0xffffffff


	//   ....[74]....
        /*02d4*/ 	.word	0xffffffff


	//   ....[75]....
        /*02d8*/ 	.word	0xffffffff


	//   ....[76]....
        /*02dc*/ 	.word	0xffffffff


	//   ....[77]....
        /*02e0*/ 	.word	0xffffffff


	//   ....[78]....
        /*02e4*/ 	.word	0xffffffff


	//   ....[79]....
        /*02e8*/ 	.word	0xffffffff


	//   ....[80]....
        /*02ec*/ 	.word	0xffffffff


	//   ....[81]....
        /*02f0*/ 	.word	0xffffffff


	//   ....[82]....
        /*02f4*/ 	.word	0xffffffff


	//   ....[83]....
        /*02f8*/ 	.word	0xffffffff


	//   ....[84]....
        /*02fc*/ 	.word	0xffffffff


	//   ....[85]....
        /*0300*/ 	.word	0xffffffff


	//   ....[86]....
        /*0304*/ 	.word	0xffffffff


	//   ....[87]....
        /*0308*/ 	.word	0xffffffff


	//   ....[88]....
        /*030c*/ 	.word	0xffffffff


	//   ....[89]....
        /*0310*/ 	.word	0xffffffff


	//   ....[90]....
        /*0314*/ 	.word	0xffffffff


	//   ....[91]....
        /*0318*/ 	.word	0xffffffff


	//   ....[92]....
        /*031c*/ 	.word	0xffffffff


	//   ....[93]....
        /*0320*/ 	.word	0xffffffff


	//   ....[94]....
        /*0324*/ 	.word	0xffffffff


	//   ....[95]....
        /*0328*/ 	.word	0xffffffff


	//   ....[96]....
        /*032c*/ 	.word	0xffffffff


	//   ....[97]....
        /*0330*/ 	.word	0xffffffff


	//   ....[98]....
        /*0334*/ 	.word	0xffffffff


	//   ....[99]....
        /*0338*/ 	.word	0xffffffff


	//   ....[100]....
        /*033c*/ 	.word	0xffffffff


	//   ....[101]....
        /*0340*/ 	.word	0xffffffff


	//   ....[102]....
        /*0344*/ 	.word	0xffffffff


	//   ....[103]....
        /*0348*/ 	.word	0xffffffff


	//   ....[104]....
        /*034c*/ 	.word	0xffffffff


	//   ....[105]....
        /*0350*/ 	.word	0xffffffff


	//   ....[106]....
        /*0354*/ 	.word	0xffffffff


	//   ....[107]....
        /*0358*/ 	.word	0xffffffff


	//   ....[108]....
        /*035c*/ 	.word	0xffffffff


	//   ....[109]....
        /*0360*/ 	.word	0xffffffff


	//   ....[110]....
        /*0364*/ 	.word	0xffffffff


	//   ....[111]....
        /*0368*/ 	.word	0xffffffff


	//   ....[112]....
        /*036c*/ 	.word	0xffffffff


	//   ....[113]....
        /*0370*/ 	.word	0xffffffff


	//   ....[114]....
        /*0374*/ 	.word	0xffffffff


	//   ....[115]....
        /*0378*/ 	.word	0xffffffff


	//   ....[116]....
        /*037c*/ 	.word	0xffffffff


	//   ....[117]....
        /*0380*/ 	.word	0xffffffff


	//   ....[118]....
        /*0384*/ 	.word	0xffffffff


	//   ....[119]....
        /*0388*/ 	.word	0xffffffff


	//   ....[120]....
        /*038c*/ 	.word	0xffffffff


	//   ....[121]....
        /*0390*/ 	.word	0xffffffff


	//   ....[122]....
        /*0394*/ 	.word	0xffffffff


	//   ....[123]....
        /*0398*/ 	.word	0xffffffff


	//   ....[124]....
        /*039c*/ 	.word	0xffffffff


	//   ....[125]....
        /*03a0*/ 	.word	0xffffffff


	//   ....[126]....
        /*03a4*/ 	.word	0xffffffff


	//   ....[127]....
        /*03a8*/ 	.word	0xffffffff


	//   ....[128]....
        /*03ac*/ 	.word	0xffffffff


	//   ....[129]....
        /*03b0*/ 	.word	0xffffffff


	//   ....[130]....
        /*03b4*/ 	.word	0xffffffff


	//   ....[131]....
        /*03b8*/ 	.word	0xffffffff


	//   ....[132]....
        /*03bc*/ 	.word	0xffffffff


	//   ....[133]....
        /*03c0*/ 	.word	0xffffffff


	//   ....[134]....
        /*03c4*/ 	.word	0xffffffff


	//   ....[135]....
        /*03c8*/ 	.word	0x0500000f


	//----- nvinfo : EIATTR_COOP_GROUP_INSTR_OFFSETS
	.align		4
.L_700:
        /*03cc*/ 	.byte	0x04, 0x28
        /*03ce*/ 	.short	(.L_702 - .L_701)


	//   ....[0]....
.L_701:
        /*03d0*/ 	.word	0x00000070


	//   ....[1]....
        /*03d4*/ 	.word	0x000001a0


	//   ....[2]....
        /*03d8*/ 	.word	0x000001f0


	//   ....[3]....
        /*03dc*/ 	.word	0x000003e0


	//   ....[4]....
        /*03e0*/ 	.word	0x00000620


	//   ....[5]....
        /*03e4*/ 	.word	0x00001100


	//   ....[6]....
        /*03e8*/ 	.word	0x00002320


	//   ....[7]....
        /*03ec*/ 	.word	0x000023c0


	//   ....[8]....
        /*03f0*/ 	.word	0x00002470


	//   ....[9]....
        /*03f4*/ 	.word	0x000024b0


	//   ....[10]....
        /*03f8*/ 	.word	0x00002510


	//   ....[11]....
        /*03fc*/ 	.word	0x00002540


	//   ....[12]....
        /*0400*/ 	.word	0x00002570


	//   ....[13]....
        /*0404*/ 	.word	0x000025b0


	//   ....[14]....
        /*0408*/ 	.word	0x000025f0


	//   ....[15]....
        /*040c*/ 	.word	0x00002630


	//   ....[16]....
        /*0410*/ 	.word	0x00002670


	//   ....[17]....
        /*0414*/ 	.word	0x000026b0


	//   ....[18]....
        /*0418*/ 	.word	0x00002730


	//   ....[19]....
        /*041c*/ 	.word	0x00002920


	//   ....[20]....
        /*0420*/ 	.word	0x00002a50


	//   ....[21]....
        /*0424*/ 	.word	0x00002a90


	//   ....[22]....
        /*0428*/ 	.word	0x00002b30


	//   ....[23]....
        /*042c*/ 	.word	0x00002bc0


	//   ....[24]....
        /*0430*/ 	.word	0x00002c90


	//   ....[25]....
        /*0434*/ 	.word	0x00002d70


	//   ....[26]....
        /*0438*/ 	.word	0x00002db0


	//   ....[27]....
        /*043c*/ 	.word	0x00002e70


	//   ....[28]....
        /*0440*/ 	.word	0x00002eb0


	//   ....[29]....
        /*0444*/ 	.word	0x00002ef0


	//   ....[30]....
        /*0448*/ 	.word	0x00002f50


	//   ....[31]....
        /*044c*/ 	.word	0x00003030


	//   ....[32]....
        /*0450*/ 	.word	0x00003070


	//   ....[33]....
        /*0454*/ 	.word	0x00003160


	//   ....[34]....
        /*0458*/ 	.word	0x000031d0


	//   ....[35]....
        /*045c*/ 	.word	0x00003230


	//   ....[36]....
        /*0460*/ 	.word	0x00003270


	//   ....[37]....
        /*0464*/ 	.word	0x00003330


	//   ....[38]....
        /*0468*/ 	.word	0x00003600


	//   ....[39]....
        /*046c*/ 	.word	0x00003610


	//   ....[40]....
        /*0470*/ 	.word	0x00003630


	//   ....[41]....
        /*0474*/ 	.word	0x00003640


	//   ....[42]....
        /*0478*/ 	.word	0x00003660


	//   ....[43]....
        /*047c*/ 	.word	0x00003670


	//   ....[44]....
        /*0480*/ 	.word	0x00003680


	//   ....[45]....
        /*0484*/ 	.word	0x000036b0


	//   ....[46]....
        /*0488*/ 	.word	0x00003700


	//   ....[47]....
        /*048c*/ 	.word	0x00003730


	//   ....[48]....
        /*0490*/ 	.word	0x00003760


	//   ....[49]....
        /*0494*/ 	.word	0x00003790


	//   ....[50]....
        /*0498*/ 	.word	0x000037a0


	//   ....[51]....
        /*049c*/ 	.word	0x000037b0


	//   ....[52]....
        /*04a0*/ 	.word	0x000037e0


	//   ....[53]....
        /*04a4*/ 	.word	0x00003850


	//   ....[54]....
        /*04a8*/ 	.word	0x00003880


	//   ....[55]....
        /*04ac*/ 	.word	0x000038b0


	//   ....[56]....
        /*04b0*/ 	.word	0x000038e0


	//   ....[57]....
        /*04b4*/ 	.word	0x00003910


	//   ....[58]....
        /*04b8*/ 	.word	0x00003920


	//   ....[59]....
        /*04bc*/ 	.word	0x00003930


	//   ....[60]....
        /*04c0*/ 	.word	0x00003940


	//   ....[61]....
        /*04c4*/ 	.word	0x00003950


	//   ....[62]....
        /*04c8*/ 	.word	0x00003960


	//   ....[63]....
        /*04cc*/ 	.word	0x00003970


	//   ....[64]....
        /*04d0*/ 	.word	0x000039a0


	//   ....[65]....
        /*04d4*/ 	.word	0x000039b0


	//   ....[66]....
        /*04d8*/ 	.word	0x000039c0


	//   ....[67]....
        /*04dc*/ 	.word	0x000039d0


	//   ....[68]....
        /*04e0*/ 	.word	0x000039e0


	//   ....[69]....
        /*04e4*/ 	.word	0x000039f0


	//   ....[70]....
        /*04e8*/ 	.word	0x00006020


	//   ....[71]....
        /*04ec*/ 	.word	0x00006060


	//   ....[72]....
        /*04f0*/ 	.word	0x000060a0


	//   ....[73]....
        /*04f4*/ 	.word	0x000060e0


	//   ....[74]....
        /*04f8*/ 	.word	0x00006120


	//   ....[75]....
        /*04fc*/ 	.word	0x000062a0


	//   ....[76]....
        /*0500*/ 	.word	0x00006430


	//   ....[77]....
        /*0504*/ 	.word	0x00006470


	//   ....[78]....
        /*0508*/ 	.word	0x000064a0


	//   ....[79]....
        /*050c*/ 	.word	0x00006600


	//   ....[80]....
        /*0510*/ 	.word	0x000066c0


	//   ....[81]....
        /*0514*/ 	.word	0x000066e0


	//   ....[82]....
        /*0518*/ 	.word	0x00006780


	//   ....[83]....
        /*051c*/ 	.word	0x000067c0


	//   ....[84]....
        /*0520*/ 	.word	0x000067f0


	//   ....[85]....
        /*0524*/ 	.word	0x00006830


	//   ....[86]....
        /*0528*/ 	.word	0x00006850


	//   ....[87]....
        /*052c*/ 	.word	0x00006870


	//   ....[88]....
        /*0530*/ 	.word	0x000068a0


	//   ....[89]....
        /*0534*/ 	.word	0x000068e0


	//   ....[90]....
        /*0538*/ 	.word	0x00006930


	//   ....[91]....
        /*053c*/ 	.word	0x00006970


	//   ....[92]....
        /*0540*/ 	.word	0x00006a80


	//   ....[93]....
        /*0544*/ 	.word	0x00006b10


	//   ....[94]....
        /*0548*/ 	.word	0x00006b50


	//   ....[95]....
        /*054c*/ 	.word	0x00006b90


	//   ....[96]....
        /*0550*/ 	.word	0x00006bb0


	//   ....[97]....
        /*0554*/ 	.word	0x00006be0


	//   ....[98]....
        /*0558*/ 	.word	0x00006c60


	//   ....[99]....
        /*055c*/ 	.word	0x00006ca0


	//   ....[100]....
        /*0560*/ 	.word	0x00006ce0


	//   ....[101]....
        /*0564*/ 	.word	0x00006d60


	//   ....[102]....
        /*0568*/ 	.word	0x00007060


	//   ....[103]....
        /*056c*/ 	.word	0x00007070


	//   ....[104]....
        /*0570*/ 	.word	0x00007080


	//   ....[105]....
        /*0574*/ 	.word	0x00007090


	//   ....[106]....
        /*0578*/ 	.word	0x000070a0


	//   ....[107]....
        /*057c*/ 	.word	0x000070b0


	//   ....[108]....
        /*0580*/ 	.word	0x000070e0


	//   ....[109]....
        /*0584*/ 	.word	0x00007110


	//   ....[110]....
        /*0588*/ 	.word	0x00007150


	//   ....[111]....
        /*058c*/ 	.word	0x00007170


	//   ....[112]....
        /*0590*/ 	.word	0x000071b0


	//   ....[113]....
        /*0594*/ 	.word	0x000071d0


	//   ....[114]....
        /*0598*/ 	.word	0x00007210


	//   ....[115]....
        /*059c*/ 	.word	0x00007240


	//   ....[116]....
        /*05a0*/ 	.word	0x000072a0


	//   ....[117]....
        /*05a4*/ 	.word	0x000072d0


	//   ....[118]....
        /*05a8*/ 	.word	0x000072f0


	//   ....[119]....
        /*05ac*/ 	.word	0x00007300


	//   ....[120]....
        /*05b0*/ 	.word	0x00007360


	//   ....[121]....
        /*05b4*/ 	.word	0x000073a0


	//   ....[122]....
        /*05b8*/ 	.word	0x000073e0


	//   ....[123]....
        /*05bc*/ 	.word	0x000073f0


	//   ....[124]....
        /*05c0*/ 	.word	0x00007430


	//   ....[125]....
        /*05c4*/ 	.word	0x00007450


	//   ....[126]....
        /*05c8*/ 	.word	0x00007460


	//   ....[127]....
        /*05cc*/ 	.word	0x00007470


	//   ....[128]....
        /*05d0*/ 	.word	0x00007480


	//   ....[129]....
        /*05d4*/ 	.word	0x000074c0


	//   ....[130]....
        /*05d8*/ 	.word	0x00007500


	//   ....[131]....
        /*05dc*/ 	.word	0x00007540


	//   ....[132]....
        /*05e0*/ 	.word	0x00007560


	//   ....[133]....
        /*05e4*/ 	.word	0x00007590


	//   ....[134]....
        /*05e8*/ 	.word	0x000095e0


	//   ....[135]....
        /*05ec*/ 	.word	0x0000c2e0


	//----- nvinfo : EIATTR_REG_RECONFIG
	.align		4
.L_702:
        /*05f0*/ 	.byte	0x01, 0x54
	.zero		2


	//----- nvinfo : EIATTR_SYSCALL_OFFSETS
	.align		4
        /*05f4*/ 	.byte	0x04, 0x46
        /*05f6*/ 	.short	(.L_704 - .L_703)


	//   ....[0]....
.L_703:
        /*05f8*/ 	.word	0x00000d60


	//   ....[1]....
        /*05fc*/ 	.word	0x00000e50


	//   ....[2]....
        /*0600*/ 	.word	0x00000fb0


	//   ....[3]....
        /*0604*/ 	.word	0x000010a0


	//----- nvinfo : EIATTR_MBARRIER_INSTR_OFFSETS
	.align		4
.L_704:
        /*0608*/ 	.byte	0x04, 0x39
        /*060a*/ 	.short	(.L_706 - .L_705)


	//   ....[0]....
.L_705:
        /*060c*/ 	.word	0x00000290
        /*0610*/ 	.word	0x000000ff
        /*0614*/ 	.word	0x00030c00
        /*0618*/ 	.short	0x0100
        /*061a*/ 	.byte	0x06
	.zero		1


	//   ....[1]....
        /*061c*/ 	.word	0x00000390
        /*0620*/ 	.word	0x000000ff
        /*0624*/ 	.word	0x00030c10
        /*0628*/ 	.short	0x0100
        /*062a*/ 	.byte	0x08
	.zero		1


	//   ....[2]....
        /*062c*/ 	.word	0x000003a0
        /*0630*/ 	.word	0x000000ff
        /*0634*/ 	.word	0x00030c20
        /*0638*/ 	.short	0x0100
        /*063a*/ 	.byte	0x08
	.zero		1


	//   ....[3]....
        /*063c*/ 	.word	0x000003b0
        /*0640*/ 	.word	0x000000ff
        /*0644*/ 	.word	0x00030c18
        /*0648*/ 	.short	0x0100
        /*064a*/ 	.byte	0x08
	.zero		1


	//   ....[4]....
        /*064c*/ 	.word	0x000003c0
        /*0650*/ 	.word	0x000000ff
        /*0654*/ 	.word	0x00030c28
        /*0658*/ 	.short	0x0100
        /*065a*/ 	.byte	0x08
	.zero		1


	//   ....[5]....
        /*065c*/ 	.word	0x000004f0
        /*0660*/ 	.word	0x000000ff
        /*0664*/ 	.word	0x00030c30
        /*0668*/ 	.short	0x0100
        /*066a*/ 	.byte	0x08
	.zero		1


	//   ....[6]....
        /*066c*/ 	.word	0x00000500
        /*0670*/ 	.word	0x000000ff
        /*0674*/ 	.word	0x00030c40
        /*0678*/ 	.short	0x0100
        /*067a*/ 	.byte	0x08
	.zero		1


	//   ....[7]....
        /*067c*/ 	.word	0x00000510
        /*0680*/ 	.word	0x000000ff
        /*0684*/ 	.word	0x00030c38
        /*0688*/ 	.short	0x0100
        /*068a*/ 	.byte	0x08
	.zero		1


	//   ....[8]....
        /*068c*/ 	.word	0x00000520
        /*0690*/ 	.word	0x000000ff
        /*0694*/ 	.word	0x00030c48
        /*0698*/ 	.short	0x0100
        /*069a*/ 	.byte	0x08
	.zero		1


	//   ....[9]....
        /*069c*/ 	.word	0x00001140
        /*06a0*/ 	.word	0x000000ec
        /*06a4*/ 	.word	0x00030c00
        /*06a8*/ 	.short	0x010a
        /*06aa*/ 	.byte	0x3f
	.zero		1


	//   ....[10]....
        /*06ac*/ 	.word	0x00001270
        /*06b0*/ 	.word	0x000000ec
        /*06b4*/ 	.word	0x00030c00
        /*06b8*/ 	.short	0x010a
        /*06ba*/ 	.byte	0x3f
	.zero		1


	//   ....[11]....
        /*06bc*/ 	.word	0x00001d00
        /*06c0*/ 	.word	0x00000006
        /*06c4*/ 	.word	0x00030c10
        /*06c8*/ 	.short	0x010a
        /*06ca*/ 	.byte	0x3f
	.zero		1


	//   ....[12]....
        /*06cc*/ 	.word	0x00001d70
        /*06d0*/ 	.word	0x00000006
        /*06d4*/ 	.word	0x00030c10
        /*06d8*/ 	.short	0x010a
        /*06da*/ 	.byte	0x3f
	.zero		1


	//   ....[13]....
        /*06dc*/ 	.word	0x00002190
        /*06e0*/ 	.word	0x00000006
        /*06e4*/ 	.word	0x00030c30
        /*06e8*/ 	.short	0x010a
        /*06ea*/ 	.byte	0x3f
	.zero		1


	//   ....[14]....
        /*06ec*/ 	.word	0x00002210
        /*06f0*/ 	.word	0x00000006
        /*06f4*/ 	.word	0x00030c30
        /*06f8*/ 	.short	0x010a
        /*06fa*/ 	.byte	0x3f
	.zero		1


	//   ....[15]....
        /*06fc*/ 	.word	0x00004de0
        /*0700*/ 	.word	0x00000005
        /*0704*/ 	.word	0x00000000
        /*0708*/ 	.short	0x0101
        /*070a*/ 	.byte	0x3f
	.zero		1


	//   ....[16]....
        /*070c*/ 	.word	0x00005230
        /*0710*/ 	.word	0x00000006
        /*0714*/ 	.word	0x00000000
        /*0718*/ 	.short	0x0101
        /*071a*/ 	.byte	0x3f
	.zero		1


	//   ....[17]....
        /*071c*/ 	.word	0x00005a40
        /*0720*/ 	.word	0x00000007
        /*0724*/ 	.word	0x00030c10
        /*0728*/ 	.short	0x010a
        /*072a*/ 	.byte	0x3f
	.zero		1


	//   ....[18]....
        /*072c*/ 	.word	0x00005ac0
        /*0730*/ 	.word	0x00000007
        /*0734*/ 	.word	0x00030c10
        /*0738*/ 	.short	0x010a
        /*073a*/ 	.byte	0x3f
	.zero		1


	//   ....[19]....
        /*073c*/ 	.word	0x00005ed0
        /*0740*/ 	.word	0x00000007
        /*0744*/ 	.word	0x00030c30
        /*0748*/ 	.short	0x010a
        /*074a*/ 	.byte	0x3f
	.zero		1


	//   ....[20]....
        /*074c*/ 	.word	0x00005f60
        /*0750*/ 	.word	0x00000007
        /*0754*/ 	.word	0x00030c30
        /*0758*/ 	.short	0x010a
        /*075a*/ 	.byte	0x3f
	.zero		1


	//   ....[21]....
        /*075c*/ 	.word	0x00008710
        /*0760*/ 	.word	0x00000008
        /*0764*/ 	.word	0x00000000
        /*0768*/ 	.short	0x0101
        /*076a*/ 	.byte	0x3f
	.zero		1


	//   ....[22]....
        /*076c*/ 	.word	0x00008b80
        /*0770*/ 	.word	0x00000007
        /*0774*/ 	.word	0x00000000
        /*0778*/ 	.short	0x0101
        /*077a*/ 	.byte	0x3f
	.zero		1


	//   ....[23]....
        /*077c*/ 	.word	0x0000aa40
        /*0780*/ 	.word	0x00000010
        /*0784*/ 	.word	0x00030c20
        /*0788*/ 	.short	0x010a
        /*078a*/ 	.byte	0x3f
	.zero		1


	//   ....[24]....
        /*078c*/ 	.word	0x0000b010
        /*0790*/ 	.word	0x00000010
        /*0794*/ 	.word	0x00030c40
        /*0798*/ 	.short	0x010a
        /*079a*/ 	.byte	0x3f
	.zero		1


	//   ....[25]....
        /*079c*/ 	.word	0x0000b240
        /*07a0*/ 	.word	0x00000010
        /*07a4*/ 	.word	0x00030c28
        /*07a8*/ 	.short	0x010a
        /*07aa*/ 	.byte	0x3f
	.zero		1


	//   ....[26]....
        /*07ac*/ 	.word	0x0000b470
        /*07b0*/ 	.word	0x00000010
        /*07b4*/ 	.word	0x00030c48
        /*07b8*/ 	.short	0x010a
        /*07ba*/ 	.byte	0x3f
	.zero		1


	//   ....[27]....
        /*07bc*/ 	.word	0x0000b650
        /*07c0*/ 	.word	0x00000010
        /*07c4*/ 	.word	0x00030c20
        /*07c8*/ 	.short	0x010a
        /*07ca*/ 	.byte	0x3f
	.zero		1


	//   ....[28]....
        /*07cc*/ 	.word	0x0000b900
        /*07d0*/ 	.word	0x00000010
        /*07d4*/ 	.word	0x00030c40
        /*07d8*/ 	.short	0x010a
        /*07da*/ 	.byte	0x3f
	.zero		1


	//   ....[29]....
        /*07dc*/ 	.word	0x0000bb00
        /*07e0*/ 	.word	0x00000010
        /*07e4*/ 	.word	0x00030c28
        /*07e8*/ 	.short	0x010a
        /*07ea*/ 	.byte	0x3f
	.zero		1


	//   ....[30]....
        /*07ec*/ 	.word	0x0000bd80
        /*07f0*/ 	.word	0x00000003
        /*07f4*/ 	.word	0x00030c40
        /*07f8*/ 	.short	0x010a
        /*07fa*/ 	.byte	0x3f
	.zero		1


	//   ....[31]....
        /*07fc*/ 	.word	0x0000c150
        /*0800*/ 	.word	0x00000006
        /*0804*/ 	.word	0x00000000
        /*0808*/ 	.short	0x010a
        /*080a*/ 	.byte	0x3f
	.zero		1


	//   ....[32]....
        /*080c*/ 	.word	0x0000c1b0
        /*0810*/ 	.word	0x00000003
        /*0814*/ 	.word	0x00000000
        /*0818*/ 	.short	0x010a
        /*081a*/ 	.byte	0x3f
	.zero		1


	//   ....[33]....
        /*081c*/ 	.word	0x0000c210
        /*0820*/ 	.word	0x00000002
        /*0824*/ 	.word	0x00000000
        /*0828*/ 	.short	0x010a
        /*082a*/ 	.byte	0x3f
	.zero		1


	//   ....[34]....
        /*082c*/ 	.word	0x0000c240
        /*0830*/ 	.word	0x00000003
        /*0834*/ 	.word	0x00000000
        /*0838*/ 	.short	0x010a
        /*083a*/ 	.byte	0x3f
	.zero		1


	//   ....[35]....
        /*083c*/ 	.word	0x0000c310
        /*0840*/ 	.word	0x000000ec
        /*0844*/ 	.word	0x00030c00
        /*0848*/ 	.short	0x010a
        /*084a*/ 	.byte	0x3f
	.zero		1


	//   ....[36]....
        /*084c*/ 	.word	0x0000c360
        /*0850*/ 	.word	0x00000006
        /*0854*/ 	.word	0x00030c10
        /*0858*/ 	.short	0x010a
        /*085a*/ 	.byte	0x3f
	.zero		1


	//   ....[37]....
        /*085c*/ 	.word	0x0000c3b0
        /*0860*/ 	.word	0x00000006
        /*0864*/ 	.word	0x00030c30
        /*0868*/ 	.short	0x010a
        /*086a*/ 	.byte	0x3f
	.zero		1


	//   ....[38]....
        /*086c*/ 	.word	0x0000c400
        /*0870*/ 	.word	0x00000007
        /*0874*/ 	.word	0x00030c10
        /*0878*/ 	.short	0x010a
        /*087a*/ 	.byte	0x3f
	.zero		1


	//   ....[39]....
        /*087c*/ 	.word	0x0000c450
        /*0880*/ 	.word	0x00000007
        /*0884*/ 	.word	0x00030c30
        /*0888*/ 	.short	0x010a
        /*088a*/ 	.byte	0x3f
	.zero		1


	//   ....[40]....
        /*088c*/ 	.word	0x0000c4a0
        /*0890*/ 	.word	0x00000010
        /*0894*/ 	.word	0x00030c20
        /*0898*/ 	.short	0x010a
        /*089a*/ 	.byte	0x3f
	.zero		1


	//   ....[41]....
        /*089c*/ 	.word	0x0000c4f0
        /*08a0*/ 	.word	0x00000010
        /*08a4*/ 	.word	0x00030c40
        /*08a8*/ 	.short	0x010a
        /*08aa*/ 	.byte	0x3f
	.zero		1


	//   ....[42]....
        /*08ac*/ 	.word	0x0000c540
        /*08b0*/ 	.word	0x00000010
        /*08b4*/ 	.word	0x00030c28
        /*08b8*/ 	.short	0x010a
        /*08ba*/ 	.byte	0x3f
	.zero		1


	//   ....[43]....
        /*08bc*/ 	.word	0x0000c590
        /*08c0*/ 	.word	0x00000010
        /*08c4*/ 	.word	0x00030c48
        /*08c8*/ 	.short	0x010a
        /*08ca*/ 	.byte	0x3f
	.zero		1


	//   ....[44]....
        /*08cc*/ 	.word	0x0000c5f0
        /*08d0*/ 	.word	0x00000010
        /*08d4*/ 	.word	0x00030c20
        /*08d8*/ 	.short	0x010a
        /*08da*/ 	.byte	0x3f
	.zero		1


	//   ....[45]....
        /*08dc*/ 	.word	0x0000c640
        /*08e0*/ 	.word	0x00000010
        /*08e4*/ 	.word	0x00030c40
        /*08e8*/ 	.short	0x010a
        /*08ea*/ 	.byte	0x3f
	.zero		1


	//   ....[46]....
        /*08ec*/ 	.word	0x0000c690
        /*08f0*/ 	.word	0x00000010
        /*08f4*/ 	.word	0x00030c28
        /*08f8*/ 	.short	0x010a
        /*08fa*/ 	.byte	0x3f
	.zero		1


	//   ....[47]....
        /*08fc*/ 	.word	0x0000c6e0
        /*0900*/ 	.word	0x00000003
        /*0904*/ 	.word	0x00030c40
        /*0908*/ 	.short	0x010a
        /*090a*/ 	.byte	0x3f
	.zero		1


	//   ....[48]....
        /*090c*/ 	.word	0x0000c7b0
        /*0910*/ 	.word	0x00000006
        /*0914*/ 	.word	0x00000000
        /*0918*/ 	.short	0x010a
        /*091a*/ 	.byte	0x3f
	.zero		1


	//   ....[49]....
        /*091c*/ 	.word	0x0000c800
        /*0920*/ 	.word	0x00000003
        /*0924*/ 	.word	0x00000000
        /*0928*/ 	.short	0x010a
        /*092a*/ 	.byte	0x3f
	.zero		1


	//   ....[50]....
        /*092c*/ 	.word	0x0000c850
        /*0930*/ 	.word	0x00000002
        /*0934*/ 	.word	0x00000000
        /*0938*/ 	.short	0x010a
        /*093a*/ 	.byte	0x3f
	.zero		1


	//----- nvinfo : EIATTR_NUM_MBARRIERS
	.align		4
.L_706:
        /*093c*/ 	.byte	0x03, 0x38
        /*093e*/ 	.short	0x0009


	//----- nvinfo : EIATTR_EXIT_INSTR_OFFSETS
	.align		4
        /*0940*/ 	.byte	0x04, 0x1c
        /*0942*/ 	.short	(.L_708 - .L_707)


	//   ....[0]....
.L_707:
        /*0944*/ 	.word	0x0000c290


	//----- nvinfo : EIATTR_MAX_THREADS
	.align		4
.L_708:
        /*0948*/ 	.byte	0x04, 0x05
        /*094a*/ 	.short	(.L_710 - .L_709)
.L_709:
        /*094c*/ 	.word	0x00000180
        /*0950*/ 	.word	0x00000001
        /*0954*/ 	.word	0x00000001


	//----- nvinfo : EIATTR_CRS_STACK_SIZE
	.align		4
.L_710:
        /*0958*/ 	.byte	0x04, 0x1e
        /*095a*/ 	.short	(.L_712 - .L_711)
.L_711:
        /*095c*/ 	.word	0x00000000


	//----- nvinfo : EIATTR_CBANK_PARAM_SIZE
	.align		4
.L_712:
        /*0960*/ 	.byte	0x03, 0x19
        /*0962*/ 	.short	0x0770


	//----- nvinfo : EIATTR_PARAM_CBANK
	.align		4
        /*0964*/ 	.byte	0x04, 0x0a
        /*0966*/ 	.short	(.L_714 - .L_713)
	.align		4
.L_713:
        /*0968*/ 	.word	index@(.nv.constant0._ZN7cutlass13device_kernelIN5flash11enable_sm90INS1_16FlashAttnBwdSm90INS1_25CollectiveMainloopBwdSm90ILi2ELi2ELi2EN4cute5tupleIJNS5_1CILi1EEES8_S8_EEENS6_IJNS7_ILi128EEESA_NS7_ILi64EEEEEENS_10bfloat16_tEfNS_4arch4Sm90ELb1ELb0ELb0ELb0ELb0ELb1ELb0ELb0ELi2ELi1ELi2ELi2ELb0EEENS1_24CollectiveEpilogueBwdGQAISC_fSF_Li256ELb0ELb0EEENS1_25SingleTileBwdLPTSchedulerILb0ELi128ELb0EEEEEEEEEvNT_6ParamsE)
        /*096c*/ 	.short	0x0210
        /*096e*/ 	.short	0x0770


	//----- nvinfo : EIATTR_SW_WAR
	.align		4
.L_714:
        /*0970*/ 	.byte	0x04, 0x36
        /*0972*/ 	.short	(.L_716 - .L_715)
.L_715:
        /*0974*/ 	.word	0x00000008
.L_716:


//--------------------- .nv.info._ZN7cutlass13device_kernelIN5flash11enable_sm90INS1_16FlashAttnBwdSm90INS1_25CollectiveMainloopBwdSm90ILi2ELi2ELi2EN4cute5tupleIJNS5_1CILi1EEES8_S8_EEENS6_IJNS7_ILi128EEESA_NS7_ILi64EEEEEENS_10bfloat16_tEfNS_4arch4Sm90ELb1ELb0ELb0ELb0ELb1ELb1ELb0ELb0ELi2ELi1ELi2ELi2ELb0EEENS1_24CollectiveEpilogueBwdGQAISC_fSF_Li256ELb0ELb1EEENS1_25SingleTileBwdLPTSchedulerILb0ELi128ELb1EEEEEEEEEvNT_6ParamsE --------------------------
	.section	.nv.info._ZN7cutlass13device_kernelIN5flash11enable_sm90INS1_16FlashAttnBwdSm90INS1_25CollectiveMainloopBwdSm90ILi2ELi2ELi2EN4cute5tupleIJNS5_1CILi1EEES8_S8_EEENS6_IJNS7_ILi128EEESA_NS7_ILi64EEEEEENS_10bfloat16_tEfNS_4arch4Sm90ELb1ELb0ELb0ELb0ELb1ELb1ELb0ELb0ELi2ELi1ELi2ELi2ELb0EEENS1_24CollectiveEpilogueBwdGQAISC_fSF_Li256ELb0ELb1EEENS1_25SingleTileBwdLPTSchedulerILb0ELi128ELb1EEEEEEEEEvNT_6ParamsE,"",@"SHT_CUDA_INFO"
	.sectionflags	@""
	.align	4


	//----- nvinfo : EIATTR_CUDA_API_VERSION
	.align		4
        /*0000*/ 	.byte	0x04, 0x37
        /*0002*/ 	.short	(.L_718 - .L_717)
.L_717:
        /*0004*/ 	.word	0x00000082


	//----- nvinfo : EIATTR_KPARAM_INFO
	.align		4
.L_718:
        /*0008*/ 	.byte	0x04, 0x17
        /*000a*/ 	.short	(.L_720 - .L_719)
.L_719:
        /*000c*/ 	.word	0x00000000
        /*0010*/ 	.short	0x0000
        /*0012*/ 	.short	0x0070
        /*0014*/ 	.byte	0x00, 0xf0, 0x01, 0x1c


	//----- nvinfo : EIATTR_SPARSE_MMA_MASK
	.align		4
.L_720:
        /*0018*/ 	.byte	0x03, 0x50
        /*001a*/ 	.short	0x0000


	//----- nvinfo : EIATTR_MAXREG_COUNT
	.align		4
        /*001c*/ 	.byte	0x03, 0x1b
        /*001e*/ 	.short	0x00a8


	//----- nvinfo : EIATTR_NUM_BARRIERS
	.align		4
        /*0020*/ 	.byte	0x02, 0x4c
        /*0022*/ 	.byte	0x10
	.zero		1


	//----- nvinfo : EIATTR_EXTERNS
	.align		4
        /*0024*/ 	.byte	0x04, 0x0f
        /*0026*/ 	.short	(.L_722 - .L_721)


	//   ....[0]....
	.align		4
.L_721:
        /*0028*/ 	.word	index@(__assertfail)


	//----- nvinfo : EIATTR_ANNOTATIONS
	.align		4
.L_722:
        /*002c*/ 	.byte	0x04, 0x55
        /*002e*/ 	.short	(.L_724 - .L_723)


	//   ....[0]....
.L_723:
        /* <DEDUP_REMOVED lines=34> */


	//----- nvinfo : EIATTR_MERCURY_ISA_VERSION
	.align		4
.L_724:
        /*0238*/ 	.byte	0x03, 0x5f
        /*023a*/ 	.short	0x0101


	//----- nvinfo : EIATTR_INT_WARP_WIDE_INSTR_OFFSETS
	.align		4
        /*023c*/ 	.byte	0x04, 0x31
        /*023e*/ 	.short	(.L_726 - .L_725)


	//   ....[0]....
.L_725:
        /*0240*/ 	.word	0x00000180


	//   ....[1]....
        /*0244*/ 	.word	0x00000240


	//   ....[2]....
        /*0248*/ 	.word	0x0000a660


	//   ....[3]....
        /*024c*/ 	.word	0x0000acd0


	//   ....[4]....
        /*0250*/ 	.word	0x0000b200


	//----- nvinfo : EIATTR_COOP_GROUP_MASK_REGIDS
	.align		4
.L_726:
        /*0254*/ 	.byte	0x04, 0x29
        /*0256*/ 	.short	(.L_728 - .L_727)


	//   ....[0]....
.L_727:
        /*0258*/ 	.word	0xffffffff


	//   ....[1]....
        /*025c*/ 	.word	0xffffffff


	//   ....[2]....
        /*0260*/ 	.word	0xffffffff


	//   ....[3]....
        /*0264*/ 	.word	0xffffffff


	//   ....[4]....
        /*0268*/ 	.word	0xffffffff


	//   ....[5]....
        /*026c*/ 	.word	0xffffffff


	//   ....[6]....
        /*0270*/ 	.word	0xffffffff


	//   ....[7]....
        /*0274*/ 	.word	0xffffffff


	//   ....[8]....
        /*0278*/ 	.word	0xffffffff


	//   ....[9]....
        /*027c*/ 	.word	0xffffffff


	//   ....[10]....
        /*0280*/ 	.word	0xffffffff


	//   ....[11]....
        /*0284*/ 	.word	0xffffffff


	//   ....[12]....
        /*0288*/ 	.word	0xffffffff


	//   ....[13]....
        /*028c*/ 	.word	0xffffffff


	//   ....[14]....
        /*0290*/ 	.word	0xffffffff


	//   ....[15]....
        /*0294*/ 	.word	0xffffffff


	//   ....[16]....
        /*0298*/ 	.word	0xffffffff


	//   ....[17]....
        /*029c*/ 	.word	0xffffffff


	//   ....[18]....
        /*02a0*/ 	.word	0xffffffff


	//   ....[19]....
        /*02a4*/ 	.word	0xffffffff


	//   ....[20]....
        /*02a8*/ 	.word	0xffffffff


	//   ....[21]....
        /*02ac*/ 	.word	0xffffffff


	//   ....[22]....
        /*02b0*/ 	.word	0xffffffff


	//   ....[23]....
        /*02b4*/ 	.word	0xffffffff


	//   ....[24]....
        /*02b8*/ 	.word	0xffffffff


	//   ....[25]....
        /*02bc*/ 	.word	0xffffffff


	//   ....[26]....
        /*02c0*/ 	.word	0xffffffff


	//   ....[27]....
        /*02c4*/ 	.word	0xffffffff


	//   ....[28]....
        /*02c8*/ 	.word	0xffffffff


	//   ....[29]....
        /*02cc*/ 	.word	0xffffffff


	//   ....[30]....
        /*02d0*/ 	.word	0xffffffff


	//   ....[31]....
        /*02d4*/ 	.word	0xffffffff


	//   ....[32]....
        /*02d8*/ 	.word	0xffffffff


	//   ....[33]....
        /*02dc*/ 	.word	0xffffffff


	//   ....[34]....
        /*02e0*/ 	.word	0xffffffff


	//   ....[35]....
        /*02e4*/ 	.word	0xffffffff


	//   ....[36]....
        /*02e8*/ 	.word	0xffffffff


	//   ....[37]....
        /*02ec*/ 	.word	0xffffffff


	//   ....[38]....
        /*02f0*/ 	.word	0xffffffff


	//   ....[39]....
        /*02f4*/ 	.word	0xffffffff


	//   ....[40]....
        /*02f8*/ 	.word	0xffffffff


	//   ....[41]....
        /*02fc*/ 	.word	0xffffffff


	//   ....[42]....
        /*0300*/ 	.word	0xffffffff


	//   ....[43]....
        /*0304*/ 	.word	0xffffffff


	//   ....[44]....
        /*0308*/ 	.word	0xffffffff


	//   ....[45]....
        /*030c*/ 	.word	0xffffffff


	//   ....[46]....
        /*0310*/ 	.word	0xffffffff


	//   ....[47]....
        /*0314*/ 	.word	0xffffffff


	//   ....[48]....
        /*0318*/ 	.word	0xffffffff


	//   ....[49]....
        /*031c*/ 	.word	0xffffffff


	//   ....[50]....
        /*0320*/ 	.word	0xffffffff


	//   ....[51]....
        /*0324*/ 	.word	0xffffffff


	//   ....[52]....
        /*0328*/ 	.word	0xffffffff


	//   ....[53]....
        /*032c*/ 	.word	0xffffffff


	//   ....[54]....
        /*0330*/ 	.word	0xffffffff


	//   ....[55]....
        /*0334*/ 	.word	0xffffffff


	//   ....[56]....
        /*0338*/ 	.word	0xffffffff


	//   ....[57]....
        /*033c*/ 	.word	0xffffffff


	//   ....[58]....
        /*0340*/ 	.word	0xffffffff


	//   ....[59]....
        /*0344*/ 	.word	0xffffffff


	//   ....[60]....
        /*0348*/ 	.word	0xffffffff


	//   ....[61]....
        /*034c*/ 	.word	0xffffffff


	//   ....[62]....
        /*0350*/ 	.word	0xffffffff


	//   ....[63]....
        /*0354*/ 	.word	0xffffffff


	//   ....[64]....
        /*0358*/ 	.word	0xffffffff


	//   ....[65]....
        /*035c*/ 	.word	0xffffffff


	//   ....[66]....
        /*0360*/ 	.word	0xffffffff


	//   ....[67]....
        /*0364*/ 	.word	0xffffffff


	//   ....[68]....
        /*0368*/ 	.word	0xffffffff


	//   ....[69]....
        /*036c*/ 	.word	0xffffffff


	//   ....[70]....
        /*0370*/ 	.word	0xffffffff


	//   ....[71]....
        /*0374*/ 	.word	0xffffffff


	//   ....[72]....
        /*0378*/ 	.word	0xffffffff


	//   ....[73]....
        /*037c*/ 	.word	0xffffffff


	//   ....[74]....
        /*0380*/ 	.word	0xffffffff


	//   ....[75]....
        /*0384*/ 	.word	0xffffffff


	//   ....[76]....
        /*0388*/ 	.word	0xffffffff


	//   ....[77]....
        /*038c*/ 	.word	0xffffffff


	//   ....[78]....
        /*0390*/ 	.word	0xffffffff


	//   ....[79]....
        /*0394*/ 	.word	0xffffffff


	//   ....[80]....
        /*0398*/ 	.word	0xffffffff


	//   ....[81]....
        /*039c*/ 	.word	0xffffffff


	//   ....[82]....
        /*03a0*/ 	.word	0xffffffff


	//   ....[83]....
        /*03a4*/ 	.word	0xffffffff


	//   ....[84]....
        /*03a8*/ 	.word	0xffffffff


	//   ....[85]....
        /*03ac*/ 	.word	0xffffffff


	//   ....[86]....
        /*03b0*/ 	.word	0xffffffff


	//   ....[87]....
        /*03b4*/ 	.word	0xffffffff


	//   ....[88]....
        /*03b8*/ 	.word	0xffffffff


	//   ....[89]....
        /*03bc*/ 	.word	0xffffffff


	//   ....[90]....
        /*03c0*/ 	.word	0xffffffff


	//   ....[91]....
        /*03c4*/ 	.word	0xffffffff


	//   ....[92]....
        /*03c8*/ 	.word	0xffffffff


	//   ....[93]....
        /*03cc*/ 	.word	0xffffffff


	//   ....[94]....
        /*03d0*/ 	.word	0xffffffff


	//   ....[95]....
        /*03d4*/ 	.word	0xffffffff


	//   ....[96]....
        /*03d8*/ 	.word	0xffffffff


	//   ....[97]....
        /*03dc*/ 	.word	0xffffffff


	//   ....[98]....
        /*03e0*/ 	.word	0xffffffff


	//   ....[99]....
        /*03e4*/ 	.word	0xffffffff


	//   ....[100]....
        /*03e8*/ 	.word	0xffffffff


	//   ....[101]....
        /*03ec*/ 	.word	0xffffffff


	//   ....[102]....
        /*03f0*/ 	.word	0xffffffff


	//   ....[103]....
        /*03f4*/ 	.word	0xffffffff


	//   ....[104]....
        /*03f8*/ 	.word	0xffffffff


	//   ....[105]....
        /*03fc*/ 	.word	0xffffffff


	//   ....[106]....
        /*0400*/ 	.word	0xffffffff


	//   ....[107]....
        /*0404*/ 	.word	0xffffffff


	//   ....[108]....
        /*0408*/ 	.word	0xffffffff


	//   ....[109]....
        /*040c*/ 	.word	0xffffffff


	//   ....[110]....
        /*0410*/ 	.word	0xffffffff


	//   ....[111]....
        /*0414*/ 	.word	0xffffffff


	//   ....[112]....
        /*0418*/ 	.word	0xffffffff


	//   ....[113]....
        /*041c*/ 	.word	0xffffffff


	//   ....[114]....
        /*0420*/ 	.word	0xffffffff


	//   ....[115]....
        /*0424*/ 	.word	0xffffffff


	//   ....[116]....
        /*0428*/ 	.word	0xffffffff


	//   ....[117]....
        /*042c*/ 	.word	0xffffffff


	//   ....[118]....
        /*0430*/ 	.word	0xffffffff


	//   ....[119]....
        /*0434*/ 	.word	0xffffffff


	//   ....[120]....
        /*0438*/ 	.word	0xffffffff


	//   ....[121]....
        /*043c*/ 	.word	0xffffffff


	//   ....[122]....
        /*0440*/ 	.word	0xffffffff


	//   ....[123]....
        /*0444*/ 	.word	0xffffffff


	//   ....[124]....
        /*0448*/ 	.word	0xffffffff


	//   ....[125]....
        /*044c*/ 	.word	0xffffffff


	//   ....[126]....
        /*0450*/ 	.word	0xffffffff


	//   ....[127]....
        /*0454*/ 	.word	0xffffffff


	//   ....[128]....
        /*0458*/ 	.word	0xffffffff


	//   ....[129]....
        /*045c*/ 	.word	0xffffffff


	//   ....[130]....
        /*0460*/ 	.word	0xffffffff


	//   ....[131]....
        /*0464*/ 	.word	0xffffffff


	//   ....[132]....
        /*0468*/ 	.word	0xffffffff


	//   ....[133]....
        /*046c*/ 	.word	0xffffffff


	//   ....[134]....
        /*0470*/ 	.word	0xffffffff


	//   ....[135]....
        /*0474*/ 	.word	0xffffffff


	//   ....[136]....
        /*0478*/ 	.word	0xffffffff


	//   ....[137]....
        /*047c*/ 	.word	0xffffffff


	//   ....[138]....
        /*0480*/ 	.word	0xffffffff


	//   ....[139]....
        /*0484*/ 	.word	0xffffffff


	//   ....[140]....
        /*0488*/ 	.word	0xffffffff


	//   ....[141]....
        /*048c*/ 	.word	0xffffffff


	//   ....[142]....
        /*0490*/ 	.word	0xffffffff


	//   ....[143]....
        /*0494*/ 	.word	0xffffffff


	//   ....[144]....
        /*0498*/ 	.word	0xffffffff


	//   ....[145]....
        /*049c*/ 	.word	0x0500000f


	//   ....[146]....
        /*04a0*/ 	.word	0x0500000f


	//   ....[147]....
        /*04a4*/ 	.word	0x0500000f


	//   ....[148]....
        /*04a8*/ 	.word	0x0500000f


	//   ....[149]....
        /*04ac*/ 	.word	0x0500000f


	//   ....[150]....
        /*04b0*/ 	.word	0x0500000f


	//----- nvinfo : EIATTR_COOP_GROUP_INSTR_OFFSETS
	.align		4
.L_728:
        /*04b4*/ 	.byte	0x04, 0x28
        /*04b6*/ 	.short	(.L_730 - .L_729)


	//   ....[0]....
.L_729:
        /*04b8*/ 	.word	0x00000060


	//   ....[1]....
        /*04bc*/ 	.word	0x00000190


	//   ....[2]....
        /*04c0*/ 	.word	0x00000220


	//   ....[3]....
        /*04c4*/ 	.word	0x000003a0


	//   ....[4]....
        /*04c8*/ 	.word	0x00000620


	//   ....[5]....
        /*04cc*/ 	.word	0x00001100


	//   ....[6]....
        /*04d0*/ 	.word	0x00002370


	//   ....[7]....
        /*04d4*/ 	.word	0x00002490


	//   ....[8]....
        /*04d8*/ 	.word	0x000024d0


	//   ....[9]....
        /*04dc*/ 	.word	0x00002510


	//   ....[10]....
        /*04e0*/ 	.word	0x00002540


	//   ....[11]....
        /*04e4*/ 	.word	0x00002570


	//   ....[12]....
        /*04e8*/ 	.word	0x000025a0


	//   ....[13]....
        /*04ec*/ 	.word	0x000026c0


	//   ....[14]....
        /*04f0*/ 	.word	0x000028a0


	//   ....[15]....
        /*04f4*/ 	.word	0x000029b0


	//   ....[16]....
        /*04f8*/ 	.word	0x00002a50


	//   ....[17]....
        /*04fc*/ 	.word	0x00002b10


	//   ....[18]....
        /*0500*/ 	.word	0x00002b50


	//   ....[19]....
        /*0504*/ 	.word	0x00002c10


	//   ....[20]....
        /*0508*/ 	.word	0x00002ca0


	//   ....[21]....
        /*050c*/ 	.word	0x00002f50


	//   ....[22]....
        /*0510*/ 	.word	0x00002fc0


	//   ....[23]....
        /*0514*/ 	.word	0x00003010


	//   ....[24]....
        /*0518*/ 	.word	0x00003070


	//   ....[25]....
        /*051c*/ 	.word	0x00003090


	//   ....[26]....
        /*0520*/ 	.word	0x000030e0


	//   ....[27]....
        /*0524*/ 	.word	0x00003140


	//   ....[28]....
        /*0528*/ 	.word	0x000031a0


	//   ....[29]....
        /*052c*/ 	.word	0x000031d0


	//   ....[30]....
        /*0530*/ 	.word	0x00003270


	//   ....[31]....
        /*0534*/ 	.word	0x000032d0


	//   ....[32]....
        /*0538*/ 	.word	0x00003310


	//   ....[33]....
        /*053c*/ 	.word	0x00003360


	//   ....[34]....
        /*0540*/ 	.word	0x00003440


	//   ....[35]....
        /*0544*/ 	.word	0x00003490


	//   ....[36]....
        /*0548*/ 	.word	0x000034d0


	//   ....[37]....
        /*054c*/ 	.word	0x00003530


	//   ....[38]....
        /*0550*/ 	.word	0x000036f0


	//   ....[39]....
        /*0554*/ 	.word	0x00003710


	//   ....[40]....
        /*0558*/ 	.word	0x00003720


	//   ....[41]....
        /*055c*/ 	.word	0x00003740


	//   ....[42]....
        /*0560*/ 	.word	0x00003750


	//   ....[43]....
        /*0564*/ 	.word	0x00003770


	//   ....[44]....
        /*0568*/ 	.word	0x000037a0


	//   ....[45]....
        /*056c*/ 	.word	0x000037e0


	//   ....[46]....
        /*0570*/ 	.word	0x00003810


	//   ....[47]....
        /*0574*/ 	.word	0x00003850


	//   ....[48]....
        /*0578*/ 	.word	0x00003880


	//   ....[49]....
        /*057c*/ 	.word	0x000038c0


	//   ....[50]....
        /*0580*/ 	.word	0x000038f0


	//   ....[51]....
        /*0584*/ 	.word	0x00003930


	//   ....[52]....
        /*0588*/ 	.word	0x00003960


	//   ....[53]....
        /*058c*/ 	.word	0x000039a0


	//   ....[54]....
        /*0590*/ 	.word	0x000039d0


	//   ....[55]....
        /*0594*/ 	.word	0x00003a10


	//   ....[56]....
        /*0598*/ 	.word	0x00003a60


	//   ....[57]....
        /*059c*/ 	.word	0x00003a90


	//   ....[58]....
        /*05a0*/ 	.word	0x00003aa0


	//   ....[59]....
        /*05a4*/ 	.word	0x00003ad0


	//   ....[60]....
        /*05a8*/ 	.word	0x00003ae0


	//   ....[61]....
        /*05ac*/ 	.word	0x00003af0


	//   ....[62]....
        /*05b0*/ 	.word	0x00003b00


	//   ....[63]....
        /*05b4*/ 	.word	0x00003b10


	//   ....[64]....
        /*05b8*/ 	.word	0x00003b20


	//   ....[65]....
        /*05bc*/ 	.word	0x00003b30


	//   ....[66]....
        /*05c0*/ 	.word	0x00003b40


	//   ....[67]....
        /*05c4*/ 	.word	0x00003b50


	//   ....[68]....
        /*05c8*/ 	.word	0x00003b60


	//   ....[69]....
        /*05cc*/ 	.word	0x00003b70


	//   ....[70]....
        /*05d0*/ 	.word	0x00006060


	//   ....[71]....
        /*05d4*/ 	.word	0x00006090


	//   ....[72]....
        /*05d8*/ 	.word	0x000060e0


	//   ....[73]....
        /*05dc*/ 	.word	0x00006130


	//   ....[74]....
        /*05e0*/ 	.word	0x00006290


	//   ....[75]....
        /*05e4*/ 	.word	0x000062d0


	//   ....[76]....
        /*05e8*/ 	.word	0x00006320


	//   ....[77]....
        /*05ec*/ 	.word	0x000063a0


	//   ....[78]....
        /*05f0*/ 	.word	0x00006470


	//   ....[79]....
        /*05f4*/ 	.word	0x00006490


	//   ....[80]....
        /*05f8*/ 	.word	0x000064a0


	//   ....[81]....
        /*05fc*/ 	.word	0x000064b0


	//   ....[82]....
        /*0600*/ 	.word	0x000064c0


	//   ....[83]....
        /*0604*/ 	.word	0x000064e0


	//   ....[84]....
        /*0608*/ 	.word	0x00006550


	//   ....[85]....
        /*060c*/ 	.word	0x00006610


	//   ....[86]....
        /*0610*/ 	.word	0x00006630


	//   ....[87]....
        /*0614*/ 	.word	0x00006670


	//   ....[88]....
        /*0618*/ 	.word	0x000067b0


	//   ....[89]....
        /*061c*/ 	.word	0x000067e0


	//   ....[90]....
        /*0620*/ 	.word	0x00006810


	//   ....[91]....
        /*0624*/ 	.word	0x00006830


	//   ....[92]....
        /*0628*/ 	.word	0x00006860


	//   ....[93]....
        /*062c*/ 	.word	0x00006970


	//   ....[94]....
        /*0630*/ 	.word	0x000069e0


	//   ....[95]....
        /*0634*/ 	.word	0x00006a20


	//   ....[96]....
        /*0638*/ 	.word	0x00006a50


	//   ....[97]....
        /*063c*/ 	.word	0x00006ad0


	//   ....[98]....
        /*0640*/ 	.word	0x00006bb0


	//   ....[99]....
        /*0644*/ 	.word	0x00006c00


	//   ....[100]....
        /*0648*/ 	.word	0x00006c10


	//   ....[101]....
        /*064c*/ 	.word	0x00006c20


	//   ....[102]....
        /*0650*/ 	.word	0x00006c30


	//   ....[103]....
        /*0654*/ 	.word	0x00006c40


	//   ....[104]....
        /*0658*/ 	.word	0x00006d90


	//   ....[105]....
        /*065c*/ 	.word	0x00006df0


	//   ....[106]....
        /*0660*/ 	.word	0x00006e20


	//   ....[107]....
        /*0664*/ 	.word	0x00006e40


	//   ....[108]....
        /*0668*/ 	.word	0x00006e60


	//   ....[109]....
        /*066c*/ 	.word	0x00006e70


	//   ....[110]....
        /*0670*/ 	.word	0x00006e90


	//   ....[111]....
        /*0674*/ 	.word	0x00006ec0


	//   ....[112]....
        /*0678*/ 	.word	0x00006ed0


	//   ....[113]....
        /*067c*/ 	.word	0x00006f40


	//   ....[114]....
        /*0680*/ 	.word	0x00006fc0


	//   ....[115]....
        /*0684*/ 	.word	0x00007000


	//   ....[116]....
        /*0688*/ 	.word	0x00007030


	//   ....[117]....
        /*068c*/ 	.word	0x00007050


	//   ....[118]....
        /*0690*/ 	.word	0x00007060


	//   ....[119]....
        /*0694*/ 	.word	0x00007070


	//   ....[120]....
        /*0698*/ 	.word	0x00007080


	//   ....[121]....
        /*069c*/ 	.word	0x00007090


	//   ....[122]....
        /*06a0*/ 	.word	0x000070a0


	//   ....[123]....
        /*06a4*/ 	.word	0x000070b0


	//   ....[124]....
        /*06a8*/ 	.word	0x000070c0


	//   ....[125]....
        /*06ac*/ 	.word	0x000070d0


	//   ....[126]....
        /*06b0*/ 	.word	0x000070f0


	//   ....[127]....
        /*06b4*/ 	.word	0x00007110


	//   ....[128]....
        /*06b8*/ 	.word	0x00007140


	//   ....[129]....
        /*06bc*/ 	.word	0x00007160


	//   ....[130]....
        /*06c0*/ 	.word	0x00007170


	//   ....[131]....
        /*06c4*/ 	.word	0x00007190


	//   ....[132]....
        /*06c8*/ 	.word	0x000071b0


	//   ....[133]....
        /*06cc*/ 	.word	0x000071d0


	//   ....[134]....
        /*06d0*/ 	.word	0x000093f0


	//   ....[135]....
        /*06d4*/ 	.word	0x00009590


	//   ....[136]....
        /*06d8*/ 	.word	0x000097e0


	//   ....[137]....
        /*06dc*/ 	.word	0x00009980


	//   ....[138]....
        /*06e0*/ 	.word	0x00009a90


	//   ....[139]....
        /*06e4*/ 	.word	0x0000a260


	//   ....[140]....
        /*06e8*/ 	.word	0x0000a590


	//   ....[141]....
        /*06ec*/ 	.word	0x0000a950


	//   ....[142]....
        /*06f0*/ 	.word	0x0000ac00


	//   ....[143]....
        /*06f4*/ 	.word	0x0000aec0


	//   ....[144]....
        /*06f8*/ 	.word	0x0000b130


	//   ....[145]....
        /*06fc*/ 	.word	0x0000d290


	//   ....[146]....
        /*0700*/ 	.word	0x0000d480


	//   ....[147]....
        /*0704*/ 	.word	0x0000d4f0


	//   ....[148]....
        /*0708*/ 	.word	0x0000d560


	//   ....[149]....
        /*070c*/ 	.word	0x0000d5d0


	//   ....[150]....
        /*0710*/ 	.word	0x0000d640


	//----- nvinfo : EIATTR_REG_RECONFIG
	.align		4
.L_730:
        /*0714*/ 	.byte	0x01, 0x54
	.zero		2


	//----- nvinfo : EIATTR_SYSCALL_OFFSETS
	.align		4
        /*0718*/ 	.byte	0x04, 0x46
        /*071a*/ 	.short	(.L_732 - .L_731)


	//   ....[0]....
.L_731:
        /*071c*/ 	.word	0x00000d60


	//   ....[1]....
        /*0720*/ 	.word	0x00000e50


	//   ....[2]....
        /*0724*/ 	.word	0x00000fb0


	//   ....[3]....
        /*0728*/ 	.word	0x000010a0


	//----- nvinfo : EIATTR_MBARRIER_INSTR_OFFSETS
	.align		4
.L_732:
        /*072c*/ 	.byte	0x04, 0x39
        /*072e*/ 	.short	(.L_734 - .L_733)


	//   ....[0]....
.L_733:
        /*0730*/ 	.word	0x00000260
        /*0734*/ 	.word	0x000000ff
        /*0738*/ 	.word	0x00030c00
        /*073c*/ 	.short	0x0100
        /*073e*/ 	.byte	0x06
	.zero		1


	//   ....[1]....
        /*0740*/ 	.word	0x00000350
        /*0744*/ 	.word	0x000000ff
        /*0748*/ 	.word	0x00030c10
        /*074c*/ 	.short	0x0100
        /*074e*/ 	.byte	0x08
	.zero		1


	//   ....[2]....
        /*0750*/ 	.word	0x00000360
        /*0754*/ 	.word	0x000000ff
        /*0758*/ 	.word	0x00030c20
        /*075c*/ 	.short	0x0100
        /*075e*/ 	.byte	0x08
	.zero		1


	//   ....[3]....
        /*0760*/ 	.word	0x00000370
        /*0764*/ 	.word	0x000000ff
        /*0768*/ 	.word	0x00030c18
        /*076c*/ 	.short	0x0100
        /*076e*/ 	.byte	0x08
	.zero		1


	//   ....[4]....
        /*0770*/ 	.word	0x00000380
        /*0774*/ 	.word	0x000000ff
        /*0778*/ 	.word	0x00030c28
        /*077c*/ 	.short	0x0100
        /*077e*/ 	.byte	0x08
	.zero		1


	//   ....[5]....
        /*0780*/ 	.word	0x000004b0
        /*0784*/ 	.word	0x000000ff
        /*0788*/ 	.word	0x00030c30
        /*078c*/ 	.short	0x0100
        /*078e*/ 	.byte	0x08
	.zero		1


	//   ....[6]....
        /*0790*/ 	.word	0x000004c0
        /*0794*/ 	.word	0x000000ff
        /*0798*/ 	.word	0x00030c40
        /*079c*/ 	.short	0x0100
        /*079e*/ 	.byte	0x08
	.zero		1


	//   ....[7]....
        /*07a0*/ 	.word	0x000004d0
        /*07a4*/ 	.word	0x000000ff
        /*07a8*/ 	.word	0x00030c38
        /*07ac*/ 	.short	0x0100
        /*07ae*/ 	.byte	0x08
	.zero		1


	//   ....[8]....
        /*07b0*/ 	.word	0x000004e0
        /*07b4*/ 	.word	0x000000ff
        /*07b8*/ 	.word	0x00030c48
        /*07bc*/ 	.short	0x0100
        /*07be*/ 	.byte	0x08
	.zero		1


	//   ....[9]....
        /*07c0*/ 	.word	0x00001180
        /*07c4*/ 	.word	0x000000ec
        /*07c8*/ 	.word	0x00030c00
        /*07cc*/ 	.short	0x010a
        /*07ce*/ 	.byte	0x3f
	.zero		1


	//   ....[10]....
        /*07d0*/ 	.word	0x00001210
        /*07d4*/ 	.word	0x000000ec
        /*07d8*/ 	.word	0x00030c00
        /*07dc*/ 	.short	0x010a
        /*07de*/ 	.byte	0x3f
	.zero		1


	//   ....[11]....
        /*07e0*/ 	.word	0x00001cf0
        /*07e4*/ 	.word	0x00000006
        /*07e8*/ 	.word	0x00030c10
        /*07ec*/ 	.short	0x010a
        /*07ee*/ 	.byte	0x3f
	.zero		1


	//   ....[12]....
        /*07f0*/ 	.word	0x00001d60
        /*07f4*/ 	.word	0x00000006
        /*07f8*/ 	.word	0x00030c10
        /*07fc*/ 	.short	0x010a
        /*07fe*/ 	.byte	0x3f
	.zero		1


	//   ....[13]....
        /*0800*/ 	.word	0x00002180
        /*0804*/ 	.word	0x00000006
        /*0808*/ 	.word	0x00030c30
        /*080c*/ 	.short	0x010a
        /*080e*/ 	.byte	0x3f
	.zero		1


	//   ....[14]....
        /*0810*/ 	.word	0x00002220
        /*0814*/ 	.word	0x00000006
        /*0818*/ 	.word	0x00030c30
        /*081c*/ 	.short	0x010a
        /*081e*/ 	.byte	0x3f
	.zero		1


	//   ....[15]....
        /*0820*/ 	.word	0x00004de0
        /*0824*/ 	.word	0x00000005
        /*0828*/ 	.word	0x00000000
        /*082c*/ 	.short	0x0101
        /*082e*/ 	.byte	0x3f
	.zero		1


	//   ....[16]....
        /*0830*/ 	.word	0x00005230
        /*0834*/ 	.word	0x00000006
        /*0838*/ 	.word	0x00000000
        /*083c*/ 	.short	0x0101
        /*083e*/ 	.byte	0x3f
	.zero		1


	//   ....[17]....
        /*0840*/ 	.word	0x00005a70
        /*0844*/ 	.word	0x00000007
        /*0848*/ 	.word	0x00030c10
        /*084c*/ 	.short	0x010a
        /*084e*/ 	.byte	0x3f
	.zero		1


	//   ....[18]....
        /*0850*/ 	.word	0x00005af0
        /*0854*/ 	.word	0x00000007
        /*0858*/ 	.word	0x00030c10
        /*085c*/ 	.short	0x010a
        /*085e*/ 	.byte	0x3f
	.zero		1


	//   ....[19]....
        /*0860*/ 	.word	0x00005f00
        /*0864*/ 	.word	0x00000007
        /*0868*/ 	.word	0x00030c30
        /*086c*/ 	.short	0x010a
        /*086e*/ 	.byte	0x3f
	.zero		1


	//   ....[20]....
        /*0870*/ 	.word	0x00005f90
        /*0874*/ 	.word	0x00000007
        /*0878*/ 	.word	0x00030c30
        /*087c*/ 	.short	0x010a
        /*087e*/ 	.byte	0x3f
	.zero		1


	//   ....[21]....
        /*0880*/ 	.word	0x00008750
        /*0884*/ 	.word	0x00000008
        /*0888*/ 	.word	0x00000000
        /*088c*/ 	.short	0x0101
        /*088e*/ 	.byte	0x3f
	.zero		1


	//   ....[22]....
        /*0890*/ 	.word	0x00008bb0
        /*0894*/ 	.word	0x00000007
        /*0898*/ 	.word	0x00000000
        /*089c*/ 	.short	0x0101
        /*089e*/ 	.byte	0x3f
	.zero		1


	//   ....[23]....
        /*08a0*/ 	.word	0x0000b940
        /*08a4*/ 	.word	0x00000000
        /*08a8*/ 	.word	0x00030c20
        /*08ac*/ 	.short	0x010a
        /*08ae*/ 	.byte	0x3f
	.zero		1


	//   ....[24]....
        /*08b0*/ 	.word	0x0000be90
        /*08b4*/ 	.word	0x00000000
        /*08b8*/ 	.word	0x00030c40
        /*08bc*/ 	.short	0x010a
        /*08be*/ 	.byte	0x3f
	.zero		1


	//   ....[25]....
        /*08c0*/ 	.word	0x0000c0f0
        /*08c4*/ 	.word	0x00000000
        /*08c8*/ 	.word	0x00030c28
        /*08cc*/ 	.short	0x010a
        /*08ce*/ 	.byte	0x3f
	.zero		1


	//   ....[26]....
        /*08d0*/ 	.word	0x0000c350
        /*08d4*/ 	.word	0x00000000
        /*08d8*/ 	.word	0x00030c48
        /*08dc*/ 	.short	0x010a
        /*08de*/ 	.byte	0x3f
	.zero		1


	//   ....[27]....
        /*08e0*/ 	.word	0x0000c560
        /*08e4*/ 	.word	0x00000000
        /*08e8*/ 	.word	0x00030c20
        /*08ec*/ 	.short	0x010a
        /*08ee*/ 	.byte	0x3f
	.zero		1


	//   ....[28]....
        /*08f0*/ 	.word	0x0000c810
        /*08f4*/ 	.word	0x00000000
        /*08f8*/ 	.word	0x00030c40
        /*08fc*/ 	.short	0x010a
        /*08fe*/ 	.byte	0x3f
	.zero		1


	//   ....[29]....
        /*0900*/ 	.word	0x0000ca40
        /*0904*/ 	.word	0x00000000
        /*0908*/ 	.word	0x00030c28
        /*090c*/ 	.short	0x010a
        /*090e*/ 	.byte	0x3f
	.zero		1


	//   ....[30]....
        /*0910*/ 	.word	0x0000ccf0
        /*0914*/ 	.word	0x00000004
        /*0918*/ 	.word	0x00030c40
        /*091c*/ 	.short	0x010a
        /*091e*/ 	.byte	0x3f
	.zero		1


	//   ....[31]....
        /*0920*/ 	.word	0x0000d110
        /*0924*/ 	.word	0x00000007
        /*0928*/ 	.word	0x00000000
        /*092c*/ 	.short	0x010a
        /*092e*/ 	.byte	0x3f
	.zero		1


	//   ....[32]....
        /*0930*/ 	.word	0x0000d160
        /*0934*/ 	.word	0x00000003
        /*0938*/ 	.word	0x00000000
        /*093c*/ 	.short	0x010a
        /*093e*/ 	.byte	0x3f
	.zero		1


	//   ....[33]....
        /*0940*/ 	.word	0x0000d1c0
        /*0944*/ 	.word	0x00000005
        /*0948*/ 	.word	0x00000000
        /*094c*/ 	.short	0x010a
        /*094e*/ 	.byte	0x3f
	.zero		1


	//   ....[34]....
        /*0950*/ 	.word	0x0000d1f0
        /*0954*/ 	.word	0x00000003
        /*0958*/ 	.word	0x00000000
        /*095c*/ 	.short	0x010a
        /*095e*/ 	.byte	0x3f
	.zero		1


	//   ....[35]....
        /*0960*/ 	.word	0x0000d2c0
        /*0964*/ 	.word	0x000000ec
        /*0968*/ 	.word	0x00030c00
        /*096c*/ 	.short	0x010a
        /*096e*/ 	.byte	0x3f
	.zero		1


	//   ....[36]....
        /*0970*/ 	.word	0x0000d310
        /*0974*/ 	.word	0x00000006
        /*0978*/ 	.word	0x00030c10
        /*097c*/ 	.short	0x010a
        /*097e*/ 	.byte	0x3f
	.zero		1


	//   ....[37]....
        /*0980*/ 	.word	0x0000d360
        /*0984*/ 	.word	0x00000006
        /*0988*/ 	.word	0x00030c30
        /*098c*/ 	.short	0x010a
        /*098e*/ 	.byte	0x3f
	.zero		1


	//   ....[38]....
        /*0990*/ 	.word	0x0000d3b0
        /*0994*/ 	.word	0x00000007
        /*0998*/ 	.word	0x00030c10
        /*099c*/ 	.short	0x010a
        /*099e*/ 	.byte	0x3f
	.zero		1


	//   ....[39]....
        /*09a0*/ 	.word	0x0000d400
        /*09a4*/ 	.word	0x00000007
        /*09a8*/ 	.word	0x00030c30
        /*09ac*/ 	.short	0x010a
        /*09ae*/ 	.byte	0x3f
	.zero		1


	//   ....[40]....
        /*09b0*/ 	.word	0x0000d680
        /*09b4*/ 	.word	0x00000000
        /*09b8*/ 	.word	0x00030c20
        /*09bc*/ 	.short	0x010a
        /*09be*/ 	.byte	0x3f
	.zero		1


	//   ....[41]....
        /*09c0*/ 	.word	0x0000d6d0
        /*09c4*/ 	.word	0x00000000
        /*09c8*/ 	.word	0x00030c40
        /*09cc*/ 	.short	0x010a
        /*09ce*/ 	.byte	0x3f
	.zero		1


	//   ....[42]....
        /*09d0*/ 	.word	0x0000d720
        /*09d4*/ 	.word	0x00000000
        /*09d8*/ 	.word	0x00030c28
        /*09dc*/ 	.short	0x010a
        /*09de*/ 	.byte	0x3f
	.zero		1


	//   ....[43]....
        /*09e0*/ 	.word	0x0000d770
        /*09e4*/ 	.word	0x00000000
        /*09e8*/ 	.word	0x00030c48
        /*09ec*/ 	.short	0x010a
        /*09ee*/ 	.byte	0x3f
	.zero		1


	//   ....[44]....
        /*09f0*/ 	.word	0x0000d7d0
        /*09f4*/ 	.word	0x00000000
        /*09f8*/ 	.word	0x00030c20
        /*09fc*/ 	.short	0x010a
        /*09fe*/ 	.byte	0x3f
	.zero		1


	//   ....[45]....
        /*0a00*/ 	.word	0x0000d820
        /*0a04*/ 	.word	0x00000000
        /*0a08*/ 	.word	0x00030c40
        /*0a0c*/ 	.short	0x010a
        /*0a0e*/ 	.byte	0x3f
	.zero		1


	//   ....[46]....
        /*0a10*/ 	.word	0x0000d870
        /*0a14*/ 	.word	0x00000000
        /*0a18*/ 	.word	0x00030c28
        /*0a1c*/ 	.short	0x010a
        /*0a1e*/ 	.byte	0x3f
	.zero		1


	//   ....[47]....
        /*0a20*/ 	.word	0x0000d8c0
        /*0a24*/ 	.word	0x00000004
        /*0a28*/ 	.word	0x00030c40
        /*0a2c*/ 	.short	0x010a
        /*0a2e*/ 	.byte	0x3f
	.zero		1


	//   ....[48]....
        /*0a30*/ 	.word	0x0000d990
        /*0a34*/ 	.word	0x00000007
        /*0a38*/ 	.word	0x00000000
        /*0a3c*/ 	.short	0x010a
        /*0a3e*/ 	.byte	0x3f
	.zero		1


	//   ....[49]....
        /*0a40*/ 	.word	0x0000d9e0
        /*0a44*/ 	.word	0x00000003
        /*0a48*/ 	.word	0x00000000
        /*0a4c*/ 	.short	0x010a
        /*0a4e*/ 	.byte	0x3f
	.zero		1


	//   ....[50]....
        /*0a50*/ 	.word	0x0000da30
        /*0a54*/ 	.word	0x00000005
        /*0a58*/ 	.word	0x00000000
        /*0a5c*/ 	.short	0x010a
        /*0a5e*/ 	.byte	0x3f
	.zero		1


	//----- nvinfo : EIATTR_NUM_MBARRIERS
	.align		4
.L_734:
        /*0a60*/ 	.byte	0x03, 0x38
        /*0a62*/ 	.short	0x0009


	//----- nvinfo : EIATTR_EXIT_INSTR_OFFSETS
	.align		4
        /*0a64*/ 	.byte	0x04, 0x1c
        /*0a66*/ 	.short	(.L_736 - .L_735)


	//   ....[0]....
.L_735:
        /*0a68*/ 	.word	0x0000d240


	//----- nvinfo : EIATTR_MAX_THREADS
	.align		4
.L_736:
        /*0a6c*/ 	.byte	0x04, 0x05
        /*0a6e*/ 	.short	(.L_738 - .L_737)
.L_737:
        /*0a70*/ 	.word	0x00000180
        /*0a74*/ 	.word	0x00000001
        /*0a78*/ 	.word	0x00000001


	//----- nvinfo : EIATTR_CRS_STACK_SIZE
	.align		4
.L_738:
        /*0a7c*/ 	.byte	0x04, 0x1e
        /*0a7e*/ 	.short	(.L_740 - .L_739)
.L_739:
        /*0a80*/ 	.word	0x00000000


	//----- nvinfo : EIATTR_CBANK_PARAM_SIZE
	.align		4
.L_740:
        /*0a84*/ 	.byte	0x03, 0x19
        /*0a86*/ 	.short	0x0770


	//----- nvinfo : EIATTR_PARAM_CBANK
	.align		4
        /*0a88*/ 	.byte	0x04, 0x0a
        /*0a8a*/ 	.short	(.L_742 - .L_741)
	.align		4
.L_741:
        /*0a8c*/ 	.word	index@(.nv.constant0._ZN7cutlass13device_kernelIN5flash11enable_sm90INS1_16FlashAttnBwdSm90INS1_25CollectiveMainloopBwdSm90ILi2ELi2ELi2EN4cute5tupleIJNS5_1CILi1EEES8_S8_EEENS6_IJNS7_ILi128EEESA_NS7_ILi64EEEEEENS_10bfloat16_tEfNS_4arch4Sm90ELb1ELb0ELb0ELb0ELb1ELb1ELb0ELb0ELi2ELi1ELi2ELi2ELb0EEENS1_24CollectiveEpilogueBwdGQAISC_fSF_Li256ELb0ELb1EEENS1_25SingleTileBwdLPTSchedulerILb0ELi128ELb1EEEEEEEEEvNT_6ParamsE)
        /*0a90*/ 	.short	0x0210
        /*0a92*/ 	.short	0x0770


	//----- nvinfo : EIATTR_SW_WAR
	.align		4
.L_742:
        /*0a94*/ 	.byte	0x04, 0x36
        /*0a96*/ 	.short	(.L_744 - .L_743)
.L_743:
        /*0a98*/ 	.word	0x00000008
.L_744:


//--------------------- .nv.info._ZN7cutlass13device_kernelIN5flash22FlashAttnBwdPreprocessIN4cute5tupleIJNS3_1CILi128EEENS5_ILi64EEEEEENS_10bfloat16_tEfNS_4arch4Sm90ELb1ELb0EEEEEvNT_6ParamsE --------------------------
	.section	.nv.info._ZN7cutlass13device_kernelIN5flash22FlashAttnBwdPreprocessIN4cute5tupleIJNS3_1CILi128EEENS5_ILi64EEEEEENS_10bfloat16_tEfNS_4arch4Sm90ELb1ELb0EEEEEvNT_6ParamsE,"",@"SHT_CUDA_INFO"
	.sectionflags	@""
	.align	4


	//----- nvinfo : EIATTR_CUDA_API_VERSION
	.align		4
        /*0000*/ 	.byte	0x04, 0x37
        /*0002*/ 	.short	(.L_746 - .L_745)
.L_745:
        /*0004*/ 	.word	0x00000082


	//----- nvinfo : EIATTR_KPARAM_INFO
	.align		4
.L_746:
        /*0008*/ 	.byte	0x04, 0x17
        /*000a*/ 	.short	(.L_748 - .L_747)
.L_747:
        /*000c*/ 	.word	0x00000000
        /*0010*/ 	.short	0x0000
        /*0012*/ 	.short	0x0000
        /*0014*/ 	.byte	0x00, 0xf0, 0xc1, 0x03


	//----- nvinfo : EIATTR_SPARSE_MMA_MASK
	.align		4
.L_748:
        /*0018*/ 	.byte	0x03, 0x50
        /*001a*/ 	.short	0x0000


	//----- nvinfo : EIATTR_MAXREG_COUNT
	.align		4
        /*001c*/ 	.byte	0x03, 0x1b
        /*001e*/ 	.short	0x0080


	//----- nvinfo : EIATTR_MERCURY_ISA_VERSION
	.align		4
        /*0020*/ 	.byte	0x03, 0x5f
        /*0022*/ 	.short	0x0101


	//----- nvinfo : EIATTR_COOP_GROUP_MASK_REGIDS
	.align		4
        /*0024*/ 	.byte	0x04, 0x29
        /*0026*/ 	.short	(.L_750 - .L_749)


	//   ....[0]....
.L_749:
        /*0028*/ 	.word	0xffffffff


	//   ....[1]....
        /*002c*/ 	.word	0xffffffff


	//   ....[2]....
        /*0030*/ 	.word	0xffffffff


	//   ....[3]....
        /*0034*/ 	.word	0xffffffff


	//   ....[4]....
        /*0038*/ 	.word	0xffffffff


	//   ....[5]....
        /*003c*/ 	.word	0xffffffff


	//   ....[6]....
        /*0040*/ 	.word	0xffffffff


	//   ....[7]....
        /*0044*/ 	.word	0xffffffff


	//   ....[8]....
        /*0048*/ 	.word	0xffffffff


	//   ....[9]....
        /*004c*/ 	.word	0xffffffff


	//   ....[10]....
        /*0050*/ 	.word	0xffffffff


	//   ....[11]....
        /*0054*/ 	.word	0xffffffff


	//----- nvinfo : EIATTR_COOP_GROUP_INSTR_OFFSETS
	.align		4
.L_750:
        /*0058*/ 	.byte	0x04, 0x28
        /*005a*/ 	.short	(.L_752 - .L_751)


	//   ....[0]....
.L_751:
        /*005c*/ 	.word	0x00001110


	//   ....[1]....
        /*0060*/ 	.word	0x00001120


	//   ....[2]....
        /*0064*/ 	.word	0x00001130


	//   ....[3]....
        /*0068*/ 	.word	0x00001140


	//   ....[4]....
        /*006c*/ 	.word	0x00001190


	//   ....[5]....
        /*0070*/ 	.word	0x000011a0


	//   ....[6]....
        /*0074*/ 	.word	0x000011b0


	//   ....[7]....
        /*0078*/ 	.word	0x000011c0


	//   ....[8]....
        /*007c*/ 	.word	0x00001230


	//   ....[9]....
        /*0080*/ 	.word	0x00001250


	//   ....[10]....
        /*0084*/ 	.word	0x00001260


	//   ....[11]....
        /*0088*/ 	.word	0x00001280


	//----- nvinfo : EIATTR_EXIT_INSTR_OFFSETS
	.align		4
.L_752:
        /*008c*/ 	.byte	0x04, 0x1c
        /*008e*/ 	.short	(.L_754 - .L_753)


	//   ....[0]....
.L_753:
        /*0090*/ 	.word	0x00001840


	//   ....[1]....
        /*0094*/ 	.word	0x000018c0


	//----- nvinfo : EIATTR_MAX_THREADS
	.align		4
.L_754:
        /*0098*/ 	.byte	0x04, 0x05
        /*009a*/ 	.short	(.L_756 - .L_755)
.L_755:
        /*009c*/ 	.word	0x00000100
        /*00a0*/ 	.word	0x00000001
        /*00a4*/ 	.word	0x00000001


	//----- nvinfo : EIATTR_CRS_STACK_SIZE
	.align		4
.L_756:
        /*00a8*/ 	.byte	0x04, 0x1e
        /*00aa*/ 	.short	(.L_758 - .L_757)
.L_757:
        /*00ac*/ 	.word	0x00000000


	//----- nvinfo : EIATTR_CBANK_PARAM_SIZE
	.align		4
.L_758:
        /*00b0*/ 	.byte	0x03, 0x19
        /*00b2*/ 	.short	0x00f0


	//----- nvinfo : EIATTR_PARAM_CBANK
	.align		4
        /*00b4*/ 	.byte	0x04, 0x0a
        /*00b6*/ 	.short	(.L_760 - .L_759)
	.align		4
.L_759:
        /*00b8*/ 	.word	index@(.nv.constant0._ZN7cutlass13device_kernelIN5flash22FlashAttnBwdPreprocessIN4cute5tupleIJNS3_1CILi128EEENS5_ILi64EEEEEENS_10bfloat16_tEfNS_4arch4Sm90ELb1ELb0EEEEEvNT_6ParamsE)
        /*00bc*/ 	.short	0x0210
        /*00be*/ 	.short	0x00f0


	//----- nvinfo : EIATTR_SW_WAR
	.align		4
.L_760:
        /*00c0*/ 	.byte	0x04, 0x36
        /*00c2*/ 	.short	(.L_762 - .L_761)
.L_761:
        /*00c4*/ 	.word	0x00000008
.L_762:


//--------------------- .nv.info._ZN7cutlass13device_kernelIN5flash11enable_sm90INS1_16FlashAttnBwdSm90INS1_25CollectiveMainloopBwdSm90ILi2ELi2ELi2EN4cute5tupleIJNS5_1CILi1EEES8_S8_EEENS6_IJNS7_ILi128EEESA_NS7_ILi64EEEEEENS_10bfloat16_tEfNS_4arch4Sm90ELb1ELb0ELb0ELb1ELb0ELb1ELb0ELb0ELi2ELi1ELi2ELi2ELb0EEENS1_21CollectiveEpilogueBwdISC_SD_SF_Li256ELb1ELb0ELi1EEENS1_25SingleTileBwdLPTSchedulerILb1ELi128ELb0EEEEEEEEEvNT_6ParamsE --------------------------
	.section	.nv.info._ZN7cutlass13device_kernelIN5flash11enable_sm90INS1_16FlashAttnBwdSm90INS1_25CollectiveMainloopBwdSm90ILi2ELi2ELi2EN4cute5tupleIJNS5_1CILi1EEES8_S8_EEENS6_IJNS7_ILi128EEESA_NS7_ILi64EEEEEENS_10bfloat16_tEfNS_4arch4Sm90ELb1ELb0ELb0ELb1ELb0ELb1ELb0ELb0ELi2ELi1ELi2ELi2ELb0EEENS1_21CollectiveEpilogueBwdISC_SD_SF_Li256ELb1ELb0ELi1EEENS1_25SingleTileBwdLPTSchedulerILb1ELi128ELb0EEEEEEEEEvNT_6ParamsE,"",@"SHT_CUDA_INFO"
	.sectionflags	@""
	.align	4


	//----- nvinfo : EIATTR_CUDA_API_VERSION
	.align		4
        /*0000*/ 	.byte	0x04, 0x37
        /*0002*/ 	.short	(.L_764 - .L_763)
.L_763:
        /*0004*/ 	.word	0x00000082


	//----- nvinfo : EIATTR_KPARAM_INFO
	.align		4
.L_764:
        /*0008*/ 	.byte	0x04, 0x17
        /*000a*/ 	.short	(.L_766 - .L_765)
.L_765:
        /*000c*/ 	.word	0x00000000
        /*0010*/ 	.short	0x0000
        /*0012*/ 	.short	0x0070
        /*0014*/ 	.byte	0x00, 0xf0, 0x01, 0x1a


	//----- nvinfo : EIATTR_SPARSE_MMA_MASK
	.align		4
.L_766:
        /*0018*/ 	.byte	0x03, 0x50
        /*001a*/ 	.short	0x0000


	//----- nvinfo : EIATTR_MAXREG_COUNT
	.align		4
        /*001c*/ 	.byte	0x03, 0x1b
        /*001e*/ 	.short	0x00a8


	//----- nvinfo : EIATTR_NUM_BARRIERS
	.align		4
        /*0020*/ 	.byte	0x02, 0x4c
        /*0022*/ 	.byte	0x10
	.zero		1


	//----- nvinfo : EIATTR_EXTERNS
	.align		4
        /*0024*/ 	.byte	0x04, 0x0f
        /*0026*/ 	.short	(.L_768 - .L_767)


	//   ....[0]....
	.align		4
.L_767:
        /*0028*/ 	.word	index@(__assertfail)


	//----- nvinfo : EIATTR_ANNOTATIONS
	.align		4
.L_768:
        /*002c*/ 	.byte	0x04, 0x55
        /*002e*/ 	.short	(.L_770 - .L_769)


	//   ....[0]....
.L_769:
        /* <DEDUP_REMOVED lines=22> */


	//----- nvinfo : EIATTR_MERCURY_ISA_VERSION
	.align		4
.L_770:
        /*0180*/ 	.byte	0x03, 0x5f
        /*0182*/ 	.short	0x0101


	//----- nvinfo : EIATTR_INT_WARP_WIDE_INSTR_OFFSETS
	.align		4
        /*0184*/ 	.byte	0x04, 0x31
        /*0186*/ 	.short	(.L_772 - .L_771)


	//   ....[0]....
.L_771:
        /*0188*/ 	.word	0x00000190


	//   ....[1]....
        /*018c*/ 	.word	0x000001c0


	//----- nvinfo : EIATTR_COOP_GROUP_MASK_REGIDS
	.align		4
.L_772:
        /*0190*/ 	.byte	0x04, 0x29
        /*0192*/ 	.short	(.L_774 - .L_773)


	//   ....[0]....
.L_773:
        /*0194*/ 	.word	0xffffffff


	//   ....[1]....
        /*0198*/ 	.word	0xffffffff


	//   ....[2]....
        /*019c*/ 	.word	0xffffffff


	//   ....[3]....
        /*01a0*/ 	.word	0xffffffff


	//   ....[4]....
        /*01a4*/ 	.word	0xffffffff


	//   ....[5]....
        /*01a8*/ 	.word	0xffffffff


	//   ....[6]....
        /*01ac*/ 	.word	0xffffffff


	//   ....[7]....
        /*01b0*/ 	.word	0xffffffff


	//   ....[8]....
        /*01b4*/ 	.word	0xffffffff


	//   ....[9]....
        /*01b8*/ 	.word	0xffffffff


	//   ....[10]....
        /*01bc*/ 	.word	0xffffffff


	//   ....[11]....
        /*01c0*/ 	.word	0xffffffff


	//   ....[12]....
        /*01c4*/ 	.word	0xffffffff


	//   ....[13]....
        /*01c8*/ 	.word	0xffffffff


	//   ....[14]....
        /*01cc*/ 	.word	0xffffffff


	//   ....[15]....
        /*01d0*/ 	.word	0xffffffff


	//   ....[16]....
        /*01d4*/ 	.word	0xffffffff


	//   ....[17]....
        /*01d8*/ 	.word	0xffffffff


	//   ....[18]....
        /*01dc*/ 	.word	0xffffffff


	//   ....[19]....
        /*01e0*/ 	.word	0xffffffff


	//   ....[20]....
        /*01e4*/ 	.word	0xffffffff


	//   ....[21]....
        /*01e8*/ 	.word	0xffffffff


	//   ....[22]....
        /*01ec*/ 	.word	0xffffffff


	//   ....[23]....
        /*01f0*/ 	.word	0xffffffff


	//   ....[24]....
        /*01f4*/ 	.word	0xffffffff


	//   ....[25]....
        /*01f8*/ 	.word	0xffffffff


	//   ....[26]....
        /*01fc*/ 	.word	0xffffffff


	//   ....[27]....
        /*0200*/ 	.word	0xffffffff


	//   ....[28]....
        /*0204*/ 	.word	0xffffffff


	//   ....[29]....
        /*0208*/ 	.word	0xffffffff


	//   ....[30]....
        /*020c*/ 	.word	0xffffffff


	//   ....[31]....
        /*0210*/ 	.word	0xffffffff


	//   ....[32]....
        /*0214*/ 	.word	0xffffffff


	//   ....[33]....
        /*0218*/ 	.word	0xffffffff


	//   ....[34]....
        /*021c*/ 	.word	0xffffffff


	//   ....[35]....
        /*0220*/ 	.word	0xffffffff


	//   ....[36]....
        /*0224*/ 	.word	0xffffffff


	//   ....[37]....
        /*0228*/ 	.word	0xffffffff


	//   ....[38]....
        /*022c*/ 	.word	0xffffffff


	//   ....[39]....
        /*0230*/ 	.word	0xffffffff


	//   ....[40]....
        /*0234*/ 	.word	0xffffffff


	//   ....[41]....
        /*0238*/ 	.word	0xffffffff


	//   ....[42]....
        /*023c*/ 	.word	0xffffffff


	//   ....[43]....
        /*0240*/ 	.word	0xffffffff


	//   ....[44]....
        /*0244*/ 	.word	0xffffffff


	//   ....[45]....
        /*0248*/ 	.word	0xffffffff


	//   ....[46]....
        /*024c*/ 	.word	0xffffffff


	//   ....[47]....
        /*0250*/ 	.word	0xffffffff


	//   ....[48]....
        /*0254*/ 	.word	0xffffffff


	//   ....[49]....
        /*0258*/ 	.word	0xffffffff


	//   ....[50]....
        /*025c*/ 	.word	0xffffffff


	//   ....[51]....
        /*0260*/ 	.word	0xffffffff


	//   ....[52]....
        /*0264*/ 	.word	0xffffffff


	//   ....[53]....
        /*0268*/ 	.word	0xffffffff


	//   ....[54]....
        /*026c*/ 	.word	0xffffffff


	//   ....[55]....
        /*0270*/ 	.word	0xffffffff


	//   ....[56]....
        /*0274*/ 	.word	0xffffffff


	//   ....[57]....
        /*0278*/ 	.word	0xffffffff


	//   ....[58]....
        /*027c*/ 	.word	0xffffffff


	//   ....[59]....
        /*0280*/ 	.word	0xffffffff


	//   ....[60]....
        /*0284*/ 	.word	0xffffffff


	//   ....[61]....
        /*0288*/ 	.word	0xffffffff


	//   ....[62]....
        /*028c*/ 	.word	0xffffffff


	//   ....[63]....
        /*0290*/ 	.word	0xffffffff


	//   ....[64]....
        /*0294*/ 	.word	0xffffffff


	//   ....[65]....
        /*0298*/ 	.word	0xffffffff


	//   ....[66]....
        /*029c*/ 	.word	0xffffffff


	//   ....[67]....
        /*02a0*/ 	.word	0xffffffff


	//   ....[68]....
        /*02a4*/ 	.word	0xffffffff


	//   ....[69]....
        /*02a8*/ 	.word	0xffffffff


	//   ....[70]....
        /*02ac*/ 	.word	0xffffffff


	//   ....[71]....
        /*02b0*/ 	.word	0xffffffff


	//   ....[72]....
        /*02b4*/ 	.word	0xffffffff


	//   ....[73]....
        /*02b8*/ 	.word	0xffffffff


	//   ....[74]....
        /*02bc*/ 	.word	0xffffffff


	//   ....[75]....
        /*02c0*/ 	.word	0xffffffff


	//   ....[76]....
        /*02c4*/ 	.word	0xffffffff


	//   ....[77]....
        /*02c8*/ 	.word	0xffffffff


	//   ....[78]....
        /*02cc*/ 	.word	0xffffffff


	//   ....[79]....
        /*02d0*/ 	.word	0xffffffff


	//   ....[80]....
        /*02d4*/ 	.word	0xffffffff


	//   ....[81]....
        /*02d8*/ 	.word	0xffffffff


	//   ....[82]....
        /*02dc*/ 	.word	0xffffffff


	//   ....[83]....
        /*02e0*/ 	.word	0xffffffff


	//   ....[84]....
        /*02e4*/ 	.word	0xffffffff


	//   ....[85]....
        /*02e8*/ 	.word	0xffffffff


	//   ....[86]....
        /*02ec*/ 	.word	0xffffffff


	//   ....[87]....
        /*02f0*/ 	.word	0xffffffff


	//   ....[88]....
        /*02f4*/ 	.word	0xffffffff


	//   ....[89]....
        /*02f8*/ 	.word	0xffffffff


	//   ....[90]....
        /*02fc*/ 	.word	0xffffffff


	//   ....[91]....
        /*0300*/ 	.word	0xffffffff


	//   ....[92]....
        /*0304*/ 	.word	0xffffffff


	//   ....[93]....
        /*0308*/ 	.word	0xffffffff


	//   ....[94]....
        /*030c*/ 	.word	0xffffffff


	//   ....[95]....
        /*0310*/ 	.word	0xffffffff


	//   ....[96]....
        /*0314*/ 	.word	0xffffffff


	//   ....[97]....
        /*0318*/ 	.word	0xffffffff


	//   ....[98]....
        /*031c*/ 	.word	0xffffffff


	//   ....[99]....
        /*0320*/ 	.word	0xffffffff


	//   ....[100]....
        /*0324*/ 	.word	0xffffffff


	//   ....[101]....
        /*0328*/ 	.word	0xffffffff


	//   ....[102]....
        /*032c*/ 	.word	0xffffffff


	//   ....[103]....
        /*0330*/ 	.word	0xffffffff


	//   ....[104]....
        /*0334*/ 	.word	0xffffffff


	//   ....[105]....
        /*0338*/ 	.word	0xffffffff


	//   ....[106]....
        /*033c*/ 	.word	0xffffffff


	//   ....[107]....
        /*0340*/ 	.word	0xffffffff


	//   ....[108]....
        /*0344*/ 	.word	0xffffffff


	//   ....[109]....
        /*0348*/ 	.word	0xffffffff


	//   ....[110]....
        /*034c*/ 	.word	0xffffffff


	//   ....[111]....
        /*0350*/ 	.word	0xffffffff


	//   ....[112]....
        /*0354*/ 	.word	0xffffffff


	//   ....[113]....
        /*0358*/ 	.word	0xffffffff


	//   ....[114]....
        /*035c*/ 	.word	0xffffffff


	//   ....[115]....
        /*0360*/ 	.word	0xffffffff


	//   ....[116]....
        /*0364*/ 	.word	0xffffffff


	//   ....[117]....
        /*0368*/ 	.word	0xffffffff


	//   ....[118]....
        /*036c*/ 	.word	0xffffffff


	//   ....[119]....
        /*0370*/ 	.word	0xffffffff


	//   ....[120]....
        /*0374*/ 	.word	0xffffffff


	//   ....[121]....
        /*0378*/ 	.word	0xffffffff


	//   ....[122]....
        /*037c*/ 	.word	0xffffffff


	//   ....[123]....
        /*0380*/ 	.word	0xffffffff


	//   ....[124]....
        /*0384*/ 	.word	0xffffffff


	//   ....[125]....
        /*0388*/ 	.word	0xffffffff


	//   ....[126]....
        /*038c*/ 	.word	0xffffffff


	//   ....[127]....
        /*0390*/ 	.word	0xffffffff


	//   ....[128]....
        /*0394*/ 	.word	0xffffffff


	//   ....[129]....
        /*0398*/ 	.word	0xffffffff


	//   ....[130]....
        /*039c*/ 	.word	0xffffffff


	//   ....[131]....
        /*03a0*/ 	.word	0xffffffff


	//   ....[132]....
        /*03a4*/ 	.word	0xffffffff


	//   ....[133]....
        /*03a8*/ 	.word	0xffffffff


	//   ....[134]....
        /*03ac*/ 	.word	0xffffffff


	//   ....[135]....
        /*03b0*/ 	.word	0x0500000f


	//----- nvinfo : EIATTR_COOP_GROUP_INSTR_OFFSETS
	.align		4
.L_774:
        /*03b4*/ 	.byte	0x04, 0x28
        /*03b6*/ 	.short	(.L_776 - .L_775)


	//   ....[0]....
.L_775:
        /*03b8*/ 	.word	0x00000070


	//   ....[1]....
        /*03bc*/ 	.word	0x000001a0


	//   ....[2]....
        /*03c0*/ 	.word	0x000001f0


	//   ....[3]....
        /*03c4*/ 	.word	0x000003e0


	//   ....[4]....
        /*03c8*/ 	.word	0x00000630


	//   ....[5]....
        /*03cc*/ 	.word	0x00001610


	//   ....[6]....
        /*03d0*/ 	.word	0x00002640


	//   ....[7]....
        /*03d4*/ 	.word	0x00002690


	//   ....[8]....
        /*03d8*/ 	.word	0x00002730


	//   ....[9]....
        /*03dc*/ 	.word	0x000027b0


	//   ....[10]....
        /*03e0*/ 	.word	0x000027f0


	//   ....[11]....
        /*03e4*/ 	.word	0x00002830


	//   ....[12]....
        /*03e8*/ 	.word	0x00002860


	//   ....[13]....
        /*03ec*/ 	.word	0x00002890


	//   ....[14]....
        /*03f0*/ 	.word	0x000028c0


	//   ....[15]....
        /*03f4*/ 	.word	0x00002930


	//   ....[16]....
        /*03f8*/ 	.word	0x00002bb0


	//   ....[17]....
        /*03fc*/ 	.word	0x00002c60


	//   ....[18]....
        /*0400*/ 	.word	0x00002d00


	//   ....[19]....
        /*0404*/ 	.word	0x00002d60


	//   ....[20]....
        /*0408*/ 	.word	0x00002da0


	//   ....[21]....
        /*040c*/ 	.word	0x00002de0


	//   ....[22]....
        /*0410*/ 	.word	0x00002ea0


	//   ....[23]....
        /*0414*/ 	.word	0x00002ee0


	//   ....[24]....
        /*0418*/ 	.word	0x00002f40


	//   ....[25]....
        /*041c*/ 	.word	0x00002f80


	//   ....[26]....
        /*0420*/ 	.word	0x00003020


	//   ....[27]....
        /*0424*/ 	.word	0x00003060


	//   ....[28]....
        /*0428*/ 	.word	0x00003380


	//   ....[29]....
        /*042c*/ 	.word	0x000033e0


	//   ....[30]....
        /*0430*/ 	.word	0x00003410


	//   ....[31]....
        /*0434*/ 	.word	0x00003440


	//   ....[32]....
        /*0438*/ 	.word	0x000034b0


	//   ....[33]....
        /*043c*/ 	.word	0x000034d0


	//   ....[34]....
        /*0440*/ 	.word	0x00003510


	//   ....[35]....
        /*0444*/ 	.word	0x00003550


	//   ....[36]....
        /*0448*/ 	.word	0x00003560


	//   ....[37]....
        /*044c*/ 	.word	0x000035c0


	//   ....[38]....
        /*0450*/ 	.word	0x000038e0


	//   ....[39]....
        /*0454*/ 	.word	0x000038f0


	//   ....[40]....
        /*0458*/ 	.word	0x00003900


	//   ....[41]....
        /*045c*/ 	.word	0x00003910


	//   ....[42]....
        /*0460*/ 	.word	0x00003920


	//   ....[43]....
        /*0464*/ 	.word	0x00003930


	//   ....[44]....
        /*0468*/ 	.word	0x00003940


	//   ....[45]....
        /*046c*/ 	.word	0x00003970


	//   ....[46]....
        /*0470*/ 	.word	0x00003990


	//   ....[47]....
        /*0474*/ 	.word	0x000039f0


	//   ....[48]....
        /*0478*/ 	.word	0x00003a20


	//   ....[49]....
        /*047c*/ 	.word	0x00003a50


	//   ....[50]....
        /*0480*/ 	.word	0x00003a60


	//   ....[51]....
        /*0484*/ 	.word	0x00003a70


	//   ....[52]....
        /*0488*/ 	.word	0x00003aa0


	//   ....[53]....
        /*048c*/ 	.word	0x00003ad0


	//   ....[54]....
        /*0490*/ 	.word	0x00003b00


	//   ....[55]....
        /*0494*/ 	.word	0x00003b70


	//   ....[56]....
        /*0498*/ 	.word	0x00003ba0


	//   ....[57]....
        /*049c*/ 	.word	0x00003bd0


	//   ....[58]....
        /*04a0*/ 	.word	0x00003be0


	//   ....[59]....
        /*04a4*/ 	.word	0x00003bf0


	//   ....[60]....
        /*04a8*/ 	.word	0x00003c00


	//   ....[61]....
        /*04ac*/ 	.word	0x00003c10


	//   ....[62]....
        /*04b0*/ 	.word	0x00003c40


	//   ....[63]....
        /*04b4*/ 	.word	0x00003c50


	//   ....[64]....
        /*04b8*/ 	.word	0x00003c90


	//   ....[65]....
        /*04bc*/ 	.word	0x00003cc0


	//   ....[66]....
        /*04c0*/ 	.word	0x00003cf0


	//   ....[67]....
        /*04c4*/ 	.word	0x00003d00


	//   ....[68]....
        /*04c8*/ 	.word	0x00003d10


	//   ....[69]....
        /*04cc*/ 	.word	0x00003d20


	//   ....[70]....
        /*04d0*/ 	.word	0x000062d0


	//   ....[71]....
        /*04d4*/ 	.word	0x00006310


	//   ....[72]....
        /*04d8*/ 	.word	0x00006380


	//   ....[73]....
        /*04dc*/ 	.word	0x000063c0


	//   ....[74]....
        /*04e0*/ 	.word	0x00006400


	//   ....[75]....
        /*04e4*/ 	.word	0x00006440


	//   ....[76]....
        /*04e8*/ 	.word	0x00006480


	//   ....[77]....
        /*04ec*/ 	.word	0x00006550


	//   ....[78]....
        /*04f0*/ 	.word	0x000069a0


	//   ....[79]....
        /*04f4*/ 	.word	0x000069b0


	//   ....[80]....
        /*04f8*/ 	.word	0x000069c0


	//   ....[81]....
        /*04fc*/ 	.word	0x00006a50


	//   ....[82]....
        /*0500*/ 	.word	0x00006a90


	//   ....[83]....
        /*0504*/ 	.word	0x00006ae0


	//   ....[84]....
        /*0508*/ 	.word	0x00006b30


	//   ....[85]....
        /*050c*/ 	.word	0x00006b50


	//   ....[86]....
        /*0510*/ 	.word	0x00006b60


	//   ....[87]....
        /*0514*/ 	.word	0x00006be0


	//   ....[88]....
        /*0518*/ 	.word	0x00006c20


	//   ....[89]....
        /*051c*/ 	.word	0x00006c30


	//   ....[90]....
        /*0520*/ 	.word	0x00006c50


	//   ....[91]....
        /*0524*/ 	.word	0x00006c90


	//   ....[92]....
        /*0528*/ 	.word	0x00006d80


	//   ....[93]....
        /*052c*/ 	.word	0x00006dc0


	//   ....[94]....
        /*0530*/ 	.word	0x00006e00


	//   ....[95]....
        /*0534*/ 	.word	0x00006e40


	//   ....[96]....
        /*0538*/ 	.word	0x00006e80


	//   ....[97]....
        /*053c*/ 	.word	0x00006ec0


	//   ....[98]....
        /*0540*/ 	.word	0x00006f40


	//   ....[99]....
        /*0544*/ 	.word	0x00006fb0


	//   ....[100]....
        /*0548*/ 	.word	0x00006fe0


	//   ....[101]....
        /*054c*/ 	.word	0x00007050


	//   ....[102]....
        /*0550*/ 	.word	0x00007330


	//   ....[103]....
        /*0554*/ 	.word	0x00007340


	//   ....[104]....
        /*0558*/ 	.word	0x00007350


	//   ....[105]....
        /*055c*/ 	.word	0x00007360


	//   ....[106]....
        /*0560*/ 	.word	0x00007370


	//   ....[107]....
        /*0564*/ 	.word	0x00007380


	//   ....[108]....
        /*0568*/ 	.word	0x000073b0


	//   ....[109]....
        /*056c*/ 	.word	0x000073e0


	//   ....[110]....
        /*0570*/ 	.word	0x00007420


	//   ....[111]....
        /*0574*/ 	.word	0x00007440


	//   ....[112]....
        /*0578*/ 	.word	0x00007480


	//   ....[113]....
        /*057c*/ 	.word	0x000074c0


	//   ....[114]....
        /*0580*/ 	.word	0x00007500


	//   ....[115]....
        /*0584*/ 	.word	0x00007530


	//   ....[116]....
        /*0588*/ 	.word	0x00007560


	//   ....[117]....
        /*058c*/ 	.word	0x000075a0


	//   ....[118]....
        /*0590*/ 	.word	0x000075b0


	//   ....[119]....
        /*0594*/ 	.word	0x00007600


	//   ....[120]....
        /*0598*/ 	.word	0x00007640


	//   ....[121]....
        /*059c*/ 	.word	0x00007670


	//   ....[122]....
        /*05a0*/ 	.word	0x00007680


	//   ....[123]....
        /*05a4*/ 	.word	0x00007690


	//   ....[124]....
        /*05a8*/ 	.word	0x000076d0


	//   ....[125]....
        /*05ac*/ 	.word	0x00007700


	//   ....[126]....
        /*05b0*/ 	.word	0x00007710


	//   ....[127]....
        /*05b4*/ 	.word	0x00007720


	//   ....[128]....
        /*05b8*/ 	.word	0x00007730


	//   ....[129]....
        /*05bc*/ 	.word	0x00007770


	//   ....[130]....
        /*05c0*/ 	.word	0x00007780


	//   ....[131]....
        /*05c4*/ 	.word	0x00007790


	//   ....[132]....
        /*05c8*/ 	.word	0x000077a0


	//   ....[133]....
        /*05cc*/ 	.word	0x000077e0


	//   ....[134]....
        /*05d0*/ 	.word	0x0000b090


	//   ....[135]....
        /*05d4*/ 	.word	0x0000eb50


	//----- nvinfo : EIATTR_REG_RECONFIG
	.align		4
.L_776:
        /*05d8*/ 	.byte	0x01, 0x54
	.zero		2


	//----- nvinfo : EIATTR_SYSCALL_OFFSETS
	.align		4
        /*05dc*/ 	.byte	0x04, 0x46
        /*05de*/ 	.short	(.L_778 - .L_777)


	//   ....[0]....
.L_777:
        /*05e0*/ 	.word	0x00001270


	//   ....[1]....
        /*05e4*/ 	.word	0x00001360


	//   ....[2]....
        /*05e8*/ 	.word	0x000014c0


	//   ....[3]....
        /*05ec*/ 	.word	0x000015b0


	//----- nvinfo : EIATTR_MBARRIER_INSTR_OFFSETS
	.align		4
.L_778:
        /*05f0*/ 	.byte	0x04, 0x39
        /*05f2*/ 	.short	(.L_780 - .L_779)


	//   ....[0]....
.L_779:
        /*05f4*/ 	.word	0x00000290
        /*05f8*/ 	.word	0x000000ff
        /*05fc*/ 	.word	0x00030c00
        /*0600*/ 	.short	0x0100
        /*0602*/ 	.byte	0x06
	.zero		1


	//   ....[1]....
        /*0604*/ 	.word	0x00000390
        /*0608*/ 	.word	0x000000ff
        /*060c*/ 	.word	0x00030c10
        /*0610*/ 	.short	0x0100
        /*0612*/ 	.byte	0x08
	.zero		1


	//   ....[2]....
        /*0614*/ 	.word	0x000003a0
        /*0618*/ 	.word	0x000000ff
        /*061c*/ 	.word	0x00030c20
        /*0620*/ 	.short	0x0100
        /*0622*/ 	.byte	0x08
	.zero		1


	//   ....[3]....
        /*0624*/ 	.word	0x000003b0
        /*0628*/ 	.word	0x000000ff
        /*062c*/ 	.word	0x00030c18
        /*0630*/ 	.short	0x0100
        /*0632*/ 	.byte	0x08
	.zero		1


	//   ....[4]....
        /*0634*/ 	.word	0x000003c0
        /*0638*/ 	.word	0x000000ff
        /*063c*/ 	.word	0x00030c28
        /*0640*/ 	.short	0x0100
        /*0642*/ 	.byte	0x08
	.zero		1


	//   ....[5]....
        /*0644*/ 	.word	0x000004f0
        /*0648*/ 	.word	0x000000ff
        /*064c*/ 	.word	0x00030c30
        /*0650*/ 	.short	0x0100
        /*0652*/ 	.byte	0x08
	.zero		1


	//   ....[6]....
        /*0654*/ 	.word	0x00000500
        /*0658*/ 	.word	0x000000ff
        /*065c*/ 	.word	0x00030c40
        /*0660*/ 	.short	0x0100
        /*0662*/ 	.byte	0x08
	.zero		1


	//   ....[7]....
        /*0664*/ 	.word	0x00000510
        /*0668*/ 	.word	0x000000ff
        /*066c*/ 	.word	0x00030c38
        /*0670*/ 	.short	0x0100
        /*0672*/ 	.byte	0x08
	.zero		1


	//   ....[8]....
        /*0674*/ 	.word	0x00000520
        /*0678*/ 	.word	0x000000ff
        /*067c*/ 	.word	0x00030c48
        /*0680*/ 	.short	0x0100
        /*0682*/ 	.byte	0x08
	.zero		1


	//   ....[9]....
        /*0684*/ 	.word	0x00001650
        /*0688*/ 	.word	0x000000ec
        /*068c*/ 	.word	0x00030c00
        /*0690*/ 	.short	0x010a
        /*0692*/ 	.byte	0x3f
	.zero		1


	//   ....[10]....
        /*0694*/ 	.word	0x00001780
        /*0698*/ 	.word	0x000000ec
        /*069c*/ 	.word	0x00030c00
        /*06a0*/ 	.short	0x010a
        /*06a2*/ 	.byte	0x3f
	.zero		1


	//   ....[11]....
        /*06a4*/ 	.word	0x00002010
        /*06a8*/ 	.word	0x00000006
        /*06ac*/ 	.word	0x00030c10
        /*06b0*/ 	.short	0x010a
        /*06b2*/ 	.byte	0x3f
	.zero		1


	//   ....[12]....
        /*06b4*/ 	.word	0x00002080
        /*06b8*/ 	.word	0x00000006
        /*06bc*/ 	.word	0x00030c10
        /*06c0*/ 	.short	0x010a
        /*06c2*/ 	.byte	0x3f
	.zero		1


	//   ....[13]....
        /*06c4*/ 	.word	0x000024a0
        /*06c8*/ 	.word	0x00000006
        /*06cc*/ 	.word	0x00030c30
        /*06d0*/ 	.short	0x010a
        /*06d2*/ 	.byte	0x3f
	.zero		1


	//   ....[14]....
        /*06d4*/ 	.word	0x00002520
        /*06d8*/ 	.word	0x00000006
        /*06dc*/ 	.word	0x00030c30
        /*06e0*/ 	.short	0x010a
        /*06e2*/ 	.byte	0x3f
	.zero		1


	//   ....[15]....
        /*06e4*/ 	.word	0x000050c0
        /*06e8*/ 	.word	0x00000005
        /*06ec*/ 	.word	0x00000000
        /*06f0*/ 	.short	0x0101
        /*06f2*/ 	.byte	0x3f
	.zero		1


	//   ....[16]....
        /*06f4*/ 	.word	0x00005510
        /*06f8*/ 	.word	0x00000006
        /*06fc*/ 	.word	0x00000000
        /*0700*/ 	.short	0x0101
        /*0702*/ 	.byte	0x3f
	.zero		1


	//   ....[17]....
        /*0704*/ 	.word	0x00005d10
        /*0708*/ 	.word	0x00000007
        /*070c*/ 	.word	0x00030c10
        /*0710*/ 	.short	0x010a
        /*0712*/ 	.byte	0x3f
	.zero		1


	//   ....[18]....
        /*0714*/ 	.word	0x00005d90
        /*0718*/ 	.word	0x00000007
        /*071c*/ 	.word	0x00030c10
        /*0720*/ 	.short	0x010a
        /*0722*/ 	.byte	0x3f
	.zero		1


	//   ....[19]....
        /*0724*/ 	.word	0x000061a0
        /*0728*/ 	.word	0x00000007
        /*072c*/ 	.word	0x00030c30
        /*0730*/ 	.short	0x010a
        /*0732*/ 	.byte	0x3f
	.zero		1


	//   ....[20]....
        /*0734*/ 	.word	0x00006230
        /*0738*/ 	.word	0x00000007
        /*073c*/ 	.word	0x00030c30
        /*0740*/ 	.short	0x010a
        /*0742*/ 	.byte	0x3f
	.zero		1


	//   ....[21]....
        /*0744*/ 	.word	0x000089e0
        /*0748*/ 	.word	0x00000008
        /*074c*/ 	.word	0x00000000
        /*0750*/ 	.short	0x0101
        /*0752*/ 	.byte	0x3f
	.zero		1


	//   ....[22]....
        /*0754*/ 	.word	0x00008e50
        /*0758*/ 	.word	0x00000007
        /*075c*/ 	.word	0x00000000
        /*0760*/ 	.short	0x0101
        /*0762*/ 	.byte	0x3f
	.zero		1


	//   ....[23]....
        /*0764*/ 	.word	0x0000d1e0
        /*0768*/ 	.word	0x0000000f
        /*076c*/ 	.word	0x00030c20
        /*0770*/ 	.short	0x010a
        /*0772*/ 	.byte	0x3f
	.zero		1


	//   ....[24]....
        /*0774*/ 	.word	0x0000d780
        /*0778*/ 	.word	0x0000000f
        /*077c*/ 	.word	0x00030c40
        /*0780*/ 	.short	0x010a
        /*0782*/ 	.byte	0x3f
	.zero		1


	//   ....[25]....
        /*0784*/ 	.word	0x0000d9e0
        /*0788*/ 	.word	0x0000000f
        /*078c*/ 	.word	0x00030c28
        /*0790*/ 	.short	0x010a
        /*0792*/ 	.byte	0x3f
	.zero		1


	//   ....[26]....
        /*0794*/ 	.word	0x0000dc40
        /*0798*/ 	.word	0x0000000f
        /*079c*/ 	.word	0x00030c48
        /*07a0*/ 	.short	0x010a
        /*07a2*/ 	.byte	0x3f
	.zero		1


	//   ....[27]....
        /*07a4*/ 	.word	0x0000de40
        /*07a8*/ 	.word	0x0000000f
        /*07ac*/ 	.word	0x00030c20
        /*07b0*/ 	.short	0x010a
        /*07b2*/ 	.byte	0x3f
	.zero		1


	//   ....[28]....
        /*07b4*/ 	.word	0x0000e110
        /*07b8*/ 	.word	0x0000000f
        /*07bc*/ 	.word	0x00030c40
        /*07c0*/ 	.short	0x010a
        /*07c2*/ 	.byte	0x3f
	.zero		1


	//   ....[29]....
        /*07c4*/ 	.word	0x0000e340
        /*07c8*/ 	.word	0x0000000f
        /*07cc*/ 	.word	0x00030c28
        /*07d0*/ 	.short	0x010a
        /*07d2*/ 	.byte	0x3f
	.zero		1


	//   ....[30]....
        /*07d4*/ 	.word	0x0000e5e0
        /*07d8*/ 	.word	0x00000003
        /*07dc*/ 	.word	0x00030c40
        /*07e0*/ 	.short	0x010a
        /*07e2*/ 	.byte	0x3f
	.zero		1


	//   ....[31]....
        /*07e4*/ 	.word	0x0000e9d0
        /*07e8*/ 	.word	0x00000007
        /*07ec*/ 	.word	0x00000000
        /*07f0*/ 	.short	0x010a
        /*07f2*/ 	.byte	0x3f
	.zero		1


	//   ....[32]....
        /*07f4*/ 	.word	0x0000ea20
        /*07f8*/ 	.word	0x00000003
        /*07fc*/ 	.word	0x00000000
        /*0800*/ 	.short	0x010a
        /*0802*/ 	.byte	0x3f
	.zero		1


	//   ....[33]....
        /*0804*/ 	.word	0x0000ea80
        /*0808*/ 	.word	0x00000005
        /*080c*/ 	.word	0x00000000
        /*0810*/ 	.short	0x010a
        /*0812*/ 	.byte	0x3f
	.zero		1


	//   ....[34]....
        /*0814*/ 	.word	0x0000eab0
        /*0818*/ 	.word	0x00000003
        /*081c*/ 	.word	0x00000000
        /*0820*/ 	.short	0x010a
        /*0822*/ 	.byte	0x3f
	.zero		1


	//   ....[35]....
        /*0824*/ 	.word	0x0000eb80
        /*0828*/ 	.word	0x000000ec
        /*082c*/ 	.word	0x00030c00
        /*0830*/ 	.short	0x010a
        /*0832*/ 	.byte	0x3f
	.zero		1


	//   ....[36]....
        /*0834*/ 	.word	0x0000ebd0
        /*0838*/ 	.word	0x00000006
        /*083c*/ 	.word	0x00030c10
        /*0840*/ 	.short	0x010a
        /*0842*/ 	.byte	0x3f
	.zero		1


	//   ....[37]....
        /*0844*/ 	.word	0x0000ec20
        /*0848*/ 	.word	0x00000006
        /*084c*/ 	.word	0x00030c30
        /*0850*/ 	.short	0x010a
        /*0852*/ 	.byte	0x3f
	.zero		1


	//   ....[38]....
        /*0854*/ 	.word	0x0000ec70
        /*0858*/ 	.word	0x00000007
        /*085c*/ 	.word	0x00030c10
        /*0860*/ 	.short	0x010a
        /*0862*/ 	.byte	0x3f
	.zero		1


	//   ....[39]....
        /*0864*/ 	.word	0x0000ecc0
        /*0868*/ 	.word	0x00000007
        /*086c*/ 	.word	0x00030c30
        /*0870*/ 	.short	0x010a
        /*0872*/ 	.byte	0x3f
	.zero		1


	//   ....[40]....
        /*0874*/ 	.word	0x0000ed10
        /*0878*/ 	.word	0x0000000f
        /*087c*/ 	.word	0x00030c20
        /*0880*/ 	.short	0x010a
        /*0882*/ 	.byte	0x3f
	.zero		1


	//   ....[41]....
        /*0884*/ 	.word	0x0000ed60
        /*0888*/ 	.word	0x0000000f
        /*088c*/ 	.word	0x00030c40
        /*0890*/ 	.short	0x010a
        /*0892*/ 	.byte	0x3f
	.zero		1


	//   ....[42]....
        /*0894*/ 	.word	0x0000edb0
        /*0898*/ 	.word	0x0000000f
        /*089c*/ 	.word	0x00030c28
        /*08a0*/ 	.short	0x010a
        /*08a2*/ 	.byte	0x3f
	.zero		1


	//   ....[43]....
        /*08a4*/ 	.word	0x0000ee00
        /*08a8*/ 	.word	0x0000000f
        /*08ac*/ 	.word	0x00030c48
        /*08b0*/ 	.short	0x010a
        /*08b2*/ 	.byte	0x3f
	.zero		1


	//   ....[44]....
        /*08b4*/ 	.word	0x0000ee60
        /*08b8*/ 	.word	0x0000000f
        /*08bc*/ 	.word	0x00030c20
        /*08c0*/ 	.short	0x010a
        /*08c2*/ 	.byte	0x3f
	.zero		1


	//   ....[45]....
        /*08c4*/ 	.word	0x0000eeb0
        /*08c8*/ 	.word	0x0000000f
        /*08cc*/ 	.word	0x00030c40
        /*08d0*/ 	.short	0x010a
        /*08d2*/ 	.byte	0x3f
	.zero		1


	//   ....[46]....
        /*08d4*/ 	.word	0x0000ef00
        /*08d8*/ 	.word	0x0000000f
        /*08dc*/ 	.word	0x00030c28
        /*08e0*/ 	.short	0x010a
        /*08e2*/ 	.byte	0x3f
	.zero		1


	//   ....[47]....
        /*08e4*/ 	.word	0x0000ef50
        /*08e8*/ 	.word	0x00000003
        /*08ec*/ 	.word	0x00030c40
        /*08f0*/ 	.short	0x010a
        /*08f2*/ 	.byte	0x3f
	.zero		1


	//   ....[48]....
        /*08f4*/ 	.word	0x0000f020
        /*08f8*/ 	.word	0x00000007
        /*08fc*/ 	.word	0x00000000
        /*0900*/ 	.short	0x010a
        /*0902*/ 	.byte	0x3f
	.zero		1


	//   ....[49]....
        /*0904*/ 	.word	0x0000f070
        /*0908*/ 	.word	0x00000003
        /*090c*/ 	.word	0x00000000
        /*0910*/ 	.short	0x010a
        /*0912*/ 	.byte	0x3f
	.zero		1


	//   ....[50]....
        /*0914*/ 	.word	0x0000f0c0
        /*0918*/ 	.word	0x00000005
        /*091c*/ 	.word	0x00000000
        /*0920*/ 	.short	0x010a
        /*0922*/ 	.byte	0x3f
	.zero		1


	//----- nvinfo : EIATTR_NUM_MBARRIERS
	.align		4
.L_780:
        /*0924*/ 	.byte	0x03, 0x38
        /*0926*/ 	.short	0x0009


	//----- nvinfo : EIATTR_EXIT_INSTR_OFFSETS
	.align		4
        /*0928*/ 	.byte	0x04, 0x1c
        /*092a*/ 	.short	(.L_782 - .L_781)


	//   ....[0]....
.L_781:
        /*092c*/ 	.word	0x0000eb00


	//----- nvinfo : EIATTR_MAX_THREADS
	.align		4
.L_782:
        /*0930*/ 	.byte	0x04, 0x05
        /*0932*/ 	.short	(.L_784 - .L_783)
.L_783:
        /*0934*/ 	.word	0x00000180
        /*0938*/ 	.word	0x00000001
        /*093c*/ 	.word	0x00000001


	//----- nvinfo : EIATTR_CRS_STACK_SIZE
	.align		4
.L_784:
        /*0940*/ 	.byte	0x04, 0x1e
        /*0942*/ 	.short	(.L_786 - .L_785)
.L_785:
        /*0944*/ 	.word	0x00000000


	//----- nvinfo : EIATTR_CBANK_PARAM_SIZE
	.align		4
.L_786:
        /*0948*/ 	.byte	0x03, 0x19
        /*094a*/ 	.short	0x06f0


	//----- nvinfo : EIATTR_PARAM_CBANK
	.align		4
        /*094c*/ 	.byte	0x04, 0x0a
        /*094e*/ 	.short	(.L_788 - .L_787)
	.align		4
.L_787:
        /*0950*/ 	.word	index@(.nv.constant0._ZN7cutlass13device_kernelIN5flash11enable_sm90INS1_16FlashAttnBwdSm90INS1_25CollectiveMainloopBwdSm90ILi2ELi2ELi2EN4cute5tupleIJNS5_1CILi1EEES8_S8_EEENS6_IJNS7_ILi128EEESA_NS7_ILi64EEEEEENS_10bfloat16_tEfNS_4arch4Sm90ELb1ELb0ELb0ELb1ELb0ELb1ELb0ELb0ELi2ELi1ELi2ELi2ELb0EEENS1_21CollectiveEpilogueBwdISC_SD_SF_Li256ELb1ELb0ELi1EEENS1_25SingleTileBwdLPTSchedulerILb1ELi128ELb0EEEEEEEEEvNT_6ParamsE)
        /*0954*/ 	.short	0x0210
        /*0956*/ 	.short	0x06f0


	//----- nvinfo : EIATTR_SW_WAR
	.align		4
.L_788:
        /*0958*/ 	.byte	0x04, 0x36
        /*095a*/ 	.short	(.L_790 - .L_789)
.L_789:
        /*095c*/ 	.word	0x00000008
.L_790:


//--------------------- .nv.info._ZN7cutlass13device_kernelIN5flash11enable_sm90INS1_16FlashAttnBwdSm90INS1_25CollectiveMainloopBwdSm90ILi2ELi2ELi2EN4cute5tupleIJNS5_1CILi1EEES8_S8_EEENS6_IJNS7_ILi128EEESA_NS7_ILi64EEEEEENS_10bfloat16_tEfNS_4arch4Sm90ELb1ELb0ELb0ELb1ELb1ELb1ELb0ELb0ELi2ELi1ELi2ELi2ELb0EEENS1_21CollectiveEpilogueBwdISC_SD_SF_Li256ELb1ELb0ELi1EEENS1_25SingleTileBwdLPTSchedulerILb1ELi128ELb1EEEEEEEEEvNT_6ParamsE --------------------------
	.section	.nv.info._ZN7cutlass13device_kernelIN5flash11enable_sm90INS1_16FlashAttnBwdSm90INS1_25CollectiveMainloopBwdSm90ILi2ELi2ELi2EN4cute5tupleIJNS5_1CILi1EEES8_S8_EEENS6_IJNS7_ILi128EEESA_NS7_ILi64EEEEEENS_10bfloat16_tEfNS_4arch4Sm90ELb1ELb0ELb0ELb1ELb1ELb1ELb0ELb0ELi2ELi1ELi2ELi2ELb0EEENS1_21CollectiveEpilogueBwdISC_SD_SF_Li256ELb1ELb0ELi1EEENS1_25SingleTileBwdLPTSchedulerILb1ELi128ELb1EEEEEEEEEvNT_6ParamsE,"",@"SHT_CUDA_INFO"
	.sectionflags	@""
	.align	4


	//----- nvinfo : EIATTR_CUDA_API_VERSION
	.align		4
        /*0000*/ 	.byte	0x04, 0x37
        /*0002*/ 	.short	(.L_792 - .L_791)
.L_791:
        /*0004*/ 	.word	0x00000082


	//----- nvinfo : EIATTR_KPARAM_INFO
	.align		4
.L_792:
        /*0008*/ 	.byte	0x04, 0x17
        /*000a*/ 	.short	(.L_794 - .L_793)
.L_793:
        /*000c*/ 	.word	0x00000000
        /*0010*/ 	.short	0x0000
        /*0012*/ 	.short	0x0070
        /*0014*/ 	.byte	0x00, 0xf0, 0x01, 0x1a


	//----- nvinfo : EIATTR_SPARSE_MMA_MASK
	.align		4
.L_794:
        /*0018*/ 	.byte	0x03, 0x50
        /*001a*/ 	.short	0x0000


	//----- nvinfo : EIATTR_MAXREG_COUNT
	.align		4
        /*001c*/ 	.byte	0x03, 0x1b
        /*001e*/ 	.short	0x00a8


	//----- nvinfo : EIATTR_NUM_BARRIERS
	.align		4
        /*0020*/ 	.byte	0x02, 0x4c
        /*0022*/ 	.byte	0x10
	.zero		1


	//----- nvinfo : EIATTR_EXTERNS
	.align		4
        /*0024*/ 	.byte	0x04, 0x0f
        /*0026*/ 	.short	(.L_796 - .L_795)


	//   ....[0]....
	.align		4
.L_795:
        /*0028*/ 	.word	index@(__assertfail)


	//----- nvinfo : EIATTR_ANNOTATIONS
	.align		4
.L_796:
        /*002c*/ 	.byte	0x04, 0x55
        /*002e*/ 	.short	(.L_798 - .L_797)


	//   ....[0]....
.L_797:
        /* <DEDUP_REMOVED lines=22> */


	//----- nvinfo : EIATTR_MERCURY_ISA_VERSION
	.align		4
.L_798:
        /*0180*/ 	.byte	0x03, 0x5f
        /*0182*/ 	.short	0x0101


	//----- nvinfo : EIATTR_INT_WARP_WIDE_INSTR_OFFSETS
	.align		4
        /*0184*/ 	.byte	0x04, 0x31
        /*0186*/ 	.short	(.L_800 - .L_799)


	//   ....[0]....
.L_799:
        /*0188*/ 	.word	0x00000190


	//   ....[1]....
        /*018c*/ 	.word	0x000001c0


	//   ....[2]....
        /*0190*/ 	.word	0x0000c260


	//   ....[3]....
        /*0194*/ 	.word	0x0000c910


	//   ....[4]....
        /*0198*/ 	.word	0x0000ce40


	//----- nvinfo : EIATTR_COOP_GROUP_MASK_REGIDS
	.align		4
.L_800:
        /*019c*/ 	.byte	0x04, 0x29
        /*019e*/ 	.short	(.L_802 - .L_801)


	//   ....[0]....
.L_801:
        /*01a0*/ 	.word	0xffffffff


	//   ....[1]....
        /*01a4*/ 	.word	0xffffffff


	//   ....[2]....
        /*01a8*/ 	.word	0xffffffff


	//   ....[3]....
        /*01ac*/ 	.word	0xffffffff


	//   ....[4]....
        /*01b0*/ 	.word	0xffffffff


	//   ....[5]....
        /*01b4*/ 	.word	0xffffffff


	//   ....[6]....
        /*01b8*/ 	.word	0xffffffff


	//   ....[7]....
        /*01bc*/ 	.word	0xffffffff


	//   ....[8]....
        /*01c0*/ 	.word	0xffffffff


	//   ....[9]....
        /*01c4*/ 	.word	0xffffffff


	//   ....[10]....
        /*01c8*/ 	.word	0xffffffff


	//   ....[11]....
        /*01cc*/ 	.word	0xffffffff


	//   ....[12]....
        /*01d0*/ 	.word	0xffffffff


	//   ....[13]....
        /*01d4*/ 	.word	0xffffffff


	//   ....[14]....
        /*01d8*/ 	.word	0xffffffff


	//   ....[15]....
        /*01dc*/ 	.word	0xffffffff


	//   ....[16]....
        /*01e0*/ 	.word	0xffffffff


	//   ....[17]....
        /*01e4*/ 	.word	0xffffffff


	//   ....[18]....
        /*01e8*/ 	.word	0xffffffff


	//   ....[19]....
        /*01ec*/ 	.word	0xffffffff


	//   ....[20]....
        /*01f0*/ 	.word	0xffffffff


	//   ....[21]....
        /*01f4*/ 	.word	0xffffffff


	//   ....[22]....
        /*01f8*/ 	.word	0xffffffff


	//   ....[23]....
        /*01fc*/ 	.word	0xffffffff


	//   ....[24]....
        /*0200*/ 	.word	0xffffffff


	//   ....[25]....
        /*0204*/ 	.word	0xffffffff


	//   ....[26]....
        /*0208*/ 	.word	0xffffffff


	//   ....[27]....
        /*020c*/ 	.word	0xffffffff


	//   ....[28]....
        /*0210*/ 	.word	0xffffffff


	//   ....[29]....
        /*0214*/ 	.word	0xffffffff


	//   ....[30]....
        /*0218*/ 	.word	0xffffffff


	//   ....[31]....
        /*021c*/ 	.word	0xffffffff


	//   ....[32]....
        /*0220*/ 	.word	0xffffffff


	//   ....[33]....
        /*0224*/ 	.word	0xffffffff


	//   ....[34]....
        /*0228*/ 	.word	0xffffffff


	//   ....[35]....
        /*022c*/ 	.word	0xffffffff


	//   ....[36]....
        /*0230*/ 	.word	0xffffffff


	//   ....[37]....
        /*0234*/ 	.word	0xffffffff


	//   ....[38]....
        /*0238*/ 	.word	0xffffffff


	//   ....[39]....
        /*023c*/ 	.word	0xffffffff


	//   ....[40]....
        /*0240*/ 	.word	0xffffffff


	//   ....[41]....
        /*0244*/ 	.word	0xffffffff


	//   ....[42]....
        /*0248*/ 	.word	0xffffffff


	//   ....[43]....
        /*024c*/ 	.word	0xffffffff


	//   ....[44]....
        /*0250*/ 	.word	0xffffffff


	//   ....[45]....
        /*0254*/ 	.word	0xffffffff


	//   ....[46]....
        /*0258*/ 	.word	0xffffffff


	//   ....[47]....
        /*025c*/ 	.word	0xffffffff


	//   ....[48]....
        /*0260*/ 	.word	0xffffffff


	//   ....[49]....
        /*0264*/ 	.word	0xffffffff


	//   ....[50]....
        /*0268*/ 	.word	0xffffffff


	//   ....[51]....
        /*026c*/ 	.word	0xffffffff


	//   ....[52]....
        /*0270*/ 	.word	0xffffffff


	//   ....[53]....
        /*0274*/ 	.word	0xffffffff


	//   ....[54]....
        /*0278*/ 	.word	0xffffffff


	//   ....[55]....
        /*027c*/ 	.word	0xffffffff


	//   ....[56]....
        /*0280*/ 	.word	0xffffffff


	//   ....[57]....
        /*0284*/ 	.word	0xffffffff


	//   ....[58]....
        /*0288*/ 	.word	0xffffffff


	//   ....[59]....
        /*028c*/ 	.word	0xffffffff


	//   ....[60]....
        /*0290*/ 	.word	0xffffffff


	//   ....[61]....
        /*0294*/ 	.word	0xffffffff


	//   ....[62]....
        /*0298*/ 	.word	0xffffffff


	//   ....[63]....
        /*029c*/ 	.word	0xffffffff


	//   ....[64]....
        /*02a0*/ 	.word	0xffffffff


	//   ....[65]....
        /*02a4*/ 	.word	0xffffffff


	//   ....[66]....
        /*02a8*/ 	.word	0xffffffff


	//   ....[67]....
        /*02ac*/ 	.word	0xffffffff


	//   ....[68]....
        /*02b0*/ 	.word	0xffffffff


	//   ....[69]....
        /*02b4*/ 	.word	0xffffffff


	//   ....[70]....
        /*02b8*/ 	.word	0xffffffff


	//   ....[71]....
        /*02bc*/ 	.word	0xffffffff


	//   ....[72]....
        /*02c0*/ 	.word	0xffffffff


	//   ....[73]....
        /*02c4*/ 	.word	0xffffffff


	//   ....[74]....
        /*02c8*/ 	.word	0xffffffff


	//   ....[75]....
        /*02cc*/ 	.word	0xffffffff


	//   ....[76]....
        /*02d0*/ 	.word	0xffffffff


	//   ....[77]....
        /*02d4*/ 	.word	0xffffffff


	//   ....[78]....
        /*02d8*/ 	.word	0xffffffff


	//   ....[79]....
        /*02dc*/ 	.word	0xffffffff


	//   ....[80]....
        /*02e0*/ 	.word	0xffffffff


	//   ....[81]....
        /*02e4*/ 	.word	0xffffffff


	//   ....[82]....
        /*02e8*/ 	.word	0xffffffff


	//   ....[83]....
        /*02ec*/ 	.word	0xffffffff


	//   ....[84]....
        /*02f0*/ 	.word	0xffffffff


	//   ....[85]....
        /*02f4*/ 	.word	0xffffffff


	//   ....[86]....
        /*02f8*/ 	.word	0xffffffff


	//   ....[87]....
        /*02fc*/ 	.word	0xffffffff


	//   ....[88]....
        /*0300*/ 	.word	0xffffffff


	//   ....[89]....
        /*0304*/ 	.word	0xffffffff


	//   ....[90]....
        /*0308*/ 	.word	0xffffffff


	//   ....[91]....
        /*030c*/ 	.word	0xffffffff


	//   ....[92]....
        /*0310*/ 	.word	0xffffffff


	//   ....[93]....
        /*0314*/ 	.word	0xffffffff


	//   ....[94]....
        /*0318*/ 	.word	0xffffffff


	//   ....[95]....
        /*031c*/ 	.word	0xffffffff


	//   ....[96]....
        /*0320*/ 	.word	0xffffffff


	//   ....[97]....
        /*0324*/ 	.word	0xffffffff


	//   ....[98]....
        /*0328*/ 	.word	0xffffffff


	//   ....[99]....
        /*032c*/ 	.word	0xffffffff


	//   ....[100]....
        /*0330*/ 	.word	0xffffffff


	//   ....[101]....
        /*0334*/ 	.word	0xffffffff


	//   ....[102]....
        /*0338*/ 	.word	0xffffffff


	//   ....[103]....
        /*033c*/ 	.word	0xffffffff


	//   ....[104]....
        /*0340*/ 	.word	0xffffffff


	//   ....[105]....
        /*0344*/ 	.word	0xffffffff


	//   ....[106]....
        /*0348*/ 	.word	0xffffffff


	//   ....[107]....
        /*034c*/ 	.word	0xffffffff


	//   ....[108]....
        /*0350*/ 	.word	0xffffffff


	//   ....[109]....
        /*0354*/ 	.word	0xffffffff


	//   ....[110]....
        /*0358*/ 	.word	0xffffffff


	//   ....[111]....
        /*035c*/ 	.word	0xffffffff


	//   ....[112]....
        /*0360*/ 	.word	0xffffffff


	//   ....[113]....
        /*0364*/ 	.word	0xffffffff


	//   ....[114]....
        /*0368*/ 	.word	0xffffffff


	//   ....[115]....
        /*036c*/ 	.word	0xffffffff


	//   ....[116]....
        /*0370*/ 	.word	0xffffffff


	//   ....[117]....
        /*0374*/ 	.word	0xffffffff


	//   ....[118]....
        /*0378*/ 	.word	0xffffffff


	//   ....[119]....
        /*037c*/ 	.word	0xffffffff


	//   ....[120]....
        /*0380*/ 	.word	0xffffffff


	//   ....[121]....
        /*0384*/ 	.word	0xffffffff


	//   ....[122]....
        /*0388*/ 	.word	0xffffffff


	//   ....[123]....
        /*038c*/ 	.word	0xffffffff


	//   ....[124]....
        /*0390*/ 	.word	0xffffffff


	//   ....[125]....
        /*0394*/ 	.word	0xffffffff


	//   ....[126]....
        /*0398*/ 	.word	0xffffffff


	//   ....[127]....
        /*039c*/ 	.word	0xffffffff


	//   ....[128]....
        /*03a0*/ 	.word	0xffffffff


	//   ....[129]....
        /*03a4*/ 	.word	0xffffffff


	//   ....[130]....
        /*03a8*/ 	.word	0xffffffff


	//   ....[131]....
        /*03ac*/ 	.word	0xffffffff


	//   ....[132]....
        /*03b0*/ 	.word	0xffffffff


	//   ....[133]....
        /*03b4*/ 	.word	0xffffffff


	//   ....[134]....
        /*03b8*/ 	.word	0xffffffff


	//   ....[135]....
        /*03bc*/ 	.word	0xffffffff


	//   ....[136]....
        /*03c0*/ 	.word	0xffffffff


	//   ....[137]....
        /*03c4*/ 	.word	0xffffffff


	//   ....[138]....
        /*03c8*/ 	.word	0xffffffff


	//   ....[139]....
        /*03cc*/ 	.word	0xffffffff


	//   ....[140]....
        /*03d0*/ 	.word	0xffffffff


	//   ....[141]....
        /*03d4*/ 	.word	0x0500000f


	//   ....[142]....
        /*03d8*/ 	.word	0x0500000f


	//   ....[143]....
        /*03dc*/ 	.word	0x0500000f


	//   ....[144]....
        /*03e0*/ 	.word	0x0500000f


	//----- nvinfo : EIATTR_COOP_GROUP_INSTR_OFFSETS
	.align		4
.L_802:
        /*03e4*/ 	.byte	0x04, 0x28
        /*03e6*/ 	.short	(.L_804 - .L_803)


	//   ....[0]....
.L_803:
        /*03e8*/ 	.word	0x00000070


	//   ....[1]....
        /*03ec*/ 	.word	0x000001a0


	//   ....[2]....
        /*03f0*/ 	.word	0x000001f0


	//   ....[3]....
        /*03f4*/ 	.word	0x000003e0


	//   ....[4]....
        /*03f8*/ 	.word	0x00000630


	//   ....[5]....
        /*03fc*/ 	.word	0x00001630


	//   ....[6]....
        /*0400*/ 	.word	0x00002660


	//   ....[7]....
        /*0404*/ 	.word	0x000026b0


	//   ....[8]....
        /*0408*/ 	.word	0x00002750


	//   ....[9]....
        /*040c*/ 	.word	0x000027d0


	//   ....[10]....
        /*0410*/ 	.word	0x00002810


	//   ....[11]....
        /*0414*/ 	.word	0x00002850


	//   ....[12]....
        /*0418*/ 	.word	0x00002880


	//   ....[13]....
        /*041c*/ 	.word	0x000028b0


	//   ....[14]....
        /*0420*/ 	.word	0x000028e0


	//   ....[15]....
        /*0424*/ 	.word	0x00002950


	//   ....[16]....
        /*0428*/ 	.word	0x00002bd0


	//   ....[17]....
        /*042c*/ 	.word	0x00002c80


	//   ....[18]....
        /*0430*/ 	.word	0x00002d20


	//   ....[19]....
        /*0434*/ 	.word	0x00002d80


	//   ....[20]....
        /*0438*/ 	.word	0x00002dc0


	//   ....[21]....
        /*043c*/ 	.word	0x00002e00


	//   ....[22]....
        /*0440*/ 	.word	0x00002ec0


	//   ....[23]....
        /*0444*/ 	.word	0x00002f00


	//   ....[24]....
        /*0448*/ 	.word	0x00002f60


	//   ....[25]....
        /*044c*/ 	.word	0x00002fa0


	//   ....[26]....
        /*0450*/ 	.word	0x00003040


	//   ....[27]....
        /*0454*/ 	.word	0x00003080


	//   ....[28]....
        /*0458*/ 	.word	0x000033a0


	//   ....[29]....
        /*045c*/ 	.word	0x00003400


	//   ....[30]....
        /*0460*/ 	.word	0x00003430


	//   ....[31]....
        /*0464*/ 	.word	0x00003460


	//   ....[32]....
        /*0468*/ 	.word	0x000034d0


	//   ....[33]....
        /*046c*/ 	.word	0x000034f0


	//   ....[34]....
        /*0470*/ 	.word	0x00003530


	//   ....[35]....
        /*0474*/ 	.word	0x00003570


	//   ....[36]....
        /*0478*/ 	.word	0x00003580


	//   ....[37]....
        /*047c*/ 	.word	0x000035e0


	//   ....[38]....
        /*0480*/ 	.word	0x00003900


	//   ....[39]....
        /*0484*/ 	.word	0x00003910


	//   ....[40]....
        /*0488*/ 	.word	0x00003920


	//   ....[41]....
        /*048c*/ 	.word	0x00003930


	//   ....[42]....
        /*0490*/ 	.word	0x00003940


	//   ....[43]....
        /*0494*/ 	.word	0x00003950


	//   ....[44]....
        /*0498*/ 	.word	0x00003960


	//   ....[45]....
        /*049c*/ 	.word	0x00003990


	//   ....[46]....
        /*04a0*/ 	.word	0x000039b0


	//   ....[47]....
        /*04a4*/ 	.word	0x00003a10


	//   ....[48]....
        /*04a8*/ 	.word	0x00003a40


	//   ....[49]....
        /*04ac*/ 	.word	0x00003a70


	//   ....[50]....
        /*04b0*/ 	.word	0x00003a80


	//   ....[51]....
        /*04b4*/ 	.word	0x00003a90


	//   ....[52]....
        /*04b8*/ 	.word	0x00003ac0


	//   ....[53]....
        /*04bc*/ 	.word	0x00003af0


	//   ....[54]....
        /*04c0*/ 	.word	0x00003b20


	//   ....[55]....
        /*04c4*/ 	.word	0x00003b90


	//   ....[56]....
        /*04c8*/ 	.word	0x00003bc0


	//   ....[57]....
        /*04cc*/ 	.word	0x00003bf0


	//   ....[58]....
        /*04d0*/ 	.word	0x00003c00


	//   ....[59]....
        /*04d4*/ 	.word	0x00003c10


	//   ....[60]....
        /*04d8*/ 	.word	0x00003c20


	//   ....[61]....
        /*04dc*/ 	.word	0x00003c30


	//   ....[62]....
        /*04e0*/ 	.word	0x00003c60


	//   ....[63]....
        /*04e4*/ 	.word	0x00003c70


	//   ....[64]....
        /*04e8*/ 	.word	0x00003cb0


	//   ....[65]....
        /*04ec*/ 	.word	0x00003ce0


	//   ....[66]....
        /*04f0*/ 	.word	0x00003d10


	//   ....[67]....
        /*04f4*/ 	.word	0x00003d20


	//   ....[68]....
        /*04f8*/ 	.word	0x00003d30


	//   ....[69]....
        /*04fc*/ 	.word	0x00003d40


	//   ....[70]....
        /*0500*/ 	.word	0x000062f0


	//   ....[71]....
        /*0504*/ 	.word	0x00006330


	//   ....[72]....
        /*0508*/ 	.word	0x000063a0


	//   ....[73]....
        /*050c*/ 	.word	0x000063e0


	//   ....[74]....
        /*0510*/ 	.word	0x00006420


	//   ....[75]....
        /*0514*/ 	.word	0x00006460


	//   ....[76]....
        /*0518*/ 	.word	0x000064a0


	//   ....[77]....
        /*051c*/ 	.word	0x00006570


	//   ....[78]....
        /*0520*/ 	.word	0x000069c0


	//   ....[79]....
        /*0524*/ 	.word	0x000069d0


	//   ....[80]....
        /*0528*/ 	.word	0x000069e0


	//   ....[81]....
        /*052c*/ 	.word	0x00006a70


	//   ....[82]....
        /*0530*/ 	.word	0x00006ab0


	//   ....[83]....
        /*0534*/ 	.word	0x00006b00


	//   ....[84]....
        /*0538*/ 	.word	0x00006b50


	//   ....[85]....
        /*053c*/ 	.word	0x00006b70


	//   ....[86]....
        /*0540*/ 	.word	0x00006b80


	//   ....[87]....
        /*0544*/ 	.word	0x00006c00


	//   ....[88]....
        /*0548*/ 	.word	0x00006c40


	//   ....[89]....
        /*054c*/ 	.word	0x00006c50


	//   ....[90]....
        /*0550*/ 	.word	0x00006c70


	//   ....[91]....
        /*0554*/ 	.word	0x00006cb0


	//   ....[92]....
        /*0558*/ 	.word	0x00006da0


	//   ....[93]....
        /*055c*/ 	.word	0x00006de0


	//   ....[94]....
        /*0560*/ 	.word	0x00006e20


	//   ....[95]....
        /*0564*/ 	.word	0x00006e60


	//   ....[96]....
        /*0568*/ 	.word	0x00006ea0


	//   ....[97]....
        /*056c*/ 	.word	0x00006ee0


	//   ....[98]....
        /*0570*/ 	.word	0x00006f60


	//   ....[99]....
        /*0574*/ 	.word	0x00006fd0


	//   ....[100]....
        /*0578*/ 	.word	0x00007000


	//   ....[101]....
        /*057c*/ 	.word	0x00007070


	//   ....[102]....
        /*0580*/ 	.word	0x00007350


	//   ....[103]....
        /*0584*/ 	.word	0x00007360


	//   ....[104]....
        /*0588*/ 	.word	0x00007370


	//   ....[105]....
        /*058c*/ 	.word	0x00007380


	//   ....[106]....
        /*0590*/ 	.word	0x00007390


	//   ....[107]....
        /*0594*/ 	.word	0x000073a0


	//   ....[108]....
        /*0598*/ 	.word	0x000073d0


	//   ....[109]....
        /*059c*/ 	.word	0x00007400


	//   ....[110]....
        /*05a0*/ 	.word	0x00007440


	//   ....[111]....
        /*05a4*/ 	.word	0x00007460


	//   ....[112]....
        /*05a8*/ 	.word	0x000074a0


	//   ....[113]....
        /*05ac*/ 	.word	0x000074e0


	//   ....[114]....
        /*05b0*/ 	.word	0x00007520


	//   ....[115]....
        /*05b4*/ 	.word	0x00007550


	//   ....[116]....
        /*05b8*/ 	.word	0x00007580


	//   ....[117]....
        /*05bc*/ 	.word	0x000075c0


	//   ....[118]....
        /*05c0*/ 	.word	0x000075d0


	//   ....[119]....
        /*05c4*/ 	.word	0x00007620


	//   ....[120]....
        /*05c8*/ 	.word	0x00007660


	//   ....[121]....
        /*05cc*/ 	.word	0x00007690


	//   ....[122]....
        /*05d0*/ 	.word	0x000076a0


	//   ....[123]....
        /*05d4*/ 	.word	0x000076b0


	//   ....[124]....
        /*05d8*/ 	.word	0x000076f0


	//   ....[125]....
        /*05dc*/ 	.word	0x00007720


	//   ....[126]....
        /*05e0*/ 	.word	0x00007730


	//   ....[127]....
        /*05e4*/ 	.word	0x00007740


	//   ....[128]....
        /*05e8*/ 	.word	0x00007750


	//   ....[129]....
        /*05ec*/ 	.word	0x00007790


	//   ....[130]....
        /*05f0*/ 	.word	0x000077a0


	//   ....[131]....
        /*05f4*/ 	.word	0x000077b0


	//   ....[132]....
        /*05f8*/ 	.word	0x000077c0


	//   ....[133]....
        /*05fc*/ 	.word	0x00007800


	//   ....[134]....
        /*0600*/ 	.word	0x0000b0b0


	//   ....[135]....
        /*0604*/ 	.word	0x0000be60


	//   ....[136]....
        /*0608*/ 	.word	0x0000c190


	//   ....[137]....
        /*060c*/ 	.word	0x0000c590


	//   ....[138]....
        /*0610*/ 	.word	0x0000c840


	//   ....[139]....
        /*0614*/ 	.word	0x0000cb00


	//   ....[140]....
        /*0618*/ 	.word	0x0000cd70


	//   ....[141]....
        /*061c*/ 	.word	0x0000f470


	//   ....[142]....
        /*0620*/ 	.word	0x0000f660


	//   ....[143]....
        /*0624*/ 	.word	0x0000f6d0


	//   ....[144]....
        /*0628*/ 	.word	0x0000f740


	//----- nvinfo : EIATTR_REG_RECONFIG
	.align		4
.L_804:
        /*062c*/ 	.byte	0x01, 0x54
	.zero		2


	//----- nvinfo : EIATTR_SYSCALL_OFFSETS
	.align		4
        /*0630*/ 	.byte	0x04, 0x46
        /*0632*/ 	.short	(.L_806 - .L_805)


	//   ....[0]....
.L_805:
        /*0634*/ 	.word	0x00001290


	//   ....[1]....
        /*0638*/ 	.word	0x00001380


	//   ....[2]....
        /*063c*/ 	.word	0x000014e0


	//   ....[3]....
        /*0640*/ 	.word	0x000015d0


	//----- nvinfo : EIATTR_MBARRIER_INSTR_OFFSETS
	.align		4
.L_806:
        /*0644*/ 	.byte	0x04, 0x39
        /*0646*/ 	.short	(.L_808 - .L_807)


	//   ....[0]....
.L_807:
        /*0648*/ 	.word	0x00000290
        /*064c*/ 	.word	0x000000ff
        /*0650*/ 	.word	0x00030c00
        /*0654*/ 	.short	0x0100
        /*0656*/ 	.byte	0x06
	.zero		1


	//   ....[1]....
        /*0658*/ 	.word	0x00000390
        /*065c*/ 	.word	0x000000ff
        /*0660*/ 	.word	0x00030c10
        /*0664*/ 	.short	0x0100
        /*0666*/ 	.byte	0x08
	.zero		1


	//   ....[2]....
        /*0668*/ 	.word	0x000003a0
        /*066c*/ 	.word	0x000000ff
        /*0670*/ 	.word	0x00030c20
        /*0674*/ 	.short	0x0100
        /*0676*/ 	.byte	0x08
	.zero		1


	//   ....[3]....
        /*0678*/ 	.word	0x000003b0
        /*067c*/ 	.word	0x000000ff
        /*0680*/ 	.word	0x00030c18
        /*0684*/ 	.short	0x0100
        /*0686*/ 	.byte	0x08
	.zero		1


	//   ....[4]....
        /*0688*/ 	.word	0x000003c0
        /*068c*/ 	.word	0x000000ff
        /*0690*/ 	.word	0x00030c28
        /*0694*/ 	.short	0x0100
        /*0696*/ 	.byte	0x08
	.zero		1


	//   ....[5]....
        /*0698*/ 	.word	0x000004f0
        /*069c*/ 	.word	0x000000ff
        /*06a0*/ 	.word	0x00030c30
        /*06a4*/ 	.short	0x0100
        /*06a6*/ 	.byte	0x08
	.zero		1


	//   ....[6]....
        /*06a8*/ 	.word	0x00000500
        /*06ac*/ 	.word	0x000000ff
        /*06b0*/ 	.word	0x00030c40
        /*06b4*/ 	.short	0x0100
        /*06b6*/ 	.byte	0x08
	.zero		1


	//   ....[7]....
        /*06b8*/ 	.word	0x00000510
        /*06bc*/ 	.word	0x000000ff
        /*06c0*/ 	.word	0x00030c38
        /*06c4*/ 	.short	0x0100
        /*06c6*/ 	.byte	0x08
	.zero		1


	//   ....[8]....
        /*06c8*/ 	.word	0x00000520
        /*06cc*/ 	.word	0x000000ff
        /*06d0*/ 	.word	0x00030c48
        /*06d4*/ 	.short	0x0100
        /*06d6*/ 	.byte	0x08
	.zero		1


	//   ....[9]....
        /*06d8*/ 	.word	0x00001670
        /*06dc*/ 	.word	0x000000ec
        /*06e0*/ 	.word	0x00030c00
        /*06e4*/ 	.short	0x010a
        /*06e6*/ 	.byte	0x3f
	.zero		1


	//   ....[10]....
        /*06e8*/ 	.word	0x000017a0
        /*06ec*/ 	.word	0x000000ec
        /*06f0*/ 	.word	0x00030c00
        /*06f4*/ 	.short	0x010a
        /*06f6*/ 	.byte	0x3f
	.zero		1


	//   ....[11]....
        /*06f8*/ 	.word	0x00002030
        /*06fc*/ 	.word	0x00000006
        /*0700*/ 	.word	0x00030c10
        /*0704*/ 	.short	0x010a
        /*0706*/ 	.byte	0x3f
	.zero		1


	//   ....[12]....
        /*0708*/ 	.word	0x000020a0
        /*070c*/ 	.word	0x00000006
        /*0710*/ 	.word	0x00030c10
        /*0714*/ 	.short	0x010a
        /*0716*/ 	.byte	0x3f
	.zero		1


	//   ....[13]....
        /*0718*/ 	.word	0x000024c0
        /*071c*/ 	.word	0x00000006
        /*0720*/ 	.word	0x00030c30
        /*0724*/ 	.short	0x010a
        /*0726*/ 	.byte	0x3f
	.zero		1


	//   ....[14]....
        /*0728*/ 	.word	0x00002540
        /*072c*/ 	.word	0x00000006
        /*0730*/ 	.word	0x00030c30
        /*0734*/ 	.short	0x010a
        /*0736*/ 	.byte	0x3f
	.zero		1


	//   ....[15]....
        /*0738*/ 	.word	0x000050e0
        /*073c*/ 	.word	0x00000005
        /*0740*/ 	.word	0x00000000
        /*0744*/ 	.short	0x0101
        /*0746*/ 	.byte	0x3f
	.zero		1


	//   ....[16]....
        /*0748*/ 	.word	0x00005530
        /*074c*/ 	.word	0x00000006
        /*0750*/ 	.word	0x00000000
        /*0754*/ 	.short	0x0101
        /*0756*/ 	.byte	0x3f
	.zero		1


	//   ....[17]....
        /*0758*/ 	.word	0x00005d30
        /*075c*/ 	.word	0x00000007
        /*0760*/ 	.word	0x00030c10
        /*0764*/ 	.short	0x010a
        /*0766*/ 	.byte	0x3f
	.zero		1


	//   ....[18]....
        /*0768*/ 	.word	0x00005db0
        /*076c*/ 	.word	0x00000007
        /*0770*/ 	.word	0x00030c10
        /*0774*/ 	.short	0x010a
        /*0776*/ 	.byte	0x3f
	.zero		1


	//   ....[19]....
        /*0778*/ 	.word	0x000061c0
        /*077c*/ 	.word	0x00000007
        /*0780*/ 	.word	0x00030c30
        /*0784*/ 	.short	0x010a
        /*0786*/ 	.byte	0x3f
	.zero		1


	//   ....[20]....
        /*0788*/ 	.word	0x00006250
        /*078c*/ 	.word	0x00000007
        /*0790*/ 	.word	0x00030c30
        /*0794*/ 	.short	0x010a
        /*0796*/ 	.byte	0x3f
	.zero		1


	//   ....[21]....
        /*0798*/ 	.word	0x00008a00
        /*079c*/ 	.word	0x00000008
        /*07a0*/ 	.word	0x00000000
        /*07a4*/ 	.short	0x0101
        /*07a6*/ 	.byte	0x3f
	.zero		1


	//   ....[22]....
        /*07a8*/ 	.word	0x00008e70
        /*07ac*/ 	.word	0x00000007
        /*07b0*/ 	.word	0x00000000
        /*07b4*/ 	.short	0x0101
        /*07b6*/ 	.byte	0x3f
	.zero		1


	//   ....[23]....
        /*07b8*/ 	.word	0x0000db00
        /*07bc*/ 	.word	0x0000000f
        /*07c0*/ 	.word	0x00030c20
        /*07c4*/ 	.short	0x010a
        /*07c6*/ 	.byte	0x3f
	.zero		1


	//   ....[24]....
        /*07c8*/ 	.word	0x0000e0a0
        /*07cc*/ 	.word	0x0000000f
        /*07d0*/ 	.word	0x00030c40
        /*07d4*/ 	.short	0x010a
        /*07d6*/ 	.byte	0x3f
	.zero		1


	//   ....[25]....
        /*07d8*/ 	.word	0x0000e300
        /*07dc*/ 	.word	0x0000000f
        /*07e0*/ 	.word	0x00030c28
        /*07e4*/ 	.short	0x010a
        /*07e6*/ 	.byte	0x3f
	.zero		1


	//   ....[26]....
        /*07e8*/ 	.word	0x0000e560
        /*07ec*/ 	.word	0x0000000f
        /*07f0*/ 	.word	0x00030c48
        /*07f4*/ 	.short	0x010a
        /*07f6*/ 	.byte	0x3f
	.zero		1


	//   ....[27]....
        /*07f8*/ 	.word	0x0000e760
        /*07fc*/ 	.word	0x0000000f
        /*0800*/ 	.word	0x00030c20
        /*0804*/ 	.short	0x010a
        /*0806*/ 	.byte	0x3f
	.zero		1


	//   ....[28]....
        /*0808*/ 	.word	0x0000ea30
        /*080c*/ 	.word	0x0000000f
        /*0810*/ 	.word	0x00030c40
        /*0814*/ 	.short	0x010a
        /*0816*/ 	.byte	0x3f
	.zero		1


	//   ....[29]....
        /*0818*/ 	.word	0x0000ec60
        /*081c*/ 	.word	0x0000000f
        /*0820*/ 	.word	0x00030c28
        /*0824*/ 	.short	0x010a
        /*0826*/ 	.byte	0x3f
	.zero		1


	//   ....[30]....
        /*0828*/ 	.word	0x0000ef00
        /*082c*/ 	.word	0x00000003
        /*0830*/ 	.word	0x00030c40
        /*0834*/ 	.short	0x010a
        /*0836*/ 	.byte	0x3f
	.zero		1


	//   ....[31]....
        /*0838*/ 	.word	0x0000f2f0
        /*083c*/ 	.word	0x00000007
        /*0840*/ 	.word	0x00000000
        /*0844*/ 	.short	0x010a
        /*0846*/ 	.byte	0x3f
	.zero		1


	//   ....[32]....
        /*0848*/ 	.word	0x0000f340
        /*084c*/ 	.word	0x00000003
        /*0850*/ 	.word	0x00000000
        /*0854*/ 	.short	0x010a
        /*0856*/ 	.byte	0x3f
	.zero		1


	//   ....[33]....
        /*0858*/ 	.word	0x0000f3a0
        /*085c*/ 	.word	0x00000005
        /*0860*/ 	.word	0x00000000
        /*0864*/ 	.short	0x010a
        /*0866*/ 	.byte	0x3f
	.zero		1


	//   ....[34]....
        /*0868*/ 	.word	0x0000f3d0
        /*086c*/ 	.word	0x00000003
        /*0870*/ 	.word	0x00000000
        /*0874*/ 	.short	0x010a
        /*0876*/ 	.byte	0x3f
	.zero		1


	//   ....[35]....
        /*0878*/ 	.word	0x0000f4a0
        /*087c*/ 	.word	0x000000ec
        /*0880*/ 	.word	0x00030c00
        /*0884*/ 	.short	0x010a
        /*0886*/ 	.byte	0x3f
	.zero		1


	//   ....[36]....
        /*0888*/ 	.word	0x0000f4f0
        /*088c*/ 	.word	0x00000006
        /*0890*/ 	.word	0x00030c10
        /*0894*/ 	.short	0x010a
        /*0896*/ 	.byte	0x3f
	.zero		1


	//   ....[37]....
        /*0898*/ 	.word	0x0000f540
        /*089c*/ 	.word	0x00000006
        /*08a0*/ 	.word	0x00030c30
        /*08a4*/ 	.short	0x010a
        /*08a6*/ 	.byte	0x3f
	.zero		1


	//   ....[38]....
        /*08a8*/ 	.word	0x0000f590
        /*08ac*/ 	.word	0x00000007
        /*08b0*/ 	.word	0x00030c10
        /*08b4*/ 	.short	0x010a
        /*08b6*/ 	.byte	0x3f
	.zero		1


	//   ....[39]....
        /*08b8*/ 	.word	0x0000f5e0
        /*08bc*/ 	.word	0x00000007
        /*08c0*/ 	.word	0x00030c30
        /*08c4*/ 	.short	0x010a
        /*08c6*/ 	.byte	0x3f
	.zero		1


	//   ....[40]....
        /*08c8*/ 	.word	0x0000f780
        /*08cc*/ 	.word	0x0000000f
        /*08d0*/ 	.word	0x00030c20
        /*08d4*/ 	.short	0x010a
        /*08d6*/ 	.byte	0x3f
	.zero		1


	//   ....[41]....
        /*08d8*/ 	.word	0x0000f7d0
        /*08dc*/ 	.word	0x0000000f
        /*08e0*/ 	.word	0x00030c40
        /*08e4*/ 	.short	0x010a
        /*08e6*/ 	.byte	0x3f
	.zero		1


	//   ....[42]....
        /*08e8*/ 	.word	0x0000f820
        /*08ec*/ 	.word	0x0000000f
        /*08f0*/ 	.word	0x00030c28
        /*08f4*/ 	.short	0x010a
        /*08f6*/ 	.byte	0x3f
	.zero		1


	//   ....[43]....
        /*08f8*/ 	.word	0x0000f870
        /*08fc*/ 	.word	0x0000000f
        /*0900*/ 	.word	0x00030c48
        /*0904*/ 	.short	0x010a
        /*0906*/ 	.byte	0x3f
	.zero		1


	//   ....[44]....
        /*0908*/ 	.word	0x0000f8d0
        /*090c*/ 	.word	0x0000000f
        /*0910*/ 	.word	0x00030c20
        /*0914*/ 	.short	0x010a
        /*0916*/ 	.byte	0x3f
	.zero		1


	//   ....[45]....
        /*0918*/ 	.word	0x0000f920
        /*091c*/ 	.word	0x0000000f
        /*0920*/ 	.word	0x00030c40
        /*0924*/ 	.short	0x010a
        /*0926*/ 	.byte	0x3f
	.zero		1


	//   ....[46]....
        /*0928*/ 	.word	0x0000f970
        /*092c*/ 	.word	0x0000000f
        /*0930*/ 	.word	0x00030c28
        /*0934*/ 	.short	0x010a
        /*0936*/ 	.byte	0x3f
	.zero		1


	//   ....[47]....
        /*0938*/ 	.word	0x0000f9c0
        /*093c*/ 	.word	0x00000003
        /*0940*/ 	.word	0x00030c40
        /*0944*/ 	.short	0x010a
        /*0946*/ 	.byte	0x3f
	.zero		1


	//   ....[48]....
        /*0948*/ 	.word	0x0000fa90
        /*094c*/ 	.word	0x00000007
        /*0950*/ 	.word	0x00000000
        /*0954*/ 	.short	0x010a
        /*0956*/ 	.byte	0x3f
	.zero		1


	//   ....[49]....
        /*0958*/ 	.word	0x0000fae0
        /*095c*/ 	.word	0x00000003
        /*0960*/ 	.word	0x00000000
        /*0964*/ 	.short	0x010a
        /*0966*/ 	.byte	0x3f
	.zero		1


	//   ....[50]....
        /*0968*/ 	.word	0x0000fb30
        /*096c*/ 	.word	0x00000005
        /*0970*/ 	.word	0x00000000
        /*0974*/ 	.short	0x010a
        /*0976*/ 	.byte	0x3f
	.zero		1


	//----- nvinfo : EIATTR_NUM_MBARRIERS
	.align		4
.L_808:
        /*0978*/ 	.byte	0x03, 0x38
        /*097a*/ 	.short	0x0009


	//----- nvinfo : EIATTR_EXIT_INSTR_OFFSETS
	.align		4
        /*097c*/ 	.byte	0x04, 0x1c
        /*097e*/ 	.short	(.L_810 - .L_809)


	//   ....[0]....
.L_809:
        /*0980*/ 	.word	0x0000f420


	//----- nvinfo : EIATTR_MAX_THREADS
	.align		4
.L_810:
        /*0984*/ 	.byte	0x04, 0x05
        /*0986*/ 	.short	(.L_812 - .L_811)
.L_811:
        /*0988*/ 	.word	0x00000180
        /*098c*/ 	.word	0x00000001
        /*0990*/ 	.word	0x00000001


	//----- nvinfo : EIATTR_CRS_STACK_SIZE
	.align		4
.L_812:
        /*0994*/ 	.byte	0x04, 0x1e
        /*0996*/ 	.short	(.L_814 - .L_813)
.L_813:
        /*0998*/ 	.word	0x00000000


	//----- nvinfo : EIATTR_CBANK_PARAM_SIZE
	.align		4
.L_814:
        /*099c*/ 	.byte	0x03, 0x19
        /*099e*/ 	.short	0x06f0


	//----- nvinfo : EIATTR_PARAM_CBANK
	.align		4
        /*09a0*/ 	.byte	0x04, 0x0a
        /*09a2*/ 	.short	(.L_816 - .L_815)
	.align		4
.L_815:
        /*09a4*/ 	.word	index@(.nv.constant0._ZN7cutlass13device_kernelIN5flash11enable_sm90INS1_16FlashAttnBwdSm90INS1_25CollectiveMainloopBwdSm90ILi2ELi2ELi2EN4cute5tupleIJNS5_1CILi1EEES8_S8_EEENS6_IJNS7_ILi128EEESA_NS7_ILi64EEEEEENS_10bfloat16_tEfNS_4arch4Sm90ELb1ELb0ELb0ELb1ELb1ELb1ELb0ELb0ELi2ELi1ELi2ELi2ELb0EEENS1_21CollectiveEpilogueBwdISC_SD_SF_Li256ELb1ELb0ELi1EEENS1_25SingleTileBwdLPTSchedulerILb1ELi128ELb1EEEEEEEEEvNT_6ParamsE)
        /*09a8*/ 	.short	0x0210
        /*09aa*/ 	.short	0x06f0


	//----- nvinfo : EIATTR_SW_WAR
	.align		4
.L_816:
        /*09ac*/ 	.byte	0x04, 0x36
        /*09ae*/ 	.short	(.L_818 - .L_817)
.L_817:
        /*09b0*/ 	.word	0x00000008
.L_818:


//--------------------- .nv.info._ZN7cutlass13device_kernelIN5flash11enable_sm90INS1_16FlashAttnBwdSm90INS1_25CollectiveMainloopBwdSm90ILi2ELi2ELi2EN4cute5tupleIJNS5_1CILi1EEES8_S8_EEENS6_IJNS7_ILi128EEESA_NS7_ILi64EEEEEENS_10bfloat16_tEfNS_4arch4Sm90ELb1ELb0ELb0ELb1ELb0ELb1ELb0ELb0ELi2ELi1ELi2ELi2ELb0EEENS1_24CollectiveEpilogueBwdGQAISC_fSF_Li256ELb1ELb0EEENS1_25SingleTileBwdLPTSchedulerILb1ELi128ELb0EEEEEEEEEvNT_6ParamsE --------------------------
	.section	.nv.info._ZN7cutlass13device_kernelIN5flash11enable_sm90INS1_16FlashAttnBwdSm90INS1_25CollectiveMainloopBwdSm90ILi2ELi2ELi2EN4cute5tupleIJNS5_1CILi1EEES8_S8_EEENS6_IJNS7_ILi128EEESA_NS7_ILi64EEEEEENS_10bfloat16_tEfNS_4arch4Sm90ELb1ELb0ELb0ELb1ELb0ELb1ELb0ELb0ELi2ELi1ELi2ELi2ELb0EEENS1_24CollectiveEpilogueBwdGQAISC_fSF_Li256ELb1ELb0EEENS1_25SingleTileBwdLPTSchedulerILb1ELi128ELb0EEEEEEEEEvNT_6ParamsE,"",@"SHT_CUDA_INFO"
	.sectionflags	@""
	.align	4


	//----- nvinfo : EIATTR_CUDA_API_VERSION
	.align		4
        /*0000*/ 	.byte	0x04, 0x37
        /*0002*/ 	.short	(.L_820 - .L_819)
.L_819:
        /*0004*/ 	.word	0x00000082


	//----- nvinfo : EIATTR_KPARAM_INFO
	.align		4
.L_820:
        /*0008*/ 	.byte	0x04, 0x17
        /*000a*/ 	.short	(.L_822 - .L_821)
.L_821:
        /*000c*/ 	.word	0x00000000
        /*0010*/ 	.short	0x0000
        /*0012*/ 	.short	0x0070
        /*0014*/ 	.byte	0x00, 0xf0, 0x01, 0x1c


	//----- nvinfo : EIATTR_SPARSE_MMA_MASK
	.align		4
.L_822:
        /*0018*/ 	.byte	0x03, 0x50
        /*001a*/ 	.short	0x0000


	//----- nvinfo : EIATTR_MAXREG_COUNT
	.align		4
        /*001c*/ 	.byte	0x03, 0x1b
        /*001e*/ 	.short	0x00a8


	//----- nvinfo : EIATTR_NUM_BARRIERS
	.align		4
        /*0020*/ 	.byte	0x02, 0x4c
        /*0022*/ 	.byte	0x10
	.zero		1


	//----- nvinfo : EIATTR_EXTERNS
	.align		4
        /*0024*/ 	.byte	0x04, 0x0f
        /*0026*/ 	.short	(.L_824 - .L_823)


	//   ....[0]....
	.align		4
.L_823:
        /*0028*/ 	.word	index@(__assertfail)


	//----- nvinfo : EIATTR_ANNOTATIONS
	.align		4
.L_824:
        /*002c*/ 	.byte	0x04, 0x55
        /*002e*/ 	.short	(.L_826 - .L_825)


	//   ....[0]....
.L_825:
        /* <DEDUP_REMOVED lines=24> */


	//----- nvinfo : EIATTR_MERCURY_ISA_VERSION
	.align		4
.L_826:
        /*0198*/ 	.byte	0x03, 0x5f
        /*019a*/ 	.short	0x0101


	//----- nvinfo : EIATTR_INT_WARP_WIDE_INSTR_OFFSETS
	.align		4
        /*019c*/ 	.byte	0x04, 0x31
        /*019e*/ 	.short	(.L_828 - .L_827)


	//   ....[0]....
.L_827:
        /*01a0*/ 	.word	0x00000190


	//   ....[1]....
        /*01a4*/ 	.word	0x000001c0


	//----- nvinfo : EIATTR_COOP_GROUP_MASK_REGIDS
	.align		4
.L_828:
        /*01a8*/ 	.byte	0x04, 0x29
        /*01aa*/ 	.short	(.L_830 - .L_829)


	//   ....[0]....
.L_829:
        /*01ac*/ 	.word	0xffffffff


	//   ....[1]....
        /*01b0*/ 	.word	0xffffffff


	//   ....[2]....
        /*01b4*/ 	.word	0xffffffff


	//   ....[3]....
        /*01b8*/ 	.word	0xffffffff


	//   ....[4]....
        /*01bc*/ 	.word	0xffffffff


	//   ....[5]....
        /*01c0*/ 	.word	0xffffffff


	//   ....[6]....
        /*01c4*/ 	.word	0xffffffff


	//   ....[7]....
        /*01c8*/ 	.word	0xffffffff


	//   ....[8]....
        /*01cc*/ 	.word	0xffffffff


	//   ....[9]....
        /*01d0*/ 	.word	0xffffffff


	//   ....[10]....
        /*01d4*/ 	.word	0xffffffff


	//   ....[11]....
        /*01d8*/ 	.word	0xffffffff


	//   ....[12]....
        /*01dc*/ 	.word	0xffffffff


	//   ....[13]....
        /*01e0*/ 	.word	0xffffffff


	//   ....[14]....
        /*01e4*/ 	.word	0xffffffff


	//   ....[15]....
        /*01e8*/ 	.word	0xffffffff


	//   ....[16]....
        /*01ec*/ 	.word	0xffffffff


	//   ....[17]....
        /*01f0*/ 	.word	0xffffffff


	//   ....[18]....
        /*01f4*/ 	.word	0xffffffff


	//   ....[19]....
        /*01f8*/ 	.word	0xffffffff


	//   ....[20]....
        /*01fc*/ 	.word	0xffffffff


	//   ....[21]....
        /*0200*/ 	.word	0xffffffff


	//   ....[22]....
        /*0204*/ 	.word	0xffffffff


	//   ....[23]....
        /*0208*/ 	.word	0xffffffff


	//   ....[24]....
        /*020c*/ 	.word	0xffffffff


	//   ....[25]....
        /*0210*/ 	.word	0xffffffff


	//   ....[26]....
        /*0214*/ 	.word	0xffffffff


	//   ....[27]....
        /*0218*/ 	.word	0xffffffff


	//   ....[28]....
        /*021c*/ 	.word	0xffffffff


	//   ....[29]....
        /*0220*/ 	.word	0xffffffff


	//   ....[30]....
        /*0224*/ 	.word	0xffffffff


	//   ....[31]....
        /*0228*/ 	.word	0xffffffff


	//   ....[32]....
        /*022c*/ 	.word	0xffffffff


	//   ....[33]....
        /*0230*/ 	.word	0xffffffff


	//   ....[34]....
        /*0234*/ 	.word	0xffffffff


	//   ....[35]....
        /*0238*/ 	.word	0xffffffff


	//   ....[36]....
        /*023c*/ 	.word	0xffffffff


	//   ....[37]....
        /*0240*/ 	.word	0xffffffff


	//   ....[38]....
        /*0244*/ 	.word	0xffffffff


	//   ....[39]....
        /*0248*/ 	.word	0xffffffff


	//   ....[40]....
        /*024c*/ 	.word	0xffffffff


	//   ....[41]....
        /*0250*/ 	.word	0xffffffff


	//   ....[42]....
        /*0254*/ 	.word	0xffffffff


	//   ....[43]....
        /*0258*/ 	.word	0xffffffff


	//   ....[44]....
        /*025c*/ 	.word	0xffffffff


	//   ....[45]....
        /*0260*/ 	.word	0xffffffff


	//   ....[46]....
        /*0264*/ 	.word	0xffffffff


	//   ....[47]....
        /*0268*/ 	.word	0xffffffff


	//   ....[48]....
        /*026c*/ 	.word	0xffffffff


	//   ....[49]....
        /*0270*/ 	.word	0xffffffff


	//   ....[50]....
        /*0274*/ 	.word	0xffffffff


	//   ....[51]....
        /*0278*/ 	.word	0xffffffff


	//   ....[52]....
        /*027c*/ 	.word	0xffffffff


	//   ....[53]....
        /*0280*/ 	.word	0xffffffff


	//   ....[54]....
        /*0284*/ 	.word	0xffffffff


	//   ....[55]....
        /*0288*/ 	.word	0xffffffff


	//   ....[56]....
        /*028c*/ 	.word	0xffffffff


	//   ....[57]....
        /*0290*/ 	.word	0xffffffff


	//   ....[58]....
        /*0294*/ 	.word	0xffffffff


	//   ....[59]....
        /*0298*/ 	.word	0xffffffff


	//   ....[60]....
        /*029c*/ 	.word	0xffffffff


	//   ....[61]....
        /*02a0*/ 	.word	0xffffffff


	//   ....[62]....
        /*02a4*/ 	.word	0xffffffff


	//   ....[63]....
        /*02a8*/ 	.word	0xffffffff


	//   ....[64]....
        /*02ac*/ 	.word	0xffffffff


	//   ....[65]....
        /*02b0*/ 	.word	0xffffffff


	//   ....[66]....
        /*02b4*/ 	.word	0xffffffff


	//   ....[67]....
        /*02b8*/ 	.word	0xffffffff


	//   ....[68]....
        /*02bc*/ 	.word	0xffffffff


	//   ....[69]....
        /*02c0*/ 	.word	0xffffffff


	//   ....[70]....
        /*02c4*/ 	.word	0xffffffff


	//   ....[71]....
        /*02c8*/ 	.word	0xffffffff


	//   ....[72]....
        /*02cc*/ 	.word	0xffffffff


	//   ....[73]....
        /*02d0*/ 	.word	0xffffffff


	//   ....[74]....
        /*02d4*/ 	.word	0xffffffff


	//   ....[75]....
        /*02d8*/ 	.word	0xffffffff


	//   ....[76]....
        /*02dc*/ 	.word	0xffffffff


	//   ....[77]....
        /*02e0*/ 	.word	0xffffffff


	//   ....[78]....
        /*02e4*/ 	.word	0xffffffff


	//   ....[79]....
        /*02e8*/ 	.word	0xffffffff


	//   ....[80]....
        /*02ec*/ 	.word	0xffffffff


	//   ....[81]....
        /*02f0*/ 	.word	0xffffffff


	//   ....[82]....
        /*02f4*/ 	.word	0xffffffff


	//   ....[83]....
        /*02f8*/ 	.word	0xffffffff


	//   ....[84]....
        /*02fc*/ 	.word	0xffffffff


	//   ....[85]....
        /*0300*/ 	.word	0xffffffff


	//   ....[86]....
        /*0304*/ 	.word	0xffffffff


	//   ....[87]....
        /*0308*/ 	.word	0xffffffff


	//   ....[88]....
        /*030c*/ 	.word	0xffffffff


	//   ....[89]....
        /*0310*/ 	.word	0xffffffff


	//   ....[90]....
        /*0314*/ 	.word	0xffffffff


	//   ....[91]....
        /*0318*/ 	.word	0xffffffff


	//   ....[92]....
        /*031c*/ 	.word	0xffffffff


	//   ....[93]....
        /*0320*/ 	.word	0xffffffff


	//   ....[94]....
        /*0324*/ 	.word	0xffffffff


	//   ....[95]....
        /*0328*/ 	.word	0xffffffff


	//   ....[96]....
        /*032c*/ 	.word	0xffffffff


	//   ....[97]....
        /*0330*/ 	.word	0xffffffff


	//   ....[98]....
        /*0334*/ 	.word	0xffffffff


	//   ....[99]....
        /*0338*/ 	.word	0xffffffff


	//   ....[100]....
        /*033c*/ 	.word	0xffffffff


	//   ....[101]....
        /*0340*/ 	.word	0xffffffff


	//   ....[102]....
        /*0344*/ 	.word	0xffffffff


	//   ....[103]....
        /*0348*/ 	.word	0xffffffff


	//   ....[104]....
        /*034c*/ 	.word	0xffffffff


	//   ....[105]....
        /*0350*/ 	.word	0xffffffff


	//   ....[106]....
        /*0354*/ 	.word	0xffffffff


	//   ....[107]....
        /*0358*/ 	.word	0xffffffff


	//   ....[108]....
        /*035c*/ 	.word	0xffffffff


	//   ....[109]....
        /*0360*/ 	.word	0xffffffff


	//   ....[110]....
        /*0364*/ 	.word	0xffffffff


	//   ....[111]....
        /*0368*/ 	.word	0xffffffff


	//   ....[112]....
        /*036c*/ 	.word	0xffffffff


	//   ....[113]....
        /*0370*/ 	.word	0xffffffff


	//   ....[114]....
        /*0374*/ 	.word	0xffffffff


	//   ....[115]....
        /*0378*/ 	.word	0xffffffff


	//   ....[116]....
        /*037c*/ 	.word	0xffffffff


	//   ....[117]....
        /*0380*/ 	.word	0xffffffff


	//   ....[118]....
        /*0384*/ 	.word	0xffffffff


	//   ....[119]....
        /*0388*/ 	.word	0xffffffff


	//   ....[120]....
        /*038c*/ 	.word	0xffffffff


	//   ....[121]....
        /*0390*/ 	.word	0xffffffff


	//   ....[122]....
        /*0394*/ 	.word	0xffffffff


	//   ....[123]....
        /*0398*/ 	.word	0xffffffff


	//   ....[124]....
        /*039c*/ 	.word	0xffffffff


	//   ....[125]....
        /*03a0*/ 	.word	0xffffffff


	//   ....[126]....
        /*03a4*/ 	.word	0xffffffff


	//   ....[127]....
        /*03a8*/ 	.word	0xffffffff


	//   ....[128]....
        /*03ac*/ 	.word	0xffffffff


	//   ....[129]....
        /*03b0*/ 	.word	0xffffffff


	//   ....[130]....
        /*03b4*/ 	.word	0xffffffff


	//   ....[131]....
        /*03b8*/ 	.word	0xffffffff


	//   ....[132]....
        /*03bc*/ 	.word	0xffffffff


	//   ....[133]....
        /*03c0*/ 	.word	0xffffffff


	//   ....[134]....
        /*03c4*/ 	.word	0xffffffff


	//   ....[135]....
        /*03c8*/ 	.word	0x0500000f


	//----- nvinfo : EIATTR_COOP_GROUP_INSTR_OFFSETS
	.align		4
.L_830:
        /*03cc*/ 	.byte	0x04, 0x28
        /*03ce*/ 	.short	(.L_832 - .L_831)


	//   ....[0]....
.L_831:
        /*03d0*/ 	.word	0x00000070


	//   ....[1]....
        /*03d4*/ 	.word	0x000001a0


	//   ....[2]....
        /*03d8*/ 	.word	0x000001f0


	//   ....[3]....
        /*03dc*/ 	.word	0x000003e0


	//   ....[4]....
        /*03e0*/ 	.word	0x00000630


	//   ....[5]....
        /*03e4*/ 	.word	0x00001620


	//   ....[6]....
        /*03e8*/ 	.word	0x00002840


	//   ....[7]....
        /*03ec*/ 	.word	0x00002890


	//   ....[8]....
        /*03f0*/ 	.word	0x00002920


	//   ....[9]....
        /*03f4*/ 	.word	0x000029c0


	//   ....[10]....
        /*03f8*/ 	.word	0x00002a00


	//   ....[11]....
        /*03fc*/ 	.word	0x00002a40


	//   ....[12]....
        /*0400*/ 	.word	0x00002a70


	//   ....[13]....
        /*0404*/ 	.word	0x00002ab0


	//   ....[14]....
        /*0408*/ 	.word	0x00002af0


	//   ....[15]....
        /*040c*/ 	.word	0x00002b30


	//   ....[16]....
        /*0410*/ 	.word	0x00002b60


	//   ....[17]....
        /*0414*/ 	.word	0x00002dd0


	//   ....[18]....
        /*0418*/ 	.word	0x00002e70


	//   ....[19]....
        /*041c*/ 	.word	0x00002eb0


	//   ....[20]....
        /*0420*/ 	.word	0x00002f40


	//   ....[21]....
        /*0424*/ 	.word	0x00002fa0


	//   ....[22]....
        /*0428*/ 	.word	0x00002ff0


	//   ....[23]....
        /*042c*/ 	.word	0x00003030


	//   ....[24]....
        /*0430*/ 	.word	0x000030b0


	//   ....[25]....
        /*0434*/ 	.word	0x000030f0


	//   ....[26]....
        /*0438*/ 	.word	0x00003580


	//   ....[27]....
        /*043c*/ 	.word	0x000035b0


	//   ....[28]....
        /*0440*/ 	.word	0x00003610


	//   ....[29]....
        /*0444*/ 	.word	0x00003650


	//   ....[30]....
        /*0448*/ 	.word	0x00003690


	//   ....[31]....
        /*044c*/ 	.word	0x000036b0


	//   ....[32]....
        /*0450*/ 	.word	0x000036e0


	//   ....[33]....
        /*0454*/ 	.word	0x00003730


	//   ....[34]....
        /*0458*/ 	.word	0x00003750


	//   ....[35]....
        /*045c*/ 	.word	0x00003770


	//   ....[36]....
        /*0460*/ 	.word	0x00003790


	//   ....[37]....
        /*0464*/ 	.word	0x000037d0


	//   ....[38]....
        /*0468*/ 	.word	0x00003ac0


	//   ....[39]....
        /*046c*/ 	.word	0x00003ad0


	//   ....[40]....
        /*0470*/ 	.word	0x00003ae0


	//   ....[41]....
        /*0474*/ 	.word	0x00003af0


	//   ....[42]....
        /*0478*/ 	.word	0x00003b00


	//   ....[43]....
        /*047c*/ 	.word	0x00003b10


	//   ....[44]....
        /*0480*/ 	.word	0x00003b20


	//   ....[45]....
        /*0484*/ 	.word	0x00003b50


	//   ....[46]....
        /*0488*/ 	.word	0x00003b70


	//   ....[47]....
        /*048c*/ 	.word	0x00003bd0


	//   ....[48]....
        /*0490*/ 	.word	0x00003c00


	//   ....[49]....
        /*0494*/ 	.word	0x00003c30


	//   ....[50]....
        /*0498*/ 	.word	0x00003c40


	//   ....[51]....
        /*049c*/ 	.word	0x00003c50


	//   ....[52]....
        /*04a0*/ 	.word	0x00003c80


	//   ....[53]....
        /*04a4*/ 	.word	0x00003cb0


	//   ....[54]....
        /*04a8*/ 	.word	0x00003ce0


	//   ....[55]....
        /*04ac*/ 	.word	0x00003d50


	//   ....[56]....
        /*04b0*/ 	.word	0x00003d80


	//   ....[57]....
        /*04b4*/ 	.word	0x00003db0


	//   ....[58]....
        /*04b8*/ 	.word	0x00003dc0


	//   ....[59]....
        /*04bc*/ 	.word	0x00003dd0


	//   ....[60]....
        /*04c0*/ 	.word	0x00003de0


	//   ....[61]....
        /*04c4*/ 	.word	0x00003df0


	//   ....[62]....
        /*04c8*/ 	.word	0x00003e20


	//   ....[63]....
        /*04cc*/ 	.word	0x00003e30


	//   ....[64]....
        /*04d0*/ 	.word	0x00003e70


	//   ....[65]....
        /*04d4*/ 	.word	0x00003ea0


	//   ....[66]....
        /*04d8*/ 	.word	0x00003ed0


	//   ....[67]....
        /*04dc*/ 	.word	0x00003ee0


	//   ....[68]....
        /*04e0*/ 	.word	0x00003ef0


	//   ....[69]....
        /*04e4*/ 	.word	0x00003f00


	//   ....[70]....
        /*04e8*/ 	.word	0x000064f0


	//   ....[71]....
        /*04ec*/ 	.word	0x00006530


	//   ....[72]....
        /*04f0*/ 	.word	0x000065a0


	//   ....[73]....
        /*04f4*/ 	.word	0x000065e0


	//   ....[74]....
        /*04f8*/ 	.word	0x00006620


	//   ....[75]....
        /*04fc*/ 	.word	0x00006660


	//   ....[76]....
        /*0500*/ 	.word	0x000066a0


	//   ....[77]....
        /*0504*/ 	.word	0x000068e0


	//   ....[78]....
        /*0508*/ 	.word	0x00006a60


	//   ....[79]....
        /*050c*/ 	.word	0x00006bd0


	//   ....[80]....
        /*0510*/ 	.word	0x00006be0


	//   ....[81]....
        /*0514*/ 	.word	0x00006bf0


	//   ....[82]....
        /*0518*/ 	.word	0x00006c90


	//   ....[83]....
        /*051c*/ 	.word	0x00006cd0


	//   ....[84]....
        /*0520*/ 	.word	0x00006d10


	//   ....[85]....
        /*0524*/ 	.word	0x00006d50


	//   ....[86]....
        /*0528*/ 	.word	0x00006d70


	//   ....[87]....
        /*052c*/ 	.word	0x00006d90


	//   ....[88]....
        /*0530*/ 	.word	0x00006dc0


	//   ....[89]....
        /*0534*/ 	.word	0x00006e30


	//   ....[90]....
        /*0538*/ 	.word	0x00006e60


	//   ....[91]....
        /*053c*/ 	.word	0x00006e70


	//   ....[92]....
        /*0540*/ 	.word	0x00006eb0


	//   ....[93]....
        /*0544*/ 	.word	0x00006fd0


	//   ....[94]....
        /*0548*/ 	.word	0x00007010


	//   ....[95]....
        /*054c*/ 	.word	0x00007050


	//   ....[96]....
        /*0550*/ 	.word	0x000070a0


	//   ....[97]....
        /*0554*/ 	.word	0x000070d0


	//   ....[98]....
        /*0558*/ 	.word	0x000070f0


	//   ....[99]....
        /*055c*/ 	.word	0x00007130


	//   ....[100]....
        /*0560*/ 	.word	0x000071b0


	//   ....[101]....
        /*0564*/ 	.word	0x00007200


	//   ....[102]....
        /*0568*/ 	.word	0x00007560


	//   ....[103]....
        /*056c*/ 	.word	0x00007570


	//   ....[104]....
        /*0570*/ 	.word	0x00007580


	//   ....[105]....
        /*0574*/ 	.word	0x00007590


	//   ....[106]....
        /*0578*/ 	.word	0x000075a0


	//   ....[107]....
        /*057c*/ 	.word	0x000075b0


	//   ....[108]....
        /*0580*/ 	.word	0x000075e0


	//   ....[109]....
        /*0584*/ 	.word	0x00007610


	//   ....[110]....
        /*0588*/ 	.word	0x00007650


	//   ....[111]....
        /*058c*/ 	.word	0x00007670


	//   ....[112]....
        /*0590*/ 	.word	0x000076b0


	//   ....[113]....
        /*0594*/ 	.word	0x000076d0


	//   ....[114]....
        /*0598*/ 	.word	0x00007710


	//   ....[115]....
        /*059c*/ 	.word	0x00007740


	//   ....[116]....
        /*05a0*/ 	.word	0x000077a0


	//   ....[117]....
        /*05a4*/ 	.word	0x000077d0


	//   ....[118]....
        /*05a8*/ 	.word	0x000077f0


	//   ....[119]....
        /*05ac*/ 	.word	0x00007800


	//   ....[120]....
        /*05b0*/ 	.word	0x00007860


	//   ....[121]....
        /*05b4*/ 	.word	0x000078a0


	//   ....[122]....
        /*05b8*/ 	.word	0x000078e0


	//   ....[123]....
        /*05bc*/ 	.word	0x000078f0


	//   ....[124]....
        /*05c0*/ 	.word	0x00007930


	//   ....[125]....
        /*05c4*/ 	.word	0x00007950


	//   ....[126]....
        /*05c8*/ 	.word	0x00007960


	//   ....[127]....
        /*05cc*/ 	.word	0x00007970


	//   ....[128]....
        /*05d0*/ 	.word	0x00007980


	//   ....[129]....
        /*05d4*/ 	.word	0x000079c0


	//   ....[130]....
        /*05d8*/ 	.word	0x00007a00


	//   ....[131]....
        /*05dc*/ 	.word	0x00007a40


	//   ....[132]....
        /*05e0*/ 	.word	0x00007a60


	//   ....[133]....
        /*05e4*/ 	.word	0x00007a90


	//   ....[134]....
        /*05e8*/ 	.word	0x00009c30


	//   ....[135]....
        /*05ec*/ 	.word	0x0000d6f0


	//----- nvinfo : EIATTR_REG_RECONFIG
	.align		4
.L_832:
        /*05f0*/ 	.byte	0x01, 0x54
	.zero		2


	//----- nvinfo : EIATTR_SYSCALL_OFFSETS
	.align		4
        /*05f4*/ 	.byte	0x04, 0x46
        /*05f6*/ 	.short	(.L_834 - .L_833)


	//   ....[0]....
.L_833:
        /*05f8*/ 	.word	0x00001280


	//   ....[1]....
        /*05fc*/ 	.word	0x00001370


	//   ....[2]....
        /*0600*/ 	.word	0x000014d0


	//   ....[3]....
        /*0604*/ 	.word	0x000015c0


	//----- nvinfo : EIATTR_MBARRIER_INSTR_OFFSETS
	.align		4
.L_834:
        /*0608*/ 	.byte	0x04, 0x39
        /*060a*/ 	.short	(.L_836 - .L_835)


	//   ....[0]....
.L_835:
        /*060c*/ 	.word	0x00000290
        /*0610*/ 	.word	0x000000ff
        /*0614*/ 	.word	0x00030c00
        /*0618*/ 	.short	0x0100
        /*061a*/ 	.byte	0x06
	.zero		1


	//   ....[1]....
        /*061c*/ 	.word	0x00000390
        /*0620*/ 	.word	0x000000ff
        /*0624*/ 	.word	0x00030c10
        /*0628*/ 	.short	0x0100
        /*062a*/ 	.byte	0x08
	.zero		1


	//   ....[2]....
        /*062c*/ 	.word	0x000003a0
        /*0630*/ 	.word	0x000000ff
        /*0634*/ 	.word	0x00030c20
        /*0638*/ 	.short	0x0100
        /*063a*/ 	.byte	0x08
	.zero		1


	//   ....[3]....
        /*063c*/ 	.word	0x000003b0
        /*0640*/ 	.word	0x000000ff
        /*0644*/ 	.word	0x00030c18
        /*0648*/ 	.short	0x0100
        /*064a*/ 	.byte	0x08
	.zero		1


	//   ....[4]....
        /*064c*/ 	.word	0x000003c0
        /*0650*/ 	.word	0x000000ff
        /*0654*/ 	.word	0x00030c28
        /*0658*/ 	.short	0x0100
        /*065a*/ 	.byte	0x08
	.zero		1


	//   ....[5]....
        /*065c*/ 	.word	0x000004f0
        /*0660*/ 	.word	0x000000ff
        /*0664*/ 	.word	0x00030c30
        /*0668*/ 	.short	0x0100
        /*066a*/ 	.byte	0x08
	.zero		1


	//   ....[6]....
        /*066c*/ 	.word	0x00000500
        /*0670*/ 	.word	0x000000ff
        /*0674*/ 	.word	0x00030c40
        /*0678*/ 	.short	0x0100
        /*067a*/ 	.byte	0x08
	.zero		1


	//   ....[7]....
        /*067c*/ 	.word	0x00000510
        /*0680*/ 	.word	0x000000ff
        /*0684*/ 	.word	0x00030c38
        /*0688*/ 	.short	0x0100
        /*068a*/ 	.byte	0x08
	.zero		1


	//   ....[8]....
        /*068c*/ 	.word	0x00000520
        /*0690*/ 	.word	0x000000ff
        /*0694*/ 	.word	0x00030c48
        /*0698*/ 	.short	0x0100
        /*069a*/ 	.byte	0x08
	.zero		1


	//   ....[9]....
        /*069c*/ 	.word	0x00001660
        /*06a0*/ 	.word	0x000000ec
        /*06a4*/ 	.word	0x00030c00
        /*06a8*/ 	.short	0x010a
        /*06aa*/ 	.byte	0x3f
	.zero		1


	//   ....[10]....
        /*06ac*/ 	.word	0x00001790
        /*06b0*/ 	.word	0x000000ec
        /*06b4*/ 	.word	0x00030c00
        /*06b8*/ 	.short	0x010a
        /*06ba*/ 	.byte	0x3f
	.zero		1


	//   ....[11]....
        /*06bc*/ 	.word	0x00002210
        /*06c0*/ 	.word	0x00000006
        /*06c4*/ 	.word	0x00030c10
        /*06c8*/ 	.short	0x010a
        /*06ca*/ 	.byte	0x3f
	.zero		1


	//   ....[12]....
        /*06cc*/ 	.word	0x00002280
        /*06d0*/ 	.word	0x00000006
        /*06d4*/ 	.word	0x00030c10
        /*06d8*/ 	.short	0x010a
        /*06da*/ 	.byte	0x3f
	.zero		1


	//   ....[13]....
        /*06dc*/ 	.word	0x000026a0
        /*06e0*/ 	.word	0x00000006
        /*06e4*/ 	.word	0x00030c30
        /*06e8*/ 	.short	0x010a
        /*06ea*/ 	.byte	0x3f
	.zero		1


	//   ....[14]....
        /*06ec*/ 	.word	0x00002720
        /*06f0*/ 	.word	0x00000006
        /*06f4*/ 	.word	0x00030c30
        /*06f8*/ 	.short	0x010a
        /*06fa*/ 	.byte	0x3f
	.zero		1


	//   ....[15]....
        /*06fc*/ 	.word	0x000052e0
        /*0700*/ 	.word	0x00000005
        /*0704*/ 	.word	0x00000000
        /*0708*/ 	.short	0x0101
        /*070a*/ 	.byte	0x3f
	.zero		1


	//   ....[16]....
        /*070c*/ 	.word	0x00005730
        /*0710*/ 	.word	0x00000006
        /*0714*/ 	.word	0x00000000
        /*0718*/ 	.short	0x0101
        /*071a*/ 	.byte	0x3f
	.zero		1


	//   ....[17]....
        /*071c*/ 	.word	0x00005f30
        /*0720*/ 	.word	0x00000007
        /*0724*/ 	.word	0x00030c10
        /*0728*/ 	.short	0x010a
        /*072a*/ 	.byte	0x3f
	.zero		1


	//   ....[18]....
        /*072c*/ 	.word	0x00005fb0
        /*0730*/ 	.word	0x00000007
        /*0734*/ 	.word	0x00030c10
        /*0738*/ 	.short	0x010a
        /*073a*/ 	.byte	0x3f
	.zero		1


	//   ....[19]....
        /*073c*/ 	.word	0x000063c0
        /*0740*/ 	.word	0x00000007
        /*0744*/ 	.word	0x00030c30
        /*0748*/ 	.short	0x010a
        /*074a*/ 	.byte	0x3f
	.zero		1


	//   ....[20]....
        /*074c*/ 	.word	0x00006450
        /*0750*/ 	.word	0x00000007
        /*0754*/ 	.word	0x00030c30
        /*0758*/ 	.short	0x010a
        /*075a*/ 	.byte	0x3f
	.zero		1


	//   ....[21]....
        /*075c*/ 	.word	0x00008c10
        /*0760*/ 	.word	0x00000008
        /*0764*/ 	.word	0x00000000
        /*0768*/ 	.short	0x0101
        /*076a*/ 	.byte	0x3f
	.zero		1


	//   ....[22]....
        /*076c*/ 	.word	0x00009080
        /*0770*/ 	.word	0x00000007
        /*0774*/ 	.word	0x00000000
        /*0778*/ 	.short	0x0101
        /*077a*/ 	.byte	0x3f
	.zero		1


	//   ....[23]....
        /*077c*/ 	.word	0x0000bd80
        /*0780*/ 	.word	0x0000000f
        /*0784*/ 	.word	0x00030c20
        /*0788*/ 	.short	0x010a
        /*078a*/ 	.byte	0x3f
	.zero		1


	//   ....[24]....
        /*078c*/ 	.word	0x0000c320
        /*0790*/ 	.word	0x0000000f
        /*0794*/ 	.word	0x00030c40
        /*0798*/ 	.short	0x010a
        /*079a*/ 	.byte	0x3f
	.zero		1


	//   ....[25]....
        /*079c*/ 	.word	0x0000c580
        /*07a0*/ 	.word	0x0000000f
        /*07a4*/ 	.word	0x00030c28
        /*07a8*/ 	.short	0x010a
        /*07aa*/ 	.byte	0x3f
	.zero		1


	//   ....[26]....
        /*07ac*/ 	.word	0x0000c7e0
        /*07b0*/ 	.word	0x0000000f
        /*07b4*/ 	.word	0x00030c48
        /*07b8*/ 	.short	0x010a
        /*07ba*/ 	.byte	0x3f
	.zero		1


	//   ....[27]....
        /*07bc*/ 	.word	0x0000c9e0
        /*07c0*/ 	.word	0x0000000f
        /*07c4*/ 	.word	0x00030c20
        /*07c8*/ 	.short	0x010a
        /*07ca*/ 	.byte	0x3f
	.zero		1


	//   ....[28]....
        /*07cc*/ 	.word	0x0000ccb0
        /*07d0*/ 	.word	0x0000000f
        /*07d4*/ 	.word	0x00030c40
        /*07d8*/ 	.short	0x010a
        /*07da*/ 	.byte	0x3f
	.zero		1


	//   ....[29]....
        /*07dc*/ 	.word	0x0000cee0
        /*07e0*/ 	.word	0x0000000f
        /*07e4*/ 	.word	0x00030c28
        /*07e8*/ 	.short	0x010a
        /*07ea*/ 	.byte	0x3f
	.zero		1


	//   ....[30]....
        /*07ec*/ 	.word	0x0000d180
        /*07f0*/ 	.word	0x00000003
        /*07f4*/ 	.word	0x00030c40
        /*07f8*/ 	.short	0x010a
        /*07fa*/ 	.byte	0x3f
	.zero		1


	//   ....[31]....
        /*07fc*/ 	.word	0x0000d570
        /*0800*/ 	.word	0x00000007
        /*0804*/ 	.word	0x00000000
        /*0808*/ 	.short	0x010a
        /*080a*/ 	.byte	0x3f
	.zero		1


	//   ....[32]....
        /*080c*/ 	.word	0x0000d5c0
        /*0810*/ 	.word	0x00000003
        /*0814*/ 	.word	0x00000000
        /*0818*/ 	.short	0x010a
        /*081a*/ 	.byte	0x3f
	.zero		1


	//   ....[33]....
        /*081c*/ 	.word	0x0000d620
        /*0820*/ 	.word	0x00000005
        /*0824*/ 	.word	0x00000000
        /*0828*/ 	.short	0x010a
        /*082a*/ 	.byte	0x3f
	.zero		1


	//   ....[34]....
        /*082c*/ 	.word	0x0000d650
        /*0830*/ 	.word	0x00000003
        /*0834*/ 	.word	0x00000000
        /*0838*/ 	.short	0x010a
        /*083a*/ 	.byte	0x3f
	.zero		1


	//   ....[35]....
        /*083c*/ 	.word	0x0000d720
        /*0840*/ 	.word	0x000000ec
        /*0844*/ 	.word	0x00030c00
        /*0848*/ 	.short	0x010a
        /*084a*/ 	.byte	0x3f
	.zero		1


	//   ....[36]....
        /*084c*/ 	.word	0x0000d770
        /*0850*/ 	.word	0x00000006
        /*0854*/ 	.word	0x00030c10
        /*0858*/ 	.short	0x010a
        /*085a*/ 	.byte	0x3f
	.zero		1


	//   ....[37]....
        /*085c*/ 	.word	0x0000d7c0
        /*0860*/ 	.word	0x00000006
        /*0864*/ 	.word	0x00030c30
        /*0868*/ 	.short	0x010a
        /*086a*/ 	.byte	0x3f
	.zero		1


	//   ....[38]....
        /*086c*/ 	.word	0x0000d810
        /*0870*/ 	.word	0x00000007
        /*0874*/ 	.word	0x00030c10
        /*0878*/ 	.short	0x010a
        /*087a*/ 	.byte	0x3f
	.zero		1


	//   ....[39]....
        /*087c*/ 	.word	0x0000d860
        /*0880*/ 	.word	0x00000007
        /*0884*/ 	.word	0x00030c30
        /*0888*/ 	.short	0x010a
        /*088a*/ 	.byte	0x3f
	.zero		1


	//   ....[40]....
        /*088c*/ 	.word	0x0000d8b0
        /*0890*/ 	.word	0x0000000f
        /*0894*/ 	.word	0x00030c20
        /*0898*/ 	.short	0x010a
        /*089a*/ 	.byte	0x3f
	.zero		1


	//   ....[41]....
        /*089c*/ 	.word	0x0000d900
        /*08a0*/ 	.word	0x0000000f
        /*08a4*/ 	.word	0x00030c40
        /*08a8*/ 	.short	0x010a
        /*08aa*/ 	.byte	0x3f
	.zero		1


	//   ....[42]....
        /*08ac*/ 	.word	0x0000d950
        /*08b0*/ 	.word	0x0000000f
        /*08b4*/ 	.word	0x00030c28
        /*08b8*/ 	.short	0x010a
        /*08ba*/ 	.byte	0x3f
	.zero		1


	//   ....[43]....
        /*08bc*/ 	.word	0x0000d9a0
        /*08c0*/ 	.word	0x0000000f
        /*08c4*/ 	.word	0x00030c48
        /*08c8*/ 	.short	0x010a
        /*08ca*/ 	.byte	0x3f
	.zero		1


	//   ....[44]....
        /*08cc*/ 	.word	0x0000da00
        /*08d0*/ 	.word	0x0000000f
        /*08d4*/ 	.word	0x00030c20
        /*08d8*/ 	.short	0x010a
        /*08da*/ 	.byte	0x3f
	.zero		1


	//   ....[45]....
        /*08dc*/ 	.word	0x0000da50
        /*08e0*/ 	.word	0x0000000f
        /*08e4*/ 	.word	0x00030c40
        /*08e8*/ 	.short	0x010a
        /*08ea*/ 	.byte	0x3f
	.zero		1


	//   ....[46]....
        /*08ec*/ 	.word	0x0000daa0
        /*08f0*/ 	.word	0x0000000f
        /*08f4*/ 	.word	0x00030c28
        /*08f8*/ 	.short	0x010a
        /*08fa*/ 	.byte	0x3f
	.zero		1


	//   ....[47]....
        /*08fc*/ 	.word	0x0000daf0
        /*0900*/ 	.word	0x00000003
        /*0904*/ 	.word	0x00030c40
        /*0908*/ 	.short	0x010a
        /*090a*/ 	.byte	0x3f
	.zero		1


	//   ....[48]....
        /*090c*/ 	.word	0x0000dbc0
        /*0910*/ 	.word	0x00000007
        /*0914*/ 	.word	0x00000000
        /*0918*/ 	.short	0x010a
        /*091a*/ 	.byte	0x3f
	.zero		1


	//   ....[49]....
        /*091c*/ 	.word	0x0000dc10
        /*0920*/ 	.word	0x00000003
        /*0924*/ 	.word	0x00000000
        /*0928*/ 	.short	0x010a
        /*092a*/ 	.byte	0x3f
	.zero		1


	//   ....[50]....
        /*092c*/ 	.word	0x0000dc60
        /*0930*/ 	.word	0x00000005
        /*0934*/ 	.word	0x00000000
        /*0938*/ 	.short	0x010a
        /*093a*/ 	.byte	0x3f
	.zero		1


	//----- nvinfo : EIATTR_NUM_MBARRIERS
	.align		4
.L_836:
        /*093c*/ 	.byte	0x03, 0x38
        /*093e*/ 	.short	0x0009


	//----- nvinfo : EIATTR_EXIT_INSTR_OFFSETS
	.align		4
        /*0940*/ 	.byte	0x04, 0x1c
        /*0942*/ 	.short	(.L_838 - .L_837)


	//   ....[0]....
.L_837:
        /*0944*/ 	.word	0x0000d6a0


	//----- nvinfo : EIATTR_MAX_THREADS
	.align		4
.L_838:
        /*0948*/ 	.byte	0x04, 0x05
        /*094a*/ 	.short	(.L_840 - .L_839)
.L_839:
        /*094c*/ 	.word	0x00000180
        /*0950*/ 	.word	0x00000001
        /*0954*/ 	.word	0x00000001


	//----- nvinfo : EIATTR_CRS_STACK_SIZE
	.align		4
.L_840:
        /*0958*/ 	.byte	0x04, 0x1e
        /*095a*/ 	.short	(.L_842 - .L_841)
.L_841:
        /*095c*/ 	.word	0x00000000


	//----- nvinfo : EIATTR_CBANK_PARAM_SIZE
	.align		4
.L_842:
        /*0960*/ 	.byte	0x03, 0x19
        /*0962*/ 	.short	0x0770


	//----- nvinfo : EIATTR_PARAM_CBANK
	.align		4
        /*0964*/ 	.byte	0x04, 0x0a
        /*0966*/ 	.short	(.L_844 - .L_843)
	.align		4
.L_843:
        /*0968*/ 	.word	index@(.nv.constant0._ZN7cutlass13device_kernelIN5flash11enable_sm90INS1_16FlashAttnBwdSm90INS1_25CollectiveMainloopBwdSm90ILi2ELi2ELi2EN4cute5tupleIJNS5_1CILi1EEES8_S8_EEENS6_IJNS7_ILi128EEESA_NS7_ILi64EEEEEENS_10bfloat16_tEfNS_4arch4Sm90ELb1ELb0ELb0ELb1ELb0ELb1ELb0ELb0ELi2ELi1ELi2ELi2ELb0EEENS1_24CollectiveEpilogueBwdGQAISC_fSF_Li256ELb1ELb0EEENS1_25SingleTileBwdLPTSchedulerILb1ELi128ELb0EEEEEEEEEvNT_6ParamsE)
        /*096c*/ 	.short	0x0210
        /*096e*/ 	.short	0x0770


	//----- nvinfo : EIATTR_SW_WAR
	.align		4
.L_844:
        /*0970*/ 	.byte	0x04, 0x36
        /*0972*/ 	.short	(.L_846 - .L_845)
.L_845:
        /*0974*/ 	.word	0x00000008
.L_846:


//--------------------- .nv.info._ZN7cutlass13device_kernelIN5flash32FlashAttnBwdPostprocessConvertdQIN4cute5tupleIJNS3_1CILi128EEENS5_ILi64EEEEEENS_10bfloat16_tEfNS_4arch4Sm90ELi256ENS3_8TiledMMAINS3_8MMA_AtomIJNS3_4SM904GMMA27MMA_64x64x16_F32BF16BF16_RSILNSF_5MajorE0ELSH_1ELNSF_7ScaleInE1ELSI_1EEEEEENS3_6LayoutINS4_IJNS5_ILi2EEENS5_ILi1EEESN_EEENS4_IJSN_NS5_ILi0EEESP_EEEEENS4_IJNS3_10UnderscoreESS_SS_EEEEELb0EEEEEvNT_6ParamsE --------------------------
	.section	.nv.info._ZN7cutlass13device_kernelIN5flash32FlashAttnBwdPostprocessConvertdQIN4cute5tupleIJNS3_1CILi128EEENS5_ILi64EEEEEENS_10bfloat16_tEfNS_4arch4Sm90ELi256ENS3_8TiledMMAINS3_8MMA_AtomIJNS3_4SM904GMMA27MMA_64x64x16_F32BF16BF16_RSILNSF_5MajorE0ELSH_1ELNSF_7ScaleInE1ELSI_1EEEEEENS3_6LayoutINS4_IJNS5_ILi2EEENS5_ILi1EEESN_EEENS4_IJSN_NS5_ILi0EEESP_EEEEENS4_IJNS3_10UnderscoreESS_SS_EEEEELb0EEEEEvNT_6ParamsE,"",@"SHT_CUDA_INFO"
	.sectionflags	@""
	.align	4


	//----- nvinfo : EIATTR_CUDA_API_VERSION
	.align		4
        /*0000*/ 	.byte	0x04, 0x37
        /*0002*/ 	.short	(.L_848 - .L_847)
.L_847:
        /*0004*/ 	.word	0x00000082


	//----- nvinfo : EIATTR_KPARAM_INFO
	.align		4
.L_848:
        /*0008*/ 	.byte	0x04, 0x17
        /*000a*/ 	.short	(.L_850 - .L_849)
.L_849:
        /*000c*/ 	.word	0x00000000
        /*0010*/ 	.short	0x0000
        /*0012*/ 	.short	0x0000
        /*0014*/ 	.byte	0x00, 0xf0, 0xc1, 0x01


	//----- nvinfo : EIATTR_SPARSE_MMA_MASK
	.align		4
.L_850:
        /*0018*/ 	.byte	0x03, 0x50
        /*001a*/ 	.short	0x0000


	//----- nvinfo : EIATTR_MAXREG_COUNT
	.align		4
        /*001c*/ 	.byte	0x03, 0x1b
        /*001e*/ 	.short	0x0080


	//----- nvinfo : EIATTR_NUM_BARRIERS
	.align		4
        /*0020*/ 	.byte	0x02, 0x4c
        /*0022*/ 	.byte	0x01
	.zero		1


	//----- nvinfo : EIATTR_MERCURY_ISA_VERSION
	.align		4
        /*0024*/ 	.byte	0x03, 0x5f
        /*0026*/ 	.short	0x0101


	//----- nvinfo : EIATTR_MBARRIER_INSTR_OFFSETS
	.align		4
        /*0028*/ 	.byte	0x04, 0x39
        /*002a*/ 	.short	(.L_852 - .L_851)


	//   ....[0]....
.L_851:
        /*002c*/ 	.word	0x000004a0
        /*0030*/ 	.word	0x000000ff
        /*0034*/ 	.word	0x0000c000
        /*0038*/ 	.short	0x0100
        /*003a*/ 	.byte	0x06
	.zero		1


	//   ....[1]....
        /*003c*/ 	.word	0x000005b0
        /*0040*/ 	.word	0x00000029
        /*0044*/ 	.word	0x0000c000
        /*0048*/ 	.short	0x010a
        /*004a*/ 	.byte	0x3f
	.zero		1


	//----- nvinfo : EIATTR_NUM_MBARRIERS
	.align		4
.L_852:
        /*004c*/ 	.byte	0x03, 0x38
        /*004e*/ 	.short	0x0001


	//----- nvinfo : EIATTR_EXIT_INSTR_OFFSETS
	.align		4
        /*0050*/ 	.byte	0x04, 0x1c
        /*0052*/ 	.short	(.L_854 - .L_853)


	//   ....[0]....
.L_853:
        /*0054*/ 	.word	0x000001b0


	//   ....[1]....
        /*0058*/ 	.word	0x000011a0


	//   ....[2]....
        /*005c*/ 	.word	0x00001270


	//----- nvinfo : EIATTR_MAX_THREADS
	.align		4
.L_854:
        /*0060*/ 	.byte	0x04, 0x05
        /*0062*/ 	.short	(.L_856 - .L_855)
.L_855:
        /*0064*/ 	.word	0x00000100
        /*0068*/ 	.word	0x00000001
        /*006c*/ 	.word	0x00000001


	//----- nvinfo : EIATTR_CRS_STACK_SIZE
	.align		4
.L_856:
        /*0070*/ 	.byte	0x04, 0x1e
        /*0072*/ 	.short	(.L_858 - .L_857)
.L_857:
        /*0074*/ 	.word	0x00000000


	//----- nvinfo : EIATTR_CBANK_PARAM_SIZE
	.align		4
.L_858:
        /*0078*/ 	.byte	0x03, 0x19
        /*007a*/ 	.short	0x0070


	//----- nvinfo : EIATTR_PARAM_CBANK
	.align		4
        /*007c*/ 	.byte	0x04, 0x0a
        /*007e*/ 	.short	(.L_860 - .L_859)
	.align		4
.L_859:
        /*0080*/ 	.word	index@(.nv.constant0._ZN7cutlass13device_kernelIN5flash32FlashAttnBwdPostprocessConvertdQIN4cute5tupleIJNS3_1CILi128EEENS5_ILi64EEEEEENS_10bfloat16_tEfNS_4arch4Sm90ELi256ENS3_8TiledMMAINS3_8MMA_AtomIJNS3_4SM904GMMA27MMA_64x64x16_F32BF16BF16_RSILNSF_5MajorE0ELSH_1ELNSF_7ScaleInE1ELSI_1EEEEEENS3_6LayoutINS4_IJNS5_ILi2EEENS5_ILi1EEESN_EEENS4_IJSN_NS5_ILi0EEESP_EEEEENS4_IJNS3_10UnderscoreESS_SS_EEEEELb0EEEEEvNT_6ParamsE)
        /*0084*/ 	.short	0x0210
        /*0086*/ 	.short	0x0070


	//----- nvinfo : EIATTR_SW_WAR
	.align		4
.L_860:
        /*0088*/ 	.byte	0x04, 0x36
        /*008a*/ 	.short	(.L_862 - .L_861)
.L_861:
        /*008c*/ 	.word	0x00000008
.L_862:


//--------------------- .nv.info._ZN7cutlass13device_kernelIN5flash32FlashAttnBwdPostprocessConvertdQIN4cute5tupleIJNS3_1CILi128EEENS5_ILi64EEEEEENS_10bfloat16_tEfNS_4arch4Sm90ELi256ENS3_8TiledMMAINS3_8MMA_AtomIJNS3_4SM904GMMA27MMA_64x64x16_F32BF16BF16_SSILNSF_5MajorE0ELSH_1ELNSF_7ScaleInE1ELSI_1EEEEEENS3_6LayoutINS4_IJNS5_ILi2EEENS5_ILi1EEESN_EEENS4_IJSN_NS5_ILi0EEESP_EEEEENS4_IJNS3_10UnderscoreESS_SS_EEEEELb0EEEEEvNT_6ParamsE --------------------------
	.section	.nv.info._ZN7cutlass13device_kernelIN5flash32FlashAttnBwdPostprocessConvertdQIN4cute5tupleIJNS3_1CILi128EEENS5_ILi64EEEEEENS_10bfloat16_tEfNS_4arch4Sm90ELi256ENS3_8TiledMMAINS3_8MMA_AtomIJNS3_4SM904GMMA27MMA_64x64x16_F32BF16BF16_SSILNSF_5MajorE0ELSH_1ELNSF_7ScaleInE1ELSI_1EEEEEENS3_6LayoutINS4_IJNS5_ILi2EEENS5_ILi1EEESN_EEENS4_IJSN_NS5_ILi0EEESP_EEEEENS4_IJNS3_10UnderscoreESS_SS_EEEEELb0EEEEEvNT_6ParamsE,"",@"SHT_CUDA_INFO"
	.sectionflags	@""
	.align	4


	//----- nvinfo : EIATTR_CUDA_API_VERSION
	.align		4
        /*0000*/ 	.byte	0x04, 0x37
        /*0002*/ 	.short	(.L_864 - .L_863)
.L_863:
        /*0004*/ 	.word	0x00000082


	//----- nvinfo : EIATTR_KPARAM_INFO
	.align		4
.L_864:
        /*0008*/ 	.byte	0x04, 0x17
        /*000a*/ 	.short	(.L_866 - .L_865)
.L_865:
        /*000c*/ 	.word	0x00000000
        /*0010*/ 	.short	0x0000
        /*0012*/ 	.short	0x0000
        /*0014*/ 	.byte	0x00, 0xf0, 0xc1, 0x01


	//----- nvinfo : EIATTR_SPARSE_MMA_MASK
	.align		4
.L_866:
        /*0018*/ 	.byte	0x03, 0x50
        /*001a*/ 	.short	0x0000


	//----- nvinfo : EIATTR_MAXREG_COUNT
	.align		4
        /*001c*/ 	.byte	0x03, 0x1b
        /*001e*/ 	.short	0x0080


	//----- nvinfo : EIATTR_NUM_BARRIERS
	.align		4
        /*0020*/ 	.byte	0x02, 0x4c
        /*0022*/ 	.byte	0x01
	.zero		1


	//----- nvinfo : EIATTR_MERCURY_ISA_VERSION
	.align		4
        /*0024*/ 	.byte	0x03, 0x5f
        /*0026*/ 	.short	0x0101


	//----- nvinfo : EIATTR_MBARRIER_INSTR_OFFSETS
	.align		4
        /*0028*/ 	.byte	0x04, 0x39
        /*002a*/ 	.short	(.L_868 - .L_867)


	//   ....[0]....
.L_867:
        /*002c*/ 	.word	0x000004a0
        /*0030*/ 	.word	0x000000ff
        /*0034*/ 	.word	0x0000c000
        /*0038*/ 	.short	0x0100
        /*003a*/ 	.byte	0x06
	.zero		1


	//   ....[1]....
        /*003c*/ 	.word	0x000005b0
        /*0040*/ 	.word	0x00000029
        /*0044*/ 	.word	0x0000c000
        /*0048*/ 	.short	0x010a
        /*004a*/ 	.byte	0x3f
	.zero		1


	//----- nvinfo : EIATTR_NUM_MBARRIERS
	.align		4
.L_868:
        /*004c*/ 	.byte	0x03, 0x38
        /*004e*/ 	.short	0x0001


	//----- nvinfo : EIATTR_EXIT_INSTR_OFFSETS
	.align		4
        /*0050*/ 	.byte	0x04, 0x1c
        /*0052*/ 	.short	(.L_870 - .L_869)


	//   ....[0]....
.L_869:
        /*0054*/ 	.word	0x000001b0


	//   ....[1]....
        /*0058*/ 	.word	0x000011a0


	//   ....[2]....
        /*005c*/ 	.word	0x00001270


	//----- nvinfo : EIATTR_MAX_THREADS
	.align		4
.L_870:
        /*0060*/ 	.byte	0x04, 0x05
        /*0062*/ 	.short	(.L_872 - .L_871)
.L_871:
        /*0064*/ 	.word	0x00000100
        /*0068*/ 	.word	0x00000001
        /*006c*/ 	.word	0x00000001


	//----- nvinfo : EIATTR_CRS_STACK_SIZE
	.align		4
.L_872:
        /*0070*/ 	.byte	0x04, 0x1e
        /*0072*/ 	.short	(.L_874 - .L_873)
.L_873:
        /*0074*/ 	.word	0x00000000


	//----- nvinfo : EIATTR_CBANK_PARAM_SIZE
	.align		4
.L_874:
        /*0078*/ 	.byte	0x03, 0x19
        /*007a*/ 	.short	0x0070


	//----- nvinfo : EIATTR_PARAM_CBANK
	.align		4
        /*007c*/ 	.byte	0x04, 0x0a
        /*007e*/ 	.short	(.L_876 - .L_875)
	.align		4
.L_875:
        /*0080*/ 	.word	index@(.nv.constant0._ZN7cutlass13device_kernelIN5flash32FlashAttnBwdPostprocessConvertdQIN4cute5tupleIJNS3_1CILi128EEENS5_ILi64EEEEEENS_10bfloat16_tEfNS_4arch4Sm90ELi256ENS3_8TiledMMAINS3_8MMA_AtomIJNS3_4SM904GMMA27MMA_64x64x16_F32BF16BF16_SSILNSF_5MajorE0ELSH_1ELNSF_7ScaleInE1ELSI_1EEEEEENS3_6LayoutINS4_IJNS5_ILi2EEENS5_ILi1EEESN_EEENS4_IJSN_NS5_ILi0EEESP_EEEEENS4_IJNS3_10UnderscoreESS_SS_EEEEELb0EEEEEvNT_6ParamsE)
        /*0084*/ 	.short	0x0210
        /*0086*/ 	.short	0x0070


	//----- nvinfo : EIATTR_SW_WAR
	.align		4
.L_876:
        /*0088*/ 	.byte	0x04, 0x36
        /*008a*/ 	.short	(.L_878 - .L_877)
.L_877:
        /*008c*/ 	.word	0x00000008
.L_878:


//--------------------- .nv.info._ZN7cutlass13device_kernelIN5flash11enable_sm90INS1_16FlashAttnBwdSm90INS1_25CollectiveMainloopBwdSm90ILi2ELi2ELi2EN4cute5tupleIJNS5_1CILi1EEES8_S8_EEENS6_IJNS7_ILi128EEESA_NS7_ILi64EEEEEENS_10bfloat16_tEfNS_4arch4Sm90ELb1ELb0ELb0ELb1ELb1ELb1ELb0ELb0ELi2ELi1ELi2ELi2ELb0EEENS1_24CollectiveEpilogueBwdGQAISC_fSF_Li256ELb1ELb1EEENS1_25SingleTileBwdLPTSchedulerILb1ELi128ELb1EEEEEEEEEvNT_6ParamsE --------------------------
	.section	.nv.info._ZN7cutlass13device_kernelIN5flash11enable_sm90INS1_16FlashAttnBwdSm90INS1_25CollectiveMainloopBwdSm90ILi2ELi2ELi2EN4cute5tupleIJNS5_1CILi1EEES8_S8_EEENS6_IJNS7_ILi128EEESA_NS7_ILi64EEEEEENS_10bfloat16_tEfNS_4arch4Sm90ELb1ELb0ELb0ELb1ELb1ELb1ELb0ELb0ELi2ELi1ELi2ELi2ELb0EEENS1_24CollectiveEpilogueBwdGQAISC_fSF_Li256ELb1ELb1EEENS1_25SingleTileBwdLPTSchedulerILb1ELi128ELb1EEEEEEEEEvNT_6ParamsE,"",@"SHT_CUDA_INFO"
	.sectionflags	@""
	.align	4


	//----- nvinfo : EIATTR_CUDA_API_VERSION
	.align		4
        /*0000*/ 	.byte	0x04, 0x37
        /*0002*/ 	.short	(.L_880 - .L_879)
.L_879:
        /*0004*/ 	.word	0x00000082


	//----- nvinfo : EIATTR_KPARAM_INFO
	.align		4
.L_880:
        /*0008*/ 	.byte	0x04, 0x17
        /*000a*/ 	.short	(.L_882 - .L_881)
.L_881:
        /*000c*/ 	.word	0x00000000
        /*0010*/ 	.short	0x0000
        /*0012*/ 	.short	0x0070
        /*0014*/ 	.byte	0x00, 0xf0, 0x01, 0x1c


	//----- nvinfo : EIATTR_SPARSE_MMA_MASK
	.align		4
.L_882:
        /*0018*/ 	.byte	0x03, 0x50
        /*001a*/ 	.short	0x0000


	//----- nvinfo : EIATTR_MAXREG_COUNT
	.align		4
        /*001c*/ 	.byte	0x03, 0x1b
        /*001e*/ 	.short	0x00a8


	//----- nvinfo : EIATTR_NUM_BARRIERS
	.align		4
        /*0020*/ 	.byte	0x02, 0x4c
        /*0022*/ 	.byte	0x10
	.zero		1


	//----- nvinfo : EIATTR_EXTERNS
	.align		4
        /*0024*/ 	.byte	0x04, 0x0f
        /*0026*/ 	.short	(.L_884 - .L_883)


	//   ....[0]....
	.align		4
.L_883:
        /*0028*/ 	.word	index@(__assertfail)


	//----- nvinfo : EIATTR_ANNOTATIONS
	.align		4
.L_884:
        /*002c*/ 	.byte	0x04, 0x55
        /*002e*/ 	.short	(.L_886 - .L_885)


	//   ....[0]....
.L_885:
        /* <DEDUP_REMOVED lines=22> */


	//----- nvinfo : EIATTR_MERCURY_ISA_VERSION
	.align		4
.L_886:
        /*0180*/ 	.byte	0x03, 0x5f
        /*0182*/ 	.short	0x0101


	//----- nvinfo : EIATTR_INT_WARP_WIDE_INSTR_OFFSETS
	.align		4
        /*0184*/ 	.byte	0x04, 0x31
        /*0186*/ 	.short	(.L_888 - .L_887)


	//   ....[0]....
.L_887:
        /*0188*/ 	.word	0x00000190


	//   ....[1]....
        /*018c*/ 	.word	0x000001c0


	//   ....[2]....
        /*0190*/ 	.word	0x0000b2f0


	//   ....[3]....
        /*0194*/ 	.word	0x0000b9a0


	//   ....[4]....
        /*0198*/ 	.word	0x0000bed0


	//----- nvinfo : EIATTR_COOP_GROUP_MASK_REGIDS
	.align		4
.L_888:
        /*019c*/ 	.byte	0x04, 0x29
        /*019e*/ 	.short	(.L_890 - .L_889)


	//   ....[0]....
.L_889:
        /*01a0*/ 	.word	0xffffffff


	//   ....[1]....
        /*01a4*/ 	.word	0xffffffff


	//   ....[2]....
        /*01a8*/ 	.word	0xffffffff


	//   ....[3]....
        /*01ac*/ 	.word	0xffffffff


	//   ....[4]....
        /*01b0*/ 	.word	0xffffffff


	//   ....[5]....
        /*01b4*/ 	.word	0xffffffff


	//   ....[6]....
        /*01b8*/ 	.word	0xffffffff


	//   ....[7]....
        /*01bc*/ 	.word	0xffffffff


	//   ....[8]....
        /*01c0*/ 	.word	0xffffffff


	//   ....[9]....
        /*01c4*/ 	.word	0xffffffff


	//   ....[10]....
        /*01c8*/ 	.word	0xffffffff


	//   ....[11]....
        /*01cc*/ 	.word	0xffffffff


	//   ....[12]....
        /*01d0*/ 	.word	0xffffffff


	//   ....[13]....
        /*01d4*/ 	.word	0xffffffff


	//   ....[14]....
        /*01d8*/ 	.word	0xffffffff


	//   ....[15]....
        /*01dc*/ 	.word	0xffffffff


	//   ....[16]....
        /*01e0*/ 	.word	0xffffffff


	//   ....[17]....
        /*01e4*/ 	.word	0xffffffff


	//   ....[18]....
        /*01e8*/ 	.word	0xffffffff


	//   ....[19]....
        /*01ec*/ 	.word	0xffffffff


	//   ....[20]....
        /*01f0*/ 	.word	0xffffffff


	//   ....[21]....
        /*01f4*/ 	.word	0xffffffff


	//   ....[22]....
        /*01f8*/ 	.word	0xffffffff


	//   ....[23]....
        /*01fc*/ 	.word	0xffffffff


	//   ....[24]....
        /*0200*/ 	.word	0xffffffff


	//   ....[25]....
        /*0204*/ 	.word	0xffffffff


	//   ....[26]....
        /*0208*/ 	.word	0xffffffff


	//   ....[27]....
        /*020c*/ 	.word	0xffffffff


	//   ....[28]....
        /*0210*/ 	.word	0xffffffff


	//   ....[29]....
        /*0214*/ 	.word	0xffffffff


	//   ....[30]....
        /*0218*/ 	.word	0xffffffff


	//   ....[31]....
        /*021c*/ 	.word	0xffffffff


	//   ....[32]....
        /*0220*/ 	.word	0xffffffff


	//   ....[33]....
        /*0224*/ 	.word	0xffffffff


	//   ....[34]....
        /*0228*/ 	.word	0xffffffff


	//   ....[35]....
        /*022c*/ 	.word	0xffffffff


	//   ....[36]....
        /*0230*/ 	.word	0xffffffff


	//   ....[37]....
        /*0234*/ 	.word	0xffffffff


	//   ....[38]....
        /*0238*/ 	.word	0xffffffff


	//   ....[39]....
        /*023c*/ 	.word	0xffffffff


	//   ....[40]....
        /*0240*/ 	.word	0xffffffff


	//   ....[41]....
        /*0244*/ 	.word	0xffffffff


	//   ....[42]....
        /*0248*/ 	.word	0xffffffff


	//   ....[43]....
        /*024c*/ 	.word	0xffffffff


	//   ....[44]....
        /*0250*/ 	.word	0xffffffff


	//   ....[45]....
        /*0254*/ 	.word	0xffffffff


	//   ....[46]....
        /*0258*/ 	.word	0xffffffff


	//   ....[47]....
        /*025c*/ 	.word	0xffffffff


	//   ....[48]....
        /*0260*/ 	.word	0xffffffff


	//   ....[49]....
        /*0264*/ 	.word	0xffffffff


	//   ....[50]....
        /*0268*/ 	.word	0xffffffff


	//   ....[51]....
        /*026c*/ 	.word	0xffffffff


	//   ....[52]....
        /*0270*/ 	.word	0xffffffff


	//   ....[53]....
        /*0274*/ 	.word	0xffffffff


	//   ....[54]....
        /*0278*/ 	.word	0xffffffff


	//   ....[55]....
        /*027c*/ 	.word	0xffffffff


	//   ....[56]....
        /*0280*/ 	.word	0xffffffff


	//   ....[57]....
        /*0284*/ 	.word	0xffffffff


	//   ....[58]....
        /*0288*/ 	.word	0xffffffff


	//   ....[59]....
        /*028c*/ 	.word	0xffffffff


	//   ....[60]....
        /*0290*/ 	.word	0xffffffff


	//   ....[61]....
        /*0294*/ 	.word	0xffffffff


	//   ....[62]....
        /*0298*/ 	.word	0xffffffff


	//   ....[63]....
        /*029c*/ 	.word	0xffffffff


	//   ....[64]....
        /*02a0*/ 	.word	0xffffffff


	//   ....[65]....
        /*02a4*/ 	.word	0xffffffff


	//   ....[66]....
        /*02a8*/ 	.word	0xffffffff


	//   ....[67]....
        /*02ac*/ 	.word	0xffffffff


	//   ....[68]....
        /*02b0*/ 	.word	0xffffffff


	//   ....[69]....
        /*02b4*/ 	.word	0xffffffff


	//   ....[70]....
        /*02b8*/ 	.word	0xffffffff


	//   ....[71]....
        /*02bc*/ 	.word	0xffffffff


	//   ....[72]....
        /*02c0*/ 	.word	0xffffffff


	//   ....[73]....
        /*02c4*/ 	.word	0xffffffff


	//   ....[74]....
        /*02c8*/ 	.word	0xffffffff


	//   ....[75]....
        /*02cc*/ 	.word	0xffffffff


	//   ....[76]....
        /*02d0*/ 	.word	0xffffffff


	//   ....[77]....
        /*02d4*/ 	.word	0xffffffff


	//   ....[78]....
        /*02d8*/ 	.word	0xffffffff


	//   ....[79]....
        /*02dc*/ 	.word	0xffffffff


	//   ....[80]....
        /*02e0*/ 	.word	0xffffffff


	//   ....[81]....
        /*02e4*/ 	.word	0xffffffff


	//   ....[82]....
        /*02e8*/ 	.word	0xffffffff


	//   ....[83]....
        /*02ec*/ 	.word	0xffffffff


	//   ....[84]....
        /*02f0*/ 	.word	0xffffffff


	//   ....[85]....
        /*02f4*/ 	.word	0xffffffff


	//   ....[86]....
        /*02f8*/ 	.word	0xffffffff


	//   ....[87]....
        /*02fc*/ 	.word	0xffffffff


	//   ....[88]....
        /*0300*/ 	.word	0xffffffff


	//   ....[89]....
        /*0304*/ 	.word	0xffffffff


	//   ....[90]....
        /*0308*/ 	.word	0xffffffff


	//   ....[91]....
        /*030c*/ 	.word	0xffffffff


	//   ....[92]....
        /*0310*/ 	.word	0xffffffff


	//   ....[93]....
        /*0314*/ 	.word	0xffffffff


	//   ....[94]....
        /*0318*/ 	.word	0xffffffff


	//   ....[95]....
        /*031c*/ 	.word	0xffffffff


	//   ....[96]....
        /*0320*/ 	.word	0xffffffff


	//   ....[97]....
        /*0324*/ 	.word	0xffffffff


	//   ....[98]....
        /*0328*/ 	.word	0xffffffff


	//   ....[99]....
        /*032c*/ 	.word	0xffffffff


	//   ....[100]....
        /*0330*/ 	.word	0xffffffff


	//   ....[101]....
        /*0334*/ 	.word	0xffffffff


	//   ....[102]....
        /*0338*/ 	.word	0xffffffff


	//   ....[103]....
        /*033c*/ 	.word	0xffffffff


	//   ....[104]....
        /*0340*/ 	.word	0xffffffff


	//   ....[105]....
        /*0344*/ 	.word	0xffffffff


	//   ....[106]....
        /*0348*/ 	.word	0xffffffff


	//   ....[107]....
        /*034c*/ 	.word	0xffffffff


	//   ....[108]....
        /*0350*/ 	.word	0xffffffff


	//   ....[109]....
        /*0354*/ 	.word	0xffffffff


	//   ....[110]....
        /*0358*/ 	.word	0xffffffff


	//   ....[111]....
        /*035c*/ 	.word	0xffffffff


	//   ....[112]....
        /*0360*/ 	.word	0xffffffff


	//   ....[113]....
        /*0364*/ 	.word	0xffffffff


	//   ....[114]....
        /*0368*/ 	.word	0xffffffff


	//   ....[115]....
        /*036c*/ 	.word	0xffffffff


	//   ....[116]....
        /*0370*/ 	.word	0xffffffff


	//   ....[117]....
        /*0374*/ 	.word	0xffffffff


	//   ....[118]....
        /*0378*/ 	.word	0xffffffff


	//   ....[119]....
        /*037c*/ 	.word	0xffffffff


	//   ....[120]....
        /*0380*/ 	.word	0xffffffff


	//   ....[121]....
        /*0384*/ 	.word	0xffffffff


	//   ....[122]....
        /*0388*/ 	.word	0xffffffff


	//   ....[123]....
        /*038c*/ 	.word	0xffffffff


	//   ....[124]....
        /*0390*/ 	.word	0xffffffff


	//   ....[125]....
        /*0394*/ 	.word	0xffffffff


	//   ....[126]....
        /*0398*/ 	.word	0xffffffff


	//   ....[127]....
        /*039c*/ 	.word	0xffffffff


	//   ....[128]....
        /*03a0*/ 	.word	0xffffffff


	//   ....[129]....
        /*03a4*/ 	.word	0xffffffff


	//   ....[130]....
        /*03a8*/ 	.word	0xffffffff


	//   ....[131]....
        /*03ac*/ 	.word	0xffffffff


	//   ....[132]....
        /*03b0*/ 	.word	0xffffffff


	//   ....[133]....
        /*03b4*/ 	.word	0xffffffff


	//   ....[134]....
        /*03b8*/ 	.word	0xffffffff


	//   ....[135]....
        /*03bc*/ 	.word	0xffffffff


	//   ....[136]....
        /*03c0*/ 	.word	0xffffffff


	//   ....[137]....
        /*03c4*/ 	.word	0xffffffff


	//   ....[138]....
        /*03c8*/ 	.word	0xffffffff


	//   ....[139]....
        /*03cc*/ 	.word	0xffffffff


	//   ....[140]....
        /*03d0*/ 	.word	0xffffffff


	//   ....[141]....
        /*03d4*/ 	.word	0xffffffff


	//   ....[142]....
        /*03d8*/ 	.word	0xffffffff


	//   ....[143]....
        /*03dc*/ 	.word	0xffffffff


	//   ....[144]....
        /*03e0*/ 	.word	0xffffffff


	//   ....[145]....
        /*03e4*/ 	.word	0x0500000f


	//   ....[146]....
        /*03e8*/ 	.word	0x0500000f


	//   ....[147]....
        /*03ec*/ 	.word	0x0500000f


	//   ....[148]....
        /*03f0*/ 	.word	0x0500000f


	//   ....[149]....
        /*03f4*/ 	.word	0x0500000f


	//   ....[150]....
        /*03f8*/ 	.word	0x0500000f


	//----- nvinfo : EIATTR_COOP_GROUP_INSTR_OFFSETS
	.align		4
.L_890:
        /*03fc*/ 	.byte	0x04, 0x28
        /*03fe*/ 	.short	(.L_892 - .L_891)


	//   ....[0]....
.L_891:
        /*0400*/ 	.word	0x00000070


	//   ....[1]....
        /*0404*/ 	.word	0x000001a0


	//   ....[2]....
        /*0408*/ 	.word	0x000001f0


	//   ....[3]....
        /*040c*/ 	.word	0x000003e0


	//   ....[4]....
        /*0410*/ 	.word	0x00000630


	//   ....[5]....
        /*0414*/ 	.word	0x00001620


	//   ....[6]....
        /*0418*/ 	.word	0x00002840


	//   ....[7]....
        /*041c*/ 	.word	0x00002890


	//   ....[8]....
        /*0420*/ 	.word	0x00002930


	//   ....[9]....
        /*0424*/ 	.word	0x000029b0


	//   ....[10]....
        /*0428*/ 	.word	0x000029f0


	//   ....[11]....
        /*042c*/ 	.word	0x00002a30


	//   ....[12]....
        /*0430*/ 	.word	0x00002a60


	//   ....[13]....
        /*0434*/ 	.word	0x00002a90


	//   ....[14]....
        /*0438*/ 	.word	0x00002ac0


	//   ....[15]....
        /*043c*/ 	.word	0x00002b30


	//   ....[16]....
        /*0440*/ 	.word	0x00002db0


	//   ....[17]....
        /*0444*/ 	.word	0x00002e60


	//   ....[18]....
        /*0448*/ 	.word	0x00002f00


	//   ....[19]....
        /*044c*/ 	.word	0x00002f60


	//   ....[20]....
        /*0450*/ 	.word	0x00002fa0


	//   ....[21]....
        /*0454*/ 	.word	0x00003000


	//   ....[22]....
        /*0458*/ 	.word	0x000030a0


	//   ....[23]....
        /*045c*/ 	.word	0x00003140


	//   ....[24]....
        /*0460*/ 	.word	0x00003180


	//   ....[25]....
        /*0464*/ 	.word	0x000031c0


	//   ....[26]....
        /*0468*/ 	.word	0x00003200


	//   ....[27]....
        /*046c*/ 	.word	0x00003320


	//   ....[28]....
        /*0470*/ 	.word	0x000035a0


	//   ....[29]....
        /*0474*/ 	.word	0x00003600


	//   ....[30]....
        /*0478*/ 	.word	0x00003630


	//   ....[31]....
        /*047c*/ 	.word	0x00003660


	//   ....[32]....
        /*0480*/ 	.word	0x000036d0


	//   ....[33]....
        /*0484*/ 	.word	0x000036f0


	//   ....[34]....
        /*0488*/ 	.word	0x00003730


	//   ....[35]....
        /*048c*/ 	.word	0x00003770


	//   ....[36]....
        /*0490*/ 	.word	0x00003780


	//   ....[37]....
        /*0494*/ 	.word	0x00003800


	//   ....[38]....
        /*0498*/ 	.word	0x00003ae0


	//   ....[39]....
        /*049c*/ 	.word	0x00003af0


	//   ....[40]....
        /*04a0*/ 	.word	0x00003b00


	//   ....[41]....
        /*04a4*/ 	.word	0x00003b10


	//   ....[42]....
        /*04a8*/ 	.word	0x00003b20


	//   ....[43]....
        /*04ac*/ 	.word	0x00003b30


	//   ....[44]....
        /*04b0*/ 	.word	0x00003b40


	//   ....[45]....
        /*04b4*/ 	.word	0x00003b70


	//   ....[46]....
        /*04b8*/ 	.word	0x00003b90


	//   ....[47]....
        /*04bc*/ 	.word	0x00003bf0


	//   ....[48]....
        /*04c0*/ 	.word	0x00003c20


	//   ....[49]....
        /*04c4*/ 	.word	0x00003c50


	//   ....[50]....
        /*04c8*/ 	.word	0x00003c60


	//   ....[51]....
        /*04cc*/ 	.word	0x00003c70


	//   ....[52]....
        /*04d0*/ 	.word	0x00003ca0


	//   ....[53]....
        /*04d4*/ 	.word	0x00003cd0


	//   ....[54]....
        /*04d8*/ 	.word	0x00003d00


	//   ....[55]....
        /*04dc*/ 	.word	0x00003d70


	//   ....[56]....
        /*04e0*/ 	.word	0x00003da0


	//   ....[57]....
        /*04e4*/ 	.word	0x00003dd0


	//   ....[58]....
        /*04e8*/ 	.word	0x00003de0


	//   ....[59]....
        /*04ec*/ 	.word	0x00003df0


	//   ....[60]....
        /*04f0*/ 	.word	0x00003e00


	//   ....[61]....
        /*04f4*/ 	.word	0x00003e10


	//   ....[62]....
        /*04f8*/ 	.word	0x00003e50


	//   ....[63]....
        /*04fc*/ 	.word	0x00003e60


	//   ....[64]....
        /*0500*/ 	.word	0x00003e80


	//   ....[65]....
        /*0504*/ 	.word	0x00003ed0


	//   ....[66]....
        /*0508*/ 	.word	0x00003f00


	//   ....[67]....
        /*050c*/ 	.word	0x00003f10


	//   ....[68]....
        /*0510*/ 	.word	0x00003f20


	//   ....[69]....
        /*0514*/ 	.word	0x00003f30


	//   ....[70]....
        /*0518*/ 	.word	0x00006520


	//   ....[71]....
        /*051c*/ 	.word	0x00006560


	//   ....[72]....
        /*0520*/ 	.word	0x000065d0


	//   ....[73]....
        /*0524*/ 	.word	0x00006610


	//   ....[74]....
        /*0528*/ 	.word	0x00006650


	//   ....[75]....
        /*052c*/ 	.word	0x00006690


	//   ....[76]....
        /*0530*/ 	.word	0x000066d0


	//   ....[77]....
        /*0534*/ 	.word	0x00006910


	//   ....[78]....
        /*0538*/ 	.word	0x00006a90


	//   ....[79]....
        /*053c*/ 	.word	0x00006c00


	//   ....[80]....
        /*0540*/ 	.word	0x00006c10


	//   ....[81]....
        /*0544*/ 	.word	0x00006c20


	//   ....[82]....
        /*0548*/ 	.word	0x00006cc0


	//   ....[83]....
        /*054c*/ 	.word	0x00006cf0


	//   ....[84]....
        /*0550*/ 	.word	0x00006d30


	//   ....[85]....
        /*0554*/ 	.word	0x00006d70


	//   ....[86]....
        /*0558*/ 	.word	0x00006d90


	//   ....[87]....
        /*055c*/ 	.word	0x00006db0


	//   ....[88]....
        /*0560*/ 	.word	0x00006de0


	//   ....[89]....
        /*0564*/ 	.word	0x00006e50


	//   ....[90]....
        /*0568*/ 	.word	0x00006e80


	//   ....[91]....
        /*056c*/ 	.word	0x00006e90


	//   ....[92]....
        /*0570*/ 	.word	0x00006ed0


	//   ....[93]....
        /*0574*/ 	.word	0x00006ff0


	//   ....[94]....
        /*0578*/ 	.word	0x00007030


	//   ....[95]....
        /*057c*/ 	.word	0x00007070


	//   ....[96]....
        /*0580*/ 	.word	0x000070c0


	//   ....[97]....
        /*0584*/ 	.word	0x000070f0


	//   ....[98]....
        /*0588*/ 	.word	0x00007110


	//   ....[99]....
        /*058c*/ 	.word	0x00007150


	//   ....[100]....
        /*0590*/ 	.word	0x000071d0


	//   ....[101]....
        /*0594*/ 	.word	0x00007220


	//   ....[102]....
        /*0598*/ 	.word	0x00007590


	//   ....[103]....
        /*059c*/ 	.word	0x000075a0


	//   ....[104]....
        /*05a0*/ 	.word	0x000075b0


	//   ....[105]....
        /*05a4*/ 	.word	0x000075c0


	//   ....[106]....
        /*05a8*/ 	.word	0x000075d0


	//   ....[107]....
        /*05ac*/ 	.word	0x000075e0


	//   ....[108]....
        /*05b0*/ 	.word	0x00007610


	//   ....[109]....
        /*05b4*/ 	.word	0x00007640


	//   ....[110]....
        /*05b8*/ 	.word	0x00007680


	//   ....[111]....
        /*05bc*/ 	.word	0x000076a0


	//   ....[112]....
        /*05c0*/ 	.word	0x000076e0


	//   ....[113]....
        /*05c4*/ 	.word	0x00007700


	//   ....[114]....
        /*05c8*/ 	.word	0x00007740


	//   ....[115]....
        /*05cc*/ 	.word	0x00007770


	//   ....[116]....
        /*05d0*/ 	.word	0x000077d0


	//   ....[117]....
        /*05d4*/ 	.word	0x00007800


	//   ....[118]....
        /*05d8*/ 	.word	0x00007820


	//   ....[119]....
        /*05dc*/ 	.word	0x00007830


	//   ....[120]....
        /*05e0*/ 	.word	0x00007890


	//   ....[121]....
        /*05e4*/ 	.word	0x000078d0


	//   ....[122]....
        /*05e8*/ 	.word	0x00007910


	//   ....[123]....
        /*05ec*/ 	.word	0x00007920


	//   ....[124]....
        /*05f0*/ 	.word	0x00007960


	//   ....[125]....
        /*05f4*/ 	.word	0x00007980


	//   ....[126]....
        /*05f8*/ 	.word	0x00007990


	//   ....[127]....
        /*05fc*/ 	.word	0x000079a0


	//   ....[128]....
        /*0600*/ 	.word	0x000079b0


	//   ....[129]....
        /*0604*/ 	.word	0x000079f0


	//   ....[130]....
        /*0608*/ 	.word	0x00007a30


	//   ....[131]....
        /*060c*/ 	.word	0x00007a70


	//   ....[132]....
        /*0610*/ 	.word	0x00007a90


	//   ....[133]....
        /*0614*/ 	.word	0x00007ac0


	//   ....[134]....
        /*0618*/ 	.word	0x00009aa0


	//   ....[135]....
        /*061c*/ 	.word	0x00009c40


	//   ....[136]....
        /*0620*/ 	.word	0x00009e90


	//   ....[137]....
        /*0624*/ 	.word	0x0000a030


	//   ....[138]....
        /*0628*/ 	.word	0x0000a140


	//   ....[139]....
        /*062c*/ 	.word	0x0000aef0


	//   ....[140]....
        /*0630*/ 	.word	0x0000b220


	//   ....[141]....
        /*0634*/ 	.word	0x0000b620


	//   ....[142]....
        /*0638*/ 	.word	0x0000b8d0


	//   ....[143]....
        /*063c*/ 	.word	0x0000bb90


	//   ....[144]....
        /*0640*/ 	.word	0x0000be00


	//   ....[145]....
        /*0644*/ 	.word	0x0000e500


	//   ....[146]....
        /*0648*/ 	.word	0x0000e6f0


	//   ....[147]....
        /*064c*/ 	.word	0x0000e760


	//   ....[148]....
        /*0650*/ 	.word	0x0000e7d0


	//   ....[149]....
        /*0654*/ 	.word	0x0000e840


	//   ....[150]....
        /*0658*/ 	.word	0x0000e8b0


	//----- nvinfo : EIATTR_REG_RECONFIG
	.align		4
.L_892:
        /*065c*/ 	.byte	0x01, 0x54
	.zero		2


	//----- nvinfo : EIATTR_SYSCALL_OFFSETS
	.align		4
        /*0660*/ 	.byte	0x04, 0x46
        /*0662*/ 	.short	(.L_894 - .L_893)


	//   ....[0]....
.L_893:
        /*0664*/ 	.word	0x00001280


	//   ....[1]....
        /*0668*/ 	.word	0x00001370


	//   ....[2]....
        /*066c*/ 	.word	0x000014d0


	//   ....[3]....
        /*0670*/ 	.word	0x000015c0


	//----- nvinfo : EIATTR_MBARRIER_INSTR_OFFSETS
	.align		4
.L_894:
        /*0674*/ 	.byte	0x04, 0x39
        /*0676*/ 	.short	(.L_896 - .L_895)


	//   ....[0]....
.L_895:
        /*0678*/ 	.word	0x00000290
        /*067c*/ 	.word	0x000000ff
        /*0680*/ 	.word	0x00030c00
        /*0684*/ 	.short	0x0100
        /*0686*/ 	.byte	0x06
	.zero		1


	//   ....[1]....
        /*0688*/ 	.word	0x00000390
        /*068c*/ 	.word	0x000000ff
        /*0690*/ 	.word	0x00030c10
        /*0694*/ 	.short	0x0100
        /*0696*/ 	.byte	0x08
	.zero		1


	//   ....[2]....
        /*0698*/ 	.word	0x000003a0
        /*069c*/ 	.word	0x000000ff
        /*06a0*/ 	.word	0x00030c20
        /*06a4*/ 	.short	0x0100
        /*06a6*/ 	.byte	0x08
	.zero		1


	//   ....[3]....
        /*06a8*/ 	.word	0x000003b0
        /*06ac*/ 	.word	0x000000ff
        /*06b0*/ 	.word	0x00030c18
        /*06b4*/ 	.short	0x0100
        /*06b6*/ 	.byte	0x08
	.zero		1


	//   ....[4]....
        /*06b8*/ 	.word	0x000003c0
        /*06bc*/ 	.word	0x000000ff
        /*06c0*/ 	.word	0x00030c28
        /*06c4*/ 	.short	0x0100
        /*06c6*/ 	.byte	0x08
	.zero		1


	//   ....[5]....
        /*06c8*/ 	.word	0x000004f0
        /*06cc*/ 	.word	0x000000ff
        /*06d0*/ 	.word	0x00030c30
        /*06d4*/ 	.short	0x0100
        /*06d6*/ 	.byte	0x08
	.zero		1


	//   ....[6]....
        /*06d8*/ 	.word	0x00000500
        /*06dc*/ 	.word	0x000000ff
        /*06e0*/ 	.word	0x00030c40
        /*06e4*/ 	.short	0x0100
        /*06e6*/ 	.byte	0x08
	.zero		1


	//   ....[7]....
        /*06e8*/ 	.word	0x00000510
        /*06ec*/ 	.word	0x000000ff
        /*06f0*/ 	.word	0x00030c38
        /*06f4*/ 	.short	0x0100
        /*06f6*/ 	.byte	0x08
	.zero		1


	//   ....[8]....
        /*06f8*/ 	.word	0x00000520
        /*06fc*/ 	.word	0x000000ff
        /*0700*/ 	.word	0x00030c48
        /*0704*/ 	.short	0x0100
        /*0706*/ 	.byte	0x08
	.zero		1


	//   ....[9]....
        /*0708*/ 	.word	0x00001660
        /*070c*/ 	.word	0x000000ec
        /*0710*/ 	.word	0x00030c00
        /*0714*/ 	.short	0x010a
        /*0716*/ 	.byte	0x3f
	.zero		1


	//   ....[10]....
        /*0718*/ 	.word	0x00001790
        /*071c*/ 	.word	0x000000ec
        /*0720*/ 	.word	0x00030c00
        /*0724*/ 	.short	0x010a
        /*0726*/ 	.byte	0x3f
	.zero		1


	//   ....[11]....
        /*0728*/ 	.word	0x00002210
        /*072c*/ 	.word	0x00000006
        /*0730*/ 	.word	0x00030c10
        /*0734*/ 	.short	0x010a
        /*0736*/ 	.byte	0x3f
	.zero		1


	//   ....[12]....
        /*0738*/ 	.word	0x00002280
        /*073c*/ 	.word	0x00000006
        /*0740*/ 	.word	0x00030c10
        /*0744*/ 	.short	0x010a
        /*0746*/ 	.byte	0x3f
	.zero		1


	//   ....[13]....
        /*0748*/ 	.word	0x000026a0
        /*074c*/ 	.word	0x00000006
        /*0750*/ 	.word	0x00030c30
        /*0754*/ 	.short	0x010a
        /*0756*/ 	.byte	0x3f
	.zero		1


	//   ....[14]....
        /*0758*/ 	.word	0x00002720
        /*075c*/ 	.word	0x00000006
        /*0760*/ 	.word	0x00030c30
        /*0764*/ 	.short	0x010a
        /*0766*/ 	.byte	0x3f
	.zero		1


	//   ....[15]....
        /*0768*/ 	.word	0x00005310
        /*076c*/ 	.word	0x00000005
        /*0770*/ 	.word	0x00000000
        /*0774*/ 	.short	0x0101
        /*0776*/ 	.byte	0x3f
	.zero		1


	//   ....[16]....
        /*0778*/ 	.word	0x00005760
        /*077c*/ 	.word	0x00000006
        /*0780*/ 	.word	0x00000000
        /*0784*/ 	.short	0x0101
        /*0786*/ 	.byte	0x3f
	.zero		1


	//   ....[17]....
        /*0788*/ 	.word	0x00005f60
        /*078c*/ 	.word	0x00000007
        /*0790*/ 	.word	0x00030c10
        /*0794*/ 	.short	0x010a
        /*0796*/ 	.byte	0x3f
	.zero		1


	//   ....[18]....
        /*0798*/ 	.word	0x00005fe0
        /*079c*/ 	.word	0x00000007
        /*07a0*/ 	.word	0x00030c10
        /*07a4*/ 	.short	0x010a
        /*07a6*/ 	.byte	0x3f
	.zero		1


	//   ....[19]....
        /*07a8*/ 	.word	0x000063f0
        /*07ac*/ 	.word	0x00000007
        /*07b0*/ 	.word	0x00030c30
        /*07b4*/ 	.short	0x010a
        /*07b6*/ 	.byte	0x3f
	.zero		1


	//   ....[20]....
        /*07b8*/ 	.word	0x00006480
        /*07bc*/ 	.word	0x00000007
        /*07c0*/ 	.word	0x00030c30
        /*07c4*/ 	.short	0x010a
        /*07c6*/ 	.byte	0x3f
	.zero		1


	//   ....[21]....
        /*07c8*/ 	.word	0x00008c80
        /*07cc*/ 	.word	0x00000008
        /*07d0*/ 	.word	0x00000000
        /*07d4*/ 	.short	0x0101
        /*07d6*/ 	.byte	0x3f
	.zero		1


	//   ....[22]....
        /*07d8*/ 	.word	0x000090f0
        /*07dc*/ 	.word	0x00000007
        /*07e0*/ 	.word	0x00000000
        /*07e4*/ 	.short	0x0101
        /*07e6*/ 	.byte	0x3f
	.zero		1


	//   ....[23]....
        /*07e8*/ 	.word	0x0000cb90
        /*07ec*/ 	.word	0x0000000f
        /*07f0*/ 	.word	0x00030c20
        /*07f4*/ 	.short	0x010a
        /*07f6*/ 	.byte	0x3f
	.zero		1


	//   ....[24]....
        /*07f8*/ 	.word	0x0000d130
        /*07fc*/ 	.word	0x0000000f
        /*0800*/ 	.word	0x00030c40
        /*0804*/ 	.short	0x010a
        /*0806*/ 	.byte	0x3f
	.zero		1


	//   ....[25]....
        /*0808*/ 	.word	0x0000d390
        /*080c*/ 	.word	0x0000000f
        /*0810*/ 	.word	0x00030c28
        /*0814*/ 	.short	0x010a
        /*0816*/ 	.byte	0x3f
	.zero		1


	//   ....[26]....
        /*0818*/ 	.word	0x0000d5f0
        /*081c*/ 	.word	0x0000000f
        /*0820*/ 	.word	0x00030c48
        /*0824*/ 	.short	0x010a
        /*0826*/ 	.byte	0x3f
	.zero		1


	//   ....[27]....
        /*0828*/ 	.word	0x0000d7f0
        /*082c*/ 	.word	0x0000000f
        /*0830*/ 	.word	0x00030c20
        /*0834*/ 	.short	0x010a
        /*0836*/ 	.byte	0x3f
	.zero		1


	//   ....[28]....
        /*0838*/ 	.word	0x0000dac0
        /*083c*/ 	.word	0x0000000f
        /*0840*/ 	.word	0x00030c40
        /*0844*/ 	.short	0x010a
        /*0846*/ 	.byte	0x3f
	.zero		1


	//   ....[29]....
        /*0848*/ 	.word	0x0000dcf0
        /*084c*/ 	.word	0x0000000f
        /*0850*/ 	.word	0x00030c28
        /*0854*/ 	.short	0x010a
        /*0856*/ 	.byte	0x3f
	.zero		1


	//   ....[30]....
        /*0858*/ 	.word	0x0000df90
        /*085c*/ 	.word	0x00000003
        /*0860*/ 	.word	0x00030c40
        /*0864*/ 	.short	0x010a
        /*0866*/ 	.byte	0x3f
	.zero		1


	//   ....[31]....
        /*0868*/ 	.word	0x0000e380
        /*086c*/ 	.word	0x00000007
        /*0870*/ 	.word	0x00000000
        /*0874*/ 	.short	0x010a
        /*0876*/ 	.byte	0x3f
	.zero		1


	//   ....[32]....
        /*0878*/ 	.word	0x0000e3d0
        /*087c*/ 	.word	0x00000003
        /*0880*/ 	.word	0x00000000
        /*0884*/ 	.short	0x010a
        /*0886*/ 	.byte	0x3f
	.zero		1


	//   ....[33]....
        /*0888*/ 	.word	0x0000e430
        /*088c*/ 	.word	0x00000005
        /*0890*/ 	.word	0x00000000
        /*0894*/ 	.short	0x010a
        /*0896*/ 	.byte	0x3f
	.zero		1


	//   ....[34]....
        /*0898*/ 	.word	0x0000e460
        /*089c*/ 	.word	0x00000003
        /*08a0*/ 	.word	0x00000000
        /*08a4*/ 	.short	0x010a
        /*08a6*/ 	.byte	0x3f
	.zero		1


	//   ....[35]....
        /*08a8*/ 	.word	0x0000e530
        /*08ac*/ 	.word	0x000000ec
        /*08b0*/ 	.word	0x00030c00
        /*08b4*/ 	.short	0x010a
        /*08b6*/ 	.byte	0x3f
	.zero		1


	//   ....[36]....
        /*08b8*/ 	.word	0x0000e580
        /*08bc*/ 	.word	0x00000006
        /*08c0*/ 	.word	0x00030c10
        /*08c4*/ 	.short	0x010a
        /*08c6*/ 	.byte	0x3f
	.zero		1


	//   ....[37]....
        /*08c8*/ 	.word	0x0000e5d0
        /*08cc*/ 	.word	0x00000006
        /*08d0*/ 	.word	0x00030c30
        /*08d4*/ 	.short	0x010a
        /*08d6*/ 	.byte	0x3f
	.zero		1


	//   ....[38]....
        /*08d8*/ 	.word	0x0000e620
        /*08dc*/ 	.word	0x00000007
        /*08e0*/ 	.word	0x00030c10
        /*08e4*/ 	.short	0x010a
        /*08e6*/ 	.byte	0x3f
	.zero		1


	//   ....[39]....
        /*08e8*/ 	.word	0x0000e670
        /*08ec*/ 	.word	0x00000007
        /*08f0*/ 	.word	0x00030c30
        /*08f4*/ 	.short	0x010a
        /*08f6*/ 	.byte	0x3f
	.zero		1


	//   ....[40]....
        /*08f8*/ 	.word	0x0000e8f0
        /*08fc*/ 	.word	0x0000000f
        /*0900*/ 	.word	0x00030c20
        /*0904*/ 	.short	0x010a
        /*0906*/ 	.byte	0x3f
	.zero		1


	//   ....[41]....
        /*0908*/ 	.word	0x0000e940
        /*090c*/ 	.word	0x0000000f
        /*0910*/ 	.word	0x00030c40
        /*0914*/ 	.short	0x010a
        /*0916*/ 	.byte	0x3f
	.zero		1


	//   ....[42]....
        /*0918*/ 	.word	0x0000e990
        /*091c*/ 	.word	0x0000000f
        /*0920*/ 	.word	0x00030c28
        /*0924*/ 	.short	0x010a
        /*0926*/ 	.byte	0x3f
	.zero		1


	//   ....[43]....
        /*0928*/ 	.word	0x0000e9e0
        /*092c*/ 	.word	0x0000000f
        /*0930*/ 	.word	0x00030c48
        /*0934*/ 	.short	0x010a
        /*0936*/ 	.byte	0x3f
	.zero		1


	//   ....[44]....
        /*0938*/ 	.word	0x0000ea40
        /*093c*/ 	.word	0x0000000f
        /*0940*/ 	.word	0x00030c20
        /*0944*/ 	.short	0x010a
        /*0946*/ 	.byte	0x3f
	.zero		1


	//   ....[45]....
        /*0948*/ 	.word	0x0000ea90
        /*094c*/ 	.word	0x0000000f
        /*0950*/ 	.word	0x00030c40
        /*0954*/ 	.short	0x010a
        /*0956*/ 	.byte	0x3f
	.zero		1


	//   ....[46]....
        /*0958*/ 	.word	0x0000eae0
        /*095c*/ 	.word	0x0000000f
        /*0960*/ 	.word	0x00030c28
        /*0964*/ 	.short	0x010a
        /*0966*/ 	.byte	0x3f
	.zero		1


	//   ....[47]....
        /*0968*/ 	.word	0x0000eb30
        /*096c*/ 	.word	0x00000003
        /*0970*/ 	.word	0x00030c40
        /*0974*/ 	.short	0x010a
        /*0976*/ 	.byte	0x3f
	.zero		1


	//   ....[48]....
        /*0978*/ 	.word	0x0000ec00
        /*097c*/ 	.word	0x00000007
        /*0980*/ 	.word	0x00000000
        /*0984*/ 	.short	0x010a
        /*0986*/ 	.byte	0x3f
	.zero		1


	//   ....[49]....
        /*0988*/ 	.word	0x0000ec50
        /*098c*/ 	.word	0x00000003
        /*0990*/ 	.word	0x00000000
        /*0994*/ 	.short	0x010a
        /*0996*/ 	.byte	0x3f
	.zero		1


	//   ....[50]....
        /*0998*/ 	.word	0x0000eca0
        /*099c*/ 	.word	0x00000005
        /*09a0*/ 	.word	0x00000000
        /*09a4*/ 	.short	0x010a
        /*09a6*/ 	.byte	0x3f
	.zero		1


	//----- nvinfo : EIATTR_NUM_MBARRIERS
	.align		4
.L_896:
        /*09a8*/ 	.byte	0x03, 0x38
        /*09aa*/ 	.short	0x0009


	//----- nvinfo : EIATTR_EXIT_INSTR_OFFSETS
	.align		4
        /*09ac*/ 	.byte	0x04, 0x1c
        /*09ae*/ 	.short	(.L_898 - .L_897)


	//   ....[0]....
.L_897:
        /*09b0*/ 	.word	0x0000e4b0


	//----- nvinfo : EIATTR_MAX_THREADS
	.align		4
.L_898:
        /*09b4*/ 	.byte	0x04, 0x05
        /*09b6*/ 	.short	(.L_900 - .L_899)
.L_899:
        /*09b8*/ 	.word	0x00000180
        /*09bc*/ 	.word	0x00000001
        /*09c0*/ 	.word	0x00000001


	//----- nvinfo : EIATTR_CRS_STACK_SIZE
	.align		4
.L_900:
        /*09c4*/ 	.byte	0x04, 0x1e
        /*09c6*/ 	.short	(.L_902 - .L_901)
.L_901:
        /*09c8*/ 	.word	0x00000000


	//----- nvinfo : EIATTR_CBANK_PARAM_SIZE
	.align		4
.L_902:
        /*09cc*/ 	.byte	0x03, 0x19
        /*09ce*/ 	.short	0x0770


	//----- nvinfo : EIATTR_PARAM_CBANK
	.align		4
        /*09d0*/ 	.byte	0x04, 0x0a
        /*09d2*/ 	.short	(.L_904 - .L_903)
	.align		4
.L_903:
        /*09d4*/ 	.word	index@(.nv.constant0._ZN7cutlass13device_kernelIN5flash11enable_sm90INS1_16FlashAttnBwdSm90INS1_25CollectiveMainloopBwdSm90ILi2ELi2ELi2EN4cute5tupleIJNS5_1CILi1EEES8_S8_EEENS6_IJNS7_ILi128EEESA_NS7_ILi64EEEEEENS_10bfloat16_tEfNS_4arch4Sm90ELb1ELb0ELb0ELb1ELb1ELb1ELb0ELb0ELi2ELi1ELi2ELi2ELb0EEENS1_24CollectiveEpilogueBwdGQAISC_fSF_Li256ELb1ELb1EEENS1_25SingleTileBwdLPTSchedulerILb1ELi128ELb1EEEEEEEEEvNT_6ParamsE)
        /*09d8*/ 	.short	0x0210
        /*09da*/ 	.short	0x0770


	//----- nvinfo : EIATTR_SW_WAR
	.align		4
.L_904:
        /*09dc*/ 	.byte	0x04, 0x36
        /*09de*/ 	.short	(.L_906 - .L_905)
.L_905:
        /*09e0*/ 	.word	0x00000008
.L_906:


//--------------------- .nv.info._ZN7cutlass13device_kernelIN5flash22FlashAttnBwdPreprocessIN4cute5tupleIJNS3_1CILi128EEENS5_ILi64EEEEEENS_10bfloat16_tEfNS_4arch4Sm90ELb1ELb1EEEEEvNT_6ParamsE --------------------------
	.section	.nv.info._ZN7cutlass13device_kernelIN5flash22FlashAttnBwdPreprocessIN4cute5tupleIJNS3_1CILi128EEENS5_ILi64EEEEEENS_10bfloat16_tEfNS_4arch4Sm90ELb1ELb1EEEEEvNT_6ParamsE,"",@"SHT_CUDA_INFO"
	.sectionflags	@""
	.align	4


	//----- nvinfo : EIATTR_CUDA_API_VERSION
	.align		4
        /*0000*/ 	.byte	0x04, 0x37
        /*0002*/ 	.short	(.L_908 - .L_907)
.L_907:
        /*0004*/ 	.word	0x00000082


	//----- nvinfo : EIATTR_KPARAM_INFO
	.align		4
.L_908:
        /*0008*/ 	.byte	0x04, 0x17
        /*000a*/ 	.short	(.L_910 - .L_909)
.L_909:
        /*000c*/ 	.word	0x00000000
        /*0010*/ 	.short	0x0000
        /*0012*/ 	.short	0x0000
        /*0014*/ 	.byte	0x00, 0xf0, 0xc1, 0x03


	//----- nvinfo : EIATTR_SPARSE_MMA_MASK
	.align		4
.L_910:
        /*0018*/ 	.byte	0x03, 0x50
        /*001a*/ 	.short	0x0000


	//----- nvinfo : EIATTR_MAXREG_COUNT
	.align		4
        /*001c*/ 	.byte	0x03, 0x1b
        /*001e*/ 	.short	0x0080


	//----- nvinfo : EIATTR_MERCURY_ISA_VERSION
	.align		4
        /*0020*/ 	.byte	0x03, 0x5f
        /*0022*/ 	.short	0x0101


	//----- nvinfo : EIATTR_COOP_GROUP_MASK_REGIDS
	.align		4
        /*0024*/ 	.byte	0x04, 0x29
        /*0026*/ 	.short	(.L_912 - .L_911)


	//   ....[0]....
.L_911:
        /*0028*/ 	.word	0xffffffff


	//   ....[1]....
        /*002c*/ 	.word	0xffffffff


	//   ....[2]....
        /*0030*/ 	.word	0xffffffff


	//   ....[3]....
        /*0034*/ 	.word	0xffffffff


	//   ....[4]....
        /*0038*/ 	.word	0xffffffff


	//   ....[5]....
        /*003c*/ 	.word	0xffffffff


	//   ....[6]....
        /*0040*/ 	.word	0xffffffff


	//   ....[7]....
        /*0044*/ 	.word	0xffffffff


	//   ....[8]....
        /*0048*/ 	.word	0xffffffff


	//   ....[9]....
        /*004c*/ 	.word	0xffffffff


	//   ....[10]....
        /*0050*/ 	.word	0xffffffff


	//   ....[11]....
        /*0054*/ 	.word	0xffffffff


	//----- nvinfo : EIATTR_COOP_GROUP_INSTR_OFFSETS
	.align		4
.L_912:
        /*0058*/ 	.byte	0x04, 0x28
        /*005a*/ 	.short	(.L_914 - .L_913)


	//   ....[0]....
.L_913:
        /*005c*/ 	.word	0x000013a0


	//   ....[1]....
        /*0060*/ 	.word	0x000013b0


	//   ....[2]....
        /*0064*/ 	.word	0x000013c0


	//   ....[3]....
        /*0068*/ 	.word	0x000013d0


	//   ....[4]....
        /*006c*/ 	.word	0x00001420


	//   ....[5]....
        /*0070*/ 	.word	0x00001430


	//   ....[6]....
        /*0074*/ 	.word	0x00001440


	//   ....[7]....
        /*0078*/ 	.word	0x00001450


	//   ....[8]....
        /*007c*/ 	.word	0x000014b0


	//   ....[9]....
        /*0080*/ 	.word	0x000014c0


	//   ....[10]....
        /*0084*/ 	.word	0x000014d0


	//   ....[11]....
        /*0088*/ 	.word	0x000014e0


	//----- nvinfo : EIATTR_EXIT_INSTR_OFFSETS
	.align		4
.L_914:
        /*008c*/ 	.byte	0x04, 0x1c
        /*008e*/ 	.short	(.L_916 - .L_915)


	//   ....[0]....
.L_915:
        /*0090*/ 	.word	0x000001c0


	//   ....[1]....
        /*0094*/ 	.word	0x00001b30


	//   ....[2]....
        /*0098*/ 	.word	0x00001bb0


	//----- nvinfo : EIATTR_MAX_THREADS
	.align		4
.L_916:
        /*009c*/ 	.byte	0x04, 0x05
        /*009e*/ 	.short	(.L_918 - .L_917)
.L_917:
        /*00a0*/ 	.word	0x00000100
        /*00a4*/ 	.word	0x00000001
        /*00a8*/ 	.word	0x00000001


	//----- nvinfo : EIATTR_CRS_STACK_SIZE
	.align		4
.L_918:
        /*00ac*/ 	.byte	0x04, 0x1e
        /*00ae*/ 	.short	(.L_920 - .L_919)
.L_919:
        /*00b0*/ 	.word	0x00000000


	//----- nvinfo : EIATTR_CBANK_PARAM_SIZE
	.align		4
.L_920:
        /*00b4*/ 	.byte	0x03, 0x19
        /*00b6*/ 	.short	0x00f0


	//----- nvinfo : EIATTR_PARAM_CBANK
	.align		4
        /*00b8*/ 	.byte	0x04, 0x0a
        /*00ba*/ 	.short	(.L_922 - .L_921)
	.align		4
.L_921:
        /*00bc*/ 	.word	index@(.nv.constant0._ZN7cutlass13device_kernelIN5flash22FlashAttnBwdPreprocessIN4cute5tupleIJNS3_1CILi128EEENS5_ILi64EEEEEENS_10bfloat16_tEfNS_4arch4Sm90ELb1ELb1EEEEEvNT_6ParamsE)
        /*00c0*/ 	.short	0x0210
        /*00c2*/ 	.short	0x00f0


	//----- nvinfo : EIATTR_SW_WAR
	.align		4
.L_922:
        /*00c4*/ 	.byte	0x04, 0x36
        /*00c6*/ 	.short	(.L_924 - .L_923)
.L_923:
        /*00c8*/ 	.word	0x00000008
.L_924:


//--------------------- .nv.callgraph             --------------------------
	.section	.nv.callgraph,"",@"SHT_CUDA_CALLGRAPH"
	.align	4
	.sectionentsize	8
	.align		4
        /*0000*/ 	.word	0x00000000
	.align		4
        /*0004*/ 	.word	0xffffffff
	.align		4
        /*0008*/ 	.word	index@(_ZN7cutlass13device_kernelIN5flash11enable_sm90INS1_16FlashAttnBwdSm90INS1_25CollectiveMainloopBwdSm90ILi2ELi2ELi2EN4cute5tupleIJNS5_1CILi1EEES8_S8_EEENS6_IJNS7_ILi128EEESA_NS7_ILi64EEEEEENS_10bfloat16_tEfNS_4arch4Sm90ELb0ELb0ELb0ELb0ELb0ELb1ELb0ELb0ELi2ELi1ELi2ELi2ELb0EEENS1_21CollectiveEpilogueBwdISC_SD_SF_Li256ELb0ELb0ELi1EEENS1_19SingleTileSchedulerILb0ELb0ELb0ELi128EEEEEEEEEvNT_6ParamsE)
	.align		4
        /*000c*/ 	.word	index@(__assertfail)
	.align		4
        /*0010*/ 	.word	index@(_ZN7cutlass13device_kernelIN5flash11enable_sm90INS1_16FlashAttnBwdSm90INS1_25CollectiveMainloopBwdSm90ILi2ELi2ELi2EN4cute5tupleIJNS5_1CILi1EEES8_S8_EEENS6_IJNS7_ILi128EEESA_NS7_ILi64EEEEEENS_10bfloat16_tEfNS_4arch4Sm90ELb0ELb0ELb0ELb0ELb1ELb1ELb0ELb0ELi2ELi1ELi2ELi2ELb0EEENS1_21CollectiveEpilogueBwdISC_SD_SF_Li256ELb0ELb0ELi1EEENS1_19SingleTileSchedulerILb0ELb0ELb0ELi128EEEEEEEEEvNT_6ParamsE)
	.align		4
        /*0014*/ 	.word	index@(__assertfail)
	.align		4
        /*0018*/ 	.word	index@(_ZN7cutlass13device_kernelIN5flash11enable_sm90INS1_16FlashAttnBwdSm90INS1_25CollectiveMainloopBwdSm90ILi2ELi2ELi2EN4cute5tupleIJNS5_1CILi1EEES8_S8_EEENS6_IJNS7_ILi128EEESA_NS7_ILi64EEEEEENS_10bfloat16_tEfNS_4arch4Sm90ELb0ELb0ELb0ELb0ELb0ELb1ELb0ELb0ELi2ELi1ELi2ELi2ELb0EEENS1_24CollectiveEpilogueBwdGQAISC_fSF_Li256ELb0ELb0EEENS1_19SingleTileSchedulerILb0ELb0ELb0ELi128EEEEEEEEEvNT_6ParamsE)
	.align		4
        /*001c*/ 	.word	index@(__assertfail)
	.align		4
        /*0020*/ 	.word	index@(_ZN7cutlass13device_kernelIN5flash11enable_sm90INS1_16FlashAttnBwdSm90INS1_25CollectiveMainloopBwdSm90ILi2ELi2ELi2EN4cute5tupleIJNS5_1CILi1EEES8_S8_EEENS6_IJNS7_ILi128EEESA_NS7_ILi64EEEEEENS_10bfloat16_tEfNS_4arch4Sm90ELb0ELb0ELb0ELb0ELb1ELb1ELb0ELb0ELi2ELi1ELi2ELi2ELb0EEENS1_24CollectiveEpilogueBwdGQAISC_fSF_Li256ELb0ELb1EEENS1_19SingleTileSchedulerILb0ELb0ELb0ELi128EEEEEEEEEvNT_6ParamsE)
	.align		4
        /*0024*/ 	.word	index@(__assertfail)
	.align		4
        /*0028*/ 	.word	index@(_ZN7cutlass13device_kernelIN5flash11enable_sm90INS1_16FlashAttnBwdSm90INS1_25CollectiveMainloopBwdSm90ILi2ELi2ELi2EN4cute5tupleIJNS5_1CILi1EEES8_S8_EEENS6_IJNS7_ILi128EEESA_NS7_ILi64EEEEEENS_10bfloat16_tEfNS_4arch4Sm90ELb0ELb0ELb0ELb1ELb0ELb1ELb0ELb0ELi2ELi1ELi2ELi2ELb0EEENS1_21CollectiveEpilogueBwdISC_SD_SF_Li256ELb1ELb0ELi1EEENS1_19SingleTileSchedulerILb1ELb0ELb0ELi128EEEEEEEEEvNT_6ParamsE)
	.align		4
        /*002c*/ 	.word	index@(__assertfail)
	.align		4
        /*0030*/ 	.word	index@(_ZN7cutlass13device_kernelIN5flash11enable_sm90INS1_16FlashAttnBwdSm90INS1_25CollectiveMainloopBwdSm90ILi2ELi2ELi2EN4cute5tupleIJNS5_1CILi1EEES8_S8_EEENS6_IJNS7_ILi128EEESA_NS7_ILi64EEEEEENS_10bfloat16_tEfNS_4arch4Sm90ELb0ELb0ELb0ELb1ELb1ELb1ELb0ELb0ELi2ELi1ELi2ELi2ELb0EEENS1_21CollectiveEpilogueBwdISC_SD_SF_Li256ELb1ELb0ELi1EEENS1_19SingleTileSchedulerILb1ELb0ELb0ELi128EEEEEEEEEvNT_6ParamsE)
	.align		4
        /*0034*/ 	.word	index@(__assertfail)
	.align		4
        /*0038*/ 	.word	index@(_ZN7cutlass13device_kernelIN5flash11enable_sm90INS1_16FlashAttnBwdSm90INS1_25CollectiveMainloopBwdSm90ILi2ELi2ELi2EN4cute5tupleIJNS5_1CILi1EEES8_S8_EEENS6_IJNS7_ILi128EEESA_NS7_ILi64EEEEEENS_10bfloat16_tEfNS_4arch4Sm90ELb0ELb0ELb0ELb1ELb0ELb1ELb0ELb0ELi2ELi1ELi2ELi2ELb0EEENS1_24CollectiveEpilogueBwdGQAISC_fSF_Li256ELb1ELb0EEENS1_19SingleTileSchedulerILb1ELb0ELb0ELi128EEEEEEEEEvNT_6ParamsE)
	.align		4
        /*003c*/ 	.word	index@(__assertfail)
	.align		4
        /*0040*/ 	.word	index@(_ZN7cutlass13device_kernelIN5flash11enable_sm90INS1_16FlashAttnBwdSm90INS1_25CollectiveMainloopBwdSm90ILi2ELi2ELi2EN4cute5tupleIJNS5_1CILi1EEES8_S8_EEENS6_IJNS7_ILi128EEESA_NS7_ILi64EEEEEENS_10bfloat16_tEfNS_4arch4Sm90ELb0ELb0ELb0ELb1ELb1ELb1ELb0ELb0ELi2ELi1ELi2ELi2ELb0EEENS1_24CollectiveEpilogueBwdGQAISC_fSF_Li256ELb1ELb1EEENS1_19SingleTileSchedulerILb1ELb0ELb0ELi128EEEEEEEEEvNT_6ParamsE)
	.align		4
        /*0044*/ 	.word	index@(__assertfail)
	.align		4
        /*0048*/ 	.word	index@(_ZN7cutlass13device_kernelIN5flash11enable_sm90INS1_16FlashAttnBwdSm90INS1_25CollectiveMainloopBwdSm90ILi2ELi2ELi2EN4cute5tupleIJNS5_1CILi1EEES8_S8_EEENS6_IJNS7_ILi128EEESA_NS7_ILi64EEEEEENS_10bfloat16_tEfNS_4arch4Sm90ELb0ELb1ELb0ELb0ELb0ELb1ELb0ELb0ELi2ELi1ELi2ELi2ELb0EEENS1_21CollectiveEpilogueBwdISC_SD_SF_Li256ELb0ELb0ELi1EEENS1_19SingleTileSchedulerILb0ELb0ELb0ELi128EEEEEEEEEvNT_6ParamsE)
	.align		4
        /*004c*/ 	.word	index@(__assertfail)
	.align		4
        /*0050*/ 	.word	index@(_ZN7cutlass13device_kernelIN5flash11enable_sm90INS1_16FlashAttnBwdSm90INS1_25CollectiveMainloopBwdSm90ILi2ELi2ELi2EN4cute5tupleIJNS5_1CILi1EEES8_S8_EEENS6_IJNS7_ILi128EEESA_NS7_ILi64EEEEEENS_10bfloat16_tEfNS_4arch4Sm90ELb0ELb1ELb0ELb0ELb1ELb1ELb0ELb0ELi2ELi1ELi2ELi2ELb0EEENS1_21CollectiveEpilogueBwdISC_SD_SF_Li256ELb0ELb0ELi1EEENS1_19SingleTileSchedulerILb0ELb0ELb0ELi128EEEEEEEEEvNT_6ParamsE)
	.align		4
        /*0054*/ 	.word	index@(__assertfail)
	.align		4
        /*0058*/ 	.word	index@(_ZN7cutlass13device_kernelIN5flash11enable_sm90INS1_16FlashAttnBwdSm90INS1_25CollectiveMainloopBwdSm90ILi2ELi2ELi2EN4cute5tupleIJNS5_1CILi1EEES8_S8_EEENS6_IJNS7_ILi128EEESA_NS7_ILi64EEEEEENS_10bfloat16_tEfNS_4arch4Sm90ELb0ELb1ELb0ELb0ELb0ELb1ELb0ELb0ELi2ELi1ELi2ELi2ELb0EEENS1_24CollectiveEpilogueBwdGQAISC_fSF_Li256ELb0ELb0EEENS1_19SingleTileSchedulerILb0ELb0ELb0ELi128EEEEEEEEEvNT_6ParamsE)
	.align		4
        /*005c*/ 	.word	index@(__assertfail)
	.align		4
        /*0060*/ 	.word	index@(_ZN7cutlass13device_kernelIN5flash11enable_sm90INS1_16FlashAttnBwdSm90INS1_25CollectiveMainloopBwdSm90ILi2ELi2ELi2EN4cute5tupleIJNS5_1CILi1EEES8_S8_EEENS6_IJNS7_ILi128EEESA_NS7_ILi64EEEEEENS_10bfloat16_tEfNS_4arch4Sm90ELb0ELb1ELb0ELb0ELb1ELb1ELb0ELb0ELi2ELi1ELi2ELi2ELb0EEENS1_24CollectiveEpilogueBwdGQAISC_fSF_Li256ELb0ELb1EEENS1_19SingleTileSchedulerILb0ELb0ELb0ELi128EEEEEEEEEvNT_6ParamsE)
	.align		4
        /*0064*/ 	.word	index@(__assertfail)
	.align		4
        /*0068*/ 	.word	index@(_ZN7cutlass13device_kernelIN5flash11enable_sm90INS1_16FlashAttnBwdSm90INS1_25CollectiveMainloopBwdSm90ILi2ELi2ELi2EN4cute5tupleIJNS5_1CILi1EEES8_S8_EEENS6_IJNS7_ILi128EEESA_NS7_ILi64EEEEEENS_10bfloat16_tEfNS_4arch4Sm90ELb0ELb1ELb0ELb1ELb0ELb1ELb0ELb0ELi2ELi1ELi2ELi2ELb0EEENS1_21CollectiveEpilogueBwdISC_SD_SF_Li256ELb1ELb0ELi1EEENS1_19SingleTileSchedulerILb1ELb0ELb0ELi128EEEEEEEEEvNT_6ParamsE)
	.align		4
        /*006c*/ 	.word	index@(__assertfail)
	.align		4
        /*0070*/ 	.word	index@(_ZN7cutlass13device_kernelIN5flash11enable_sm90INS1_16FlashAttnBwdSm90INS1_25CollectiveMainloopBwdSm90ILi2ELi2ELi2EN4cute5tupleIJNS5_1CILi1EEES8_S8_EEENS6_IJNS7_ILi128EEESA_NS7_ILi64EEEEEENS_10bfloat16_tEfNS_4arch4Sm90ELb0ELb1ELb0ELb1ELb1ELb1ELb0ELb0ELi2ELi1ELi2ELi2ELb0EEENS1_21CollectiveEpilogueBwdISC_SD_SF_Li256ELb1ELb0ELi1EEENS1_19SingleTileSchedulerILb1ELb0ELb0ELi128EEEEEEEEEvNT_6ParamsE)
	.align		4
        /*0074*/ 	.word	index@(__assertfail)
	.align		4
        /*0078*/ 	.word	index@(_ZN7cutlass13device_kernelIN5flash11enable_sm90INS1_16FlashAttnBwdSm90INS1_25CollectiveMainloopBwdSm90ILi2ELi2ELi2EN4cute5tupleIJNS5_1CILi1EEES8_S8_EEENS6_IJNS7_ILi128EEESA_NS7_ILi64EEEEEENS_10bfloat16_tEfNS_4arch4Sm90ELb0ELb1ELb0ELb1ELb0ELb1ELb0ELb0ELi2ELi1ELi2ELi2ELb0EEENS1_24CollectiveEpilogueBwdGQAISC_fSF_Li256ELb1ELb0EEENS1_19SingleTileSchedulerILb1ELb0ELb0ELi128EEEEEEEEEvNT_6ParamsE)
	.align		4
        /*007c*/ 	.word	index@(__assertfail)
	.align		4
        /*0080*/ 	.word	index@(_ZN7cutlass13device_kernelIN5flash11enable_sm90INS1_16FlashAttnBwdSm90INS1_25CollectiveMainloopBwdSm90ILi2ELi2ELi2EN4cute5tupleIJNS5_1CILi1EEES8_S8_EEENS6_IJNS7_ILi128EEESA_NS7_ILi64EEEEEENS_10bfloat16_tEfNS_4arch4Sm90ELb0ELb1ELb0ELb1ELb1ELb1ELb0ELb0ELi2ELi1ELi2ELi2ELb0EEENS1_24CollectiveEpilogueBwdGQAISC_fSF_Li256ELb1ELb1EEENS1_19SingleTileSchedulerILb1ELb0ELb0ELi128EEEEEEEEEvNT_6ParamsE)
	.align		4
        /*0084*/ 	.word	index@(__assertfail)
	.align		4
        /*0088*/ 	.word	index@(_ZN7cutlass13device_kernelIN5flash11enable_sm90INS1_16FlashAttnBwdSm90INS1_25CollectiveMainloopBwdSm90ILi2ELi2ELi2EN4cute5tupleIJNS5_1CILi1EEES8_S8_EEENS6_IJNS7_ILi128EEESA_NS7_ILi64EEEEEENS_10bfloat16_tEfNS_4arch4Sm90ELb1ELb0ELb0ELb0ELb0ELb1ELb0ELb0ELi2ELi1ELi2ELi2ELb0EEENS1_21CollectiveEpilogueBwdISC_SD_SF_Li256ELb0ELb0ELi1EEENS1_25SingleTileBwdLPTSchedulerILb0ELi128ELb0EEEEEEEEEvNT_6ParamsE)
	.align		4
        /*008c*/ 	.word	index@(__assertfail)
	.align		4
        /*0090*/ 	.word	index@(_ZN7cutlass13device_kernelIN5flash11enable_sm90INS1_16FlashAttnBwdSm90INS1_25CollectiveMainloopBwdSm90ILi2ELi2ELi2EN4cute5tupleIJNS5_1CILi1EEES8_S8_EEENS6_IJNS7_ILi128EEESA_NS7_ILi64EEEEEENS_10bfloat16_tEfNS_4arch4Sm90ELb1ELb0ELb0ELb0ELb1ELb1ELb0ELb0ELi2ELi1ELi2ELi2ELb0EEENS1_21CollectiveEpilogueBwdISC_SD_SF_Li256ELb0ELb0ELi1EEENS1_25SingleTileBwdLPTSchedulerILb0ELi128ELb1EEEEEEEEEvNT_6ParamsE)
	.align		4
        /*0094*/ 	.word	index@(__assertfail)
	.align		4
        /*0098*/ 	.word	index@(_ZN7cutlass13device_kernelIN5flash11enable_sm90INS1_16FlashAttnBwdSm90INS1_25CollectiveMainloopBwdSm90ILi2ELi2ELi2EN4cute5tupleIJNS5_1CILi1EEES8_S8_EEENS6_IJNS7_ILi128EEESA_NS7_ILi64EEEEEENS_10bfloat16_tEfNS_4arch4Sm90ELb1ELb0ELb0ELb0ELb0ELb1ELb0ELb0ELi2ELi1ELi2ELi2ELb0EEENS1_24CollectiveEpilogueBwdGQAISC_fSF_Li256ELb0ELb0EEENS1_25SingleTileBwdLPTSchedulerILb0ELi128ELb0EEEEEEEEEvNT_6ParamsE)
	.align		4
        /*009c*/ 	.word	index@(__assertfail)
	.align		4
        /*00a0*/ 	.word	index@(_ZN7cutlass13device_kernelIN5flash11enable_sm90INS1_16FlashAttnBwdSm90INS1_25CollectiveMainloopBwdSm90ILi2ELi2ELi2EN4cute5tupleIJNS5_1CILi1EEES8_S8_EEENS6_IJNS7_ILi128EEESA_NS7_ILi64EEEEEENS_10bfloat16_tEfNS_4arch4Sm90ELb1ELb0ELb0ELb0ELb1ELb1ELb0ELb0ELi2ELi1ELi2ELi2ELb0EEENS1_24CollectiveEpilogueBwdGQAISC_fSF_Li256ELb0ELb1EEENS1_25SingleTileBwdLPTSchedulerILb0ELi128ELb1EEEEEEEEEvNT_6ParamsE)
	.align		4
        /*00a4*/ 	.word	index@(__assertfail)
	.align		4
        /*00a8*/ 	.word	index@(_ZN7cutlass13device_kernelIN5flash11enable_sm90INS1_16FlashAttnBwdSm90INS1_25CollectiveMainloopBwdSm90ILi2ELi2ELi2EN4cute5tupleIJNS5_1CILi1EEES8_S8_EEENS6_IJNS7_ILi128EEESA_NS7_ILi64EEEEEENS_10bfloat16_tEfNS_4arch4Sm90ELb1ELb0ELb0ELb1ELb0ELb1ELb0ELb0ELi2ELi1ELi2ELi2ELb0EEENS1_21CollectiveEpilogueBwdISC_SD_SF_Li256ELb1ELb0ELi1EEENS1_25SingleTileBwdLPTSchedulerILb1ELi128ELb0EEEEEEEEEvNT_6ParamsE)
	.align		4
        /*00ac*/ 	.word	index@(__assertfail)
	.align		4
        /*00b0*/ 	.word	index@(_ZN7cutlass13device_kernelIN5flash11enable_sm90INS1_16FlashAttnBwdSm90INS1_25CollectiveMainloopBwdSm90ILi2ELi2ELi2EN4cute5tupleIJNS5_1CILi1EEES8_S8_EEENS6_IJNS7_ILi128EEESA_NS7_ILi64EEEEEENS_10bfloat16_tEfNS_4arch4Sm90ELb1ELb0ELb0ELb1ELb1ELb1ELb0ELb0ELi2ELi1ELi2ELi2ELb0EEENS1_21CollectiveEpilogueBwdISC_SD_SF_Li256ELb1ELb0ELi1EEENS1_25SingleTileBwdLPTSchedulerILb1ELi128ELb1EEEEEEEEEvNT_6ParamsE)
	.align		4
        /*00b4*/ 	.word	index@(__assertfail)
	.align		4
        /*00b8*/ 	.word	index@(_ZN7cutlass13device_kernelIN5flash11enable_sm90INS1_16FlashAttnBwdSm90INS1_25CollectiveMainloopBwdSm90ILi2ELi2ELi2EN4cute5tupleIJNS5_1CILi1EEES8_S8_EEENS6_IJNS7_ILi128EEESA_NS7_ILi64EEEEEENS_10bfloat16_tEfNS_4arch4Sm90ELb1ELb0ELb0ELb1ELb0ELb1ELb0ELb0ELi2ELi1ELi2ELi2ELb0EEENS1_24CollectiveEpilogueBwdGQAISC_fSF_Li256ELb1ELb0EEENS1_25SingleTileBwdLPTSchedulerILb1ELi128ELb0EEEEEEEEEvNT_6ParamsE)
	.align		4
        /*00bc*/ 	.word	index@(__assertfail)
	.align		4
        /*00c0*/ 	.word	index@(_ZN7cutlass13device_kernelIN5flash11enable_sm90INS1_16FlashAttnBwdSm90INS1_25CollectiveMainloopBwdSm90ILi2ELi2ELi2EN4cute5tupleIJNS5_1CILi1EEES8_S8_EEENS6_IJNS7_ILi128EEESA_NS7_ILi64EEEEEENS_10bfloat16_tEfNS_4arch4Sm90ELb1ELb0ELb0ELb1ELb1ELb1ELb0ELb0ELi2ELi1ELi2ELi2ELb0EEENS1_24CollectiveEpilogueBwdGQAISC_fSF_Li256ELb1ELb1EEENS1_25SingleTileBwdLPTSchedulerILb1ELi128ELb1EEEEEEEEEvNT_6ParamsE)
	.align		4
        /*00c4*/ 	.word	index@(__assertfail)
	.align		4
        /*00c8*/ 	.word	0x00000000
	.align		4
        /*00cc*/ 	.word	0xfffffffe
	.align		4
        /*00d0*/ 	.word	0x00000000
	.align		4
        /*00d4*/ 	.word	0xfffffffd
	.align		4
        /*00d8*/ 	.word	0x00000000
	.align		4
        /*00dc*/ 	.word	0xfffffffc


//--------------------- .nv.constant4             --------------------------
	.section	.nv.constant4,"a",@progbits
	.align	8
	.align		8
.nv.constant4:
        /*0000*/ 	.dword	__assertfail
	.align		8
        /*0008*/ 	.dword	__unnamed_1
	.align		8
        /*0010*/ 	.dword	__unnamed_2
	.align		8
        /*0018*/ 	.dword	__unnamed_3
	.align		8
        /*0020*/ 	.dword	__unnamed_4
	.align		8
        /*0028*/ 	.dword	_ZN65_INTERNAL_d6de7d86_29_flash_bwd_hdim64_bf16_sm90_cu_3fbc093a_28314cuda3std3__45__cpo5beginE
	.align		8
        /*0030*/ 	.dword	_ZN65_INTERNAL_d6de7d86_29_flash_bwd_hdim64_bf16_sm90_cu_3fbc093a_28314cuda3std3__45__cpo3endE
	.align		8
        /*0038*/ 	.dword	_ZN65_INTERNAL_d6de7d86_29_flash_bwd_hdim64_bf16_sm90_cu_3fbc093a_28314cuda3std3__45__cpo6cbeginE
	.align		8
        /*0040*/ 	.dword	_ZN65_INTERNAL_d6de7d86_29_flash_bwd_hdim64_bf16_sm90_cu_3fbc093a_28314cuda3std3__45__cpo4cendE
	.align		8
        /*0048*/ 	.dword	_ZN65_INTERNAL_d6de7d86_29_flash_bwd_hdim64_bf16_sm90_cu_3fbc093a_28314cuda3std3__467_GLOBAL__N__d6de7d86_29_flash_bwd_hdim64_bf16_sm90_cu_3fbc093a_28316ignoreE
	.align		8
        /*0050*/ 	.dword	_ZN65_INTERNAL_d6de7d86_29_flash_bwd_hdim64_bf16_sm90_cu_3fbc093a_28314cuda3std3__419piecewise_constructE
	.align		8
        /*0058*/ 	.dword	_ZN65_INTERNAL_d6de7d86_29_flash_bwd_hdim64_bf16_sm90_cu_3fbc093a_28314cuda3std3__48in_placeE
	.align		8
        /*0060*/ 	.dword	_ZN65_INTERNAL_d6de7d86_29_flash_bwd_hdim64_bf16_sm90_cu_3fbc093a_28314cuda3std6ranges3__45__cpo4swapE
	.align		8
        /*0068*/ 	.dword	_ZN65_INTERNAL_d6de7d86_29_flash_bwd_hdim64_bf16_sm90_cu_3fbc093a_28314cuda3std6ranges3__45__cpo9iter_moveE
	.align		8
        /*0070*/ 	.dword	_ZN65_INTERNAL_d6de7d86_29_flash_bwd_hdim64_bf16_sm90_cu_3fbc093a_28314cute7productE
	.align		8
        /*0078*/ 	.dword	_ZN65_INTERNAL_d6de7d86_29_flash_bwd_hdim64_bf16_sm90_cu_3fbc093a_28314cute1_E
	.align		8
        /*0080*/ 	.dword	$str$23
	.align		8
        /*0088*/ 	.dword	$str$24


//--------------------- .text._ZN7cutlass13device_kernelIN5flash11enable_sm90INS1_16FlashAttnBwdSm90INS1_25CollectiveMainloopBwdSm90ILi2ELi2ELi2EN4cute5tupleIJNS5_1CILi1EEES8_S8_EEENS6_IJNS7_ILi128EEESA_NS7_ILi64EEEEEENS_10bfloat16_tEfNS_4arch4Sm90ELb0ELb0ELb0ELb0ELb0ELb1ELb0ELb0ELi2ELi1ELi2ELi2ELb0EEENS1_21CollectiveEpilogueBwdISC_SD_SF_Li256ELb0ELb0ELi1EEENS1_19SingleTileSchedulerILb0ELb0ELb0ELi128EEEEEEEEEvNT_6ParamsE --------------------------
	.section	.text._ZN7cutlass13device_kernelIN5flash11enable_sm90INS1_16FlashAttnBwdSm90INS1_25CollectiveMainloopBwdSm90ILi2ELi2ELi2EN4cute5tupleIJNS5_1CILi1EEES8_S8_EEENS6_IJNS7_ILi128EEESA_NS7_ILi64EEEEEENS_10bfloat16_tEfNS_4arch4Sm90ELb0ELb0ELb0ELb0ELb0ELb1ELb0ELb0ELi2ELi1ELi2ELi2ELb0EEENS1_21CollectiveEpilogueBwdISC_SD_SF_Li256ELb0ELb0ELi1EEENS1_19SingleTileSchedulerILb0ELb0ELb0ELi128EEEEEEEEEvNT_6ParamsE,"ax",@progbits
	.align	128
.text._ZN7cutlass13device_kernelIN5flash11enable_sm90INS1_16FlashAttnBwdSm90INS1_25CollectiveMainloopBwdSm90ILi2ELi2ELi2EN4cute5tupleIJNS5_1CILi1EEES8_S8_EEENS6_IJNS7_ILi128EEESA_NS7_ILi64EEEEEENS_10bfloat16_tEfNS_4arch4Sm90ELb0ELb0ELb0ELb0ELb0ELb1ELb0ELb0ELi2ELi1ELi2ELi2ELb0EEENS1_21CollectiveEpilogueBwdISC_SD_SF_Li256ELb0ELb0ELi1EEENS1_19SingleTileSchedulerILb0ELb0ELb0ELi128EEEEEEEEEvNT_6ParamsE:
        .type           _ZN7cutlass13device_kernelIN5flash11enable_sm90INS1_16FlashAttnBwdSm90INS1_25CollectiveMainloopBwdSm90ILi2ELi2ELi2EN4cute5tupleIJNS5_1CILi1EEES8_S8_EEENS6_IJNS7_ILi128EEESA_NS7_ILi64EEEEEENS_10bfloat16_tEfNS_4arch4Sm90ELb0ELb0ELb0ELb0ELb0ELb1ELb0ELb0ELi2ELi1ELi2ELi2ELb0EEENS1_21CollectiveEpilogueBwdISC_SD_SF_Li256ELb0ELb0ELi1EEENS1_19SingleTileSchedulerILb0ELb0ELb0ELi128EEEEEEEEEvNT_6ParamsE,@function
        .size           _ZN7cutlass13device_kernelIN5flash11enable_sm90INS1_16FlashAttnBwdSm90INS1_25CollectiveMainloopBwdSm90ILi2ELi2ELi2EN4cute5tupleIJNS5_1CILi1EEES8_S8_EEENS6_IJNS7_ILi128EEESA_NS7_ILi64EEEEEENS_10bfloat16_tEfNS_4arch4Sm90ELb0ELb0ELb0ELb0ELb0ELb1ELb0ELb0ELi2ELi1ELi2ELi2ELb0EEENS1_21CollectiveEpilogueBwdISC_SD_SF_Li256ELb0ELb0ELi1EEENS1_19SingleTileSchedulerILb0ELb0ELb0ELi128EEEEEEEEEvNT_6ParamsE,(.L_x_3693 - _ZN7cutlass13device_kernelIN5flash11enable_sm90INS1_16FlashAttnBwdSm90INS1_25CollectiveMainloopBwdSm90ILi2ELi2ELi2EN4cute5tupleIJNS5_1CILi1EEES8_S8_EEENS6_IJNS7_ILi128EEESA_NS7_ILi64EEEEEENS_10bfloat16_tEfNS_4arch4Sm90ELb0ELb0ELb0ELb0ELb0ELb1ELb0ELb0ELi2ELi1ELi2ELi2ELb0EEENS1_21CollectiveEpilogueBwdISC_SD_SF_Li256ELb0ELb0ELi1EEENS1_19SingleTileSchedulerILb0ELb0ELb0ELi128EEEEEEEEEvNT_6ParamsE)
        .other          _ZN7cutlass13device_kernelIN5flash11enable_sm90INS1_16FlashAttnBwdSm90INS1_25CollectiveMainloopBwdSm90ILi2ELi2ELi2EN4cute5tupleIJNS5_1CILi1EEES8_S8_EEENS6_IJNS7_ILi128EEESA_NS7_ILi64EEEEEENS_10bfloat16_tEfNS_4arch4Sm90ELb0ELb0ELb0ELb0ELb0ELb1ELb0ELb0ELi2ELi1ELi2ELi2ELb0EEENS1_21CollectiveEpilogueBwdISC_SD_SF_Li256ELb0ELb0ELi1EEENS1_19SingleTileSchedulerILb0ELb0ELb0ELi128EEEEEEEEEvNT_6ParamsE,@"STO_CUDA_ENTRY STV_DEFAULT"
_ZN7cutlass13device_kernelIN5flash11enable_sm90INS1_16FlashAttnBwdSm90INS1_25CollectiveMainloopBwdSm90ILi2ELi2ELi2EN4cute5tupleIJNS5_1CILi1EEES8_S8_EEENS6_IJNS7_ILi128EEESA_NS7_ILi64EEEEEENS_10bfloat16_tEfNS_4arch4Sm90ELb0ELb0ELb0ELb0ELb0ELb1ELb0ELb0ELi2ELi1ELi2ELi2ELb0EEENS1_21CollectiveEpilogueBwdISC_SD_SF_Li256ELb0ELb0ELi1EEENS1_19SingleTileSchedulerILb0ELb0ELb0ELi128EEEEEEEEEvNT_6ParamsE:
[----:B------:R-:W1:Y:S02]  /*0000*/  LDC R1, c[0x0][0x28] ;  /* 0x00000a00ff017b82 */ /* 0x000e640000000800 */
[----:B-1----:R-:W-:Y:S01]  /*0010*/  VIADD R1, R1, 0xfffffff0 ;  /* 0xfffffff001017836 */ /* 0x002fe20000000000 */
[----:B------:R-:W1:Y:S01]  /*0020*/  S2R R3, SR_TID.X ;  /* 0x0000000000037919 */ /* 0x000e620000002100 */
[----:B------:R-:W-:Y:S01]  /*0030*/  ELECT P0, URZ, PT ;  /* 0x00000000003f782f */ /* 0x000fe20003800000 */
[----:B------:R-:W-:Y:S01]  /*0040*/  BSSY B0, `(.L_x_0) ;  /* 0x0000019000007945 */ /* 0x000fe20003800000 */
[----:B-1----:R-:W-:-:S05]  /*0050*/  SHF.R.U32.HI R0, RZ, 0x5, R3 ;  /* 0x00000005ff007819 */ /* 0x002fca0000011603 */
[----:B------:R-:W1:Y:S02]  /*0060*/  SHFL.IDX PT, R2, R0, RZ, 0x1f ;  /* 0x00001fff00027589 */ /* 0x000e6400000e0000 */
[----:B-1----:R-:W-:-:S13]  /*0070*/  ISETP.EQ.AND P0, PT, R2, RZ, P0 ;  /* 0x000000ff0200720c */ /* 0x002fda0000702270 */
[----:B------:R-:W-:Y:S05]  /*0080*/  @!P0 BRA `(.L_x_1) ;  /* 0x0000000000508947 */ /* 0x000fea0003800000 */
[----:B------:R-:W-:Y:S02]  /*0090*/  ULDC.64 UR4, c[0x0][0x198] ;  /* 0x0000660000047ab9 */ /* 0x000fe40000000a00 */
[----:B------:R-:W-:Y:S02]  /*00a0*/  UIADD3 UR6, UP0, UR4, 0xf0, URZ ;  /* 0x000000f004067890 */ /* 0x000fe4000ff1e03f */
[----:B------:R-:W-:Y:S02]  /*00b0*/  UIADD3 UR8, UP1, UR4, 0x1f0, URZ ;  /* 0x000001f004087890 */ /* 0x000fe4000ff3e03f */
[----:B------:R-:W-:Y:S02]  /*00c0*/  UIADD3 UR10, UP2, UR4, 0x2f0, URZ ;  /* 0x000002f0040a7890 */ /* 0x000fe4000ff5e03f */
[----:B------:R-:W-:Y:S02]  /*00d0*/  UIADD3 UR12, UP3, UR4, 0x3f0, URZ ;  /* 0x000003f0040c7890 */ /* 0x000fe4000ff7e03f */
[----:B------:R-:W-:-:S02]  /*00e0*/  UIADD3 UR14, UP4, UR4, 0x670, URZ ;  /* 0x00000670040e7890 */ /* 0x000fc4000ff9e03f */
[----:B------:R-:W-:Y:S02]  /*00f0*/  UIADD3.X UR7, URZ, UR5, URZ, UP0, !UPT ;  /* 0x000000053f077290 */ /* 0x000fe400087fe43f */
[----:B------:R-:W-:Y:S02]  /*0100*/  UIADD3 UR4, UP5, UR4, 0x770, URZ ;  /* 0x0000077004047890 */ /* 0x000fe4000ffbe03f */
[----:B------:R-:W-:Y:S02]  /*0110*/  UIADD3.X UR9, URZ, UR5, URZ, UP1, !UPT ;  /* 0x000000053f097290 */ /* 0x000fe40008ffe43f */
[----:B------:R-:W-:Y:S02]  /*0120*/  UIADD3.X UR11, URZ, UR5, URZ, UP2, !UPT ;  /* 0x000000053f0b7290 */ /* 0x000fe400097fe43f */
[----:B------:R-:W-:Y:S01]  /*0130*/  UIADD3.X UR13, URZ, UR5, URZ, UP3, !UPT ;  /* 0x000000053f0d7290 */ /* 0x000fe20009ffe43f */
[----:B------:R1:W-:Y:S01]  /*0140*/  UTMACCTL.PF [UR6] ;  /* 0x00000000060079b9 */ /* 0x0003e20008040000 */
[----:B------:R-:W-:-:S03]  /*0150*/  UIADD3.X UR15, URZ, UR5, URZ, UP4, !UPT ;  /* 0x000000053f0f7290 */ /* 0x000fc6000a7fe43f */
[----:B------:R1:W-:Y:S01]  /*0160*/  UTMACCTL.PF [UR8] ;  /* 0x00000000080079b9 */ /* 0x0003e20008040000 */
[----:B------:R-:W-:Y:S01]  /*0170*/  UIADD3.X UR5, URZ, UR5, URZ, UP5, !UPT ;  /* 0x000000053f057290 */ /* 0x000fe2000affe43f */
[----:B------:R1:W-:Y:S02]  /*0180*/  UTMACCTL.PF [UR10] ;  /* 0x000000000a0079b9 */ /* 0x0003e40008040000 */
[----:B------:R1:W-:Y:S02]  /*0190*/  UTMACCTL.PF [UR12] ;  /* 0x000000000c0079b9 */ /* 0x0003e40008040000 */
[----:B------:R1:W-:Y:S04]  /*01a0*/  UTMACCTL.PF [UR14] ;  /* 0x000000000e0079b9 */ /* 0x0003e80008040000 */
[----:B------:R1:W-:Y:S02]  /*01b0*/  UTMACCTL.PF [UR4] ;  /* 0x00000000040079b9 */ /* 0x0003e40008040000 */
[----:B-1----:R-:W-:Y:S01]  /*01c0*/  NOP ;  /* 0x0000000000007918 */ /* 0x002fe20000000000 */
.L_x_1:
[----:B------:R-:W-:Y:S05]  /*01d0*/  BSYNC B0 ;  /* 0x0000000000007941 */ /* 0x000fea0003800000 */
.L_x_0:
[----:B------:R-:W-:Y:S01]  /*01e0*/  VOTEU.ANY UP0, P0 ;  /* 0x00000000003f7886 */ /* 0x000fe20000000100 */
[----:B------:R-:W1:Y:S01]  /*01f0*/  SHFL.IDX PT, R2, R0, RZ, 0x1f ;  /* 0x00001fff00027589 */ /* 0x000e6200000e0000 */
[----:B------:R-:W-:Y:S01]  /*0200*/  UMOV UR4, 0x1 ;  /* 0x0000000100047882 */ /* 0x000fe20000000000 */
[----:B------:R-:W-:Y:S02]  /*0210*/  SHF.R.U32.HI R3, RZ, 0x7, R3 ;  /* 0x00000007ff037819 */ /* 0x000fe40000011603 */
[----:B------:R-:W2:Y:S01]  /*0220*/  @UP0 S2UR UR7, SR_CgaCtaId ;  /* 0x00000000000709c3 */ /* 0x000ea20000008800 */
[----:B------:R-:W-:Y:S01]  /*0230*/  @UP0 UMOV UR6, 0x400 ;  /* 0x0000040000060882 */ /* 0x000fe20000000000 */
[----:B------:R-:W-:-:S04]  /*0240*/  @UP0 UIADD3 UR4, -UR4, 0x100000, URZ ;  /* 0x0010000004040890 */ /* 0x000fc8000fffe13f */
[----:B------:R-:W-:Y:S02]  /*0250*/  @UP0 USHF.L.U32 UR5, UR4, 0xb, URZ ;  /* 0x0000000b04050899 */ /* 0x000fe4000800063f */
[----:B------:R-:W-:Y:S01]  /*0260*/  @UP0 USHF.L.U32 UR4, UR4, 0x1, URZ ;  /* 0x0000000104040899 */ /* 0x000fe2000800063f */
[----:B-1----:R-:W-:Y:S02]  /*0270*/  ISETP.NE.AND P1, PT, R2, RZ, PT ;  /* 0x000000ff0200720c */ /* 0x002fe40003f25270 */
[----:B------:R1:W3:Y:S01]  /*0280*/  SHFL.IDX PT, R2, R3, RZ, 0x1f ;  /* 0x00001fff03027589 */ /* 0x0002e200000e0000 */
[----:B--2---:R-:W-:Y:S01]  /*0290*/  @UP0 ULEA UR6, UR7, UR6, 0x18 ;  /* 0x0000000607060291 */ /* 0x004fe2000f8ec03f */
[----:B------:R-:W-:Y:S02]  /*02a0*/  VOTEU.ANY UP0, P0 ;  /* 0x00000000003f7886 */ /* 0x000fe40000000100 */
[----:B------:R-:W2:Y:S09]  /*02b0*/  FENCE.VIEW.ASYNC.S ;  /* 0x00000000000073c6 */ /* 0x000eb20000000000 */
[----:B--2---:R1:W2:Y:S02]  /*02c0*/  @UP0 SYNCS.EXCH.64 URZ, [UR6+0x30c00], UR4 ;  /* 0x030c0004063f05b2 */ /* 0x0042a40008000100 */
[----:B-1----:R-:W-:Y:S05]  /*02d0*/  @P1 BRA `(.L_x_2) ;  /* 0x0000000000481947 */ /* 0x002fea0003800000 */
[----:B------:R-:W1:Y:S01]  /*02e0*/  S2UR UR5, SR_CgaCtaId ;  /* 0x00000000000579c3 */ /* 0x000e620000008800 */
[----:B------:R-:W-:Y:S01]  /*02f0*/  UMOV UR4, 0x400 ;  /* 0x0000040000047882 */ /* 0x000fe20000000000 */
[----:B------:R-:W-:Y:S01]  /*0300*/  UMOV UR6, 0x1 ;  /* 0x0000000100067882 */ /* 0x000fe20000000000 */
[----:B------:R-:W-:Y:S01]  /*0310*/  UMOV UR9, 0x100 ;  /* 0x0000010000097882 */ /* 0x000fe20000000000 */
[----:B------:R-:W-:-:S04]  /*0320*/  UIADD3 UR6, -UR6, 0x100000, URZ ;  /* 0x0010000006067890 */ /* 0x000fc8000fffe13f */
[----:B------:R-:W-:Y:S02]  /*0330*/  USHF.L.U32 UR7, UR6, 0xb, URZ ;  /* 0x0000000b06077899 */ /* 0x000fe4000800063f */
[----:B------:R-:W-:Y:S01]  /*0340*/  USHF.L.U32 UR6, UR6, 0x1, URZ ;  /* 0x0000000106067899 */ /* 0x000fe2000800063f */
[----:B------:R-:W-:Y:S01]  /*0350*/  ELECT P0, URZ, PT ;  /* 0x00000000003f782f */ /* 0x000fe20003800000 */
[----:B-1----:R-:W-:Y:S02]  /*0360*/  ULEA UR8, UR5, UR4, 0x18 ;  /* 0x0000000405087291 */ /* 0x002fe4000f8ec03f */
[----:B------:R-:W-:-:S04]  /*0370*/  UIADD3 UR4, -UR9, 0x100000, URZ ;  /* 0x0010000009047890 */ /* 0x000fc8000fffe13f */
[----:B------:R-:W-:Y:S02]  /*0380*/  USHF.L.U32 UR5, UR4, 0xb, URZ ;  /* 0x0000000b04057899 */ /* 0x000fe4000800063f */
[----:B------:R-:W-:Y:S01]  /*0390*/  USHF.L.U32 UR4, UR4, 0x1, URZ ;  /* 0x0000000104047899 */ /* 0x000fe2000800063f */
[----:B------:R-:W1:Y:S03]  /*03a0*/  FENCE.VIEW.ASYNC.S ;  /* 0x00000000000073c6 */ /* 0x000e660000000000 */
[----:B-1----:R1:W4:Y:S08]  /*03b0*/  SYNCS.EXCH.64 URZ, [UR8+0x30c10], UR6 ;  /* 0x030c1006083f75b2 */ /* 0x0023300008000100 */
[----:B------:R1:W1:Y:S01]  /*03c0*/  SYNCS.EXCH.64 URZ, [UR8+0x30c20], UR4 ;  /* 0x030c2004083f75b2 */ /* 0x0002620008000100 */
[----:B------:R1:W1:Y:S01]  /*03d0*/  SYNCS.EXCH.64 URZ, [UR8+0x30c18], UR6 ;  /* 0x030c1806083f75b2 */ /* 0x0002620008000100 */
[----:B------:R1:W1:Y:S01]  /*03e0*/  SYNCS.EXCH.64 URZ, [UR8+0x30c28], UR4 ;  /* 0x030c2804083f75b2 */ /* 0x0002620008000100 */
[----:B------:R-:W-:Y:S01]  /*03f0*/  NOP ;  /* 0x0000000000007918 */ /* 0x000fe20000000000 */
.L_x_2:
[----:B------:R-:W5:Y:S01]  /*0400*/  SHFL.IDX PT, R3, R0, RZ, 0x1f ;  /* 0x00001fff00037589 */ /* 0x000f6200000e0000 */
[----:B------:R-:W-:Y:S01]  /*0410*/  NOP ;  /* 0x0000000000007918 */ /* 0x000fe20000000000 */
[----:B-----5:R-:W-:-:S13]  /*0420*/  ISETP.NE.AND P0, PT, R3, RZ, PT ;  /* 0x000000ff0300720c */ /* 0x020fda0003f05270 */
[----:B------:R-:W-:Y:S05]  /*0430*/  @P0 BRA `(.L_x_3) ;  /* 0x0000000000480947 */ /* 0x000fea0003800000 */
[----:B-1----:R-:W1:Y:S01]  /*0440*/  S2UR UR5, SR_CgaCtaId ;  /* 0x00000000000579c3 */ /* 0x002e620000008800 */
[----:B------:R-:W-:Y:S01]  /*0450*/  UMOV UR4, 0x400 ;  /* 0x0000040000047882 */ /* 0x000fe20000000000 */
[----:B------:R-:W-:Y:S01]  /*0460*/  UMOV UR6, 0x1 ;  /* 0x0000000100067882 */ /* 0x000fe20000000000 */
[----:B------:R-:W-:Y:S01]  /*0470*/  UMOV UR7, 0x100 ;  /* 0x0000010000077882 */ /* 0x000fe20000000000 */
[----:B------:R-:W-:Y:S01]  /*0480*/  ELECT P0, URZ, PT ;  /* 0x00000000003f782f */ /* 0x000fe20003800000 */
[----:B-1----:R-:W-:Y:S02]  /*0490*/  ULEA UR8, UR5, UR4, 0x18 ;  /* 0x0000000405087291 */ /* 0x002fe4000f8ec03f */
[----:B------:R-:W-:-:S04]  /*04a0*/  UIADD3 UR4, -UR6, 0x100000, URZ ;  /* 0x0010000006047890 */ /* 0x000fc8000fffe13f */
[----:B------:R-:W-:Y:S02]  /*04b0*/  USHF.L.U32 UR5, UR4, 0xb, URZ ;  /* 0x0000000b04057899 */ /* 0x000fe4000800063f */
[----:B------:R-:W-:Y:S02]  /*04c0*/  USHF.L.U32 UR4, UR4, 0x1, URZ ;  /* 0x0000000104047899 */ /* 0x000fe4000800063f */
[----:B------:R-:W-:-:S04]  /*04d0*/  UIADD3 UR6, -UR7, 0x100000, URZ ;  /* 0x0010000007067890 */ /* 0x000fc8000fffe13f */
[----:B------:R-:W-:Y:S02]  /*04e0*/  USHF.L.U32 UR7, UR6, 0xb, URZ ;  /* 0x0000000b06077899 */ /* 0x000fe4000800063f */
[----:B------:R-:W-:Y:S01]  /*04f0*/  USHF.L.U32 UR6, UR6, 0x1, URZ ;  /* 0x0000000106067899 */ /* 0x000fe2000800063f */
[----:B------:R-:W1:Y:S03]  /*0500*/  FENCE.VIEW.ASYNC.S ;  /* 0x00000000000073c6 */ /* 0x000e660000000000 */
[----:B-1----:R1:W1:Y:S08]  /*0510*/  SYNCS.EXCH.64 URZ, [UR8+0x30c30], UR4 ;  /* 0x030c3004083f75b2 */ /* 0x0022700008000100 */
[----:B------:R1:W1:Y:S01]  /*0520*/  SYNCS.EXCH.64 URZ, [UR8+0x30c40], UR6 ;  /* 0x030c4006083f75b2 */ /* 0x0002620008000100 */
[----:B------:R1:W1:Y:S01]  /*0530*/  SYNCS.EXCH.64 URZ, [UR8+0x30c38], UR4 ;  /* 0x030c3804083f75b2 */ /* 0x0002620008000100 */
[----:B------:R1:W1:Y:S01]  /*0540*/  SYNCS.EXCH.64 URZ, [UR8+0x30c48], UR6 ;  /* 0x030c4806083f75b2 */ /* 0x0002620008000100 */
[----:B------:R-:W-:Y:S01]  /*0550*/  NOP ;  /* 0x0000000000007918 */ /* 0x000fe20000000000 */
.L_x_3:
[----:B---3--:R-:W-:Y:S01]  /*0560*/  ISETP.NE.AND P0, PT, R2, RZ, PT ;  /* 0x000000ff0200720c */ /* 0x008fe20003f05270 */
[----:B------:R-:W-:Y:S01]  /*0570*/  IMAD.MOV.U32 R16, RZ, RZ, 0x1 ;  /* 0x00000001ff107424 */ /* 0x000fe200078e00ff */
[----:B------:R-:W-:Y:S01]  /*0580*/  NOP ;  /* 0x0000000000007918 */ /* 0x000fe20000000000 */
[----:B------:R-:W-:Y:S03]  /*0590*/  BSSY B6, `(.L_x_4) ;  /* 0x000071c000067945 */ /* 0x000fe60003800000 */
[----:B------:R-:W-:Y:S01]  /*05a0*/  SEL R16, R16, 0x2, !P0 ;  /* 0x0000000210107807 */ /* 0x000fe20004000000 */
[----:B-12-4-:R-:W-:Y:S06]  /*05b0*/  BAR.SYNC.DEFER_BLOCKING 0x0 ;  /* 0x0000000000007b1d */ /* 0x016fec0000010000 */
[----:B------:R-:W-:Y:S05]  /*05c0*/  @!P0 BRA `(.L_x_5) ;  /* 0x0000004c00548947 */ /* 0x000fea0003800000 */
.L_x_6:
[----:B------:R-:W-:-:S08]  /*05d0*/  NOP ;  /* 0x0000000000007918 */ /* 0x000fd00000000000 */
[----:B------:R-:W1:Y:S02]  /*05e0*/  USETMAXREG.TRY_ALLOC.CTAPOOL UP0, 0xf0 ;  /* 0x000000f0000079c8 */ /* 0x000e640008000600 */
[----:B-1----:R-:W-:-:S13]  /*05f0*/  PLOP3.LUT P0, PT, PT, PT, UP0, 0x80, 0x0 ;  /* 0x000000000000781c */ /* 0x002fda0003f0f008 */
[----:B------:R-:W-:Y:S05]  /*0600*/  @!P0 BRA `(.L_x_6) ;  /* 0xfffffffc00f08947 */ /* 0x000fea000383ffff */
[----:B------:R-:W-:Y:S01]  /*0610*/  LOP3.LUT R0, R0, 0x3, RZ, 0xc0, !PT ;  /* 0x0000000300007812 */ /* 0x000fe200078ec0ff */
[----:B------:R-:W1:Y:S01]  /*0620*/  S2R R2, SR_TID.X ;  /* 0x0000000000027919 */ /* 0x000e620000002100 */
[----:B------:R-:W2:Y:S04]  /*0630*/  S2UR UR4, SR_CTAID.Z ;  /* 0x00000000000479c3 */ /* 0x000ea80000002700 */
[----:B------:R-:W3:Y:S02]  /*0640*/  SHFL.IDX PT, R0, R0, RZ, 0x1f ;  /* 0x00001fff00007589 */ /* 0x000ee400000e0000 */
[----:B---3--:R-:W-:Y:S02]  /*0650*/  ISETP.NE.AND P0, PT, R0, RZ, PT ;  /* 0x000000ff0000720c */ /* 0x008fe40003f05270 */
[----:B-1----:R-:W-:-:S11]  /*0660*/  SHF.R.U32.HI R2, RZ, 0x7, R2 ;  /* 0x00000007ff027819 */ /* 0x002fd60000011602 */
[----:B------:R-:W-:-:S05]  /*0670*/  @!P0 VIADD R2, R2, 0x9 ;  /* 0x0000000902028836 */ /* 0x000fca0000000000 */
[----:B------:R1:W-:Y:S06]  /*0680*/  @!P0 BAR.ARV R2, 0xa0 ;  /* 0x000280020000851d */ /* 0x0003ec0000002000 */
[----:B--2---:R-:W-:-:S13]  /*0690*/  ISETP.LE.AND P0, PT, RZ, UR4, PT ;  /* 0x00000004ff007c0c */ /* 0x004fda000bf03270 */
[----:B-1----:R-:W-:Y:S05]  /*06a0*/  @!P0 BRA `(.L_x_7) ;  /* 0x0000007000288947 */ /* 0x002fea0003800000 */
[----:B------:R-:W1:Y:S01]  /*06b0*/  S2R R3, SR_TID.X ;  /* 0x0000000000037919 */ /* 0x000e620000002100 */
[----:B------:R-:W-:-:S04]  /*06c0*/  MOV R0, RZ ;  /* 0x000000ff00007202 */ /* 0x000fc80000000f00 */
[----:B------:R-:W-:Y:S01]  /*06d0*/  LOP3.LUT P0, RZ, R0, 0x3ff, RZ, 0xc0, !PT ;  /* 0x000003ff00ff7812 */ /* 0x000fe2000780c0ff */
[----:B-1----:R-:W-:-:S12]  /*06e0*/  VIADD R17, R3, 0xffffff80 ;  /* 0xffffff8003117836 */ /* 0x002fd80000000000 */
[----:B------:R-:W-:Y:S05]  /*06f0*/  @!P0 BRA `(.L_x_8) ;  /* 0x00000000007c8947 */ /* 0x000fea0003800000 */
[----:B------:R-:W-:Y:S01]  /*0700*/  MOV R2, 0x0 ;  /* 0x0000000000027802 */ /* 0x000fe20000000f00 */
[----:B------:R-:W-:Y:S01]  /*0710*/  ULDC.64 UR4, c[0x4][0x80] ;  /* 0x0100200000047ab9 */ /* 0x000fe20000000a00 */
[----:B------:R-:W-:Y:S01]  /*0720*/  ULDC.64 UR6, c[0x4][0x8] ;  /* 0x0100020000067ab9 */ /* 0x000fe20000000a00 */
[----:B------:R-:W-:Y:S01]  /*0730*/  IMAD.U32 R4, RZ, RZ, UR4 ;  /* 0x00000004ff047e24 */ /* 0x000fe2000f8e00ff */
[----:B------:R1:W2:Y:S01]  /*0740*/  LDC.64 R14, c[0x4][R2] ;  /* 0x01000000020e7b82 */ /* 0x0002a20000000a00 */
[----:B------:R-:W-:Y:S01]  /*0750*/  IMAD.U32 R5, RZ, RZ, UR5 ;  /* 0x00000005ff057e24 */ /* 0x000fe2000f8e00ff */
[----:B------:R-:W-:Y:S01]  /*0760*/  ULDC.64 UR4, c[0x4][0x88] ;  /* 0x0100220000047ab9 */ /* 0x000fe20000000a00 */
[----:B------:R-:W-:Y:S02]  /*0770*/  IMAD.U32 R10, RZ, RZ, UR6 ;  /* 0x00000006ff0a7e24 */ /* 0x000fe4000f8e00ff */
[----:B------:R-:W-:Y:S02]  /*0780*/  IMAD.U32 R6, RZ, RZ, UR4 ;  /* 0x00000004ff067e24 */ /* 0x000fe4000f8e00ff */
[----:B------:R-:W-:-:S02]  /*0790*/  IMAD.U32 R7, RZ, RZ, UR5 ;  /* 0x00000005ff077e24 */ /* 0x000fc4000f8e00ff */
[----:B------:R-:W-:Y:S02]  /*07a0*/  IMAD.U32 R11, RZ, RZ, UR7 ;  /* 0x00000007ff0b7e24 */ /* 0x000fe4000f8e00ff */
[----:B------:R-:W-:Y:S02]  /*07b0*/  IMAD.MOV.U32 R8, RZ, RZ, 0x70 ;  /* 0x00000070ff087424 */ /* 0x000fe400078e00ff */
[----:B------:R-:W-:Y:S02]  /*07c0*/  IMAD.MOV.U32 R12, RZ, RZ, 0x1 ;  /* 0x00000001ff0c7424 */ /* 0x000fe400078e00ff */
[----:B-1----:R-:W-:-:S07]  /*07d0*/  IMAD.MOV.U32 R13, RZ, RZ, RZ ;  /* 0x000000ffff0d7224 */ /* 0x002fce00078e00ff */
[----:B------:R-:W-:-:S07]  /*07e0*/  LEPC R20, `(.L_x_9) ;  /* 0x000000001014794e */ /* 0x000fce0000000000 */
[----:B--2---:R-:W-:Y:S05]  /*07f0*/  CALL.ABS.NOINC R14 ;  /* 0x000000000e007343 */ /* 0x004fea0003c00000 */
.L_x_9:
[----:B------:R-:W1:Y:S01]  /*0800*/  LDC.64 R2, c[0x4][R2] ;  /* 0x0100000002027b82 */ /* 0x000e620000000a00 */
[----:B------:R-:W-:Y:S01]  /*0810*/  ULDC.64 UR4, c[0x4][0x80] ;  /* 0x0100200000047ab9 */ /* 0x000fe20000000a00 */
[----:B------:R-:W-:Y:S01]  /*0820*/  ULDC.64 UR6, c[0x4][0x88] ;  /* 0x0100220000067ab9 */ /* 0x000fe20000000a00 */
[----:B------:R-:W-:Y:S02]  /*0830*/  IMAD.U32 R4, RZ, RZ, UR4 ;  /* 0x00000004ff047e24 */ /* 0x000fe4000f8e00ff */
        /* <DEDUP_REMOVED lines=8> */
[----:B------:R-:W-:-:S07]  /*08c0*/  IMAD.MOV.U32 R13, RZ, RZ, RZ ;  /* 0x000000ffff0d7224 */ /* 0x000fce00078e00ff */
[----:B------:R-:W-:-:S07]  /*08d0*/  LEPC R20, `(.L_x_8) ;  /* 0x000000001014794e */ /* 0x000fce0000000000 */
[----:B-1----:R-:W-:Y:S05]  /*08e0*/  CALL.ABS.NOINC R2 ;  /* 0x0000000002007343 */ /* 0x002fea0003c00000 */
.L_x_8:
[----:B------:R-:W1:Y:S01]  /*08f0*/  S2R R0, SR_CgaCtaId ;  /* 0x0000000000007919 */ /* 0x000e620000008800 */
[----:B------:R-:W-:-:S04]  /*0900*/  MOV R225, 0x400 ;  /* 0x0000040000e17802 */ /* 0x000fc80000000f00 */
[----:B-1----:R-:W-:-:S05]  /*0910*/  LEA R225, R0, R225, 0x18 ;  /* 0x000000e100e17211 */ /* 0x002fca00078ec0ff */
[----:B------:R-:W-:-:S05]  /*0920*/  VIADD R2, R225, 0x20c00 ;  /* 0x00020c00e1027836 */ /* 0x000fca0000000000 */
[----:B------:R-:W-:-:S13]  /*0930*/  LOP3.LUT P0, RZ, R2, 0x3ff, RZ, 0xc0, !PT ;  /* 0x000003ff02ff7812 */ /* 0x000fda000780c0ff */
        /* <DEDUP_REMOVED lines=17> */
.L_x_11:
        /* <DEDUP_REMOVED lines=15> */
.L_x_10:
[----:B------:R-:W-:Y:S01]  /*0b40*/  SHF.R.S32.HI R2, RZ, 0x1f, R17 ;  /* 0x0000001fff027819 */ /* 0x000fe20000011411 */
[----:B------:R-:W-:-:S03]  /*0b50*/  UMOV UR4, 0xffffffff ;  /* 0xffffffff00047882 */ /* 0x000fc60000000000 */
[----:B------:R-:W-:-:S04]  /*0b60*/  LEA.HI R3, R2, R17, RZ, 0x7 ;  /* 0x0000001102037211 */ /* 0x000fc800078f38ff */
[----:B------:R-:W-:Y:S01]  /*0b70*/  SHF.R.S32.HI R13, RZ, 0x7, R3 ;  /* 0x00000007ff0d7819 */ /* 0x000fe20000011403 */
[----:B------:R-:W-:Y:S06]  /*0b80*/  BRA.DIV UR4, `(.L_x_12) ;  /* 0x0000006a04f87947 */ /* 0x000fec000b800000 */
[----:B------:R1:W2:Y:S02]  /*0b90*/  SHFL.IDX PT, R14, R13, RZ, 0x1f ;  /* 0x00001fff0d0e7589 */ /* 0x0002a400000e0000 */
.L_x_83:
[----:B------:R-:W-:Y:S02]  /*0ba0*/  SHF.L.U32 R6, RZ, 0x1f, RZ ;  /* 0x0000001fff067819 */ /* 0x000fe400000006ff */
[----:B------:R-:W-:Y:S02]  /*0bb0*/  LEA.HI R4, R2, R17, RZ, 0x4 ;  /* 0x0000001102047211 */ /* 0x000fe400078f20ff */
[----:B------:R-:W3:Y:S01]  /*0bc0*/  SYNCS.PHASECHK.TRANS64.TRYWAIT P0, [R225+URZ+0x30c00], R6 ;  /* 0x030c0006e10075a7 */ /* 0x000ee2000800017f */
[----:B--2---:R-:W-:Y:S02]  /*0bd0*/  LEA.HI R0, R14, R14, RZ, 0x1 ;  /* 0x0000000e0e007211 */ /* 0x004fe400078f08ff */
[----:B------:R-:W-:Y:S02]  /*0be0*/  SHF.R.S32.HI R7, RZ, 0x4, R4 ;  /* 0x00000004ff077819 */ /* 0x000fe40000011404 */
[----:B------:R-:W-:Y:S02]  /*0bf0*/  LOP3.LUT R5, R0, 0xffffe, RZ, 0xc0, !PT ;  /* 0x000ffffe00057812 */ /* 0x000fe400078ec0ff */
[----:B------:R-:W-:-:S03]  /*0c00*/  LEA.HI R4, R4, R7, RZ, 0x1 ;  /* 0x0000000704047211 */ /* 0x000fc600078f08ff */
[----:B------:R-:W-:Y:S01]  /*0c10*/  IMAD.IADD R0, R14, 0x1, -R5 ;  /* 0x000000010e007824 */ /* 0x000fe200078e0a05 */
[----:B------:R-:W-:-:S05]  /*0c20*/  LOP3.LUT R4, R4, 0xfffffffe, RZ, 0xc0, !PT ;  /* 0xfffffffe04047812 */ /* 0x000fca00078ec0ff */
[----:B------:R-:W-:-:S05]  /*0c30*/  IMAD.IADD R4, R7, 0x1, -R4 ;  /* 0x0000000107047824 */ /* 0x000fca00078e0a04 */
[----:B------:R2:W-:Y:S02]  /*0c40*/  STL [R1+0xc], R4 ;  /* 0x00000c0401007387 */ /* 0x0005e40000100800 */
[----:B--23--:R-:W-:Y:S05]  /*0c50*/  @P0 BRA `(.L_x_13) ;  /* 0x0000000000080947 */ /* 0x00cfea0003800000 */
[----:B------:R-:W2:Y:S02]  /*0c60*/  SYNCS.PHASECHK.TRANS64.TRYWAIT P0, [R225+URZ+0x30c00], R6 ;  /* 0x030c0006e10075a7 */ /* 0x000ea4000800017f */
[----:B--2---:R-:W-:Y:S05]  /*0c70*/  @!P0 BRA `(.L_x_14) ;  /* 0x0000006800d88947 */ /* 0x004fea0003800000 */
.L_x_13:
[----:B------:R-:W3:Y:S01]  /*0c80*/  LDC R9, c[0x0][0x280] ;  /* 0x0000a000ff097b82 */ /* 0x000ee20000000800 */
[----:B------:R-:W-:Y:S02]  /*0c90*/  LEA.HI R4, R2, R17, RZ, 0x5 ;  /* 0x0000001102047211 */ /* 0x000fe400078f28ff */
[----:B------:R-:W-:Y:S02]  /*0ca0*/  CS2R R214, SRZ ;  /* 0x0000000000d67805 */ /* 0x000fe4000001ff00 */
[----:B------:R-:W-:Y:S02]  /*0cb0*/  CS2R R212, SRZ ;  /* 0x0000000000d47805 */ /* 0x000fe4000001ff00 */
[----:B------:R-:W-:Y:S02]  /*0cc0*/  CS2R R210, SRZ ;  /* 0x0000000000d27805 */ /* 0x000fe4000001ff00 */
[----:B------:R-:W-:Y:S02]  /*0cd0*/  CS2R R208, SRZ ;  /* 0x0000000000d07805 */ /* 0x000fe4000001ff00 */
[----:B------:R-:W-:-:S02]  /*0ce0*/  CS2R R206, SRZ ;  /* 0x0000000000ce7805 */ /* 0x000fc4000001ff00 */
[----:B------:R-:W-:Y:S02]  /*0cf0*/  CS2R R204, SRZ ;  /* 0x0000000000cc7805 */ /* 0x000fe4000001ff00 */
        /* <DEDUP_REMOVED lines=16> */
[----:B---3--:R-:W-:-:S02]  /*0e00*/  ISETP.GE.AND P0, PT, R9, 0x1, PT ;  /* 0x000000010900780c */ /* 0x008fc40003f06270 */
        /* <DEDUP_REMOVED lines=10> */
[----:B------:R-:W-:Y:S01]  /*0eb0*/  SHF.R.S32.HI R5, RZ, 0x5, R4 ;  /* 0x00000005ff057819 */ /* 0x000fe20000011404 */
[----:B------:R-:W-:Y:S06]  /*0ec0*/  @!P0 BRA `(.L_x_15) ;  /* 0x0000003400c48947 */ /* 0x000fec0003800000 */
[----:B------:R-:W3:Y:S01]  /*0ed0*/  LDL R12, [R1+0xc] ;  /* 0x00000c00010c7983 */ /* 0x000ee20000100800 */
[----:B--2---:R-:W-:Y:S01]  /*0ee0*/  LOP3.LUT R6, R3, 0xffffff80, RZ, 0xc0, !PT ;  /* 0xffffff8003067812 */ /* 0x004fe200078ec0ff */
[----:B------:R-:W-:Y:S01]  /*0ef0*/  IMAD.SHL.U32 R3, R17, 0x40, RZ ;  /* 0x0000004011037824 */ /* 0x000fe200078e00ff */
[----:B------:R-:W-:Y:S01]  /*0f00*/  LOP3.LUT R4, R4, 0xffffffe0, RZ, 0xc0, !PT ;  /* 0xffffffe004047812 */ /* 0x000fe200078ec0ff */
[----:B------:R-:W-:Y:S01]  /*0f10*/  IMAD.SHL.U32 R8, R5, 0x10, RZ ;  /* 0x0000001005087824 */ /* 0x000fe200078e00ff */
[CC--:B------:R-:W-:Y:S01]  /*0f20*/  LEA.HI R5, R2.reuse, R17.reuse, RZ, 0x2 ;  /* 0x0000001102057211 */ /* 0x0c0fe200078f10ff */
[----:B------:R-:W-:Y:S01]  /*0f30*/  VIADD R9, R9, 0x7f ;  /* 0x0000007f09097836 */ /* 0x000fe20000000000 */
[----:B------:R-:W-:Y:S01]  /*0f40*/  LOP3.LUT R3, R3, 0x1c0, RZ, 0xc0, !PT ;  /* 0x000001c003037812 */ /* 0x000fe200078ec0ff */
[C---:B------:R-:W-:Y:S01]  /*0f50*/  IMAD.IADD R4, R17.reuse, 0x1, -R4 ;  /* 0x0000000111047824 */ /* 0x040fe200078e0a04 */
[----:B------:R-:W-:Y:S01]  /*0f60*/  LEA.HI R7, R2, R17, RZ, 0x3 ;  /* 0x0000001102077211 */ /* 0x000fe200078f18ff */
[----:B------:R-:W-:Y:S01]  /*0f70*/  IMAD.IADD R6, R17, 0x1, -R6 ;  /* 0x0000000111067824 */ /* 0x000fe200078e0a06 */
[----:B------:R-:W-:Y:S01]  /*0f80*/  LOP3.LUT R2, R5, 0xfffffffc, RZ, 0xc0, !PT ;  /* 0xfffffffc05027812 */ /* 0x000fe200078ec0ff */
[----:B------:R-:W2:Y:S01]  /*0f90*/  S2R R18, SR_CTAID.X ;  /* 0x0000000000127919 */ /* 0x000ea20000002500 */
[----:B------:R-:W-:Y:S01]  /*0fa0*/  SHF.R.S32.HI R10, RZ, 0x1f, R9 ;  /* 0x0000001fff0a7819 */ /* 0x000fe20000011409 */
[----:B------:R-:W2:Y:S01]  /*0fb0*/  LDC R21, c[0x0][0x290] ;  /* 0x0000a400ff157b82 */ /* 0x000ea20000000800 */
[----:B------:R-:W-:Y:S01]  /*0fc0*/  LOP3.LUT R8, R3, 0x30, R8, 0xf8, !PT ;  /* 0x0000003003087812 */ /* 0x000fe200078ef808 */
[----:B------:R-:W-:Y:S01]  /*0fd0*/  IMAD R19, R13, 0x400, R6 ;  /* 0x000004000d137824 */ /* 0x000fe200078e0206 */
[----:B------:R-:W-:Y:S01]  /*0fe0*/  SHF.R.S32.HI R5, RZ, 0x1f, R4 ;  /* 0x0000001fff057819 */ /* 0x000fe20000011404 */
[----:B------:R-:W-:Y:S01]  /*0ff0*/  IMAD.IADD R2, R17, 0x1, -R2 ;  /* 0x0000000111027824 */ /* 0x000fe200078e0a02 */
[----:B------:R-:W-:Y:S01]  /*1000*/  SHF.R.U32.HI R11, RZ, 0x3, R3 ;  /* 0x00000003ff0b7819 */ /* 0x000fe20000011603 */
[----:B------:R-:W-:Y:S01]  /*1010*/  IMAD.MOV.U32 R215, RZ, RZ, RZ ;  /* 0x000000ffffd77224 */ /* 0x000fe200078e00ff */
[----:B------:R-:W-:-:S02]  /*1020*/  LEA.HI R3, R13, R13, RZ, 0x1 ;  /* 0x0000000d0d037211 */ /* 0x000fc400078f08ff */
[----:B------:R-:W-:Y:S02]  /*1030*/  LEA.HI R235, R10, R9, RZ, 0x7 ;  /* 0x000000090aeb7211 */ /* 0x000fe400078f38ff */
[----:B------:R-:W-:Y:S02]  /*1040*/  LOP3.LUT R8, R8, 0x8, R7, 0xf8, !PT ;  /* 0x0000000808087812 */ /* 0x000fe400078ef807 */
[CC--:B------:R-:W-:Y:S02]  /*1050*/  LEA.HI R7, R5.reuse, R4.reuse, RZ, 0x3 ;  /* 0x0000000405077211 */ /* 0x0c0fe400078f18ff */
[----:B------:R-:W-:Y:S02]  /*1060*/  LEA.HI R9, R5, R4, RZ, 0x2 ;  /* 0x0000000405097211 */ /* 0x000fe400078f10ff */
[----:B------:R-:W-:Y:S02]  /*1070*/  LOP3.LUT R4, R3, 0xfffffffe, RZ, 0xc0, !PT ;  /* 0xfffffffe03047812 */ /* 0x000fe400078ec0ff */
[----:B------:R-:W-:-:S02]  /*1080*/  LOP3.LUT R11, R8, R11, RZ, 0x3c, !PT ;  /* 0x0000000b080b7212 */ /* 0x000fc400078e3cff */
[----:B------:R-:W-:Y:S01]  /*1090*/  SHF.R.S32.HI R3, RZ, 0x1f, R6 ;  /* 0x0000001fff037819 */ /* 0x000fe20000011406 */
[----:B------:R-:W-:Y:S01]  /*10a0*/  IMAD.IADD R226, R13, 0x1, -R4 ;  /* 0x000000010de27824 */ /* 0x000fe200078e0a04 */
[--C-:B------:R-:W-:Y:S02]  /*10b0*/  SHF.R.S32.HI R8, RZ, 0x3, R7.reuse ;  /* 0x00000003ff087819 */ /* 0x100fe40000011407 */
[----:B------:R-:W-:Y:S02]  /*10c0*/  SHF.R.S32.HI R7, RZ, 0x1f, R7 ;  /* 0x0000001fff077819 */ /* 0x000fe40000011407 */
[----:B------:R-:W-:Y:S02]  /*10d0*/  LEA.HI R4, R3, R6, RZ, 0x2 ;  /* 0x0000000603047211 */ /* 0x000fe400078f10ff */
[----:B------:R-:W-:Y:S01]  /*10e0*/  LEA.HI R7, R7, R8, RZ, 0x4 ;  /* 0x0000000807077211 */ /* 0x000fe200078f20ff */
[----:B--2---:R-:W-:Y:S01]  /*10f0*/  IMAD R18, R18, -0x80, R21 ;  /* 0xffffff8012127824 */ /* 0x004fe200078e0215 */
[----:B------:R-:W-:-:S02]  /*1100*/  LOP3.LUT R5, R4, 0x7ffffffc, RZ, 0xc0, !PT ;  /* 0x7ffffffc04057812 */ /* 0x000fc400078ec0ff */
[----:B------:R-:W-:Y:S02]  /*1110*/  SHF.R.S32.HI R10, RZ, 0x2, R9 ;  /* 0x00000002ff0a7819 */ /* 0x000fe40000011409 */
[----:B------:R-:W-:Y:S02]  /*1120*/  LOP3.LUT R7, R7, 0x1ffffff0, RZ, 0xc0, !PT ;  /* 0x1ffffff007077812 */ /* 0x000fe400078ec0ff */
[----:B------:R-:W-:Y:S02]  /*1130*/  LEA.HI R9, R9, R10, RZ, 0x1 ;  /* 0x0000000a09097211 */ /* 0x000fe400078f08ff */
[----:B------:R-:W-:Y:S01]  /*1140*/  SHF.R.S32.HI R235, RZ, 0x7, R235 ;  /* 0x00000007ffeb7819 */ /* 0x000fe200000114eb */
[----:B------:R-:W-:Y:S01]  /*1150*/  IMAD.IADD R8, R8, 0x1, -R7 ;  /* 0x0000000108087824 */ /* 0x000fe200078e0a07 */
[----:B------:R-:W-:Y:S01]  /*1160*/  LOP3.LUT R9, R9, 0xfffffffe, RZ, 0xc0, !PT ;  /* 0xfffffffe09097812 */ /* 0x000fe200078ec0ff */
[----:B------:R-:W-:-:S04]  /*1170*/  VIADD R7, R10, 0x10 ;  /* 0x000000100a077836 */ /* 0x000fc80000000000 */
[----:B------:R-:W-:Y:S02]  /*1180*/  IMAD.IADD R9, R10, 0x1, -R9 ;  /* 0x000000010a097824 */ /* 0x000fe400078e0a09 */
[----:B---3--:R-:W-:Y:S01]  /*1190*/  IMAD R236, R13, 0x10, R12 ;  /* 0x000000100dec7824 */ /* 0x008fe200078e020c */
[----:B------:R-:W-:Y:S01]  /*11a0*/  LEA.HI R12, R3, R6, RZ, 0x5 ;  /* 0x00000006030c7211 */ /* 0x000fe200078f28ff */
[----:B------:R-:W-:Y:S02]  /*11b0*/  IMAD.IADD R3, R6, 0x1, -R5 ;  /* 0x0000000106037824 */ /* 0x000fe400078e0a05 */
[C---:B------:R-:W-:Y:S01]  /*11c0*/  VIADD R5, R10.reuse, 0x8 ;  /* 0x000000080a057836 */ /* 0x040fe20000000000 */
[----:B------:R-:W-:Y:S01]  /*11d0*/  SHF.R.S32.HI R17, RZ, 0x5, R12 ;  /* 0x00000005ff117819 */ /* 0x000fe2000001140c */
[----:B-1----:R-:W-:Y:S02]  /*11e0*/  VIADD R13, R10, 0x18 ;  /* 0x000000180a0d7836 */ /* 0x002fe40000000000 */
[----:B------:R-:W-:Y:S01]  /*11f0*/  IMAD.U32 R236, R236, 0x200, R11 ;  /* 0x00000200ecec7824 */ /* 0x000fe200078e000b */
[----:B------:R-:W-:Y:S01]  /*1200*/  LEA.HI R6, R5, R5, RZ, 0x1 ;  /* 0x0000000505067211 */ /* 0x000fe200078f08ff */
[----:B------:R-:W-:Y:S01]  /*1210*/  IMAD R17, R17, -0x10, R18 ;  /* 0xfffffff011117824 */ /* 0x000fe200078e0212 */
[----:B------:R-:W-:-:S02]  /*1220*/  LEA.HI R11, R7, R7, RZ, 0x1 ;  /* 0x00000007070b7211 */ /* 0x000fc400078f08ff */
[----:B------:R-:W-:Y:S02]  /*1230*/  LEA.HI R15, R13, R13, RZ, 0x1 ;  /* 0x0000000d0d0f7211 */ /* 0x000fe400078f08ff */
[----:B------:R-:W-:Y:S02]  /*1240*/  LOP3.LUT R10, R6, 0xfffffffe, RZ, 0xc0, !PT ;  /* 0xfffffffe060a7812 */ /* 0x000fe400078ec0ff */
[----:B------:R-:W-:Y:S02]  /*1250*/  LOP3.LUT R12, R11, 0xfffffffe, RZ, 0xc0, !PT ;  /* 0xfffffffe0b0c7812 */ /* 0x000fe400078ec0ff */
[----:B------:R-:W-:Y:S01]  /*1260*/  LOP3.LUT R14, R15, 0xfffffffe, RZ, 0xc0, !PT ;  /* 0xfffffffe0f0e7812 */ /* 0x000fe200078ec0ff */
[----:B------:R-:W-:Y:S01]  /*1270*/  IMAD.IADD R10, R5, 0x1, -R10 ;  /* 0x00000001050a7824 */ /* 0x000fe200078e0a0a */
[----:B------:R-:W-:Y:S01]  /*1280*/  SHF.R.S32.HI R5, RZ, 0x1, R6 ;  /* 0x00000001ff057819 */ /* 0x000fe20000011406 */
[----:B------:R-:W-:Y:S01]  /*1290*/  IMAD.IADD R12, R7, 0x1, -R12 ;  /* 0x00000001070c7824 */ /* 0x000fe200078e0a0c */
[----:B------:R-:W-:Y:S01]  /*12a0*/  SHF.R.S32.HI R6, RZ, 0x1f, R6 ;  /* 0x0000001fff067819 */ /* 0x000fe20000011406 */
[----:B------:R-:W-:Y:S01]  /*12b0*/  IMAD.IADD R237, R13, 0x1, -R14 ;  /* 0x000000010ded7824 */ /* 0x000fe200078e0a0e */
[----:B------:R-:W-:-:S02]  /*12c0*/  SHF.R.S32.HI R7, RZ, 0x1, R11 ;  /* 0x00000001ff077819 */ /* 0x000fc4000001140b */
[----:B------:R-:W-:Y:S02]  /*12d0*/  SHF.R.S32.HI R14, RZ, 0x1f, R11 ;  /* 0x0000001fff0e7819 */ /* 0x000fe4000001140b */
[--C-:B------:R-:W-:Y:S02]  /*12e0*/  SHF.R.S32.HI R13, RZ, 0x2, R4.reuse ;  /* 0x00000002ff0d7819 */ /* 0x100fe40000011404 */
[----:B------:R-:W-:Y:S02]  /*12f0*/  LEA.HI R6, R6, R5, RZ, 0x4 ;  /* 0x0000000506067211 */ /* 0x000fe400078f20ff */
[----:B------:R-:W-:Y:S02]  /*1300*/  SHF.R.S32.HI R4, RZ, 0x1f, R4 ;  /* 0x0000001fff047819 */ /* 0x000fe40000011404 */
[----:B------:R-:W-:Y:S02]  /*1310*/  LEA.HI R14, R14, R7, RZ, 0x4 ;  /* 0x000000070e0e7211 */ /* 0x000fe400078f20ff */
[----:B------:R-:W-:-:S02]  /*1320*/  SHF.R.S32.HI R11, RZ, 0x1, R15 ;  /* 0x00000001ff0b7819 */ /* 0x000fc4000001140f */
[----:B------:R-:W-:Y:S02]  /*1330*/  SHF.R.S32.HI R18, RZ, 0x1f, R15 ;  /* 0x0000001fff127819 */ /* 0x000fe4000001140f */
[----:B------:R-:W-:Y:S02]  /*1340*/  LOP3.LUT R6, R6, 0x1ffffff0, RZ, 0xc0, !PT ;  /* 0x1ffffff006067812 */ /* 0x000fe400078ec0ff */
[----:B------:R-:W-:Y:S02]  /*1350*/  LEA.HI R4, R4, R13, RZ, 0x3 ;  /* 0x0000000d04047211 */ /* 0x000fe400078f18ff */
[----:B------:R-:W-:Y:S01]  /*1360*/  LOP3.LUT R14, R14, 0x1ffffff0, RZ, 0xc0, !PT ;  /* 0x1ffffff00e0e7812 */ /* 0x000fe200078ec0ff */
[----:B------:R-:W-:Y:S01]  /*1370*/  IMAD.IADD R5, R5, 0x1, -R6 ;  /* 0x0000000105057824 */ /* 0x000fe200078e0a06 */
[----:B------:R-:W-:Y:S01]  /*1380*/  LEA.HI R18, R18, R11, RZ, 0x4 ;  /* 0x0000000b12127211 */ /* 0x000fe200078f20ff */
[----:B------:R-:W-:Y:S01]  /*1390*/  IMAD R6, R8, 0x8, R9 ;  /* 0x0000000808067824 */ /* 0x000fe200078e0209 */
[----:B------:R-:W-:Y:S01]  /*13a0*/  LOP3.LUT R4, R4, 0xfffffff8, RZ, 0xc0, !PT ;  /* 0xfffffff804047812 */ /* 0x000fe200078ec0ff */
[----:B------:R-:W-:Y:S01]  /*13b0*/  IMAD.IADD R7, R7, 0x1, -R14 ;  /* 0x0000000107077824 */ /* 0x000fe200078e0a0e */
[----:B------:R-:W-:Y:S01]  /*13c0*/  LOP3.LUT R18, R18, 0x1ffffff0, RZ, 0xc0, !PT ;  /* 0x1ffffff012127812 */ /* 0x000fe200078ec0ff */
[----:B------:R-:W-:Y:S01]  /*13d0*/  IMAD R5, R5, 0x8, R10 ;  /* 0x0000000805057824 */ /* 0x000fe200078e020a */
[----:B------:R-:W-:Y:S01]  /*13e0*/  IADD3 R17, R17, R4, -R13 ;  /* 0x0000000411117210 */ /* 0x000fe20007ffe80d */
[----:B------:R-:W-:Y:S01]  /*13f0*/  IMAD R4, R7, 0x8, R12 ;  /* 0x0000000807047824 */ /* 0x000fe200078e020c */
[----:B------:R1:W-:Y:S01]  /*1400*/  STL [R1+0x8], R6 ;  /* 0x0000080601007387 */ /* 0x0003e20000100800 */
[----:B------:R-:W-:-:S02]  /*1410*/  IMAD.IADD R18, R11, 0x1, -R18 ;  /* 0x000000010b127824 */ /* 0x000fc400078e0a12 */
[----:B------:R-:W-:Y:S01]  /*1420*/  IMAD.SHL.U32 R8, R19, 0x4, RZ ;  /* 0x0000000413087824 */ /* 0x000fe200078e00ff */
[----:B------:R2:W-:Y:S01]  /*1430*/  STL [R1+0x4], R5 ;  /* 0x0000040501007387 */ /* 0x0005e20000100800 */
[----:B------:R-:W-:Y:S02]  /*1440*/  IMAD R237, R18, 0x8, R237 ;  /* 0x0000000812ed7824 */ /* 0x000fe400078e02ed */
[----:B------:R-:W-:Y:S01]  /*1450*/  IMAD R226, R226, -0x40, R17 ;  /* 0xffffffc0e2e27824 */ /* 0x000fe200078e0211 */
[----:B------:R3:W-:Y:S01]  /*1460*/  STL [R1], R4 ;  /* 0x0000000401007387 */ /* 0x0007e20000100800 */
[----:B------:R-:W-:Y:S01]  /*1470*/  IMAD R8, R8, 0x4, R225 ;  /* 0x0000000408087824 */ /* 0x000fe200078e02e1 */
[----:B-1----:R-:W-:Y:S01]  /*1480*/  CS2R R6, SRZ ;  /* 0x0000000000067805 */ /* 0x002fe2000001ff00 */
[----:B--2---:R-:W-:Y:S01]  /*1490*/  IMAD.MOV.U32 R5, RZ, RZ, RZ ;  /* 0x000000ffff057224 */ /* 0x004fe200078e00ff */
[----:B---3--:R-:W-:-:S07]  /*14a0*/  LOP3.LUT R4, R16, 0x1, RZ, 0xfc, !PT ;  /* 0x0000000110047812 */ /* 0x008fce00078efcff */
.L_x_26:
[----:B------:R-:W-:Y:S01]  /*14b0*/  ISETP.NE.AND P0, PT, R4, 0x3, PT ;  /* 0x000000030400780c */ /* 0x000fe20003f05270 */
[----:B------:R-:W-:-:S12]  /*14c0*/  YIELD ;  /* 0x0000000000007946 */ /* 0x000fd80003800000 */
[----:B-1----:R-:W-:Y:S05]  /*14d0*/  @!P0 BRA `(.L_x_16) ;  /* 0x0000000000048947 */ /* 0x002fea0003800000 */
[----:B------:R-:W-:Y:S01]  /*14e0*/  BPT.TRAP 0x1 ;  /* 0x000000040000795c */ /* 0x000fe20000300000 */
.L_x_16:
[----:B------:R-:W-:Y:S01]  /*14f0*/  IMAD R9, R7, 0x8, R225 ;  /* 0x0000000807097824 */ /* 0x000fe200078e02e1 */
[----:B------:R-:W-:-:S04]  /*1500*/  SHF.L.U32 R22, R6, 0x1f, RZ ;  /* 0x0000001f06167819 */ /* 0x000fc800000006ff */
[----:B------:R1:W2:Y:S01]  /*1510*/  SYNCS.PHASECHK.TRANS64.TRYWAIT P1, [R9+URZ+0x30c10], R22 ;  /* 0x030c1016090075a7 */ /* 0x0002a2000802017f */
[----:B------:R-:W-:Y:S05]  /*1520*/  @!P0 BRA `(.L_x_17) ;  /* 0x0000000000048947 */ /* 0x000fea0003800000 */
[----:B------:R-:W-:Y:S01]  /*1530*/  BPT.TRAP 0x1 ;  /* 0x000000040000795c */ /* 0x000fe20000300000 */
.L_x_17:
[----:B------:R-:W-:-:S05]  /*1540*/  VIADD R10, R225, 0x10000 ;  /* 0x00010000e10a7836 */ /* 0x000fca0000000000 */
[----:B------:R-:W-:-:S04]  /*1550*/  SHF.R.U32.HI R10, RZ, 0x4, R10 ;  /* 0x00000004ff0a7819 */ /* 0x000fc8000001160a */
[----:B------:R-:W-:Y:S01]  /*1560*/  LOP3.LUT R10, R10, 0x3fff, RZ, 0xc0, !PT ;  /* 0x00003fff0a0a7812 */ /* 0x000fe200078ec0ff */
[----:B--2---:R-:W-:Y:S06]  /*1570*/  @P1 BRA `(.L_x_18) ;  /* 0x0000000000081947 */ /* 0x004fec0003800000 */
[----:B------:R-:W2:Y:S02]  /*1580*/  SYNCS.PHASECHK.TRANS64.TRYWAIT P1, [R9+URZ+0x30c10], R22 ;  /* 0x030c1016090075a7 */ /* 0x000ea4000802017f */
[----:B--2---:R-:W-:Y:S05]  /*1590*/  @!P1 BRA `(.L_x_19) ;  /* 0x0000006000a49947 */ /* 0x004fea0003800000 */
.L_x_18:
[----:B------:R-:W-:Y:S05]  /*15a0*/  WARPSYNC.ALL ;  /* 0x0000000000007948 */ /* 0x000fea0003800000 */
[----:B------:R-:W-:Y:S01]  /*15b0*/  LOP3.LUT R12, R10, 0x10000, RZ, 0xfc, !PT ;  /* 0x000100000a0c7812 */ /* 0x000fe200078efcff */
[----:B------:R-:W-:Y:S01]  /*15c0*/  IMAD R11, R0, 0x2000, R225 ;  /* 0x00002000000b7824 */ /* 0x000fe200078e02e1 */
[----:B------:R-:W3:Y:S04]  /*15d0*/  LDL R15, [R1+0x8] ;  /* 0x00000800010f7983 */ /* 0x000ee80000100800 */
[----:B------:R-:W-:Y:S01]  /*15e0*/  R2UR UR9, R11 ;  /* 0x000000000b0972ca */ /* 0x000fe200000e0000 */
[C---:B------:R-:W-:Y:S01]  /*15f0*/  IMAD R12, R7.reuse, 0x400, R12 ;  /* 0x00000400070c7824 */ /* 0x040fe200078e020c */
[----:B------:R-:W4:Y:S04]  /*1600*/  LDL R14, [R1+0x4] ;  /* 0x00000400010e7983 */ /* 0x000f280000100800 */
[----:B------:R-:W-:Y:S01]  /*1610*/  R2UR UR8, R12 ;  /* 0x000000000c0872ca */ /* 0x000fe200000e0000 */
[----:B------:R-:W5:Y:S01]  /*1620*/  LDL R13, [R1] ;  /* 0x00000000010d7983 */ /* 0x000f620000100800 */
[----:B------:R-:W-:Y:S01]  /*1630*/  WARPGROUP.ARRIVE ;  /* 0x00000000000079c5 */ /* 0x000fe20000000000 */
[----:B------:R-:W-:Y:S01]  /*1640*/  UMOV UR7, 0x40000040 ;  /* 0x4000004000077882 */ /* 0x000fe20000000000 */
[----:B------:R-:W-:Y:S01]  /*1650*/  UMOV UR5, 0x40000040 ;  /* 0x4000004000057882 */ /* 0x000fe20000000000 */
[----:B------:R-:W-:-:S02]  /*1660*/  IMAD R18, R7, 0x80, R237 ;  /* 0x0000008007127824 */ /* 0x000fc400078e02ed */
[----:B------:R-:W-:Y:S01]  /*1670*/  USHF.R.U32.HI UR4, URZ, 0x4, UR9 ;  /* 0x000000043f047899 */ /* 0x000fe20008011609 */
[----:B------:R-:W-:Y:S02]  /*1680*/  VIADD R11, R225, 0x20000 ;  /* 0x00020000e10b7836 */ /* 0x000fe40000000000 */
[----:B------:R-:W-:Y:S01]  /*1690*/  IMAD R18, R3, 0x2, R18 ;  /* 0x0000000203127824 */ /* 0x000fe200078e0212 */
[----:B------:R-:W-:Y:S02]  /*16a0*/  ULOP3.LUT UR4, UR4, 0x3fff, URZ, 0xc0, !UPT ;  /* 0x00003fff04047892 */ /* 0x000fe4000f8ec03f */
[----:B------:R-:W-:Y:S01]  /*16b0*/  UMOV UR6, UR8 ;  /* 0x0000000800067c82 */ /* 0x000fe20008000000 */
[C---:B------:R-:W-:Y:S01]  /*16c0*/  IMAD R216, R18.reuse, 0x4, R225 ;  /* 0x0000000412d87824 */ /* 0x040fe200078e02e1 */
[----:B------:R-:W-:Y:S01]  /*16d0*/  ULOP3.LUT UR10, UR4, 0x10000, URZ, 0xfc, !UPT ;  /* 0x00010000040a7892 */ /* 0x000fe2000f8efc3f */
[----:B------:R-:W-:-:S06]  /*16e0*/  IMAD R220, R18, 0x4, R11 ;  /* 0x0000000412dc7824 */ /* 0x000fcc00078e020b */
[----:B------:R-:W-:Y:S02]  /*16f0*/  UMOV UR4, UR10 ;  /* 0x0000000a00047c82 */ /* 0x000fe40008000000 */
[----:B------:R-:W-:Y:S01]  /*1700*/  HGMMA.64x128x16.F32.BF16 R88, gdesc[UR4], RZ, !UPT, gsb0 ;  /* 0x01e00000045879f0 */ /* 0x000fe2000c0018ff */
[----:B------:R-:W-:Y:S02]  /*1710*/  UIADD3 UR6, UR8, 0x2, URZ ;  /* 0x0000000208067890 */ /* 0x000fe4000fffe03f */
[----:B------:R-:W-:Y:S01]  /*1720*/  UIADD3 UR4, UR10, 0x2, URZ ;  /* 0x000000020a047890 */ /* 0x000fe2000fffe03f */
[----:B------:R-:W-:Y:S01]  /*1730*/  UMOV UR7, 0x40000040 ;  /* 0x4000004000077882 */ /* 0x000fe20000000000 */
[----:B------:R-:W-:Y:S01]  /*1740*/  UMOV UR5, 0x40000040 ;  /* 0x4000004000057882 */ /* 0x000fe20000000000 */
[----:B------:R-:W-:Y:S02]  /*1750*/  WARPGROUP.DEPBAR.LE gsb0, 0x0 ;  /* 0x00008000000079c5 */ /* 0x000fe40000010000 */
[----:B------:R-:W-:-:S06]  /*1760*/  WARPGROUP.ARRIVE ;  /* 0x00000000000079c5 */ /* 0x000fcc0000000000 */
[----:B------:R-:W-:Y:S01]  /*1770*/  HGMMA.64x128x16.F32.BF16 R88, gdesc[UR4], R88, gsb0 ;  /* 0x01e00000045879f0 */ /* 0x000fe20008001858 */
[----:B------:R-:W-:Y:S02]  /*1780*/  UIADD3 UR6, UR8, 0x4, URZ ;  /* 0x0000000408067890 */ /* 0x000fe4000fffe03f */
[----:B------:R-:W-:Y:S01]  /*1790*/  UIADD3 UR4, UR10, 0x4, URZ ;  /* 0x000000040a047890 */ /* 0x000fe2000fffe03f */
[----:B------:R-:W-:Y:S01]  /*17a0*/  UMOV UR7, 0x40000040 ;  /* 0x4000004000077882 */ /* 0x000fe20000000000 */
[----:B------:R-:W-:Y:S01]  /*17b0*/  UMOV UR5, 0x40000040 ;  /* 0x4000004000057882 */ /* 0x000fe20000000000 */
[----:B---3--:R-:W-:-:S04]  /*17c0*/  IMAD R12, R7, 0x80, R15 ;  /* 0x00000080070c7824 */ /* 0x008fc800078e020f */
[----:B------:R-:W-:Y:S02]  /*17d0*/  IMAD R12, R3, 0x2, R12 ;  /* 0x00000002030c7824 */ /* 0x000fe400078e020c */
[C---:B----4-:R-:W-:Y:S02]  /*17e0*/  IMAD R14, R7.reuse, 0x80, R14 ;  /* 0x00000080070e7824 */ /* 0x050fe400078e020e */
[----:B------:R-:W-:Y:S01]  /*17f0*/  IMAD R20, R12, 0x4, R225 ;  /* 0x000000040c147824 */ /* 0x000fe200078e02e1 */
[----:B------:R-:W-:Y:S02]  /*1800*/  WARPGROUP.DEPBAR.LE gsb0, 0x0 ;  /* 0x00008000000079c5 */ /* 0x000fe40000010000 */
[----:B------:R-:W-:Y:S01]  /*1810*/  WARPGROUP.ARRIVE ;  /* 0x00000000000079c5 */ /* 0x000fe20000000000 */
[----:B-----5:R-:W-:Y:S02]  /*1820*/  IMAD R16, R7, 0x80, R13 ;  /* 0x0000008007107824 */ /* 0x020fe400078e020d */
[----:B------:R-:W-:-:S02]  /*1830*/  IMAD R14, R3, 0x2, R14 ;  /* 0x00000002030e7824 */ /* 0x000fc400078e020e */
[----:B------:R-:W-:Y:S01]  /*1840*/  IMAD R16, R3, 0x2, R16 ;  /* 0x0000000203107824 */ /* 0x000fe200078e0210 */
[----:B------:R-:W-:Y:S01]  /*1850*/  HGMMA.64x128x16.F32.BF16 R88, gdesc[UR4], R88, gsb0 ;  /* 0x01e00000045879f0 */ /* 0x000fe20008001858 */
[----:B------:R-:W-:Y:S01]  /*1860*/  UIADD3 UR6, UR8, 0x6, URZ ;  /* 0x0000000608067890 */ /* 0x000fe2000fffe03f */
[--C-:B------:R-:W-:Y:S01]  /*1870*/  IMAD R234, R14, 0x4, R225.reuse ;  /* 0x000000040eea7824 */ /* 0x100fe200078e02e1 */
[----:B------:R-:W-:Y:S01]  /*1880*/  UIADD3 UR4, UR10, 0x6, URZ ;  /* 0x000000060a047890 */ /* 0x000fe2000fffe03f */
[----:B------:R-:W-:Y:S01]  /*1890*/  IMAD R222, R16, 0x4, R225 ;  /* 0x0000000410de7824 */ /* 0x000fe200078e02e1 */
[----:B------:R-:W-:Y:S01]  /*18a0*/  UMOV UR7, 0x40000040 ;  /* 0x4000004000077882 */ /* 0x000fe20000000000 */
[----:B------:R-:W-:Y:S01]  /*18b0*/  UMOV UR5, 0x40000040 ;  /* 0x4000004000057882 */ /* 0x000fe20000000000 */
[--C-:B------:R-:W-:Y:S02]  /*18c0*/  IMAD R217, R12, 0x4, R11.reuse ;  /* 0x000000040cd97824 */ /* 0x100fe400078e020b */
[----:B------:R-:W-:-:S02]  /*18d0*/  IMAD R221, R14, 0x4, R11 ;  /* 0x000000040edd7824 */ /* 0x000fc400078e020b */
[----:B------:R-:W-:Y:S01]  /*18e0*/  IMAD R219, R16, 0x4, R11 ;  /* 0x0000000410db7824 */ /* 0x000fe200078e020b */
[----:B------:R-:W-:Y:S02]  /*18f0*/  WARPGROUP.DEPBAR.LE gsb0, 0x0 ;  /* 0x00008000000079c5 */ /* 0x000fe40000010000 */
[----:B------:R-:W-:-:S06]  /*1900*/  WARPGROUP.ARRIVE ;  /* 0x00000000000079c5 */ /* 0x000fcc0000000000 */
[----:B------:R-:W-:Y:S03]  /*1910*/  HGMMA.64x128x16.F32.BF16 R88, gdesc[UR4], R88, gsb0 ;  /* 0x01e00000045879f0 */ /* 0x000fe60008001858 */
[----:B------:R-:W-:Y:S02]  /*1920*/  WARPGROUP.DEPBAR.LE gsb0, 0x0 ;  /* 0x00008000000079c5 */ /* 0x000fe40000010000 */
[----:B------:R-:W3:Y:S04]  /*1930*/  LDS R20, [R20+0x20000] ;  /* 0x0200000014147984 */ /* 0x000ee80000000800 */
[----:B------:R-:W4:Y:S04]  /*1940*/  LDS R234, [R234+0x20000] ;  /* 0x02000000eaea7984 */ /* 0x000f280000000800 */
[----:B------:R-:W1:Y:S04]  /*1950*/  LDS R222, [R222+0x20000] ;  /* 0x02000000dede7984 */ /* 0x000e680000000800 */
[----:B------:R-:W1:Y:S01]  /*1960*/  LDS R216, [R216+0x20000] ;  /* 0x02000000d8d87984 */ /* 0x000e620000000800 */
[----:B------:R-:W-:Y:S05]  /*1970*/  @!P0 BRA `(.L_x_20) ;  /* 0x0000000000048947 */ /* 0x000fea0003800000 */
[----:B------:R-:W-:Y:S01]  /*1980*/  BPT.TRAP 0x1 ;  /* 0x000000040000795c */ /* 0x000fe20000300000 */
.L_x_20:
[----:B------:R1:W1:Y:S01]  /*1990*/  SYNCS.PHASECHK.TRANS64.TRYWAIT P1, [R9+URZ+0x30c30], R22 ;  /* 0x030c3016090075a7 */ /* 0x000262000802017f */
[----:B------:R-:W-:Y:S05]  /*19a0*/  @!P0 BRA `(.L_x_21) ;  /* 0x0000000000048947 */ /* 0x000fea0003800000 */
[----:B------:R-:W-:Y:S01]  /*19b0*/  BPT.TRAP 0x1 ;  /* 0x000000040000795c */ /* 0x000fe20000300000 */
.L_x_21:
[----:B------:R-:W-:-:S05]  /*19c0*/  VIADD R11, R225, 0x18000 ;  /* 0x00018000e10b7836 */ /* 0x000fca0000000000 */
[----:B------:R-:W-:-:S04]  /*19d0*/  SHF.R.U32.HI R11, RZ, 0x4, R11 ;  /* 0x00000004ff0b7819 */ /* 0x000fc8000001160b */
[----:B------:R-:W-:-:S04]  /*19e0*/  LOP3.LUT R218, R11, 0x3fff, RZ, 0xc0, !PT ;  /* 0x00003fff0bda7812 */ /* 0x000fc800078ec0ff */
[----:B------:R-:W-:Y:S01]  /*19f0*/  LOP3.LUT R12, R218, 0x10000, RZ, 0xfc, !PT ;  /* 0x00010000da0c7812 */ /* 0x000fe200078efcff */
[----:B-1----:R-:W-:Y:S06]  /*1a00*/  @P1 BRA `(.L_x_22) ;  /* 0x0000000000081947 */ /* 0x002fec0003800000 */
[----:B------:R-:W1:Y:S02]  /*1a10*/  SYNCS.PHASECHK.TRANS64.TRYWAIT P1, [R9+URZ+0x30c30], R22 ;  /* 0x030c3016090075a7 */ /* 0x000e64000802017f */
[----:B-1----:R-:W-:Y:S05]  /*1a20*/  @!P1 BRA `(.L_x_23) ;  /* 0x0000005c00949947 */ /* 0x002fea0003800000 */
.L_x_22:
[----:B------:R-:W-:Y:S01]  /*1a30*/  UIADD3 UR9, UR9, 0x4000, URZ ;  /* 0x0000400009097890 */ /* 0x000fe2000fffe03f */
[----:B------:R-:W-:Y:S01]  /*1a40*/  IMAD R12, R7, 0x400, R12 ;  /* 0x00000400070c7824 */ /* 0x000fe200078e020c */
[----:B------:R-:W-:Y:S01]  /*1a50*/  WARPGROUP.ARRIVE ;  /* 0x00000000000079c5 */ /* 0x000fe20000000000 */
[----:B------:R-:W-:Y:S01]  /*1a60*/  UMOV UR7, 0x40000040 ;  /* 0x4000004000077882 */ /* 0x000fe20000000000 */
[----:B------:R-:W-:Y:S01]  /*1a70*/  USHF.R.U32.HI UR9, URZ, 0x4, UR9 ;  /* 0x000000043f097899 */ /* 0x000fe20008011609 */
[----:B------:R-:W-:Y:S01]  /*1a80*/  VIADD R231, R2, 0xc ;  /* 0x0000000c02e77836 */ /* 0x000fe20000000000 */
[----:B------:R-:W-:Y:S01]  /*1a90*/  R2UR UR8, R12 ;  /* 0x000000000c0872ca */ /* 0x000fe200000e0000 */
[----:B------:R-:W-:Y:S01]  /*1aa0*/  UMOV UR5, 0x40000040 ;  /* 0x4000004000057882 */ /* 0x000fe20000000000 */
[----:B------:R-:W-:Y:S01]  /*1ab0*/  ULOP3.LUT UR9, UR9, 0x3fff, URZ, 0xc0, !UPT ;  /* 0x00003fff09097892 */ /* 0x000fe2000f8ec03f */
[----:B------:R-:W-:Y:S01]  /*1ac0*/  VIADD R230, R2, 0x10 ;  /* 0x0000001002e67836 */ /* 0x000fe20000000000 */
[----:B---3--:R-:W1:Y:S01]  /*1ad0*/  SHFL.IDX PT, R15, R20, R231, 0x1f ;  /* 0x00001fe7140f7589 */ /* 0x008e6200000e0000 */
[C---:B------:R-:W-:Y:S01]  /*1ae0*/  ISETP.GT.AND P2, PT, R226.reuse, RZ, PT ;  /* 0x000000ffe200720c */ /* 0x040fe20003f44270 */
[----:B------:R-:W-:Y:S01]  /*1af0*/  ULOP3.LUT UR9, UR9, 0x10000, URZ, 0xfc, !UPT ;  /* 0x0001000009097892 */ /* 0x000fe2000f8efc3f */
[----:B------:R-:W-:Y:S01]  /*1b00*/  ISETP.GT.AND P1, PT, R226, 0x8, PT ;  /* 0x00000008e200780c */ /* 0x000fe20003f24270 */
[----:B------:R-:W3:Y:S01]  /*1b10*/  SHFL.IDX PT, R16, R20, R230, 0x1f ;  /* 0x00001fe614107589 */ /* 0x000ee200000e0000 */
[----:B------:R-:W-:Y:S01]  /*1b20*/  FSEL R18, R93, -INF , P2 ;  /* 0xff8000005d127808 */ /* 0x000fe20001000000 */
[C---:B------:R-:W-:Y:S01]  /*1b30*/  VIADD R232, R2.reuse, 0x8 ;  /* 0x0000000802e87836 */ /* 0x040fe20000000000 */
[----:B------:R-:W-:Y:S01]  /*1b40*/  ULDC UR10, c[0x0][0x744] ;  /* 0x0001d100000a7ab9 */ /* 0x000fe20000000800 */
[----:B------:R-:W5:Y:S01]  /*1b50*/  SHFL.IDX PT, R11, R20, R2, 0x1f ;  /* 0x00001f02140b7589 */ /* 0x000f6200000e0000 */
[----:B------:R-:W-:Y:S01]  /*1b60*/  UMOV UR6, UR8 ;  /* 0x0000000800067c82 */ /* 0x000fe20008000000 */
[----:B------:R-:W-:Y:S01]  /*1b70*/  UMOV UR4, UR9 ;  /* 0x0000000900047c82 */ /* 0x000fe20008000000 */
[----:B--2---:R-:W-:Y:S01]  /*1b80*/  FSEL R22, R95, -INF , P1 ;  /* 0xff8000005f167808 */ /* 0x004fe20000800000 */
[----:B------:R-:W-:Y:S01]  /*1b90*/  HGMMA.64x128x16.F32.BF16 R24, gdesc[UR4], RZ, !UPT, gsb0 ;  /* 0x01e00000041879f0 */ /* 0x000fe2000c0018ff */
[----:B------:R-:W-:Y:S01]  /*1ba0*/  UIADD3 UR6, UR8, 0x2, URZ ;  /* 0x0000000208067890 */ /* 0x000fe2000fffe03f */
[----:B------:R-:W2:Y:S01]  /*1bb0*/  SHFL.IDX PT, R13, R20, R232, 0x1f ;  /* 0x00001fe8140d7589 */ /* 0x000ea200000e0000 */
[----:B------:R-:W-:Y:S01]  /*1bc0*/  UIADD3 UR4, UR9, 0x2, URZ ;  /* 0x0000000209047890 */ /* 0x000fe2000fffe03f */
[----:B------:R-:W-:Y:S01]  /*1bd0*/  VIADD R227, R2, 0x1c ;  /* 0x0000001c02e37836 */ /* 0x000fe20000000000 */
[----:B------:R-:W-:Y:S01]  /*1be0*/  UMOV UR7, 0x40000040 ;  /* 0x4000004000077882 */ /* 0x000fe20000000000 */
[----:B------:R-:W-:Y:S01]  /*1bf0*/  UMOV UR5, 0x40000040 ;  /* 0x4000004000057882 */ /* 0x000fe20000000000 */
[----:B------:R-:W-:Y:S01]  /*1c00*/  FSEL R19, R96, -INF , P2 ;  /* 0xff80000060137808 */ /* 0x000fe20001000000 */
[----:B------:R-:W-:Y:S01]  /*1c10*/  VIADD R228, R2, 0x18 ;  /* 0x0000001802e47836 */ /* 0x000fe20000000000 */
[----:B------:R-:W-:Y:S01]  /*1c20*/  FSEL R21, R98, -INF , P1 ;  /* 0xff80000062157808 */ /* 0x000fe20000800000 */
[----:B------:R-:W-:Y:S01]  /*1c30*/  VIADD R233, R2, 0x4 ;  /* 0x0000000402e97836 */ /* 0x000fe20000000000 */
[----:B------:R-:W-:Y:S01]  /*1c40*/  FSEL R88, R88, -INF , P2 ;  /* 0xff80000058587808 */ /* 0x000fe20001000000 */
[--C-:B-1----:R-:W-:Y:S01]  /*1c50*/  FFMA.FTZ R23, R18, UR10, -R15.reuse ;  /* 0x0000000a12177c23 */ /* 0x102fe2000801080f */
[----:B------:R-:W-:Y:S01]  /*1c60*/  FFMA.FTZ R17, R22, UR10, -R15 ;  /* 0x0000000a16117c23 */ /* 0x000fe2000801080f */
[----:B------:R-:W-:Y:S01]  /*1c70*/  VIADD R229, R2, 0x14 ;  /* 0x0000001402e57836 */ /* 0x000fe20000000000 */
[----:B------:R-:W1:Y:S01]  /*1c80*/  SHFL.IDX PT, R12, R20, R233, 0x1f ;  /* 0x00001fe9140c7589 */ /* 0x000e6200000e0000 */
[----:B------:R4:W-:Y:S01]  /*1c90*/  MUFU.EX2 R15, R23 ;  /* 0x00000017000f7308 */ /* 0x0009e20000000800 */
[--C-:B---3--:R-:W-:Y:S01]  /*1ca0*/  FFMA.FTZ R22, R19, UR10, -R16.reuse ;  /* 0x0000000a13167c23 */ /* 0x108fe20008010810 */
[----:B------:R-:W-:Y:S01]  /*1cb0*/  FFMA.FTZ R19, R21, UR10, -R16 ;  /* 0x0000000a15137c23 */ /* 0x000fe20008010810 */
[----:B------:R-:W-:Y:S01]  /*1cc0*/  FSEL R94, R94, -INF , P1 ;  /* 0xff8000005e5e7808 */ /* 0x000fe20000800000 */
[----:B------:R-:W3:Y:S01]  /*1cd0*/  SHFL.IDX PT, R21, R20, R228, 0x1f ;  /* 0x00001fe414157589 */ /* 0x000ee200000e0000 */
[----:B-----5:R-:W-:Y:S01]  /*1ce0*/  FFMA.FTZ R88, R88, UR10, -R11 ;  /* 0x0000000a58587c23 */ /* 0x020fe2000801080b */
[----:B------:R-:W-:Y:S01]  /*1cf0*/  FSEL R100, R100, -INF , P2 ;  /* 0xff80000064647808 */ /* 0x000fe20001000000 */
[----:B------:R-:W-:Y:S01]  /*1d00*/  IMAD R218, R7, 0x400, R218 ;  /* 0x0000040007da7824 */ /* 0x000fe200078e02da */
[----:B------:R-:W5:Y:S01]  /*1d10*/  SHFL.IDX PT, R18, R20, R229, 0x1f ;  /* 0x00001fe514127589 */ /* 0x000f6200000e0000 */
[----:B------:R1:W-:Y:S01]  /*1d20*/  MUFU.EX2 R223, R88 ;  /* 0x0000005800df7308 */ /* 0x0003e20000000800 */
[----:B--2---:R-:W-:Y:S01]  /*1d30*/  FFMA.FTZ R14, R94, UR10, -R13 ;  /* 0x0000000a5e0e7c23 */ /* 0x004fe2000801080d */
[----:B------:R-:W-:Y:S01]  /*1d40*/  FSEL R94, R103, -INF , P1 ;  /* 0xff800000675e7808 */ /* 0x000fe20000800000 */
[----:B----4-:R-:W2:Y:S01]  /*1d50*/  SHFL.IDX PT, R23, R20, R227, 0x1f ;  /* 0x00001fe314177589 */ /* 0x010ea200000e0000 */
[----:B------:R-:W-:-:S02]  /*1d60*/  FSEL R102, R102, -INF , P1 ;  /* 0xff80000066667808 */ /* 0x000fc40000800000 */
[----:B------:R-:W-:Y:S01]  /*1d70*/  FSEL R89, R89, -INF , P2 ;  /* 0xff80000059597808 */ /* 0x000fe20001000000 */
[----:B------:R-:W-:Y:S01]  /*1d80*/  SHFL.IDX PT, R98, R234, R230, 0x1f ;  /* 0x00001fe6ea627589 */ /* 0x000fe200000e0000 */
[----:B------:R4:W-:Y:S01]  /*1d90*/  MUFU.EX2 R16, R22 ;  /* 0x0000001600107308 */ /* 0x0009e20000000800 */
[----:B-1----:R-:W-:Y:S02]  /*1da0*/  FSEL R88, R101, -INF , P2 ;  /* 0xff80000065587808 */ /* 0x002fe40001000000 */
[----:B------:R-:W-:Y:S01]  /*1db0*/  FSEL R97, R97, -INF , P2 ;  /* 0xff80000061617808 */ /* 0x000fe20001000000 */
[----:B------:R-:W-:Y:S01]  /*1dc0*/  SHFL.IDX PT, R96, R234, R231, 0x1f ;  /* 0x00001fe7ea607589 */ /* 0x000fe200000e0000 */
[----:B------:R-:W-:Y:S01]  /*1dd0*/  FSEL R90, R90, -INF , P1 ;  /* 0xff8000005a5a7808 */ /* 0x000fe20000800000 */
[----:B------:R-:W-:Y:S01]  /*1de0*/  FFMA.FTZ R89, R89, UR10, -R12 ;  /* 0x0000000a59597c23 */ /* 0x000fe2000801080c */
[----:B------:R-:W-:Y:S01]  /*1df0*/  FSEL R99, R99, -INF , P1 ;  /* 0xff80000063637808 */ /* 0x000fe20000800000 */
[----:B------:R-:W-:Y:S01]  /*1e00*/  SHFL.IDX PT, R101, R234, R228, 0x1f ;  /* 0x00001fe4ea657589 */ /* 0x000fe200000e0000 */
[----:B------:R-:W-:Y:S01]  /*1e10*/  FSEL R91, R91, -INF , P1 ;  /* 0xff8000005b5b7808 */ /* 0x000fe20000800000 */
[----:B------:R1:W-:Y:S01]  /*1e20*/  MUFU.EX2 R224, R89 ;  /* 0x0000005900e07308 */ /* 0x0003e20000000800 */
[--C-:B---3--:R-:W-:Y:S01]  /*1e30*/  FFMA.FTZ R100, R100, UR10, -R21.reuse ;  /* 0x0000000a64647c23 */ /* 0x108fe20008010815 */
[----:B----4-:R-:W-:Y:S01]  /*1e40*/  FFMA.FTZ R22, R102, UR10, -R21 ;  /* 0x0000000a66167c23 */ /* 0x010fe20008010815 */
[----:B------:R-:W-:Y:S01]  /*1e50*/  FFMA.FTZ R11, R90, UR10, -R11 ;  /* 0x0000000a5a0b7c23 */ /* 0x000fe2000801080b */
[----:B------:R-:W-:Y:S01]  /*1e60*/  FSEL R93, R108, -INF , P2 ;  /* 0xff8000006c5d7808 */ /* 0x000fe20001000000 */
[--C-:B-----5:R-:W-:Y:S01]  /*1e70*/  FFMA.FTZ R97, R97, UR10, -R18.reuse ;  /* 0x0000000a61617c23 */ /* 0x120fe20008010812 */
[----:B------:R-:W3:Y:S01]  /*1e80*/  SHFL.IDX PT, R90, R234, R2, 0x1f ;  /* 0x00001f02ea5a7589 */ /* 0x000ee200000e0000 */
[----:B------:R-:W-:Y:S01]  /*1e90*/  FFMA.FTZ R99, R99, UR10, -R18 ;  /* 0x0000000a63637c23 */ /* 0x000fe20008010812 */
[----:B------:R4:W-:Y:S01]  /*1ea0*/  MUFU.EX2 R21, R100 ;  /* 0x0000006400157308 */ /* 0x0009e20000000800 */
[--C-:B--2---:R-:W-:Y:S01]  /*1eb0*/  FFMA.FTZ R95, R88, UR10, -R23.reuse ;  /* 0x0000000a585f7c23 */ /* 0x104fe20008010817 */
[----:B------:R-:W-:Y:S01]  /*1ec0*/  FFMA.FTZ R88, R94, UR10, -R23 ;  /* 0x0000000a5e587c23 */ /* 0x000fe20008010817 */
[----:B-1----:R-:W-:Y:S01]  /*1ed0*/  FSEL R89, R104, -INF , P2 ;  /* 0xff80000068597808 */ /* 0x002fe20001000000 */
[----:B------:R-:W1:Y:S01]  /*1ee0*/  SHFL.IDX PT, R94, R234, R232, 0x1f ;  /* 0x00001fe8ea5e7589 */ /* 0x000e6200000e0000 */
[----:B------:R-:W-:Y:S01]  /*1ef0*/  FFMA.FTZ R12, R91, UR10, -R12 ;  /* 0x0000000a5b0c7c23 */ /* 0x000fe2000801080c */
[----:B------:R-:W-:-:S02]  /*1f00*/  FSEL R91, R106, -INF , P1 ;  /* 0xff8000006a5b7808 */ /* 0x000fc40000800000 */
[----:B------:R-:W-:Y:S01]  /*1f10*/  SHFL.IDX PT, R104, R234, R227, 0x1f ;  /* 0x00001fe3ea687589 */ /* 0x000fe200000e0000 */
[----:B------:R2:W-:Y:S01]  /*1f20*/  MUFU.EX2 R18, R97 ;  /* 0x0000006100127308 */ /* 0x0005e20000000800 */
[----:B------:R-:W-:Y:S02]  /*1f30*/  FSEL R103, R114, -INF , P1 ;  /* 0xff80000072677808 */ /* 0x000fe40000800000 */
[----:B----4-:R-:W4:Y:S01]  /*1f40*/  SHFL.IDX PT, R100, R234, R229, 0x1f ;  /* 0x00001fe5ea647589 */ /* 0x010f2200000e0000 */
[----:B------:R-:W-:Y:S02]  /*1f50*/  FSEL R115, R115, -INF , P1 ;  /* 0xff80000073737808 */ /* 0x000fe40000800000 */
[----:B------:R-:W-:Y:S01]  /*1f60*/  FSEL R92, R92, -INF , P2 ;  /* 0xff8000005c5c7808 */ /* 0x000fe20001000000 */
[----:B------:R-:W5:Y:S01]  /*1f70*/  SHFL.IDX PT, R106, R222, R2, 0x1f ;  /* 0x00001f02de6a7589 */ /* 0x000f6200000e0000 */
[----:B------:R1:W-:Y:S01]  /*1f80*/  MUFU.EX2 R20, R99 ;  /* 0x0000006300147308 */ /* 0x0003e20000000800 */
[----:B--2---:R-:W-:-:S02]  /*1f90*/  FSEL R97, R110, -INF , P1 ;  /* 0xff8000006e617808 */ /* 0x004fc40000800000 */
[----:B------:R-:W-:Y:S01]  /*1fa0*/  FFMA.FTZ R92, R92, UR10, -R13 ;  /* 0x0000000a5c5c7c23 */ /* 0x000fe2000801080d */
[----:B------:R-:W-:Y:S01]  /*1fb0*/  SHFL.IDX PT, R114, R222, R230, 0x1f ;  /* 0x00001fe6de727589 */ /* 0x000fe200000e0000 */
[----:B------:R-:W-:Y:S01]  /*1fc0*/  FSEL R119, R119, -INF , P1 ;  /* 0xff80000077777808 */ /* 0x000fe20000800000 */
[--C-:B---3--:R-:W-:Y:S01]  /*1fd0*/  FFMA.FTZ R89, R89, UR10, -R90.reuse ;  /* 0x0000000a59597c23 */ /* 0x108fe2000801085a */
[----:B------:R-:W-:Y:S01]  /*1fe0*/  FSEL R111, R111, -INF , P1 ;  /* 0xff8000006f6f7808 */ /* 0x000fe20000800000 */
[----:B------:R2:W-:Y:S01]  /*1ff0*/  MUFU.EX2 R23, R95 ;  /* 0x0000005f00177308 */ /* 0x0005e20000000800 */
[----:B-1----:R-:W-:Y:S01]  /*2000*/  FSEL R99, R113, -INF , P2 ;  /* 0xff80000071637808 */ /* 0x002fe20001000000 */
[----:B------:R-:W-:Y:S01]  /*2010*/  FFMA.FTZ R90, R91, UR10, -R90 ;  /* 0x0000000a5b5a7c23 */ /* 0x000fe2000801085a */
[--C-:B------:R-:W-:Y:S01]  /*2020*/  FFMA.FTZ R93, R93, UR10, -R94.reuse ;  /* 0x0000000a5d5d7c23 */ /* 0x100fe2000801085e */
[----:B------:R-:W-:Y:S01]  /*2030*/  FFMA.FTZ R94, R97, UR10, -R94 ;  /* 0x0000000a615e7c23 */ /* 0x000fe2000801085e */
[----:B------:R-:W-:Y:S01]  /*2040*/  FSEL R97, R112, -INF , P2 ;  /* 0xff80000070617808 */ /* 0x000fe20001000000 */
[----:B------:R-:W-:Y:S01]  /*2050*/  SHFL.IDX PT, R108, R222, R233, 0x1f ;  /* 0x00001fe9de6c7589 */ /* 0x000fe200000e0000 */
[----:B------:R-:W-:Y:S01]  /*2060*/  FSEL R102, R116, -INF , P2 ;  /* 0xff80000074667808 */ /* 0x000fe20001000000 */
[----:B------:R1:W-:Y:S01]  /*2070*/  MUFU.EX2 R13, R92 ;  /* 0x0000005c000d7308 */ /* 0x0003e20000000800 */
[----:B--2---:R-:W-:Y:S01]  /*2080*/  FSEL R95, R109, -INF , P2 ;  /* 0xff8000006d5f7808 */ /* 0x004fe20001000000 */
[----:B------:R-:W-:Y:S01]  /*2090*/  FFMA.FTZ R97, R97, UR10, -R98 ;  /* 0x0000000a61617c23 */ /* 0x000fe20008010862 */
[----:B----4-:R-:W-:Y:S01]  /*20a0*/  FFMA.FTZ R99, R99, UR10, -R100 ;  /* 0x0000000a63637c23 */ /* 0x010fe20008010864 */
[----:B------:R-:W-:Y:S01]  /*20b0*/  FFMA.FTZ R98, R103, UR10, -R98 ;  /* 0x0000000a67627c23 */ /* 0x000fe20008010862 */
[----:B------:R-:W-:Y:S01]  /*20c0*/  FFMA.FTZ R100, R115, UR10, -R100 ;  /* 0x0000000a73647c23 */ /* 0x000fe20008010864 */
[----:B------:R-:W2:Y:S01]  /*20d0*/  SHFL.IDX PT, R112, R222, R231, 0x1f ;  /* 0x00001fe7de707589 */ /* 0x000ea200000e0000 */
[----:B------:R-:W-:Y:S01]  /*20e0*/  FSEL R103, R117, -INF , P2 ;  /* 0xff80000075677808 */ /* 0x000fe20001000000 */
[----:B------:R-:W-:Y:S01]  /*20f0*/  FFMA.FTZ R95, R95, UR10, -R96 ;  /* 0x0000000a5f5f7c23 */ /* 0x000fe20008010860 */
[----:B------:R-:W-:Y:S01]  /*2100*/  FSEL R118, R118, -INF , P1 ;  /* 0xff80000076767808 */ /* 0x000fe20000800000 */
[----:B------:R-:W3:Y:S01]  /*2110*/  SHFL.IDX PT, R115, R222, R229, 0x1f ;  /* 0x00001fe5de737589 */ /* 0x000ee200000e0000 */
[----:B------:R-:W-:Y:S01]  /*2120*/  FSEL R91, R105, -INF , P2 ;  /* 0xff800000695b7808 */ /* 0x000fe20001000000 */
[--C-:B------:R-:W-:Y:S01]  /*2130*/  FFMA.FTZ R103, R103, UR10, -R104.reuse ;  /* 0x0000000a67677c23 */ /* 0x100fe20008010868 */
[----:B------:R-:W-:Y:S01]  /*2140*/  FFMA.FTZ R104, R119, UR10, -R104 ;  /* 0x0000000a77687c23 */ /* 0x000fe20008010868 */
[----:B-1----:R-:W1:Y:S01]  /*2150*/  SHFL.IDX PT, R92, R234, R233, 0x1f ;  /* 0x00001fe9ea5c7589 */ /* 0x002e6200000e0000 */
[----:B------:R-:W-:Y:S01]  /*2160*/  FFMA.FTZ R96, R111, UR10, -R96 ;  /* 0x0000000a6f607c23 */ /* 0x000fe20008010860 */
[----:B------:R-:W-:Y:S01]  /*2170*/  FSEL R105, R120, -INF , P2 ;  /* 0xff80000078697808 */ /* 0x000fe20001000000 */
[--C-:B------:R-:W-:Y:S01]  /*2180*/  FFMA.FTZ R102, R102, UR10, -R101.reuse ;  /* 0x0000000a66667c23 */ /* 0x100fe20008010865 */
[----:B------:R-:W4:Y:S01]  /*2190*/  SHFL.IDX PT, R119, R222, R228, 0x1f ;  /* 0x00001fe4de777589 */ /* 0x000f2200000e0000 */
[----:B------:R-:W-:Y:S01]  /*21a0*/  FSEL R111, R122, -INF , P1 ;  /* 0xff8000007a6f7808 */ /* 0x000fe20000800000 */
[----:B------:R-:W-:Y:S01]  /*21b0*/  FFMA.FTZ R101, R118, UR10, -R101 ;  /* 0x0000000a76657c23 */ /* 0x000fe20008010865 */
[----:B------:R-:W-:Y:S01]  /*21c0*/  FSEL R110, R124, -INF , P2 ;  /* 0xff8000007c6e7808 */ /* 0x000fe20001000000 */
[--C-:B-----5:R-:W-:Y:S01]  /*21d0*/  FFMA.FTZ R105, R105, UR10, -R106.reuse ;  /* 0x0000000a69697c23 */ /* 0x120fe2000801086a */
[----:B------:R-:W5:Y:S01]  /*21e0*/  SHFL.IDX PT, R124, R216, R232, 0x1f ;  /* 0x00001fe8d87c7589 */ /* 0x000f6200000e0000 */
[----:B------:R-:W-:Y:S01]  /*21f0*/  FSEL R118, R131, -INF , P1 ;  /* 0xff80000083767808 */ /* 0x000fe20000800000 */
[----:B------:R-:W-:Y:S01]  /*2200*/  FFMA.FTZ R106, R111, UR10, -R106 ;  /* 0x0000000a6f6a7c23 */ /* 0x000fe2000801086a */
[----:B------:R-:W-:Y:S01]  /*2210*/  FSEL R111, R125, -INF , P2 ;  /* 0xff8000007d6f7808 */ /* 0x000fe20001000000 */
[----:B------:R-:W5:Y:S01]  /*2220*/  SHFL.IDX PT, R131, R216, R233, 0x1f ;  /* 0x00001fe9d8837589 */ /* 0x000f6200000e0000 */
[----:B------:R-:W-:Y:S01]  /*2230*/  FSEL R127, R127, -INF , P1 ;  /* 0xff8000007f7f7808 */ /* 0x000fe20000800000 */
[----:B------:R-:W-:Y:S01]  /*2240*/  MUFU.EX2 R11, R11 ;  /* 0x0000000b000b7308 */ /* 0x000fe20000000800 */
[----:B------:R-:W-:Y:S01]  /*2250*/  FSEL R113, R128, -INF , P2 ;  /* 0xff80000080717808 */ /* 0x000fe20001000000 */
[--C-:B--2---:R-:W-:Y:S01]  /*2260*/  FFMA.FTZ R111, R111, UR10, -R112.reuse ;  /* 0x0000000a6f6f7c23 */ /* 0x104fe20008010870 */
[----:B------:R-:W-:Y:S01]  /*2270*/  FSEL R116, R129, -INF , P2 ;  /* 0xff80000081747808 */ /* 0x000fe20001000000 */
[----:B------:R-:W-:Y:S01]  /*2280*/  FFMA.FTZ R112, R127, UR10, -R112 ;  /* 0x0000000a7f707c23 */ /* 0x000fe20008010870 */
[----:B------:R-:W-:Y:S01]  /*2290*/  FSEL R117, R130, -INF , P1 ;  /* 0xff80000082757808 */ /* 0x000fe20000800000 */
[--C-:B------:R-:W-:Y:S01]  /*22a0*/  FFMA.FTZ R113, R113, UR10, -R114.reuse ;  /* 0x0000000a71717c23 */ /* 0x100fe20008010872 */
[----:B------:R-:W2:Y:S01]  /*22b0*/  SHFL.IDX PT, R109, R222, R232, 0x1f ;  /* 0x00001fe8de6d7589 */ /* 0x000ea200000e0000 */
[--C-:B---3--:R-:W-:Y:S01]  /*22c0*/  FFMA.FTZ R116, R116, UR10, -R115.reuse ;  /* 0x0000000a74747c23 */ /* 0x108fe20008010873 */
[----:B------:R-:W-:Y:S01]  /*22d0*/  FFMA.FTZ R115, R118, UR10, -R115 ;  /* 0x0000000a76737c23 */ /* 0x000fe20008010873 */
[----:B------:R-:W-:Y:S01]  /*22e0*/  FFMA.FTZ R114, R117, UR10, -R114 ;  /* 0x0000000a75727c23 */ /* 0x000fe20008010872 */
[----:B------:R-:W3:Y:S01]  /*22f0*/  SHFL.IDX PT, R127, R216, R231, 0x1f ;  /* 0x00001fe7d87f7589 */ /* 0x000ee200000e0000 */
[----:B------:R-:W-:Y:S01]  /*2300*/  FSEL R107, R107, -INF , P1 ;  /* 0xff8000006b6b7808 */ /* 0x000fe20000800000 */
[--C-:B-1----:R-:W-:Y:S01]  /*2310*/  FFMA.FTZ R91, R91, UR10, -R92.reuse ;  /* 0x0000000a5b5b7c23 */ /* 0x102fe2000801085c */
[----:B------:R-:W-:Y:S01]  /*2320*/  FSEL R117, R132, -INF , P2 ;  /* 0xff80000084757808 */ /* 0x000fe20001000000 */
[----:B------:R-:W1:Y:S01]  /*2330*/  SHFL.IDX PT, R122, R222, R227, 0x1f ;  /* 0x00001fe3de7a7589 */ /* 0x000e6200000e0000 */
[----:B------:R-:W-:Y:S01]  /*2340*/  FSEL R118, R134, -INF , P1 ;  /* 0xff80000086767808 */ /* 0x000fe20000800000 */
[----:B------:R-:W-:Y:S01]  /*2350*/  FFMA.FTZ R92, R107, UR10, -R92 ;  /* 0x0000000a6b5c7c23 */ /* 0x000fe2000801085c */
[----:B------:R-:W-:Y:S01]  /*2360*/  FSEL R107, R121, -INF , P2 ;  /* 0xff800000796b7808 */ /* 0x000fe20001000000 */
[----:B----4-:R-:W-:Y:S01]  /*2370*/  FFMA.FTZ R117, R117, UR10, -R119 ;  /* 0x0000000a75757c23 */ /* 0x010fe20008010877 */
[----:B------:R-:W4:Y:S01]  /*2380*/  SHFL.IDX PT, R129, R216, R229, 0x1f ;  /* 0x00001fe5d8817589 */ /* 0x000f2200000e0000 */
[----:B------:R-:W-:-:S02]  /*2390*/  WARPGROUP.DEPBAR.LE gsb0, 0x0 ;  /* 0x00008000000079c5 */ /* 0x000fc40000010000 */
[----:B------:R-:W-:Y:S01]  /*23a0*/  WARPGROUP.ARRIVE ;  /* 0x00000000000079c5 */ /* 0x000fe20000000000 */
[----:B------:R-:W-:Y:S01]  /*23b0*/  FFMA.FTZ R118, R118, UR10, -R119 ;  /* 0x0000000a76767c23 */ /* 0x000fe20008010877 */
[----:B------:R-:W-:Y:S01]  /*23c0*/  FSEL R119, R140, -INF , P2 ;  /* 0xff8000008c777808 */ /* 0x000fe20001000000 */
[----:B------:R-:W-:Y:S01]  /*23d0*/  FFMA.FTZ R107, R107, UR10, -R108 ;  /* 0x0000000a6b6b7c23 */ /* 0x000fe2000801086c */
[----:B------:R-:W-:Y:S01]  /*23e0*/  FSEL R123, R123, -INF , P1 ;  /* 0xff8000007b7b7808 */ /* 0x000fe20000800000 */
[----:B------:R-:W-:Y:S01]  /*23f0*/  SHFL.IDX PT, R134, R216, R230, 0x1f ;  /* 0x00001fe6d8867589 */ /* 0x000fe200000e0000 */
[----:B------:R-:W-:Y:S01]  /*2400*/  HGMMA.64x128x16.F32.BF16 R24, gdesc[UR4], R24, gsb0 ;  /* 0x01e00000041879f0 */ /* 0x000fe20008001818 */
[----:B------:R-:W-:Y:S01]  /*2410*/  UIADD3 UR6, UR8, 0x4, URZ ;  /* 0x0000000408067890 */ /* 0x000fe2000fffe03f */
[----:B------:R-:W-:Y:S01]  /*2420*/  FSEL R132, R137, -INF , P2 ;  /* 0xff80000089847808 */ /* 0x000fe20001000000 */
[----:B------:R-:W-:Y:S01]  /*2430*/  UIADD3 UR4, UR9, 0x4, URZ ;  /* 0x0000000409047890 */ /* 0x000fe2000fffe03f */
[----:B------:R-:W-:Y:S01]  /*2440*/  FSEL R120, R139, -INF , P1 ;  /* 0xff8000008b787808 */ /* 0x000fe20000800000 */
[----:B------:R-:W-:Y:S01]  /*2450*/  UMOV UR7, 0x40000040 ;  /* 0x4000004000077882 */ /* 0x000fe20000000000 */
[----:B------:R-:W-:Y:S01]  /*2460*/  UMOV UR5, 0x40000040 ;  /* 0x4000004000057882 */ /* 0x000fe20000000000 */
[----:B-----5:R-:W-:Y:S01]  /*2470*/  FFMA.FTZ R128, R119, UR10, -R124 ;  /* 0x0000000a77807c23 */ /* 0x020fe2000801087c */
[----:B------:R-:W-:Y:S01]  /*2480*/  FFMA.FTZ R108, R123, UR10, -R108 ;  /* 0x0000000a7b6c7c23 */ /* 0x000fe2000801086c */
[----:B------:R-:W5:Y:S01]  /*2490*/  SHFL.IDX PT, R119, R216, R227, 0x1f ;  /* 0x00001fe3d8777589 */ /* 0x000f6200000e0000 */
[--C-:B------:R-:W-:Y:S01]  /*24a0*/  FFMA.FTZ R132, R132, UR10, -R131.reuse ;  /* 0x0000000a84847c23 */ /* 0x100fe20008010883 */
[----:B------:R-:W-:Y:S01]  /*24b0*/  FFMA.FTZ R131, R120, UR10, -R131 ;  /* 0x0000000a78837c23 */ /* 0x000fe20008010883 */
[----:B------:R-:W-:Y:S01]  /*24c0*/  FSEL R130, R141, -INF , P2 ;  /* 0xff8000008d827808 */ /* 0x000fe20001000000 */
[----:B------:R-:W5:Y:S01]  /*24d0*/  SHFL.IDX PT, R123, R216, R2, 0x1f ;  /* 0x00001f02d87b7589 */ /* 0x000f6200000e0000 */
[----:B------:R-:W-:Y:S01]  /*24e0*/  FSEL R120, R143, -INF , P1 ;  /* 0xff8000008f787808 */ /* 0x000fe20000800000 */
[----:B--2---:R-:W-:Y:S01]  /*24f0*/  FFMA.FTZ R110, R110, UR10, -R109 ;  /* 0x0000000a6e6e7c23 */ /* 0x004fe2000801086d */
[----:B------:R-:W-:Y:S01]  /*2500*/  FSEL R126, R126, -INF , P1 ;  /* 0xff8000007e7e7808 */ /* 0x000fe20000800000 */
[--C-:B---3--:R-:W-:Y:S01]  /*2510*/  FFMA.FTZ R130, R130, UR10, -R127.reuse ;  /* 0x0000000a82827c23 */ /* 0x108fe2000801087f */
[----:B------:R-:W-:Y:S01]  /*2520*/  FSEL R133, R133, -INF , P2 ;  /* 0xff80000085857808 */ /* 0x000fe20001000000 */
[----:B------:R-:W-:Y:S01]  /*2530*/  FFMA.FTZ R127, R120, UR10, -R127 ;  /* 0x0000000a787f7c23 */ /* 0x000fe2000801087f */
[----:B------:R-:W-:Y:S01]  /*2540*/  FSEL R120, R145, -INF , P2 ;  /* 0xff80000091787808 */ /* 0x000fe20001000000 */
[----:B------:R-:W-:Y:S01]  /*2550*/  FFMA.FTZ R109, R126, UR10, -R109 ;  /* 0x0000000a7e6d7c23 */ /* 0x000fe2000801086d */
[----:B------:R-:W-:Y:S01]  /*2560*/  FSEL R126, R136, -INF , P2 ;  /* 0xff800000887e7808 */ /* 0x000fe20001000000 */
[--C-:B-1----:R-:W-:Y:S01]  /*2570*/  FFMA.FTZ R222, R133, UR10, -R122.reuse ;  /* 0x0000000a85de7c23 */ /* 0x102fe2000801087a */
[----:B------:R-:W-:Y:S01]  /*2580*/  FSEL R136, R147, -INF , P1 ;  /* 0xff80000093887808 */ /* 0x000fe20000800000 */
[--C-:B----4-:R-:W-:Y:S01]  /*2590*/  FFMA.FTZ R133, R120, UR10, -R129.reuse ;  /* 0x0000000a78857c23 */ /* 0x110fe20008010881 */
[----:B------:R-:W-:Y:S01]  /*25a0*/  FSEL R120, R149, -INF , P2 ;  /* 0xff80000095787808 */ /* 0x000fe20001000000 */
[----:B------:R-:W-:Y:S01]  /*25b0*/  MUFU.EX2 R12, R12 ;  /* 0x0000000c000c7308 */ /* 0x000fe20000000800 */
[----:B------:R-:W-:Y:S01]  /*25c0*/  FSEL R138, R138, -INF , P1 ;  /* 0xff8000008a8a7808 */ /* 0x000fe20000800000 */
[----:B------:R-:W-:Y:S01]  /*25d0*/  FFMA.FTZ R129, R136, UR10, -R129 ;  /* 0x0000000a88817c23 */ /* 0x000fe20008010881 */
[----:B------:R-:W-:Y:S01]  /*25e0*/  FSEL R136, R151, -INF , P1 ;  /* 0xff80000097887808 */ /* 0x000fe20000800000 */
[----:B------:R-:W-:Y:S01]  /*25f0*/  VIADD R234, R225, 0x20c00 ;  /* 0x00020c00e1ea7836 */ /* 0x000fe20000000000 */
[----:B------:R-:W-:Y:S01]  /*2600*/  FSEL R135, R135, -INF , P1 ;  /* 0xff80000087877808 */ /* 0x000fe20000800000 */
[--C-:B-----5:R-:W-:Y:S01]  /*2610*/  FFMA.FTZ R120, R120, UR10, -R119.reuse ;  /* 0x0000000a78787c23 */ /* 0x120fe20008010877 */
[----:B------:R-:W-:Y:S01]  /*2620*/  FSEL R121, R142, -INF , P1 ;  /* 0xff8000008e797808 */ /* 0x000fe20000800000 */
[----:B------:R-:W-:Y:S01]  /*2630*/  FFMA.FTZ R119, R136, UR10, -R119 ;  /* 0x0000000a88777c23 */ /* 0x000fe20008010877 */
[----:B------:R-:W-:Y:S01]  /*2640*/  FSEL R125, R146, -INF , P1 ;  /* 0xff800000927d7808 */ /* 0x000fe20000800000 */
[--C-:B------:R-:W-:Y:S01]  /*2650*/  FFMA.FTZ R126, R126, UR10, -R123.reuse ;  /* 0x0000000a7e7e7c23 */ /* 0x100fe2000801087b */
[----:B------:R-:W-:Y:S01]  /*2660*/  FFMA.FTZ R123, R138, UR10, -R123 ;  /* 0x0000000a8a7b7c23 */ /* 0x000fe2000801087b */
[----:B------:R-:W-:Y:S01]  /*2670*/  FFMA.FTZ R122, R135, UR10, -R122 ;  /* 0x0000000a877a7c23 */ /* 0x000fe2000801087a */
[----:B------:R-:W-:Y:S01]  /*2680*/  FFMA.FTZ R124, R121, UR10, -R124 ;  /* 0x0000000a797c7c23 */ /* 0x000fe2000801087c */
[----:B------:R-:W-:Y:S01]  /*2690*/  FSEL R135, R144, -INF , P2 ;  /* 0xff80000090877808 */ /* 0x000fe20001000000 */
[----:B------:R-:W1:Y:S01]  /*26a0*/  SHFL.IDX PT, R121, R216, R228, 0x1f ;  /* 0x00001fe4d8797589 */ /* 0x000e6200000e0000 */
[----:B------:R-:W-:Y:S01]  /*26b0*/  FSEL R148, R148, -INF , P2 ;  /* 0xff80000094947808 */ /* 0x000fe20001000000 */
[----:B------:R-:W-:Y:S01]  /*26c0*/  MUFU.EX2 R22, R22 ;  /* 0x0000001600167308 */ /* 0x000fe20000000800 */
[----:B------:R-:W-:Y:S01]  /*26d0*/  FSEL R150, R150, -INF , P1 ;  /* 0xff80000096967808 */ /* 0x000fe20000800000 */
[--C-:B------:R-:W-:Y:S01]  /*26e0*/  FFMA.FTZ R135, R135, UR10, -R134.reuse ;  /* 0x0000000a87877c23 */ /* 0x100fe20008010886 */
[----:B------:R-:W-:-:S05]  /*26f0*/  FFMA.FTZ R134, R125, UR10, -R134 ;  /* 0x0000000a7d867c23 */ /* 0x000fca0008010886 */
[----:B------:R-:W-:Y:S08]  /*2700*/  MUFU.EX2 R88, R88 ;  /* 0x0000005800587308 */ /* 0x000ff00000000800 */
[----:B------:R-:W2:Y:S01]  /*2710*/  MUFU.EX2 R14, R14 ;  /* 0x0000000e000e7308 */ /* 0x000ea20000000800 */
[--C-:B-1----:R-:W-:Y:S01]  /*2720*/  FFMA.FTZ R125, R148, UR10, -R121.reuse ;  /* 0x0000000a947d7c23 */ /* 0x102fe20008010879 */
[----:B------:R-:W-:-:S06]  /*2730*/  FFMA.FTZ R121, R150, UR10, -R121 ;  /* 0x0000000a96797c23 */ /* 0x000fcc0008010879 */
[----:B------:R-:W-:Y:S08]  /*2740*/  MUFU.EX2 R17, R17 ;  /* 0x0000001100117308 */ /* 0x000ff00000000800 */
[----:B------:R-:W1:Y:S08]  /*2750*/  MUFU.EX2 R89, R89 ;  /* 0x0000005900597308 */ /* 0x000e700000000800 */
[----:B------:R-:W-:Y:S08]  /*2760*/  MUFU.EX2 R90, R90 ;  /* 0x0000005a005a7308 */ /* 0x000ff00000000800 */
[----:B------:R-:W3:Y:S08]  /*2770*/  MUFU.EX2 R91, R91 ;  /* 0x0000005b005b7308 */ /* 0x000ef00000000800 */
[----:B------:R-:W4:Y:S08]  /*2780*/  MUFU.EX2 R92, R92 ;  /* 0x0000005c005c7308 */ /* 0x000f300000000800 */
[----:B------:R-:W5:Y:S08]  /*2790*/  MUFU.EX2 R110, R110 ;  /* 0x0000006e006e7308 */ /* 0x000f700000000800 */
[----:B------:R-:W5:Y:S08]  /*27a0*/  MUFU.EX2 R109, R109 ;  /* 0x0000006d006d7308 */ /* 0x000f700000000800 */
[----:B------:R-:W-:Y:S08]  /*27b0*/  MUFU.EX2 R111, R111 ;  /* 0x0000006f006f7308 */ /* 0x000ff00000000800 */
[----:B------:R-:W-:Y:S01]  /*27c0*/  MUFU.EX2 R112, R112 ;  /* 0x0000007000707308 */ /* 0x000fe20000000800 */
[----:B------:R-:W-:-:S02]  /*27d0*/  WARPGROUP.DEPBAR.LE gsb0, 0x0 ;  /* 0x00008000000079c5 */ /* 0x000fc40000010000 */
[----:B------:R-:W-:-:S05]  /*27e0*/  WARPGROUP.ARRIVE ;  /* 0x00000000000079c5 */ /* 0x000fca0000000000 */
[----:B------:R-:W-:Y:S01]  /*27f0*/  MUFU.EX2 R113, R113 ;  /* 0x0000007100717308 */ /* 0x000fe20000000800 */
[----:B------:R-:W-:Y:S01]  /*2800*/  HGMMA.64x128x16.F32.BF16 R24, gdesc[UR4], R24, gsb0 ;  /* 0x01e00000041879f0 */ /* 0x000fe20008001818 */
[----:B------:R-:W-:Y:S02]  /*2810*/  UIADD3 UR6, UR8, 0x6, URZ ;  /* 0x0000000608067890 */ /* 0x000fe4000fffe03f */
[----:B------:R-:W-:Y:S01]  /*2820*/  UIADD3 UR4, UR9, 0x6, URZ ;  /* 0x0000000609047890 */ /* 0x000fe2000fffe03f */
[----:B------:R-:W-:Y:S01]  /*2830*/  UMOV UR7, 0x40000040 ;  /* 0x4000004000077882 */ /* 0x000fe20000000000 */
[----:B------:R-:W-:Y:S02]  /*2840*/  UMOV UR5, 0x40000040 ;  /* 0x4000004000057882 */ /* 0x000fe40000000000 */
[----:B------:R-:W-:Y:S08]  /*2850*/  MUFU.EX2 R116, R116 ;  /* 0x0000007400747308 */ /* 0x000ff00000000800 */
[----:B------:R-:W5:Y:S08]  /*2860*/  MUFU.EX2 R19, R19 ;  /* 0x0000001300137308 */ /* 0x000f700000000800 */
[----:B------:R-:W-:Y:S08]  /*2870*/  MUFU.EX2 R105, R105 ;  /* 0x0000006900697308 */ /* 0x000ff00000000800 */
        /* <DEDUP_REMOVED lines=12> */
[----:B------:R-:W-:Y:S01]  /*2940*/  MUFU.EX2 R100, R100 ;  /* 0x0000006400647308 */ /* 0x000fe20000000800 */
[----:B------:R-:W-:-:S02]  /*2950*/  WARPGROUP.DEPBAR.LE gsb0, 0x0 ;  /* 0x00008000000079c5 */ /* 0x000fc40000010000 */
[----:B------:R-:W-:-:S05]  /*2960*/  WARPGROUP.ARRIVE ;  /* 0x00000000000079c5 */ /* 0x000fca0000000000 */
[----:B------:R-:W-:Y:S01]  /*2970*/  MUFU.EX2 R102, R102 ;  /* 0x0000006600667308 */ /* 0x000fe20000000800 */
[----:B------:R-:W-:Y:S01]  /*2980*/  HGMMA.64x128x16.F32.BF16 R24, gdesc[UR4], R24, gsb0 ;  /* 0x01e00000041879f0 */ /* 0x000fe20008001818 */
[----:B------:R-:W-:Y:S01]  /*2990*/  R2UR UR4, R218 ;  /* 0x00000000da0472ca */ /* 0x000fe200000e0000 */
[----:B------:R-:W-:-:S05]  /*29a0*/  UMOV UR7, 0x40000040 ;  /* 0x4000004000077882 */ /* 0x000fca0000000000 */
[----:B------:R-:W-:Y:S01]  /*29b0*/  MUFU.EX2 R101, R101 ;  /* 0x0000006500657308 */ /* 0x000fe20000000800 */
[----:B------:R-:W-:-:S07]  /*29c0*/  R2UR UR5, R225 ;  /* 0x00000000e10572ca */ /* 0x000fce00000e0000 */
[----:B------:R-:W-:Y:S01]  /*29d0*/  MUFU.EX2 R103, R103 ;  /* 0x0000006700677308 */ /* 0x000fe20000000800 */
[----:B------:R-:W-:-:S05]  /*29e0*/  UMOV UR6, UR4 ;  /* 0x0000000400067c82 */ /* 0x000fca0008000000 */
[----:B------:R-:W-:Y:S02]  /*29f0*/  USHF.R.U32.HI UR5, URZ, 0x4, UR5 ;  /* 0x000000043f057899 */ /* 0x000fe40008011605 */
[----:B------:R-:W-:Y:S02]  /*2a00*/  MUFU.EX2 R104, R104 ;  /* 0x0000006800687308 */ /* 0x000fe40000000800 */
[----:B------:R-:W-:-:S03]  /*2a10*/  ULOP3.LUT UR9, UR5, 0x3fff, URZ, 0xc0, !UPT ;  /* 0x00003fff05097892 */ /* 0x000fc6000f8ec03f */
[----:B------:R-:W-:-:S03]  /*2a20*/  UMOV UR5, 0x40000040 ;  /* 0x4000004000057882 */ /* 0x000fc60000000000 */
        /* <DEDUP_REMOVED lines=11> */
[----:B------:R-:W2:Y:S04]  /*2ae0*/  LDS R217, [R217+0x400] ;  /* 0x00040000d9d97984 */ /* 0x000ea80000000800 */
[----:B------:R-:W-:Y:S04]  /*2af0*/  LDS R221, [R221+0x400] ;  /* 0x00040000dddd7984 */ /* 0x000fe80000000800 */
[----:B------:R-:W-:Y:S04]  /*2b00*/  LDS R220, [R220+0x400] ;  /* 0x00040000dcdc7984 */ /* 0x000fe80000000800 */
[----:B------:R-:W-:Y:S04]  /*2b10*/  LDS R219, [R219+0x400] ;  /* 0x00040000dbdb7984 */ /* 0x000fe80000000800 */
[----:B--2---:R-:W2:Y:S04]  /*2b20*/  SHFL.IDX PT, R137, R217, R233, 0x1f ;  /* 0x00001fe9d9897589 */ /* 0x004ea800000e0000 */
[----:B------:R-:W1:Y:S04]  /*2b30*/  SHFL.IDX PT, R141, R217, R232, 0x1f ;  /* 0x00001fe8d98d7589 */ /* 0x000e6800000e0000 */
[----:B------:R-:W3:Y:S04]  /*2b40*/  SHFL.IDX PT, R143, R217, R229, 0x1f ;  /* 0x00001fe5d98f7589 */ /* 0x000ee800000e0000 */
[----:B------:R-:W4:Y:S04]  /*2b50*/  SHFL.IDX PT, R139, R217, R231, 0x1f ;  /* 0x00001fe7d98b7589 */ /* 0x000f2800000e0000 */
[----:B------:R-:W5:Y:S04]  /*2b60*/  SHFL.IDX PT, R140, R217, R230, 0x1f ;  /* 0x00001fe6d98c7589 */ /* 0x000f6800000e0000 */
[----:B------:R-:W5:Y:S01]  /*2b70*/  SHFL.IDX PT, R145, R217, R228, 0x1f ;  /* 0x00001fe4d9917589 */ /* 0x000f6200000e0000 */
[--C-:B--2---:R-:W-:Y:S01]  /*2b80*/  FADD.FTZ R136, R25, -R137.reuse ;  /* 0x8000008919887221 */ /* 0x104fe20000010000 */
[----:B------:R-:W-:-:S02]  /*2b90*/  FADD.FTZ R137, R27, -R137 ;  /* 0x800000891b897221 */ /* 0x000fc40000010000 */
[----:B------:R-:W2:Y:S01]  /*2ba0*/  SHFL.IDX PT, R147, R217, R2, 0x1f ;  /* 0x00001f02d9937589 */ /* 0x000ea200000e0000 */
[--C-:B-1----:R-:W-:Y:S01]  /*2bb0*/  FADD.FTZ R138, R28, -R141.reuse ;  /* 0x8000008d1c8a7221 */ /* 0x102fe20000010000 */
[----:B------:R-:W-:Y:S02]  /*2bc0*/  FADD.FTZ R25, R30, -R141 ;  /* 0x8000008d1e197221 */ /* 0x000fe40000010000 */
[----:B------:R-:W1:Y:S01]  /*2bd0*/  SHFL.IDX PT, R217, R217, R227, 0x1f ;  /* 0x00001fe3d9d97589 */ /* 0x000e6200000e0000 */
[----:B------:R-:W-:Y:S01]  /*2be0*/  MUFU.EX2 R30, R126 ;  /* 0x0000007e001e7308 */ /* 0x000fe20000000800 */
[--C-:B---3--:R-:W-:Y:S01]  /*2bf0*/  FADD.FTZ R141, R33, -R143.reuse ;  /* 0x8000008f218d7221 */ /* 0x108fe20000010000 */
[----:B------:R-:W-:Y:S01]  /*2c00*/  FADD.FTZ R143, R35, -R143 ;  /* 0x8000008f238f7221 */ /* 0x000fe20000010000 */
[----:B------:R-:W3:Y:S01]  /*2c10*/  SHFL.IDX PT, R33, R221, R230, 0x1f ;  /* 0x00001fe6dd217589 */ /* 0x000ee200000e0000 */
[----:B------:R-:W-:Y:S01]  /*2c20*/  FMUL.FTZ R25, R14, R25 ;  /* 0x000000190e197220 */ /* 0x000fe20000410000 */
[--C-:B----4-:R-:W-:Y:S01]  /*2c30*/  FADD.FTZ R142, R29, -R139.reuse ;  /* 0x8000008b1d8e7221 */ /* 0x110fe20000010000 */
[----:B------:R-:W-:Y:S01]  /*2c40*/  FADD.FTZ R27, R31, -R139 ;  /* 0x8000008b1f1b7221 */ /* 0x000fe20000010000 */
[----:B------:R-:W4:Y:S01]  /*2c50*/  SHFL.IDX PT, R146, R221, R2, 0x1f ;  /* 0x00001f02dd927589 */ /* 0x000f2200000e0000 */
[----:B------:R2:W-:Y:S01]  /*2c60*/  MUFU.EX2 R29, R122 ;  /* 0x0000007a001d7308 */ /* 0x0005e20000000800 */
[--C-:B-----5:R-:W-:Y:S01]  /*2c70*/  FADD.FTZ R139, R32, -R140.reuse ;  /* 0x8000008c208b7221 */ /* 0x120fe20000010000 */
[----:B------:R-:W-:Y:S01]  /*2c80*/  FADD.FTZ R140, R34, -R140 ;  /* 0x8000008c228c7221 */ /* 0x000fe20000010000 */
[----:B------:R-:W5:Y:S01]  /*2c90*/  SHFL.IDX PT, R32, R221, R233, 0x1f ;  /* 0x00001fe9dd207589 */ /* 0x000f6200000e0000 */
[----:B------:R-:W-:Y:S01]  /*2ca0*/  FMUL.FTZ R141, R18, R141 ;  /* 0x0000008d128d7220 */ /* 0x000fe20000410000 */
[--C-:B------:R-:W-:Y:S01]  /*2cb0*/  FADD.FTZ R144, R36, -R145.reuse ;  /* 0x8000009124907221 */ /* 0x100fe20000010000 */
[----:B------:R-:W-:Y:S01]  /*2cc0*/  FADD.FTZ R38, R38, -R145 ;  /* 0x8000009126267221 */ /* 0x000fe20000010000 */
[----:B------:R-:W5:Y:S01]  /*2cd0*/  SHFL.IDX PT, R34, R221, R228, 0x1f ;  /* 0x00001fe4dd227589 */ /* 0x000f6200000e0000 */
[----:B------:R-:W-:Y:S02]  /*2ce0*/  MUFU.EX2 R31, R123 ;  /* 0x0000007b001f7308 */ /* 0x000fe40000000800 */
[----:B------:R-:W-:Y:S01]  /*2cf0*/  FMUL.FTZ R38, R22, R38 ;  /* 0x0000002616267220 */ /* 0x000fe20000410000 */
[----:B--2---:R-:W2:Y:S01]  /*2d00*/  SHFL.IDX PT, R122, R221, R232, 0x1f ;  /* 0x00001fe8dd7a7589 */ /* 0x004ea200000e0000 */
[--C-:B------:R-:W-:Y:S01]  /*2d10*/  FADD.FTZ R24, R24, -R147.reuse ;  /* 0x8000009318187221 */ /* 0x100fe20000010000 */
[----:B------:R-:W-:-:S02]  /*2d20*/  FADD.FTZ R26, R26, -R147 ;  /* 0x800000931a1a7221 */ /* 0x000fc40000010000 */
[----:B------:R-:W2:Y:S01]  /*2d30*/  SHFL.IDX PT, R35, R221, R229, 0x1f ;  /* 0x00001fe5dd237589 */ /* 0x000ea200000e0000 */
[--C-:B-1----:R-:W-:Y:S01]  /*2d40*/  FADD.FTZ R37, R37, -R217.reuse ;  /* 0x800000d925257221 */ /* 0x102fe20000010000 */
[----:B------:R-:W-:Y:S01]  /*2d50*/  FADD.FTZ R39, R39, -R217 ;  /* 0x800000d927277221 */ /* 0x000fe20000010000 */
[----:B------:R-:W1:Y:S01]  /*2d60*/  MUFU.EX2 R28, R222 ;  /* 0x000000de001c7308 */ /* 0x000e620000000800 */
        /* <DEDUP_REMOVED lines=15> */
[----:B------:R5:W-:Y:S01]  /*2e60*/  MUFU.EX2 R34, R128 ;  /* 0x0000008000227308 */ /* 0x000be20000000800 */
[--C-:B--2---:R-:W-:Y:S01]  /*2e70*/  FADD.FTZ R44, R44, -R122.reuse ;  /* 0x8000007a2c2c7221 */ /* 0x104fe20000010000 */
[----:B------:R-:W-:Y:S01]  /*2e80*/  FADD.FTZ R46, R46, -R122 ;  /* 0x8000007a2e2e7221 */ /* 0x000fe20000010000 */
[----:B-1----:R-:W-:Y:S01]  /*2e90*/  SHFL.IDX PT, R131, R220, R227, 0x1f ;  /* 0x00001fe3dc837589 */ /* 0x002fe200000e0000 */
[----:B------:R-:W-:Y:S01]  /*2ea0*/  FMUL.FTZ R40, R89, R40 ;  /* 0x0000002859287220 */ /* 0x000fe20000410000 */
[--C-:B------:R-:W-:Y:S01]  /*2eb0*/  FADD.FTZ R49, R49, -R35.reuse ;  /* 0x8000002331317221 */ /* 0x100fe20000010000 */
[----:B------:R-:W-:Y:S01]  /*2ec0*/  FADD.FTZ R51, R51, -R35 ;  /* 0x8000002333337221 */ /* 0x000fe20000010000 */
[----:B------:R-:W1:Y:S01]  /*2ed0*/  SHFL.IDX PT, R122, R219, R229, 0x1f ;  /* 0x00001fe5db7a7589 */ /* 0x000e6200000e0000 */
[----:B------:R2:W2:Y:S01]  /*2ee0*/  MUFU.EX2 R32, R132 ;  /* 0x0000008400207308 */ /* 0x0004a20000000800 */
[----:B------:R-:W-:Y:S01]  /*2ef0*/  FMUL.FTZ R41, R91, R41 ;  /* 0x000000295b297220 */ /* 0x000fe20000410000 */
[----:B------:R-:W-:Y:S01]  /*2f00*/  FMUL.FTZ R42, R90, R42 ;  /* 0x0000002a5a2a7220 */ /* 0x000fe20000410000 */
[----:B------:R-:W2:Y:S01]  /*2f10*/  SHFL.IDX PT, R151, R219, R231, 0x1f ;  /* 0x00001fe7db977589 */ /* 0x000ea200000e0000 */
[--C-:B---3--:R-:W-:Y:S01]  /*2f20*/  FADD.FTZ R60, R60, -R216.reuse ;  /* 0x800000d83c3c7221 */ /* 0x108fe20000010000 */
[----:B------:R-:W-:Y:S01]  /*2f30*/  FADD.FTZ R62, R62, -R216 ;  /* 0x800000d83e3e7221 */ /* 0x000fe20000010000 */
[----:B------:R-:W-:Y:S01]  /*2f40*/  FMUL.FTZ R43, R92, R43 ;  /* 0x0000002b5c2b7220 */ /* 0x000fe20000410000 */
[----:B------:R-:W3:Y:S01]  /*2f50*/  SHFL.IDX PT, R148, R219, R230, 0x1f ;  /* 0x00001fe6db947589 */ /* 0x000ee200000e0000 */
[----:B------:R3:W3:Y:S01]  /*2f60*/  MUFU.EX2 R35, R124 ;  /* 0x0000007c00237308 */ /* 0x0006e20000000800 */
[--C-:B----4-:R-:W-:Y:S01]  /*2f70*/  FADD.FTZ R216, R81, -R145.reuse ;  /* 0x8000009151d87221 */ /* 0x110fe20000010000 */
[----:B------:R-:W-:Y:S01]  /*2f80*/  FADD.FTZ R145, R83, -R145 ;  /* 0x8000009153917221 */ /* 0x000fe20000010000 */
[----:B------:R-:W4:Y:S01]  /*2f90*/  SHFL.IDX PT, R126, R219, R228, 0x1f ;  /* 0x00001fe4db7e7589 */ /* 0x000f2200000e0000 */
[--C-:B-----5:R-:W-:Y:S01]  /*2fa0*/  FADD.FTZ R45, R45, -R36.reuse ;  /* 0x800000242d2d7221 */ /* 0x120fe20000010000 */
[----:B------:R-:W-:Y:S01]  /*2fb0*/  FADD.FTZ R47, R47, -R36 ;  /* 0x800000242f2f7221 */ /* 0x000fe20000010000 */
[----:B------:R-:W-:Y:S01]  /*2fc0*/  F2FP.BF16.F32.PACK_AB R83, R39, R38 ;  /* 0x000000262753723e */ /* 0x000fe200000010ff */
[----:B------:R-:W5:Y:S01]  /*2fd0*/  SHFL.IDX PT, R123, R219, R227, 0x1f ;  /* 0x00001fe3db7b7589 */ /* 0x000f6200000e0000 */
[----:B------:R5:W5:Y:S01]  /*2fe0*/  MUFU.EX2 R36, R130 ;  /* 0x0000008200247308 */ /* 0x000b620000000800 */
[--C-:B------:R-:W-:Y:S01]  /*2ff0*/  FADD.FTZ R57, R57, -R218.reuse ;  /* 0x800000da39397221 */ /* 0x100fe20000010000 */
[----:B------:R-:W-:Y:S01]  /*3000*/  FADD.FTZ R59, R59, -R218 ;  /* 0x800000da3b3b7221 */ /* 0x000fe20000010000 */
[----:B------:R-:W5:Y:S01]  /*3010*/  SHFL.IDX PT, R149, R220, R228, 0x1f ;  /* 0x00001fe4dc957589 */ /* 0x000f6200000e0000 */
[----:B------:R-:W-:Y:S01]  /*3020*/  FMUL.FTZ R60, R110, R60 ;  /* 0x0000003c6e3c7220 */ /* 0x000fe20000410000 */
[----:B------:R-:W-:Y:S01]  /*3030*/  FMUL.FTZ R62, R109, R62 ;  /* 0x0000003e6d3e7220 */ /* 0x000fe20000410000 */
[----:B------:R-:W-:Y:S01]  /*3040*/  FMUL.FTZ R81, R19, R140 ;  /* 0x0000008c13517220 */ /* 0x000fe20000410000 */
[----:B------:R3:W5:Y:S01]  /*3050*/  SHFL.IDX PT, R217, R219, R2, 0x1f ;  /* 0x00001f02dbd97589 */ /* 0x00076200000e0000 */
[--C-:B-1----:R-:W-:Y:S01]  /*3060*/  FADD.FTZ R65, R65, -R122.reuse ;  /* 0x8000007a41417221 */ /* 0x102fe20000010000 */
[----:B------:R-:W-:Y:S01]  /*3070*/  FADD.FTZ R122, R67, -R122 ;  /* 0x8000007a437a7221 */ /* 0x000fe20000010000 */
[----:B------:R-:W1:Y:S01]  /*3080*/  MUFU.EX2 R38, R119 ;  /* 0x0000007700267308 */ /* 0x000e620000000800 */
[----:B------:R-:W1:Y:S01]  /*3090*/  SHFL.IDX PT, R150, R220, R232, 0x1f ;  /* 0x00001fe8dc967589 */ /* 0x000e6200000e0000 */
[--C-:B--2---:R-:W-:Y:S01]  /*30a0*/  FADD.FTZ R61, R61, -R151.reuse ;  /* 0x800000973d3d7221 */ /* 0x104fe20000010000 */
[----:B------:R-:W-:Y:S01]  /*30b0*/  FADD.FTZ R63, R63, -R151 ;  /* 0x800000973f3f7221 */ /* 0x000fe20000010000 */
[----:B------:R-:W-:Y:S01]  /*30c0*/  FMUL.FTZ R37, R23, R37 ;  /* 0x0000002517257220 */ /* 0x000fe20000410000 */
[----:B------:R-:W2:Y:S01]  /*30d0*/  SHFL.IDX PT, R146, R220, R233, 0x1f ;  /* 0x00001fe9dc927589 */ /* 0x000ea200000e0000 */
[----:B---3--:R-:W-:Y:S01]  /*30e0*/  FADD.FTZ R64, R64, -R148 ;  /* 0x8000009440407221 */ /* 0x008fe20000010000 */
[--C-:B------:R-:W-:Y:S01]  /*30f0*/  FADD.FTZ R219, R85, -R131.reuse ;  /* 0x8000008355db7221 */ /* 0x100fe20000010000 */
[----:B------:R-:W-:Y:S01]  /*3100*/  FMUL.FTZ R85, R12, R137 ;  /* 0x000000890c557220 */ /* 0x000fe20000410000 */
[----:B------:R-:W3:Y:S01]  /*3110*/  SHFL.IDX PT, R147, R220, R231, 0x1f ;  /* 0x00001fe7dc937589 */ /* 0x000ee200000e0000 */
[----:B----4-:R-:W-:Y:S01]  /*3120*/  FADD.FTZ R67, R70, -R126 ;  /* 0x8000007e46437221 */ /* 0x010fe20000010000 */
[----:B------:R-:W-:Y:S01]  /*3130*/  FADD.FTZ R131, R87, -R131 ;  /* 0x8000008357837221 */ /* 0x000fe20000010000 */
[----:B------:R-:W-:Y:S01]  /*3140*/  FADD.FTZ R66, R66, -R148 ;  /* 0x8000009442427221 */ /* 0x000fe20000010000 */
[----:B------:R-:W4:Y:S01]  /*3150*/  SHFL.IDX PT, R128, R220, R2, 0x1f ;  /* 0x00001f02dc807589 */ /* 0x000f2200000e0000 */
[----:B------:R-:W-:Y:S01]  /*3160*/  F2FP.BF16.F32.PACK_AB R85, R85, R26 ;  /* 0x0000001a5555723e */ /* 0x000fe200000010ff */
[----:B------:R-:W-:Y:S01]  /*3170*/  FMUL.FTZ R26, R17, R27 ;  /* 0x0000001b111a7220 */ /* 0x000fe20000410000 */
[----:B-----5:R-:W-:Y:S01]  /*3180*/  FADD.FTZ R70, R69, -R123 ;  /* 0x8000007b45467221 */ /* 0x020fe20000010000 */
[----:B------:R-:W5:Y:S01]  /*3190*/  SHFL.IDX PT, R221, R221, R227, 0x1f ;  /* 0x00001fe3dddd7589 */ /* 0x000f6200000e0000 */
[----:B------:R-:W-:Y:S01]  /*31a0*/  FADD.FTZ R218, R84, -R149 ;  /* 0x8000009554da7221 */ /* 0x000fe20000010000 */
[----:B------:R-:W-:Y:S01]  /*31b0*/  FADD.FTZ R123, R71, -R123 ;  /* 0x8000007b477b7221 */ /* 0x000fe20000010000 */
[----:B------:R-:W-:Y:S01]  /*31c0*/  FADD.FTZ R149, R86, -R149 ;  /* 0x8000009556957221 */ /* 0x000fe20000010000 */
[----:B------:R-:W5:Y:S01]  /*31d0*/  SHFL.IDX PT, R132, R220, R230, 0x1f ;  /* 0x00001fe6dc847589 */ /* 0x000f6200000e0000 */
[----:B------:R-:W-:Y:S01]  /*31e0*/  FMUL.FTZ R86, R13, R138 ;  /* 0x0000008a0d567220 */ /* 0x000fe20000410000 */
[----:B------:R-:W-:Y:S01]  /*31f0*/  FMUL.FTZ R71, R15, R142 ;  /* 0x0000008e0f477220 */ /* 0x000fe20000410000 */
[----:B------:R-:W-:Y:S01]  /*3200*/  F2FP.BF16.F32.PACK_AB R87, R26, R25 ;  /* 0x000000191a57723e */ /* 0x000fe200000010ff */
[----:B------:R-:W-:Y:S01]  /*3210*/  FMUL.FTZ R61, R111, R61 ;  /* 0x0000003d6f3d7220 */ /* 0x000fe20000410000 */
[----:B------:R-:W-:Y:S01]  /*3220*/  FMUL.FTZ R63, R112, R63 ;  /* 0x0000003f703f7220 */ /* 0x000fe20000410000 */
[----:B------:R-:W-:Y:S01]  /*3230*/  FMUL.FTZ R64, R113, R64 ;  /* 0x0000004071407220 */ /* 0x000fe20000410000 */
[----:B------:R-:W-:Y:S01]  /*3240*/  FMUL.FTZ R25, R116, R65 ;  /* 0x0000004174197220 */ /* 0x000fe20000410000 */
[--C-:B------:R-:W-:Y:S01]  /*3250*/  FADD.FTZ R56, R56, -R217.reuse ;  /* 0x800000d938387221 */ /* 0x100fe20000010000 */
[----:B------:R-:W-:Y:S01]  /*3260*/  FADD.FTZ R58, R58, -R217 ;  /* 0x800000d93a3a7221 */ /* 0x000fe20000010000 */
[----:B------:R-:W-:Y:S01]  /*3270*/  FADD.FTZ R124, R68, -R126 ;  /* 0x8000007e447c7221 */ /* 0x000fe20000010000 */
[----:B-1----:R-:W-:Y:S01]  /*3280*/  FADD.FTZ R148, R76, -R150 ;  /* 0x800000964c947221 */ /* 0x002fe20000010000 */
[----:B--2---:R-:W-:Y:S01]  /*3290*/  FADD.FTZ R130, R73, -R146 ;  /* 0x8000009249827221 */ /* 0x004fe20000010000 */
[----:B------:R-:W-:Y:S01]  /*32a0*/  FADD.FTZ R150, R78, -R150 ;  /* 0x800000964e967221 */ /* 0x000fe20000010000 */
[--C-:B---3--:R-:W-:Y:S01]  /*32b0*/  FADD.FTZ R217, R79, -R147.reuse ;  /* 0x800000934fd97221 */ /* 0x108fe20000010000 */
[----:B------:R-:W-:Y:S01]  /*32c0*/  FADD.FTZ R151, R77, -R147 ;  /* 0x800000934d977221 */ /* 0x000fe20000010000 */
[----:B----4-:R-:W-:Y:S01]  /*32d0*/  FADD.FTZ R126, R72, -R128 ;  /* 0x80000080487e7221 */ /* 0x010fe20000010000 */
[----:B------:R-:W-:Y:S01]  /*32e0*/  F2FP.BF16.F32.PACK_AB R86, R71, R86 ;  /* 0x000000564756723e */ /* 0x000fe200000010ff */
[----:B------:R-:W-:Y:S01]  /*32f0*/  FMUL.FTZ R27, R28, R70 ;  /* 0x000000461c1b7220 */ /* 0x000fe20000410000 */
[----:B------:R-:W-:Y:S01]  /*3300*/  FMUL.FTZ R84, R223, R24 ;  /* 0x00000018df547220 */ /* 0x000fe20000410000 */
[--C-:B-----5:R-:W-:Y:S01]  /*3310*/  FADD.FTZ R53, R53, -R221.reuse ;  /* 0x800000dd35357221 */ /* 0x120fe20000010000 */
[----:B------:R-:W-:Y:S01]  /*3320*/  FADD.FTZ R55, R55, -R221 ;  /* 0x800000dd37377221 */ /* 0x000fe20000010000 */
[----:B------:R-:W-:Y:S01]  /*3330*/  FMUL.FTZ R69, R224, R136 ;  /* 0x00000088e0457220 */ /* 0x000fe20000410000 */
[----:B------:R-:W-:Y:S01]  /*3340*/  FMUL.FTZ R68, R20, R143 ;  /* 0x0000008f14447220 */ /* 0x000fe20000410000 */
[--C-:B------:R-:W-:Y:S01]  /*3350*/  FADD.FTZ R147, R80, -R132.reuse ;  /* 0x8000008450937221 */ /* 0x100fe20000010000 */
[----:B------:R-:W-:Y:S01]  /*3360*/  FADD.FTZ R132, R82, -R132 ;  /* 0x8000008452847221 */ /* 0x000fe20000010000 */
[----:B------:R-:W-:Y:S01]  /*3370*/  F2FP.BF16.F32.PACK_AB R76, R41, R40 ;  /* 0x00000028294c723e */ /* 0x000fe200000010ff */
[----:B------:R-:W-:Y:S01]  /*3380*/  FMUL.FTZ R80, R16, R139 ;  /* 0x0000008b10507220 */ /* 0x000fe20000410000 */
        /* <DEDUP_REMOVED lines=8> */
[----:B------:R-:W-:Y:S01]  /*3410*/  FMUL.FTZ R59, R108, R59 ;  /* 0x0000003b6c3b7220 */ /* 0x000fe20000410000 */
[----:B------:R-:W-:Y:S01]  /*3420*/  FMUL.FTZ R67, R118, R67 ;  /* 0x0000004376437220 */ /* 0x000fe20000410000 */
[----:B------:R-:W-:Y:S01]  /*3430*/  FMUL.FTZ R26, R29, R123 ;  /* 0x0000007b1d1a7220 */ /* 0x000fe20000410000 */
[----:B------:R-:W-:Y:S01]  /*3440*/  FMUL.FTZ R60, R30, R126 ;  /* 0x0000007e1e3c7220 */ /* 0x000fe20000410000 */
[----:B------:R-:W-:Y:S01]  /*3450*/  FMUL.FTZ R25, R32, R130 ;  /* 0x0000008220197220 */ /* 0x000fe20000410000 */
[----:B------:R-:W-:Y:S01]  /*3460*/  FMUL.FTZ R63, R35, R150 ;  /* 0x00000096233f7220 */ /* 0x000fe20000410000 */
[----:B------:R-:W-:Y:S01]  /*3470*/  FMUL.FTZ R40, R127, R217 ;  /* 0x000000d97f287220 */ /* 0x000fe20000410000 */
[----:B------:R-:W-:-:S02]  /*3480*/  IMAD R42, R7, 0x4000, R236 ;  /* 0x00004000072a7824 */ /* 0x000fc400078e02ec */
[----:B------:R-:W-:Y:S01]  /*3490*/  FADD.FTZ R128, R74, -R128 ;  /* 0x800000804a807221 */ /* 0x000fe20000010000 */
[----:B------:R-:W-:Y:S01]  /*34a0*/  FADD.FTZ R146, R75, -R146 ;  /* 0x800000924b927221 */ /* 0x000fe20000010000 */
        /* <DEDUP_REMOVED lines=13> */
[----:B------:R-:W-:Y:S01]  /*3580*/  F2FP.BF16.F32.PACK_AB R84, R69, R84 ;  /* 0x000000544554723e */ /* 0x000fe200000010ff */
[----:B------:R-:W-:Y:S01]  /*3590*/  FMUL.FTZ R122, R115, R122 ;  /* 0x0000007a737a7220 */ /* 0x000fe20000410000 */
[----:B------:R-:W-:Y:S01]  /*35a0*/  F2FP.BF16.F32.PACK_AB R81, R68, R81 ;  /* 0x000000514451723e */ /* 0x000fe200000010ff */
[----:B------:R-:W-:Y:S01]  /*35b0*/  FMUL.FTZ R66, R117, R124 ;  /* 0x0000007c75427220 */ /* 0x000fe20000410000 */
[----:B------:R-:W-:Y:S01]  /*35c0*/  IMAD R42, R42, 0x2, R225 ;  /* 0x000000022a2a7824 */ /* 0x000fe200078e02e1 */
        /* <DEDUP_REMOVED lines=21> */
[----:B------:R-:W-:Y:S01]  /*3720*/  F2FP.BF16.F32.PACK_AB R72, R49, R48 ;  /* 0x000000303148723e */ /* 0x000fe200000010ff */
[----:B------:R-:W-:Y:S01]  /*3730*/  STSM.16.MT88.4 [R42+0x20c00], R84 ;  /* 0x020c00542a007844 */ /* 0x000fe20000004200 */
[----:B------:R-:W-:-:S02]  /*3740*/  F2FP.BF16.F32.PACK_AB R73, R51, R50 ;  /* 0x000000323349723e */ /* 0x000fc400000010ff */
[----:B------:R-:W-:Y:S01]  /*3750*/  F2FP.BF16.F32.PACK_AB R74, R53, R52 ;  /* 0x00000034354a723e */ /* 0x000fe200000010ff */
[----:B------:R-:W-:Y:S01]  /*3760*/  STSM.16.MT88.4 [R42+0x21400], R80 ;  /* 0x021400502a007844 */ /* 0x000fe20000004200 */
[----:B------:R-:W-:Y:S02]  /*3770*/  F2FP.BF16.F32.PACK_AB R75, R55, R54 ;  /* 0x00000036374b723e */ /* 0x000fe400000010ff */
[----:B------:R-:W-:Y:S01]  /*3780*/  F2FP.BF16.F32.PACK_AB R65, R122, R65 ;  /* 0x000000417a41723e */ /* 0x000fe200000010ff */
[----:B------:R-:W-:Y:S01]  /*3790*/  STSM.16.MT88.4 [R42+0x21c00], R76 ;  /* 0x021c004c2a007844 */ /* 0x000fe20000004200 */
[----:B------:R-:W-:Y:S02]  /*37a0*/  F2FP.BF16.F32.PACK_AB R66, R27, R66 ;  /* 0x000000421b42723e */ /* 0x000fe400000010ff */
        /* <DEDUP_REMOVED lines=11> */
[----:B------:R-:W-:Y:S01]  /*3860*/  F2FP.BF16.F32.PACK_AB R25, R12, R11 ;  /* 0x0000000b0c19723e */ /* 0x000fe200000010ff */
[----:B------:R-:W-:Y:S01]  /*3870*/  IMAD R11, R0, 0x2000, R234 ;  /* 0x00002000000b7824 */ /* 0x000fe200078e02ea */
[----:B------:R-:W-:Y:S01]  /*3880*/  F2FP.BF16.F32.PACK_AB R26, R15, R13 ;  /* 0x0000000d0f1a723e */ /* 0x000fe200000010ff */
[----:B------:R1:W-:Y:S01]  /*3890*/  STSM.16.MT88.4 [R42+0x24400], R56 ;  /* 0x024400382a007844 */ /* 0x0003e20000004200 */
[----:B------:R-:W-:-:S02]  /*38a0*/  F2FP.BF16.F32.PACK_AB R27, R17, R14 ;  /* 0x0000000e111b723e */ /* 0x000fc400000010ff */
[----:B------:R-:W-:Y:S02]  /*38b0*/  F2FP.BF16.F32.PACK_AB R32, R32, R30 ;  /* 0x0000001e2020723e */ /* 0x000fe400000010ff */
[----:B------:R-:W-:Y:S01]  /*38c0*/  WARPGROUP.ARRIVE ;  /* 0x00000000000079c5 */ /* 0x000fe20000000000 */
[----:B------:R-:W-:Y:S02]  /*38d0*/  F2FP.BF16.F32.PACK_AB R33, R33, R31 ;  /* 0x0000001f2121723e */ /* 0x000fe400000010ff */
[----:B------:R-:W-:Y:S02]  /*38e0*/  F2FP.BF16.F32.PACK_AB R34, R36, R34 ;  /* 0x000000222422723e */ /* 0x000fe400000010ff */
[----:B------:R-:W-:Y:S01]  /*38f0*/  F2FP.BF16.F32.PACK_AB R35, R127, R35 ;  /* 0x000000237f23723e */ /* 0x000fe200000010ff */
[----:B------:R-:W-:Y:S01]  /*3900*/  HGMMA.64x64x16.F32.BF16 R152, R24, gdesc[UR4].tnspB, R152, gsb0 ;  /* 0x40e0000418987df0 */ /* 0x000fe20008001898 */
[----:B------:R-:W-:Y:S01]  /*3910*/  UIADD3 UR6, UR4, 0x80, URZ ;  /* 0x0000008004067890 */ /* 0x000fe2000fffe03f */
[----:B------:R-:W-:Y:S01]  /*3920*/  F2FP.BF16.F32.PACK_AB R128, R133, R135 ;  /* 0x000000878580723e */ /* 0x000fe200000010ff */
[----:B------:R-:W-:Y:S01]  /*3930*/  UMOV UR7, 0x40000040 ;  /* 0x4000004000077882 */ /* 0x000fe20000000000 */
[----:B------:R-:W-:-:S02]  /*3940*/  F2FP.BF16.F32.PACK_AB R129, R129, R134 ;  /* 0x000000868181723e */ /* 0x000fc400000010ff */
[----:B------:R-:W-:Y:S02]  /*3950*/  F2FP.BF16.F32.PACK_AB R130, R120, R125 ;  /* 0x0000007d7882723e */ /* 0x000fe400000010ff */
[----:B------:R-:W-:Y:S02]  /*3960*/  F2FP.BF16.F32.PACK_AB R131, R38, R121 ;  /* 0x000000792683723e */ /* 0x000fe400000010ff */
[----:B------:R-:W-:-:S04]  /*3970*/  SHF.R.U32.HI R11, RZ, 0x4, R11 ;  /* 0x00000004ff0b7819 */ /* 0x000fc8000001160b */
[----:B------:R-:W-:-:S04]  /*3980*/  LOP3.LUT R11, R11, 0x3fff, RZ, 0xc0, !PT ;  /* 0x00003fff0b0b7812 */ /* 0x000fc800078ec0ff */
[----:B------:R-:W-:-:S05]  /*3990*/  LOP3.LUT R12, R11, 0x10000, RZ, 0xfc, !PT ;  /* 0x000100000b0c7812 */ /* 0x000fca00078efcff */
[----:B------:R-:W-:-:S05]  /*39a0*/  IMAD R12, R7, 0x800, R12 ;  /* 0x00000800070c7824 */ /* 0x000fca00078e020c */
[----:B------:R-:W-:Y:S01]  /*39b0*/  R2UR UR8, R12 ;  /* 0x000000000c0872ca */ /* 0x000fe200000e0000 */
[----:B------:R-:W-:Y:S02]  /*39c0*/  WARPGROUP.DEPBAR.LE gsb0, 0x0 ;  /* 0x00008000000079c5 */ /* 0x000fe40000010000 */
[----:B------:R-:W-:Y:S02]  /*39d0*/  F2FP.BF16.F32.PACK_AB R24, R18, R16 ;  /* 0x000000101218723e */ /* 0x000fe400000010ff */
[----:B------:R-:W-:Y:S02]  /*39e0*/  F2FP.BF16.F32.PACK_AB R25, R20, R19 ;  /* 0x000000131419723e */ /* 0x000fe400000010ff */
[----:B------:R-:W-:Y:S02]  /*39f0*/  F2FP.BF16.F32.PACK_AB R26, R23, R21 ;  /* 0x00000015171a723e */ /* 0x000fe400000010ff */
[----:B------:R-:W-:-:S04]  /*3a00*/  F2FP.BF16.F32.PACK_AB R27, R88, R22 ;  /* 0x00000016581b723e */ /* 0x000fc800000010ff */
[----:B------:R-:W-:-:S06]  /*3a10*/  WARPGROUP.ARRIVE ;  /* 0x00000000000079c5 */ /* 0x000fcc0000000000 */
[----:B------:R-:W-:Y:S01]  /*3a20*/  HGMMA.64x64x16.F32.BF16 R152, R24, gdesc[UR4].tnspB, R152, gsb0 ;  /* 0x40e0000418987df0 */ /* 0x000fe20008001898 */
[----:B------:R-:W-:Y:S01]  /*3a30*/  UIADD3 UR6, UR4, 0x100, URZ ;  /* 0x0000010004067890 */ /* 0x000fe2000fffe03f */
[----:B------:R-:W-:Y:S01]  /*3a40*/  UMOV UR7, 0x40000040 ;  /* 0x4000004000077882 */ /* 0x000fe20000000000 */
        /* <DEDUP_REMOVED lines=36> */
[----:B------:R-:W-:Y:S01]  /*3c90*/  UIADD3 UR4, UR4, 0x380, URZ ;  /* 0x0000038004047890 */ /* 0x000fe2000fffe03f */
[----:B------:R-:W-:Y:S02]  /*3ca0*/  WARPGROUP.DEPBAR.LE gsb0, 0x0 ;  /* 0x00008000000079c5 */ /* 0x000fe40000010000 */
[----:B------:R-:W-:-:S06]  /*3cb0*/  WARPGROUP.ARRIVE ;  /* 0x00000000000079c5 */ /* 0x000fcc0000000000 */
[----:B------:R-:W-:Y:S01]  /*3cc0*/  HGMMA.64x64x16.F32.BF16 R152, R32, gdesc[UR4].tnspB, R152, gsb0 ;  /* 0x40e0000420987df0 */ /* 0x000fe20008001898 */
[----:B------:R-:W-:Y:S01]  /*3cd0*/  UMOV UR6, UR4 ;  /* 0x0000000400067c82 */ /* 0x000fe20008000000 */
[----:B------:R-:W-:Y:S01]  /*3ce0*/  UMOV UR7, 0x40000040 ;  /* 0x4000004000077882 */ /* 0x000fe20000000000 */
[----:B------:R-:W-:Y:S01]  /*3cf0*/  UMOV UR4, UR8 ;  /* 0x0000000800047c82 */ /* 0x000fe20008000000 */
[----:B------:R-:W-:Y:S02]  /*3d00*/  WARPGROUP.DEPBAR.LE gsb0, 0x0 ;  /* 0x00008000000079c5 */ /* 0x000fe40000010000 */
[----:B------:R-:W-:-:S06]  /*3d10*/  WARPGROUP.ARRIVE ;  /* 0x00000000000079c5 */ /* 0x000fcc0000000000 */
[----:B------:R-:W-:Y:S01]  /*3d20*/  HGMMA.64x64x16.F32.BF16 R152, R128, gdesc[UR4].tnspB, R152, gsb0 ;  /* 0x40e0000480987df0 */ /* 0x000fe20008001898 */
[----:B------:R-:W-:Y:S01]  /*3d30*/  UMOV UR6, UR9 ;  /* 0x0000000900067c82 */ /* 0x000fe20008000000 */
[----:B------:R-:W-:Y:S01]  /*3d40*/  UMOV UR7, 0x40000040 ;  /* 0x4000004000077882 */ /* 0x000fe20000000000 */
[----:B------:R-:W-:Y:S02]  /*3d50*/  WARPGROUP.DEPBAR.LE gsb0, 0x0 ;  /* 0x00008000000079c5 */ /* 0x000fe40000010000 */
[----:B------:R2:W-:Y:S06]  /*3d60*/  MEMBAR.ALL.CTA ;  /* 0x0000000000007992 */ /* 0x0005ec0000008000 */
[----:B--2---:R-:W2:Y:S02]  /*3d70*/  FENCE.VIEW.ASYNC.S ;  /* 0x00000000000073c6 */ /* 0x004ea40000000000 */
[----:B--2---:R-:W-:Y:S06]  /*3d80*/  BAR.SYNC.DEFER_BLOCKING 0x9, 0x100 ;  /* 0x0244000000007b1d */ /* 0x004fec0000010000 */
[----:B-1----:R-:W-:-:S06]  /*3d90*/  WARPGROUP.ARRIVE ;  /* 0x00000000000079c5 */ /* 0x002fcc0000000000 */
[----:B------:R-:W-:Y:S01]  /*3da0*/  HGMMA.64x64x16.F32.BF16 R24, gdesc[UR4].tnspB, RZ, !UPT, gsb0 ;  /* 0x40e00000041879f0 */ /* 0x000fe2000c0018ff */
[----:B------:R-:W-:Y:S02]  /*3db0*/  UIADD3 UR4, UR8, 0x2, URZ ;  /* 0x0000000208047890 */ /* 0x000fe4000fffe03f */
[----:B------:R-:W-:Y:S01]  /*3dc0*/  UIADD3 UR6, UR9, 0x80, URZ ;  /* 0x0000008009067890 */ /* 0x000fe2000fffe03f */
[----:B------:R-:W-:Y:S01]  /*3dd0*/  UMOV UR5, 0x40000040 ;  /* 0x4000004000057882 */ /* 0x000fe20000000000 */
[----:B------:R-:W-:Y:S01]  /*3de0*/  UMOV UR7, 0x40000040 ;  /* 0x4000004000077882 */ /* 0x000fe20000000000 */
[----:B------:R-:W-:Y:S02]  /*3df0*/  WARPGROUP.DEPBAR.LE gsb0, 0x0 ;  /* 0x00008000000079c5 */ /* 0x000fe40000010000 */
[----:B------:R-:W-:-:S06]  /*3e00*/  WARPGROUP.ARRIVE ;  /* 0x00000000000079c5 */ /* 0x000fcc0000000000 */
[----:B------:R-:W-:Y:S01]  /*3e10*/  HGMMA.64x64x16.F32.BF16 R24, gdesc[UR4].tnspB, R24, gsb0 ;  /* 0x40e00000041879f0 */ /* 0x000fe20008001818 */
        /* <DEDUP_REMOVED lines=41> */
[----:B------:R-:W-:Y:S03]  /*40b0*/  HGMMA.64x64x16.F32.BF16 R24, gdesc[UR4].tnspB, R24, gsb0 ;  /* 0x40e00000041879f0 */ /* 0x000fe60008001818 */
[----:B------:R-:W-:Y:S02]  /*40c0*/  WARPGROUP.DEPBAR.LE gsb0, 0x0 ;  /* 0x00008000000079c5 */ /* 0x000fe40000010000 */
[----:B------:R-:W-:Y:S05]  /*40d0*/  @!P0 BRA `(.L_x_24) ;  /* 0x0000000000048947 */ /* 0x000fea0003800000 */
[----:B------:R-:W-:Y:S01]  /*40e0*/  BPT.TRAP 0x1 ;  /* 0x000000040000795c */ /* 0x000fe20000300000 */
.L_x_24:
[----:B------:R-:W-:Y:S01]  /*40f0*/  IMAD R10, R7, 0x400, R10 ;  /* 0x00000400070a7824 */ /* 0x000fe200078e020a */
[----:B------:R-:W-:Y:S01]  /*4100*/  UMOV UR7, 0x40000040 ;  /* 0x4000004000077882 */ /* 0x000fe20000000000 */
[----:B------:R-:W1:Y:S03]  /*4110*/  S2R R11, SR_TID.X ;  /* 0x00000000000b7919 */ /* 0x000e660000002100 */
[----:B------:R-:W-:Y:S01]  /*4120*/  R2UR UR4, R10 ;  /* 0x000000000a0472ca */ /* 0x000fe200000e0000 */
[----:B------:R-:W-:-:S05]  /*4130*/  VIADD R10, R9, 0x30c40 ;  /* 0x00030c40090a7836 */ /* 0x000fca0000000000 */
[----:B------:R-:W-:-:S04]  /*4140*/  PRMT R10, RZ, 0x654, R10 ;  /* 0x00000654ff0a7816 */ /* 0x000fc8000000000a */
[----:B------:R2:W-:Y:S01]  /*4150*/  SYNCS.ARRIVE.TRANS64.RED.A1T0 RZ, [R10+URZ], RZ ;  /* 0x000000ff0aff79a7 */ /* 0x0005e2000810043f */
[----:B------:R-:W-:Y:S02]  /*4160*/  WARPGROUP.ARRIVE ;  /* 0x00000000000079c5 */ /* 0x000fe40000000000 */
[----:B------:R-:W-:-:S04]  /*4170*/  UMOV UR6, UR4 ;  /* 0x0000000400067c82 */ /* 0x000fc80008000000 */
[----:B------:R-:W-:Y:S01]  /*4180*/  HGMMA.64x64x16.F32.BF16 R184, R84, gdesc[UR4].tnspB, R184, gsb0 ;  /* 0x40e0000454b87df0 */ /* 0x000fe200080018b8 */
[----:B------:R-:W-:Y:S01]  /*4190*/  UIADD3 UR6, UR4, 0x80, URZ ;  /* 0x0000008004067890 */ /* 0x000fe2000fffe03f */
[----:B------:R-:W-:Y:S01]  /*41a0*/  UMOV UR7, 0x40000040 ;  /* 0x4000004000077882 */ /* 0x000fe20000000000 */
[----:B-1----:R-:W-:-:S05]  /*41b0*/  SHF.R.U32.HI R12, RZ, 0x7, R11 ;  /* 0x00000007ff0c7819 */ /* 0x002fca000001160b */
[C---:B------:R-:W-:Y:S02]  /*41c0*/  VIADD R11, R12.reuse, 0x9 ;  /* 0x000000090c0b7836 */ /* 0x040fe40000000000 */
[----:B--2---:R-:W-:Y:S01]  /*41d0*/  VIADD R10, R12, 0xc ;  /* 0x0000000c0c0a7836 */ /* 0x004fe20000000000 */
[----:B------:R-:W-:Y:S02]  /*41e0*/  WARPGROUP.DEPBAR.LE gsb0, 0x0 ;  /* 0x00008000000079c5 */ /* 0x000fe40000010000 */
[----:B------:R-:W-:-:S06]  /*41f0*/  WARPGROUP.ARRIVE ;  /* 0x00000000000079c5 */ /* 0x000fcc0000000000 */
[----:B------:R-:W-:Y:S01]  /*4200*/  HGMMA.64x64x16.F32.BF16 R184, R80, gdesc[UR4].tnspB, R184, gsb0 ;  /* 0x40e0000450b87df0 */ /* 0x000fe200080018b8 */
[----:B------:R-:W-:Y:S01]  /*4210*/  UIADD3 UR6, UR4, 0x100, URZ ;  /* 0x0000010004067890 */ /* 0x000fe2000fffe03f */
[----:B------:R-:W-:Y:S01]  /*4220*/  UMOV UR7, 0x40000040 ;  /* 0x4000004000077882 */ /* 0x000fe20000000000 */
        /* <DEDUP_REMOVED lines=26> */
[----:B------:R-:W-:Y:S02]  /*43d0*/  WARPGROUP.DEPBAR.LE gsb0, 0x0 ;  /* 0x00008000000079c5 */ /* 0x000fe40000010000 */
[----:B------:R-:W-:-:S06]  /*43e0*/  WARPGROUP.ARRIVE ;  /* 0x00000000000079c5 */ /* 0x000fcc0000000000 */
[----:B------:R-:W-:Y:S03]  /*43f0*/  HGMMA.64x64x16.F32.BF16 R184, R56, gdesc[UR4].tnspB, R184, gsb0 ;  /* 0x40e0000438b87df0 */ /* 0x000fe600080018b8 */
[----:B------:R-:W-:Y:S02]  /*4400*/  WARPGROUP.DEPBAR.LE gsb0, 0x0 ;  /* 0x00008000000079c5 */ /* 0x000fe40000010000 */
[----:B------:R1:W-:Y:S06]  /*4410*/  BAR.SYNC.DEFER_BLOCKING R11, 0xa0 ;  /* 0x0002800b0000751d */ /* 0x0003ec0000010000 */
[----:B------:R1:W-:Y:S04]  /*4420*/  STS.128 [R8+0x8000], R24 ;  /* 0x0080001808007388 */ /* 0x0003e80000000c00 */
[----:B------:R1:W-:Y:S04]  /*4430*/  STS.128 [R8+0x8800], R28 ;  /* 0x0088001c08007388 */ /* 0x0003e80000000c00 */
[----:B------:R1:W-:Y:S04]  /*4440*/  STS.128 [R8+0x9000], R32 ;  /* 0x0090002008007388 */ /* 0x0003e80000000c00 */
[----:B------:R1:W-:Y:S04]  /*4450*/  STS.128 [R8+0x9800], R36 ;  /* 0x0098002408007388 */ /* 0x0003e80000000c00 */
[----:B------:R1:W-:Y:S04]  /*4460*/  STS.128 [R8+0xa000], R40 ;  /* 0x00a0002808007388 */ /* 0x0003e80000000c00 */
[----:B------:R1:W-:Y:S04]  /*4470*/  STS.128 [R8+0xa800], R44 ;  /* 0x00a8002c08007388 */ /* 0x0003e80000000c00 */
[----:B------:R1:W-:Y:S04]  /*4480*/  STS.128 [R8+0xb000], R48 ;  /* 0x00b0003008007388 */ /* 0x0003e80000000c00 */
[----:B------:R1:W-:Y:S01]  /*4490*/  STS.128 [R8+0xb800], R52 ;  /* 0x00b8003408007388 */ /* 0x0003e20000000c00 */
[----:B------:R-:W-:Y:S01]  /*44a0*/  @!PT LDS RZ, [RZ] ;  /* 0x00000000fffff984 */ /* 0x000fe20000000800 */
[----:B------:R-:W-:Y:S01]  /*44b0*/  @!PT LDS RZ, [RZ] ;  /* 0x00000000fffff984 */ /* 0x000fe20000000800 */
[----:B------:R-:W-:Y:S01]  /*44c0*/  @!PT LDS RZ, [RZ] ;  /* 0x00000000fffff984 */ /* 0x000fe20000000800 */
[----:B------:R-:W-:Y:S01]  /*44d0*/  @!PT LDS RZ, [RZ] ;  /* 0x00000000fffff984 */ /* 0x000fe20000000800 */
[----:B------:R2:W-:Y:S06]  /*44e0*/  MEMBAR.ALL.CTA ;  /* 0x0000000000007992 */ /* 0x0005ec0000008000 */
[----:B--2---:R-:W2:Y:S02]  /*44f0*/  FENCE.VIEW.ASYNC.S ;  /* 0x00000000000073c6 */ /* 0x004ea40000000000 */
[----:B--2---:R1:W-:Y:S06]  /*4500*/  BAR.ARV R10, 0xa0 ;  /* 0x0002800a0000751d */ /* 0x0043ec0000002000 */
[----:B------:R-:W-:Y:S05]  /*4510*/  @!P0 BRA `(.L_x_25) ;  /* 0x0000000000048947 */ /* 0x000fea0003800000 */
[----:B------:R-:W-:Y:S01]  /*4520*/  BPT.TRAP 0x1 ;  /* 0x000000040000795c */ /* 0x000fe20000300000 */
.L_x_25:
[----:B------:R-:W-:Y:S02]  /*4530*/  VIADD R5, R5, 0x1 ;  /* 0x0000000105057836 */ /* 0x000fe40000000000 */
[----:B------:R-:W-:Y:S02]  /*4540*/  VIADD R9, R9, 0x30c20 ;  /* 0x00030c2009097836 */ /* 0x000fe40000000000 */
[----:B------:R-:W-:Y:S01]  /*4550*/  VIADD R7, R7, 0x1 ;  /* 0x0000000107077836 */ /* 0x000fe20000000000 */
[----:B------:R-:W-:Y:S02]  /*4560*/  ISETP.GE.AND P1, PT, R5, R235, PT ;  /* 0x000000eb0500720c */ /* 0x000fe40003f26270 */
[----:B------:R-:W-:Y:S02]  /*4570*/  PRMT R9, RZ, 0x654, R9 ;  /* 0x00000654ff097816 */ /* 0x000fe40000000009 */
[C---:B------:R-:W-:Y:S02]  /*4580*/  ISETP.NE.AND P0, PT, R7.reuse, 0x2, PT ;  /* 0x000000020700780c */ /* 0x040fe40003f05270 */
[----:B------:R2:W-:Y:S02]  /*4590*/  SYNCS.ARRIVE.TRANS64.RED.A1T0 RZ, [R9+URZ], RZ ;  /* 0x000000ff09ff79a7 */ /* 0x0005e4000810043f */
[----:B------:R-:W-:-:S02]  /*45a0*/  SEL R7, R7, RZ, P0 ;  /* 0x000000ff07077207 */ /* 0x000fc40000000000 */
[----:B--2---:R-:W-:-:S04]  /*45b0*/  SEL R9, RZ, 0x1, P0 ;  /* 0x00000001ff097807 */ /* 0x004fc80000000000 */
[----:B------:R-:W-:Y:S01]  /*45c0*/  LOP3.LUT R6, R6, R9, RZ, 0x3c, !PT ;  /* 0x0000000906067212 */ /* 0x000fe200078e3cff */
[----:B------:R-:W-:Y:S06]  /*45d0*/  @!P1 BRA `(.L_x_26) ;  /* 0xffffffcc00b49947 */ /* 0x000fec000383ffff */
.L_x_15:
[----:B------:R-:W-:Y:S01]  /*45e0*/  LOP3.LUT P0, RZ, R225, 0x3ff, RZ, 0xc0, !PT ;  /* 0x000003ffe1ff7812 */ /* 0x000fe2000780c0ff */
[----:B------:R-:W-:Y:S02]  /*45f0*/  ULDC UR4, c[0x0][0x740] ;  /* 0x0001d00000047ab9 */ /* 0x000fe40000000800 */
[----:B------:R-:W-:Y:S01]  /*4600*/  FMUL.FTZ R184, R184, UR4 ;  /* 0x00000004b8b87c20 */ /* 0x000fe20008410000 */
        /* <DEDUP_REMOVED lines=31> */
[----:B------:R-:W-:Y:S06]  /*4800*/  @!P0 BRA `(.L_x_27) ;  /* 0x0000000000408947 */ /* 0x000fec0003800000 */
[----:B------:R-:W-:Y:S01]  /*4810*/  MOV R0, 0x0 ;  /* 0x0000000000007802 */ /* 0x000fe20000000f00 */
[----:B------:R-:W-:Y:S01]  /*4820*/  ULDC.64 UR4, c[0x4][0x80] ;  /* 0x0100200000047ab9 */ /* 0x000fe20000000a00 */
[----:B------:R-:W-:Y:S01]  /*4830*/  ULDC.64 UR6, c[0x4][0x88] ;  /* 0x0100220000067ab9 */ /* 0x000fe20000000a00 */
[----:B------:R-:W-:Y:S01]  /*4840*/  IMAD.U32 R4, RZ, RZ, UR4 ;  /* 0x00000004ff047e24 */ /* 0x000fe2000f8e00ff */
[----:B------:R3:W4:Y:S01]  /*4850*/  LDC.64 R2, c[0x4][R0] ;  /* 0x0100000000027b82 */ /* 0x0007220000000a00 */
[----:B------:R-:W-:Y:S01]  /*4860*/  IMAD.U32 R5, RZ, RZ, UR5 ;  /* 0x00000005ff057e24 */ /* 0x000fe2000f8e00ff */
[----:B------:R-:W-:Y:S01]  /*4870*/  ULDC.64 UR4, c[0x4][0x18] ;  /* 0x0100060000047ab9 */ /* 0x000fe20000000a00 */
[----:B--2---:R-:W-:Y:S02]  /*4880*/  IMAD.U32 R6, RZ, RZ, UR6 ;  /* 0x00000006ff067e24 */ /* 0x004fe4000f8e00ff */
[----:B------:R-:W-:Y:S02]  /*4890*/  IMAD.U32 R7, RZ, RZ, UR7 ;  /* 0x00000007ff077e24 */ /* 0x000fe4000f8e00ff */
[----:B-1----:R-:W-:-:S02]  /*48a0*/  IMAD.U32 R10, RZ, RZ, UR4 ;  /* 0x00000004ff0a7e24 */ /* 0x002fc4000f8e00ff */
[----:B------:R-:W-:Y:S02]  /*48b0*/  IMAD.U32 R11, RZ, RZ, UR5 ;  /* 0x00000005ff0b7e24 */ /* 0x000fe4000f8e00ff */
[----:B------:R-:W-:Y:S02]  /*48c0*/  IMAD.MOV.U32 R8, RZ, RZ, 0x70 ;  /* 0x00000070ff087424 */ /* 0x000fe400078e00ff */
[----:B------:R-:W-:Y:S02]  /*48d0*/  IMAD.MOV.U32 R12, RZ, RZ, 0x1 ;  /* 0x00000001ff0c7424 */ /* 0x000fe400078e00ff */
[----:B---3--:R-:W-:-:S07]  /*48e0*/  IMAD.MOV.U32 R13, RZ, RZ, RZ ;  /* 0x000000ffff0d7224 */ /* 0x008fce00078e00ff */
[----:B------:R-:W-:-:S07]  /*48f0*/  LEPC R20, `(.L_x_27) ;  /* 0x000000001014794e */ /* 0x000fce0000000000 */
[----:B----4-:R-:W-:Y:S05]  /*4900*/  CALL.ABS.NOINC R2 ;  /* 0x0000000002007343 */ /* 0x010fea0003c00000 */
.L_x_27:
[----:B------:R-:W-:-:S05]  /*4910*/  VIADD R23, R225, 0x4000 ;  /* 0x00004000e1177836 */ /* 0x000fca0000000000 */
[----:B------:R-:W-:-:S13]  /*4920*/  LOP3.LUT P0, RZ, R23, 0x3ff, RZ, 0xc0, !PT ;  /* 0x000003ff17ff7812 */ /* 0x000fda000780c0ff */
[----:B------:R-:W-:Y:S05]  /*4930*/  @!P0 BRA `(.L_x_28) ;  /* 0x0000000000408947 */ /* 0x000fea0003800000 */
[----:B------:R-:W-:Y:S01]  /*4940*/  MOV R0, 0x0 ;  /* 0x0000000000007802 */ /* 0x000fe20000000f00 */
[----:B------:R-:W-:Y:S01]  /*4950*/  ULDC.64 UR4, c[0x4][0x80] ;  /* 0x0100200000047ab9 */ /* 0x000fe20000000a00 */
[----:B------:R-:W-:Y:S01]  /*4960*/  ULDC.64 UR6, c[0x4][0x18] ;  /* 0x0100060000067ab9 */ /* 0x000fe20000000a00 */
[----:B------:R-:W-:Y:S01]  /*4970*/  IMAD.U32 R4, RZ, RZ, UR4 ;  /* 0x00000004ff047e24 */ /* 0x000fe2000f8e00ff */
[----:B------:R3:W4:Y:S01]  /*4980*/  LDC.64 R2, c[0x4][R0] ;  /* 0x0100000000027b82 */ /* 0x0007220000000a00 */
[----:B------:R-:W-:Y:S01]  /*4990*/  IMAD.U32 R5, RZ, RZ, UR5 ;  /* 0x00000005ff057e24 */ /* 0x000fe2000f8e00ff */
[----:B------:R-:W-:Y:S01]  /*49a0*/  ULDC.64 UR4, c[0x4][0x88] ;  /* 0x0100220000047ab9 */ /* 0x000fe20000000a00 */
[----:B-1----:R-:W-:Y:S02]  /*49b0*/  IMAD.U32 R10, RZ, RZ, UR6 ;  /* 0x00000006ff0a7e24 */ /* 0x002fe4000f8e00ff */
[----:B--2---:R-:W-:Y:S02]  /*49c0*/  IMAD.U32 R6, RZ, RZ, UR4 ;  /* 0x00000004ff067e24 */ /* 0x004fe4000f8e00ff */
[----:B------:R-:W-:-:S02]  /*49d0*/  IMAD.U32 R7, RZ, RZ, UR5 ;  /* 0x00000005ff077e24 */ /* 0x000fc4000f8e00ff */
[----:B------:R-:W-:Y:S02]  /*49e0*/  IMAD.U32 R11, RZ, RZ, UR7 ;  /* 0x00000007ff0b7e24 */ /* 0x000fe4000f8e00ff */
[----:B------:R-:W-:Y:S02]  /*49f0*/  IMAD.MOV.U32 R8, RZ, RZ, 0x70 ;  /* 0x00000070ff087424 */ /* 0x000fe400078e00ff */
[----:B------:R-:W-:Y:S02]  /*4a00*/  IMAD.MOV.U32 R12, RZ, RZ, 0x1 ;  /* 0x00000001ff0c7424 */ /* 0x000fe400078e00ff */
[----:B---3--:R-:W-:-:S07]  /*4a10*/  IMAD.MOV.U32 R13, RZ, RZ, RZ ;  /* 0x000000ffff0d7224 */ /* 0x008fce00078e00ff */
[----:B------:R-:W-:-:S07]  /*4a20*/  LEPC R20, `(.L_x_28) ;  /* 0x000000001014794e */ /* 0x000fce0000000000 */
[----:B----4-:R-:W-:Y:S05]  /*4a30*/  CALL.ABS.NOINC R2 ;  /* 0x0000000002007343 */ /* 0x010fea0003c00000 */
.L_x_28:
        /* <DEDUP_REMOVED lines=18> */
.L_x_29:
        /* <DEDUP_REMOVED lines=18> */
.L_x_30:
[----:B------:R-:W3:Y:S01]  /*4c80*/  LDL.LU R20, [R1+0xc] ;  /* 0x00000c0001147983 */ /* 0x000ee20000300800 */
[----:B------:R-:W-:Y:S02]  /*4c90*/  F2FP.BF16.F32.PACK_AB R152, R153, R152 ;  /* 0x000000989998723e */ /* 0x000fe400000010ff */
[----:B------:R-:W-:Y:S01]  /*4ca0*/  F2FP.BF16.F32.PACK_AB R153, R155, R154 ;  /* 0x0000009a9b99723e */ /* 0x000fe200000010ff */
[----:B------:R-:W4:Y:S01]  /*4cb0*/  S2R R0, SR_TID.X ;  /* 0x0000000000007919 */ /* 0x000f220000002100 */
[----:B------:R-:W-:Y:S02]  /*4cc0*/  F2FP.BF16.F32.PACK_AB R160, R161, R160 ;  /* 0x000000a0a1a0723e */ /* 0x000fe400000010ff */
[----:B------:R-:W-:Y:S02]  /*4cd0*/  F2FP.BF16.F32.PACK_AB R154, R157, R156 ;  /* 0x0000009c9d9a723e */ /* 0x000fe400000010ff */
[----:B------:R-:W-:Y:S02]  /*4ce0*/  F2FP.BF16.F32.PACK_AB R155, R159, R158 ;  /* 0x0000009e9f9b723e */ /* 0x000fe400000010ff */
[----:B------:R-:W-:-:S02]  /*4cf0*/  F2FP.BF16.F32.PACK_AB R161, R163, R162 ;  /* 0x000000a2a3a1723e */ /* 0x000fc400000010ff */
[----:B------:R-:W-:Y:S02]  /*4d00*/  F2FP.BF16.F32.PACK_AB R168, R169, R168 ;  /* 0x000000a8a9a8723e */ /* 0x000fe400000010ff */
[----:B------:R-:W-:Y:S02]  /*4d10*/  F2FP.BF16.F32.PACK_AB R162, R165, R164 ;  /* 0x000000a4a5a2723e */ /* 0x000fe400000010ff */
        /* <DEDUP_REMOVED lines=9> */
[----:B--2---:R-:W-:Y:S01]  /*4db0*/  F2FP.BF16.F32.PACK_AB R6, R189, R188 ;  /* 0x000000bcbd06723e */ /* 0x004fe200000010ff */
[----:B----4-:R-:W-:Y:S01]  /*4dc0*/  VIADD R9, R0, 0xffffff80 ;  /* 0xffffff8000097836 */ /* 0x010fe20000000000 */
[----:B-1----:R-:W-:-:S02]  /*4dd0*/  F2FP.BF16.F32.PACK_AB R8, R193, R192 ;  /* 0x000000c0c108723e */ /* 0x002fc400000010ff */
[----:B------:R-:W-:Y:S02]  /*4de0*/  F2FP.BF16.F32.PACK_AB R10, R197, R196 ;  /* 0x000000c4c50a723e */ /* 0x000fe400000010ff */
[----:B------:R-:W-:Y:S02]  /*4df0*/  SHF.R.S32.HI R2, RZ, 0x1f, R9 ;  /* 0x0000001fff027819 */ /* 0x000fe40000011409 */
[----:B------:R-:W-:Y:S02]  /*4e00*/  F2FP.BF16.F32.PACK_AB R11, R199, R198 ;  /* 0x000000c6c70b723e */ /* 0x000fe400000010ff */
[CC--:B------:R-:W-:Y:S02]  /*4e10*/  LEA.HI R0, R2.reuse, R9.reuse, RZ, 0x4 ;  /* 0x0000000902007211 */ /* 0x0c0fe400078f20ff */
[----:B------:R-:W-:Y:S02]  /*4e20*/  LEA.HI R2, R2, R9, RZ, 0x5 ;  /* 0x0000000902027211 */ /* 0x000fe400078f28ff */
[----:B------:R-:W-:-:S02]  /*4e30*/  LOP3.LUT R0, R0, 0xfffffff0, RZ, 0xc0, !PT ;  /* 0xfffffff000007812 */ /* 0x000fc400078ec0ff */
[----:B------:R-:W-:Y:S02]  /*4e40*/  SHF.R.S32.HI R24, RZ, 0x5, R2 ;  /* 0x00000005ff187819 */ /* 0x000fe40000011402 */
[----:B------:R-:W-:Y:S01]  /*4e50*/  F2FP.BF16.F32.PACK_AB R12, R201, R200 ;  /* 0x000000c8c90c723e */ /* 0x000fe200000010ff */
[----:B------:R-:W-:Y:S01]  /*4e60*/  IMAD.IADD R0, R9, 0x1, -R0 ;  /* 0x0000000109007824 */ /* 0x000fe200078e0a00 */
[----:B------:R-:W-:Y:S01]  /*4e70*/  F2FP.BF16.F32.PACK_AB R9, R195, R194 ;  /* 0x000000c2c309723e */ /* 0x000fe200000010ff */
[----:B------:R-:W1:Y:S01]  /*4e80*/  SHFL.IDX PT, R21, R24, RZ, 0x1f ;  /* 0x00001fff18157589 */ /* 0x000e6200000e0000 */
[----:B------:R-:W-:Y:S02]  /*4e90*/  F2FP.BF16.F32.PACK_AB R13, R203, R202 ;  /* 0x000000cacb0d723e */ /* 0x000fe400000010ff */
[----:B------:R-:W-:Y:S02]  /*4ea0*/  SHF.R.S32.HI R3, RZ, 0x1f, R0 ;  /* 0x0000001fff037819 */ /* 0x000fe40000011400 */
[----:B------:R-:W-:-:S02]  /*4eb0*/  F2FP.BF16.F32.PACK_AB R14, R205, R204 ;  /* 0x000000cccd0e723e */ /* 0x000fc400000010ff */
[----:B------:R-:W-:Y:S02]  /*4ec0*/  LEA.HI R3, R3, R0, RZ, 0x3 ;  /* 0x0000000003037211 */ /* 0x000fe400078f18ff */
[----:B------:R-:W-:Y:S02]  /*4ed0*/  F2FP.BF16.F32.PACK_AB R15, R207, R206 ;  /* 0x000000cecf0f723e */ /* 0x000fe400000010ff */
[C---:B------:R-:W-:Y:S01]  /*4ee0*/  LOP3.LUT R5, R3.reuse, 0xfffffff8, RZ, 0xc0, !PT ;  /* 0xfffffff803057812 */ /* 0x040fe200078ec0ff */
[----:B------:R-:W-:Y:S01]  /*4ef0*/  IMAD.SHL.U32 R3, R3, 0x40, RZ ;  /* 0x0000004003037824 */ /* 0x000fe200078e00ff */
[----:B------:R-:W-:Y:S02]  /*4f00*/  F2FP.BF16.F32.PACK_AB R17, R18, R17 ;  /* 0x000000111211723e */ /* 0x000fe400000010ff */
[----:B------:R-:W-:Y:S01]  /*4f10*/  F2FP.BF16.F32.PACK_AB R16, R209, R16 ;  /* 0x00000010d110723e */ /* 0x000fe200000010ff */
[----:B------:R-:W-:Y:S01]  /*4f20*/  IMAD.IADD R5, R0, 0x1, -R5 ;  /* 0x0000000100057824 */ /* 0x000fe200078e0a05 */
[----:B------:R-:W-:-:S02]  /*4f30*/  LOP3.LUT R3, R3, 0x7ffffe00, RZ, 0xc0, !PT ;  /* 0x7ffffe0003037812 */ /* 0x000fc400078ec0ff */
[----:B------:R-:W-:Y:S01]  /*4f40*/  F2FP.BF16.F32.PACK_AB R18, R213, R212 ;  /* 0x000000d4d512723e */ /* 0x000fe200000010ff */
[C---:B------:R-:W-:Y:S01]  /*4f50*/  IMAD.SHL.U32 R0, R5.reuse, 0x40, RZ ;  /* 0x0000004005007824 */ /* 0x040fe200078e00ff */
[----:B------:R-:W-:Y:S01]  /*4f60*/  BAR.SYNC.DEFER_BLOCKING 0x1, 0x100 ;  /* 0x0044000000007b1d */ /* 0x000fe20000010000 */
[----:B------:R-:W-:Y:S01]  /*4f70*/  IMAD R3, R24, 0x400, R3 ;  /* 0x0000040018037824 */ /* 0x000fe200078e0203 */
[----:B------:R-:W-:Y:S01]  /*4f80*/  R2P PR, R5, 0x6 ;  /* 0x0000000605007804 */ /* 0x000fe20000000000 */
[----:B------:R-:W-:Y:S01]  /*4f90*/  IMAD.MOV.U32 R5, RZ, RZ, 0x40 ;  /* 0x00000040ff057424 */ /* 0x000fe200078e00ff */
[----:B------:R-:W-:Y:S02]  /*4fa0*/  LOP3.LUT R0, R0, 0x1c0, RZ, 0xc0, !PT ;  /* 0x000001c000007812 */ /* 0x000fe400078ec0ff */
[----:B------:R-:W-:Y:S02]  /*4fb0*/  F2FP.BF16.F32.PACK_AB R19, R22, R19 ;  /* 0x000000131613723e */ /* 0x000fe400000010ff */
[----:B------:R-:W-:-:S02]  /*4fc0*/  SEL R5, R5, 0xffffffc0, !P2 ;  /* 0xffffffc005057807 */ /* 0x000fc40005000000 */
[----:B-1----:R-:W-:Y:S01]  /*4fd0*/  ISETP.NE.AND P0, PT, R21, 0x7, PT ;  /* 0x000000071500780c */ /* 0x002fe20003f05270 */
[----:B---3--:R-:W-:-:S05]  /*4fe0*/  IMAD.SHL.U32 R7, R20, 0x8, RZ ;  /* 0x0000000814077824 */ /* 0x008fca00078e00ff */
[----:B------:R-:W-:Y:S02]  /*4ff0*/  LOP3.LUT R7, R0, 0x8, R7, 0xf8, !PT ;  /* 0x0000000800077812 */ /* 0x000fe400078ef807 */
[----:B------:R-:W-:-:S04]  /*5000*/  SHF.R.U32.HI R0, RZ, 0x3, R0 ;  /* 0x00000003ff007819 */ /* 0x000fc80000011600 */
[----:B------:R-:W-:Y:S02]  /*5010*/  LOP3.LUT R0, R7, R0, RZ, 0x3c, !PT ;  /* 0x0000000007007212 */ /* 0x000fe400078e3cff */
[----:B------:R-:W-:-:S03]  /*5020*/  F2FP.BF16.F32.PACK_AB R7, R191, R190 ;  /* 0x000000bebf07723e */ /* 0x000fc600000010ff */
[----:B------:R-:W-:Y:S02]  /*5030*/  IMAD.IADD R0, R0, 0x1, R3 ;  /* 0x0000000100007824 */ /* 0x000fe400078e0203 */
[----:B------:R-:W-:Y:S02]  /*5040*/  IMAD.MOV.U32 R3, RZ, RZ, 0x20 ;  /* 0x00000020ff037424 */ /* 0x000fe400078e00ff */
[----:B------:R-:W-:-:S03]  /*5050*/  IMAD R0, R0, 0x2, R225 ;  /* 0x0000000200007824 */ /* 0x000fc600078e02e1 */
[----:B------:R-:W-:Y:S02]  /*5060*/  SEL R3, R3, 0xffffffe0, !P1 ;  /* 0xffffffe003037807 */ /* 0x000fe40004800000 */
[--C-:B------:R-:W-:Y:S01]  /*5070*/  IADD3 R20, R5, 0x4000, R0.reuse ;  /* 0x0000400005147810 */ /* 0x100fe20007ffe000 */
[----:B------:R1:W-:Y:S01]  /*5080*/  STSM.16.M88.4 [R0+0x4000], R152 ;  /* 0x0040009800007844 */ /* 0x0003e20000000200 */
[----:B------:R-:W-:Y:S02]  /*5090*/  IADD3 R2, R3, 0x4000, R0 ;  /* 0x0000400003027810 */ /* 0x000fe40007ffe000 */
[----:B------:R-:W-:Y:S01]  /*50a0*/  F2FP.BF16.F32.PACK_AB R5, R187, R186 ;  /* 0x000000babb05723e */ /* 0x000fe200000010ff */
[----:B------:R-:W-:Y:S02]  /*50b0*/  IMAD.IADD R3, R3, 0x1, R20 ;  /* 0x0000000103037824 */ /* 0x000fe400078e0214 */
[----:B------:R1:W-:Y:S04]  /*50c0*/  STSM.16.M88.4 [R2], R160 ;  /* 0x000000a002007844 */ /* 0x0003e80000000200 */
[----:B------:R1:W-:Y:S04]  /*50d0*/  STSM.16.M88.4 [R20], R168 ;  /* 0x000000a814007844 */ /* 0x0003e80000000200 */
[----:B------:R1:W-:Y:S04]  /*50e0*/  STSM.16.M88.4 [R3], R176 ;  /* 0x000000b003007844 */ /* 0x0003e80000000200 */
[----:B------:R1:W-:Y:S04]  /*50f0*/  STSM.16.M88.4 [R0], R4 ;  /* 0x0000000400007844 */ /* 0x0003e80000000200 */
[----:B------:R1:W-:Y:S04]  /*5100*/  STSM.16.M88.4 [R2+-0x4000], R8 ;  /* 0xffc0000802007844 */ /* 0x0003e80000000200 */
[----:B------:R1:W-:Y:S04]  /*5110*/  STSM.16.M88.4 [R20+-0x4000], R12 ;  /* 0xffc0000c14007844 */ /* 0x0003e80000000200 */
[----:B------:R1:W-:Y:S01]  /*5120*/  STSM.16.M88.4 [R3+-0x4000], R16 ;  /* 0xffc0001003007844 */ /* 0x0003e20000000200 */
[----:B------:R-:W-:Y:S01]  /*5130*/  @!PT LDS RZ, [RZ] ;  /* 0x00000000fffff984 */ /* 0x000fe20000000800 */
[----:B------:R-:W-:Y:S01]  /*5140*/  @!PT LDS RZ, [RZ] ;  /* 0x00000000fffff984 */ /* 0x000fe20000000800 */
[----:B------:R-:W-:Y:S01]  /*5150*/  @!PT LDS RZ, [RZ] ;  /* 0x00000000fffff984 */ /* 0x000fe20000000800 */
[----:B------:R-:W-:Y:S01]  /*5160*/  @!PT LDS RZ, [RZ] ;  /* 0x00000000fffff984 */ /* 0x000fe20000000800 */
[----:B------:R2:W-:Y:S06]  /*5170*/  MEMBAR.ALL.CTA ;  /* 0x0000000000007992 */ /* 0x0005ec0000008000 */
[----:B--2---:R-:W2:Y:S02]  /*5180*/  FENCE.VIEW.ASYNC.S ;  /* 0x00000000000073c6 */ /* 0x004ea40000000000 */
[----:B--2---:R-:W-:Y:S06]  /*5190*/  BAR.ARV 0x1, 0x120 ;  /* 0x0044800000007b1d */ /* 0x004fec0000002000 */
[----:B------:R-:W-:Y:S05]  /*51a0*/  @P0 BRA `(.L_x_31) ;  /* 0x0000000000540947 */ /* 0x000fea0003800000 */
[----:B------:R-:W-:Y:S01]  /*51b0*/  BAR.SYNC.DEFER_BLOCKING 0x1, 0x120 ;  /* 0x0044800000007b1d */ /* 0x000fe20000010000 */
[----:B------:R-:W-:-:S05]  /*51c0*/  ELECT P0, URZ, PT ;  /* 0x00000000003f782f */ /* 0x000fca0003800000 */
[----:B------:R-:W-:Y:S08]  /*51d0*/  BSSY B0, `(.L_x_31) ;  /* 0x0000012000007945 */ /* 0x000ff00003800000 */
[----:B------:R-:W-:Y:S05]  /*51e0*/  @!P0 BRA `(.L_x_32) ;  /* 0x0000000000408947 */ /* 0x000fea0003800000 */
[----:B------:R-:W2:Y:S01]  /*51f0*/  S2UR UR10, SR_CTAID.X ;  /* 0x00000000000a79c3 */ /* 0x000ea20000002500 */
[----:B------:R-:W-:Y:S01]  /*5200*/  R2UR UR6, R225 ;  /* 0x00000000e10672ca */ /* 0x000fe200000e0000 */
[----:B------:R-:W-:Y:S01]  /*5210*/  ULDC.64 UR14, c[0x0][0x198] ;  /* 0x00006600000e7ab9 */ /* 0x000fe20000000a00 */
[----:B------:R-:W-:Y:S01]  /*5220*/  UMOV UR9, URZ ;  /* 0x0000003f00097c82 */ /* 0x000fe20008000000 */
[----:B------:R-:W-:Y:S02]  /*5230*/  UIADD3 UR4, UP0, UR14, 0x770, URZ ;  /* 0x000007700e047890 */ /* 0x000fe4000ff1e03f */
[----:B------:R-:W-:Y:S02]  /*5240*/  UIADD3 UR14, UP1, UR14, 0x670, URZ ;  /* 0x000006700e0e7890 */ /* 0x000fe4000ff3e03f */
[----:B------:R-:W-:Y:S01]  /*5250*/  S2UR UR12, SR_CTAID.Z ;  /* 0x00000000000c79c3 */ /* 0x000fe20000002700 */
[----:B------:R-:W-:Y:S02]  /*5260*/  UIADD3.X UR5, URZ, UR15, URZ, UP0, !UPT ;  /* 0x0000000f3f057290 */ /* 0x000fe400087fe43f */
[----:B------:R-:W-:-:S03]  /*5270*/  UIADD3.X UR15, URZ, UR15, URZ, UP1, !UPT ;  /* 0x0000000f3f0f7290 */ /* 0x000fc60008ffe43f */
[----:B------:R-:W-:Y:S02]  /*5280*/  UIADD3 UR8, UR6, 0x4000, URZ ;  /* 0x0000400006087890 */ /* 0x000fe4000fffe03f */
[----:B------:R-:W3:Y:S01]  /*5290*/  S2UR UR11, SR_CTAID.Y ;  /* 0x00000000000b79c3 */ /* 0x000ee20000002600 */
[----:B--2---:R-:W-:-:S09]  /*52a0*/  USHF.L.U32 UR10, UR10, 0x7, URZ ;  /* 0x000000070a0a7899 */ /* 0x004fd2000800063f */
[----:B---3--:R2:W-:Y:S02]  /*52b0*/  UTMASTG.4D [UR8], [UR4] ;  /* 0x00000008040073b5 */ /* 0x0085e40008018000 */
[----:B--2---:R-:W-:Y:S02]  /*52c0*/  UMOV UR8, UR6 ;  /* 0x0000000600087c82 */ /* 0x004fe40008000000 */
[----:B------:R2:W-:Y:S02]  /*52d0*/  UTMASTG.4D [UR8], [UR14] ;  /* 0x000000080e0073b5 */ /* 0x0005e40008018000 */
[----:B--2---:R0:W-:Y:S02]  /*52e0*/  UTMACMDFLUSH ;  /* 0x00000000000079b7 */ /* 0x0041e40000000000 */
.L_x_32:
[----:B------:R-:W-:Y:S05]  /*52f0*/  BSYNC B0 ;  /* 0x0000000000007941 */ /* 0x000fea0003800000 */
.L_x_31:
[----:B------:R-:W-:-:S04]  /*5300*/  DEPBAR.LE SB0, 0x0 ;  /* 0x000080000000791a */ /* 0x000fc80000000000 */
[----:B------:R-:W-:Y:S05]  /*5310*/  BRA `(.L_x_7) ;  /* 0x00000024000c7947 */ /* 0x000fea0003800000 */
.L_x_5:
[----:B------:R-:W-:-:S08]  /*5320*/  NOP ;  /* 0x0000000000007918 */ /* 0x000fd00000000000 */
[----:B------:R-:W1:-:S00]  /*5330*/  USETMAXREG.DEALLOC.CTAPOOL 0x18 ;  /* 0x00000018000079c8 */ /* 0x000e4000080e0500 */
[----:B-1----:R-:W-:Y:S01]  /*5340*/  LOP3.LUT R2, R0, 0x3, RZ, 0xc0, !PT ;  /* 0x0000000300027812 */ /* 0x002fe200078ec0ff */
[----:B------:R-:W-:-:S05]  /*5350*/  IMAD.MOV.U32 R0, RZ, RZ, RZ ;  /* 0x000000ffff007224 */ /* 0x000fca00078e00ff */
[----:B------:R-:W1:Y:S02]  /*5360*/  SHFL.IDX PT, R2, R2, RZ, 0x1f ;  /* 0x00001fff02027589 */ /* 0x000e6400000e0000 */
[----:B-1----:R-:W-:-:S13]  /*5370*/  ISETP.NE.AND P0, PT, R2, RZ, PT ;  /* 0x000000ff0200720c */ /* 0x002fda0003f05270 */
[----:B------:R-:W-:Y:S05]  /*5380*/  @!P0 BRA `(.L_x_33) ;  /* 0x0000000800b08947 */ /* 0x000fea0003800000 */
[----:B------:R-:W-:-:S13]  /*5390*/  ISETP.NE.AND P0, PT, R2, 0x1, PT ;  /* 0x000000010200780c */ /* 0x000fda0003f05270 */
[----:B------:R-:W-:Y:S05]  /*53a0*/  @P0 BRA `(.L_x_7) ;  /* 0x0000002000e80947 */ /* 0x000fea0003800000 */
[----:B------:R-:W1:Y:S02]  /*53b0*/  S2UR UR11, SR_CTAID.Z ;  /* 0x00000000000b79c3 */ /* 0x000e640000002700 */
[----:B-1----:R-:W-:-:S13]  /*53c0*/  ISETP.LE.AND P0, PT, RZ, UR11, PT ;  /* 0x0000000bff007c0c */ /* 0x002fda000bf03270 */
[----:B------:R-:W-:Y:S05]  /*53d0*/  @!P0 BRA `(.L_x_7) ;  /* 0x0000002000dc8947 */ /* 0x000fea0003800000 */
[----:B------:R-:W1:Y:S01]  /*53e0*/  S2UR UR7, SR_CTAID.Y ;  /* 0x00000000000779c3 */ /* 0x000e620000002600 */
[----:B------:R-:W-:Y:S01]  /*53f0*/  ULDC.64 UR8, c[0x0][0x2d8] ;  /* 0x0000b60000087ab9 */ /* 0x000fe20000000a00 */
[----:B------:R-:W-:-:S06]  /*5400*/  ELECT P0, URZ, PT ;  /* 0x00000000003f782f */ /* 0x000fcc0003800000 */
[----:B------:R-:W2:Y:S01]  /*5410*/  LDC R2, c[0x0][0x280] ;  /* 0x0000a000ff027b82 */ /* 0x000ea20000000800 */
[----:B-1----:R-:W-:-:S04]  /*5420*/  USHF.R.S32.HI UR4, URZ, 0x1f, UR7 ;  /* 0x0000001f3f047899 */ /* 0x002fc80008011407 */
[----:B------:R-:W-:Y:S02]  /*5430*/  UIMAD UR6, UR4, UR8, URZ ;  /* 0x00000008040672a4 */ /* 0x000fe4000f8e023f */
[----:B------:R-:W-:Y:S01]  /*5440*/  UIMAD.WIDE.U32 UR4, UR7, UR8, URZ ;  /* 0x00000008070472a5 */ /* 0x000fe2000f8e003f */
[----:B--2---:R-:W-:Y:S01]  /*5450*/  ISETP.GE.AND P1, PT, R2, 0x1, PT ;  /* 0x000000010200780c */ /* 0x004fe20003f26270 */
[----:B------:R-:W-:Y:S02]  /*5460*/  UIMAD UR7, UR7, UR9, UR6 ;  /* 0x00000009070772a4 */ /* 0x000fe4000f8e0206 */
[----:B------:R-:W-:Y:S01]  /*5470*/  USHF.R.S32.HI UR6, URZ, 0x1f, UR11 ;  /* 0x0000001f3f067899 */ /* 0x000fe2000801140b */
[----:B------:R-:W-:Y:S01]  /*5480*/  ULDC.64 UR8, c[0x0][0x2e0] ;  /* 0x0000b80000087ab9 */ /* 0x000fe20000000a00 */
[----:B------:R-:W-:Y:S02]  /*5490*/  UIADD3 UR5, UR5, UR7, URZ ;  /* 0x0000000705057290 */ /* 0x000fe4000fffe03f */
[----:B------:R-:W-:-:S04]  /*54a0*/  UIMAD UR6, UR6, UR8, URZ ;  /* 0x00000008060672a4 */ /* 0x000fc8000f8e023f */
[----:B------:R-:W-:Y:S02]  /*54b0*/  UIMAD UR10, UR11, UR9, UR6 ;  /* 0x000000090b0a72a4 */ /* 0x000fe4000f8e0206 */
[----:B------:R-:W-:Y:S01]  /*54c0*/  UIMAD.WIDE.U32 UR6, UR11, UR8, UR4 ;  /* 0x000000080b0672a5 */ /* 0x000fe2000f8e0004 */
[----:B------:R-:W-:Y:S11]  /*54d0*/  @!P1 BRA `(.L_x_7) ;  /* 0x00000020009c9947 */ /* 0x000ff60003800000 */
[C---:B------:R-:W-:Y:S01]  /*54e0*/  VIADD R0, R2.reuse, 0x7f ;  /* 0x0000007f02007836 */ /* 0x040fe20000000000 */
[----:B------:R-:W-:Y:S01]  /*54f0*/  ISETP.GE.AND P1, PT, R2, 0x81, PT ;  /* 0x000000810200780c */ /* 0x000fe20003f26270 */
[----:B------:R-:W-:Y:S01]  /*5500*/  UIADD3 UR10, UR7, UR10, URZ ;  /* 0x0000000a070a7290 */ /* 0x000fe2000fffe03f */
[----:B------:R-:W-:Y:S02]  /*5510*/  UMOV UR5, URZ ;  /* 0x0000003f00057c82 */ /* 0x000fe40008000000 */
[----:B------:R-:W-:-:S04]  /*5520*/  SHF.R.S32.HI R3, RZ, 0x1f, R0 ;  /* 0x0000001fff037819 */ /* 0x000fc80000011400 */
[----:B------:R-:W-:-:S04]  /*5530*/  LEA.HI R3, R3, R0, RZ, 0x7 ;  /* 0x0000000003037211 */ /* 0x000fc800078f38ff */
[----:B------:R-:W-:-:S04]  /*5540*/  SHF.R.S32.HI R0, RZ, 0x7, R3 ;  /* 0x00000007ff007819 */ /* 0x000fc80000011403 */
[----:B------:R-:W-:-:S04]  /*5550*/  VIMNMX R0, R0, 0x1, !PT ;  /* 0x0000000100007848 */ /* 0x000fc80007fe0100 */
[----:B------:R-:W-:Y:S01]  /*5560*/  LOP3.LUT R3, R0, 0x1, RZ, 0xc0, !PT ;  /* 0x0000000100037812 */ /* 0x000fe200078ec0ff */
[----:B------:R-:W-:Y:S06]  /*5570*/  @!P1 BRA `(.L_x_34) ;  /* 0x0000000400789947 */ /* 0x000fec0003800000 */
[----:B------:R-:W-:Y:S01]  /*5580*/  ULDC.64 UR16, c[0x0][0x2c0] ;  /* 0x0000b00000107ab9 */ /* 0x000fe20000000a00 */
[----:B------:R-:W-:Y:S01]  /*5590*/  IMAD.IADD R0, R0, 0x1, -R3 ;  /* 0x0000000100007824 */ /* 0x000fe200078e0a03 */
[----:B------:R-:W-:Y:S01]  /*55a0*/  ULEA UR16, UP0, UR6, UR16, 0x2 ;  /* 0x0000001006107291 */ /* 0x000fe2000f80103f */
[----:B------:R-:W-:Y:S01]  /*55b0*/  UMOV UR4, URZ ;  /* 0x0000003f00047c82 */ /* 0x000fe20008000000 */
[----:B------:R-:W-:Y:S02]  /*55c0*/  UMOV UR5, URZ ;  /* 0x0000003f00057c82 */ /* 0x000fe40008000000 */
[----:B------:R-:W-:Y:S02]  /*55d0*/  ULEA.HI.X UR17, UR6, UR17, UR10, 0x2, UP0 ;  /* 0x0000001106117291 */ /* 0x000fe400080f140a */
[----:B------:R-:W-:Y:S02]  /*55e0*/  UIADD3 UR12, UP0, UR16, 0x4000, URZ ;  /* 0x00004000100c7890 */ /* 0x000fe4000ff1e03f */
[----:B------:R-:W-:-:S02]  /*55f0*/  UIADD3 UR14, UP1, UR16, 0x8000, URZ ;  /* 0x00008000100e7890 */ /* 0x000fc4000ff3e03f */
[----:B------:R-:W-:Y:S02]  /*5600*/  UIADD3 UR16, UP2, UR16, 0xc000, URZ ;  /* 0x0000c00010107890 */ /* 0x000fe4000ff5e03f */
[----:B------:R-:W-:Y:S02]  /*5610*/  UIADD3.X UR13, URZ, UR17, URZ, UP0, !UPT ;  /* 0x000000113f0d7290 */ /* 0x000fe400087fe43f */
[----:B------:R-:W-:Y:S02]  /*5620*/  UIADD3.X UR15, URZ, UR17, URZ, UP1, !UPT ;  /* 0x000000113f0f7290 */ /* 0x000fe40008ffe43f */
[----:B------:R-:W-:Y:S01]  /*5630*/  UIADD3.X UR17, URZ, UR17, URZ, UP2, !UPT ;  /* 0x000000113f117290 */ /* 0x000fe200097fe43f */
[----:B------:R-:W-:-:S11]  /*5640*/  ULDC.64 UR20, c[0x0][0x2c0] ;  /* 0x0000b00000147ab9 */ /* 0x000fd60000000a00 */
.L_x_47:
[----:B------:R-:W-:Y:S01]  /*5650*/  USHF.L.U32 UR8, UR4, 0xe, URZ ;  /* 0x0000000e04087899 */ /* 0x000fe2000800063f */
[----:B------:R-:W-:Y:S03]  /*5660*/  BAR.SYNC.DEFER_BLOCKING 0xd, 0xa0 ;  /* 0x0342800000007b1d */ /* 0x000fe60000010000 */
[----:B------:R-:W-:Y:S02]  /*5670*/  UIMAD.WIDE UR24, UR8, 0x4, UR12 ;  /* 0x00000004081878a5 */ /* 0x000fe4000f8e020c */
[----:B------:R-:W-:Y:S01]  /*5680*/  UIMAD.WIDE UR22, UR8, 0x4, UR14 ;  /* 0x00000004081678a5 */ /* 0x000fe2000f8e020e */
[----:B------:R-:W-:Y:S01]  /*5690*/  BSSY B0, `(.L_x_35) ;  /* 0x0000011000007945 */ /* 0x000fe20003800000 */
[----:B------:R-:W-:-:S03]  /*56a0*/  UIMAD.WIDE UR8, UR8, 0x4, UR16 ;  /* 0x00000004080878a5 */ /* 0x000fc6000f8e0210 */
[----:B------:R-:W-:Y:S09]  /*56b0*/  @!P0 BRA `(.L_x_36) ;  /* 0x0000000000388947 */ /* 0x000ff20003800000 */
[----:B------:R-:W1:Y:S01]  /*56c0*/  S2UR UR19, SR_CgaCtaId ;  /* 0x00000000001379c3 */ /* 0x000e620000008800 */
[----:B------:R-:W-:Y:S01]  /*56d0*/  USHF.L.U32 UR11, UR5, 0xd, URZ ;  /* 0x0000000d050b7899 */ /* 0x000fe2000800063f */
[----:B------:R-:W-:Y:S01]  /*56e0*/  UMOV UR18, 0x400 ;  /* 0x0000040000127882 */ /* 0x000fe20000000000 */
[----:B------:R-:W-:Y:S02]  /*56f0*/  UMOV UR27, 0x14f00000 ;  /* 0x14f00000001b7882 */ /* 0x000fe40000000000 */
[----:B------:R-:W-:-:S04]  /*5700*/  UIADD3 UR26, UP0, UR11, UR6, URZ ;  /* 0x000000060b1a7290 */ /* 0x000fc8000ff1e03f */
[----:B------:R-:W-:Y:S02]  /*5710*/  ULEA.HI.X.SX32 UR11, UR11, UR10, 0x1, UP0 ;  /* 0x0000000a0b0b7291 */ /* 0x000fe400080f0e3f */
[----:B------:R-:W-:-:S04]  /*5720*/  ULEA UR28, UP0, UR26, UR20, 0x2 ;  /* 0x000000141a1c7291 */ /* 0x000fc8000f80103f */
[----:B------:R-:W-:-:S03]  /*5730*/  ULEA.HI.X UR29, UR26, UR21, UR11, 0x2, UP0 ;  /* 0x000000151a1d7291 */ /* 0x000fc600080f140b */
[----:B------:R-:W-:Y:S01]  /*5740*/  UMOV UR11, 0x400 ;  /* 0x00000400000b7882 */ /* 0x000fe20000000000 */
[----:B------:R-:W-:Y:S01]  /*5750*/  UMOV UR26, 0x0 ;  /* 0x00000000001a7882 */ /* 0x000fe20000000000 */
[----:B-1----:R-:W-:-:S04]  /*5760*/  ULEA UR18, UR19, UR18, 0x18 ;  /* 0x0000001213127291 */ /* 0x002fc8000f8ec03f */
[----:B------:R-:W-:-:S09]  /*5770*/  UIADD3 UR18, UR18, 0x8000, URZ ;  /* 0x0000800012127890 */ /* 0x000fd2000fffe03f */
[----:B------:R1:W-:Y:S02]  /*5780*/  UBLKRED.G.S.ADD.F32.RN [UR28], [UR18], UR11, desc[UR26] ;  /* 0x00001a1c120073bb */ /* 0x0003e400080a140b */
[----:B-1----:R0:W-:Y:S02]  /*5790*/  UTMACMDFLUSH ;  /* 0x00000000000079b7 */ /* 0x0021e40000000000 */
.L_x_36:
[----:B------:R-:W-:Y:S05]  /*57a0*/  BSYNC B0 ;  /* 0x0000000000007941 */ /* 0x000fea0003800000 */
.L_x_35:
[----:B------:R-:W-:Y:S06]  /*57b0*/  BAR.SYNC.DEFER_BLOCKING 0xe, 0xa0 ;  /* 0x0382800000007b1d */ /* 0x000fec0000010000 */
[----:B------:R-:W-:Y:S04]  /*57c0*/  BSSY B0, `(.L_x_37) ;  /* 0x000000c000007945 */ /* 0x000fe80003800000 */
[----:B------:R-:W-:Y:S05]  /*57d0*/  @!P0 BRA `(.L_x_38) ;  /* 0x0000000000288947 */ /* 0x000fea0003800000 */
[----:B------:R-:W1:Y:S01]  /*57e0*/  S2UR UR18, SR_CgaCtaId ;  /* 0x00000000001279c3 */ /* 0x000e620000008800 */
[----:B------:R-:W-:Y:S01]  /*57f0*/  UMOV UR11, 0x400 ;  /* 0x00000400000b7882 */ /* 0x000fe20000000000 */
[----:B------:R-:W-:Y:S01]  /*5800*/  UMOV UR26, 0x0 ;  /* 0x00000000001a7882 */ /* 0x000fe20000000000 */
[----:B------:R-:W-:Y:S01]  /*5810*/  UMOV UR27, 0x14f00000 ;  /* 0x14f00000001b7882 */ /* 0x000fe20000000000 */
[----:B-1----:R-:W-:-:S03]  /*5820*/  ULEA UR11, UR18, UR11, 0x18 ;  /* 0x0000000b120b7291 */ /* 0x002fc6000f8ec03f */
[----:B------:R-:W-:Y:S01]  /*5830*/  UMOV UR18, 0x400 ;  /* 0x0000040000127882 */ /* 0x000fe20000000000 */
[----:B------:R-:W-:-:S09]  /*5840*/  UIADD3 UR11, UR11, 0xc000, URZ ;  /* 0x0000c0000b0b7890 */ /* 0x000fd2000fffe03f */
[----:B------:R1:W-:Y:S01]  /*5850*/  UBLKRED.G.S.ADD.F32.RN [UR24], [UR11], UR18, desc[UR26] ;  /* 0x00001a180b0073bb */ /* 0x0003e200080a1412 */
[----:B------:R0:W-:Y:S01]  /*5860*/  UTMACMDFLUSH ;  /* 0x00000000000079b7 */ /* 0x0001e20000000000 */
[----:B-1----:R-:W-:-:S04]  /*5870*/  DEPBAR.LE SB0, 0x1 ;  /* 0x000080400000791a */ /* 0x002fc80000000000 */
.L_x_38:
[----:B------:R-:W-:Y:S05]  /*5880*/  BSYNC B0 ;  /* 0x0000000000007941 */ /* 0x000fea0003800000 */
.L_x_37:
[----:B------:R-:W-:Y:S06]  /*5890*/  BAR.ARV 0xa, 0xa0 ;  /* 0x0282800000007b1d */ /* 0x000fec0000002000 */
[----:B------:R-:W-:Y:S04]  /*58a0*/  BSSY B0, `(.L_x_39) ;  /* 0x0000003000007945 */ /* 0x000fe80003800000 */
[----:B------:R-:W-:Y:S05]  /*58b0*/  @!P0 BRA `(.L_x_40) ;  /* 0x0000000000048947 */ /* 0x000fea0003800000 */
[----:B------:R-:W-:-:S04]  /*58c0*/  DEPBAR.LE SB0, 0x0 ;  /* 0x000080000000791a */ /* 0x000fc80000000000 */
.L_x_40:
[----:B------:R-:W-:Y:S05]  /*58d0*/  BSYNC B0 ;  /* 0x0000000000007941 */ /* 0x000fea0003800000 */
.L_x_39:
[----:B------:R-:W-:Y:S06]  /*58e0*/  BAR.ARV 0xb, 0xa0 ;  /* 0x02c2800000007b1d */ /* 0x000fec0000002000 */
[----:B------:R-:W-:Y:S02]  /*58f0*/  BSSY B0, `(.L_x_41) ;  /* 0x000000c000007945 */ /* 0x000fe40003800000 */
[----:B------:R-:W-:Y:S06]  /*5900*/  BAR.SYNC.DEFER_BLOCKING 0xd, 0xa0 ;  /* 0x0342800000007b1d */ /* 0x000fec0000010000 */
        /* <DEDUP_REMOVED lines=8> */
[----:B------:R1:W-:Y:S02]  /*5990*/  UBLKRED.G.S.ADD.F32.RN [UR22], [UR11], UR18, desc[UR24] ;  /* 0x000018160b0073bb */ /* 0x0003e400080a1412 */
[----:B-1----:R0:W-:Y:S02]  /*59a0*/  UTMACMDFLUSH ;  /* 0x00000000000079b7 */ /* 0x0021e40000000000 */
.L_x_42:
[----:B------:R-:W-:Y:S05]  /*59b0*/  BSYNC B0 ;  /* 0x0000000000007941 */ /* 0x000fea0003800000 */
.L_x_41:
        /* <DEDUP_REMOVED lines=13> */
.L_x_44:
[----:B------:R-:W-:Y:S05]  /*5a90*/  BSYNC B0 ;  /* 0x0000000000007941 */ /* 0x000fea0003800000 */
.L_x_43:
[----:B------:R-:W-:Y:S01]  /*5aa0*/  VIADD R0, R0, 0xfffffffe ;  /* 0xfffffffe00007836 */ /* 0x000fe20000000000 */
[----:B------:R-:W-:Y:S06]  /*5ab0*/  BAR.ARV 0xa, 0xa0 ;  /* 0x0282800000007b1d */ /* 0x000fec0000002000 */
[----:B------:R-:W-:Y:S01]  /*5ac0*/  BSSY B0, `(.L_x_45) ;  /* 0x0000004000007945 */ /* 0x000fe20003800000 */
[----:B------:R-:W-:-:S03]  /*5ad0*/  ISETP.NE.AND P1, PT, R0, RZ, PT ;  /* 0x000000ff0000720c */ /* 0x000fc60003f25270 */
[----:B------:R-:W-:Y:S10]  /*5ae0*/  @!P0 BRA `(.L_x_46) ;  /* 0x0000000000048947 */ /* 0x000ff40003800000 */
[----:B------:R-:W-:-:S04]  /*5af0*/  DEPBAR.LE SB0, 0x0 ;  /* 0x000080000000791a */ /* 0x000fc80000000000 */
.L_x_46:
[----:B------:R-:W-:Y:S05]  /*5b00*/  BSYNC B0 ;  /* 0x0000000000007941 */ /* 0x000fea0003800000 */
.L_x_45:
[----:B------:R-:W-:Y:S06]  /*5b10*/  BAR.ARV 0xb, 0xa0 ;  /* 0x02c2800000007b1d */ /* 0x000fec0000002000 */
[----:B------:R-:W-:Y:S02]  /*5b20*/  UIADD3 UR5, UR5, 0x2, URZ ;  /* 0x0000000205057890 */ /* 0x000fe4000fffe03f */
[----:B------:R-:W-:Y:S01]  /*5b30*/  UIADD3 UR4, UR4, 0x1, URZ ;  /* 0x0000000104047890 */ /* 0x000fe2000fffe03f */
[----:B------:R-:W-:Y:S11]  /*5b40*/  @P1 BRA `(.L_x_47) ;  /* 0xfffffff800c01947 */ /* 0x000ff6000383ffff */
[----:B------:R-:W-:-:S12]  /*5b50*/  USHF.L.U32 UR5, UR5, 0xd, URZ ;  /* 0x0000000d05057899 */ /* 0x000fd8000800063f */
.L_x_34:
[----:B------:R-:W-:-:S13]  /*5b60*/  ISETP.NE.AND P1, PT, R3, RZ, PT ;  /* 0x000000ff0300720c */ /* 0x000fda0003f25270 */
[----:B------:R-:W-:Y:S05]  /*5b70*/  @!P1 BRA `(.L_x_7) ;  /* 0x0000001800f49947 */ /* 0x000fea0003800000 */
[----:B------:R-:W-:Y:S06]  /*5b80*/  BAR.SYNC.DEFER_BLOCKING 0xd, 0xa0 ;  /* 0x0342800000007b1d */ /* 0x000fec0000010000 */
[----:B------:R-:W-:Y:S04]  /*5b90*/  BSSY B0, `(.L_x_48) ;  /* 0x0000010000007945 */ /* 0x000fe80003800000 */
[----:B------:R-:W-:Y:S05]  /*5ba0*/  @!P0 BRA `(.L_x_49) ;  /* 0x0000000000388947 */ /* 0x000fea0003800000 */
[----:B------:R-:W1:Y:S01]  /*5bb0*/  S2UR UR11, SR_CgaCtaId ;  /* 0x00000000000b79c3 */ /* 0x000e620000008800 */
[----:B------:R-:W-:Y:S01]  /*5bc0*/  UIADD3 UR12, UP0, UR5, UR6, URZ ;  /* 0x00000006050c7290 */ /* 0x000fe2000ff1e03f */
[----:B------:R-:W-:Y:S01]  /*5bd0*/  UMOV UR4, 0x400 ;  /* 0x0000040000047882 */ /* 0x000fe20000000000 */
[----:B------:R-:W-:Y:S02]  /*5be0*/  ULDC.64 UR8, c[0x0][0x2c0] ;  /* 0x0000b00000087ab9 */ /* 0x000fe40000000a00 */
[----:B------:R-:W-:Y:S02]  /*5bf0*/  ULEA.HI.X.SX32 UR13, UR5, UR10, 0x1, UP0 ;  /* 0x0000000a050d7291 */ /* 0x000fe400080f0e3f */
[----:B------:R-:W-:-:S04]  /*5c00*/  ULEA UR8, UP0, UR12, UR8, 0x2 ;  /* 0x000000080c087291 */ /* 0x000fc8000f80103f */
[----:B------:R-:W-:-:S03]  /*5c10*/  ULEA.HI.X UR9, UR12, UR9, UR13, 0x2, UP0 ;  /* 0x000000090c097291 */ /* 0x000fc600080f140d */
[----:B------:R-:W-:Y:S01]  /*5c20*/  UMOV UR12, 0x0 ;  /* 0x00000000000c7882 */ /* 0x000fe20000000000 */
[----:B------:R-:W-:Y:S01]  /*5c30*/  UMOV UR13, 0x14f00000 ;  /* 0x14f00000000d7882 */ /* 0x000fe20000000000 */
[----:B-1----:R-:W-:-:S03]  /*5c40*/  ULEA UR4, UR11, UR4, 0x18 ;  /* 0x000000040b047291 */ /* 0x002fc6000f8ec03f */
[----:B------:R-:W-:Y:S01]  /*5c50*/  UMOV UR11, 0x400 ;  /* 0x00000400000b7882 */ /* 0x000fe20000000000 */
[----:B------:R-:W-:-:S09]  /*5c60*/  UIADD3 UR4, UR4, 0x8000, URZ ;  /* 0x0000800004047890 */ /* 0x000fd2000fffe03f */
[----:B------:R1:W-:Y:S02]  /*5c70*/  UBLKRED.G.S.ADD.F32.RN [UR8], [UR4], UR11, desc[UR12] ;  /* 0x00000c08040073bb */ /* 0x0003e400080a140b */
[----:B-1----:R0:W-:Y:S02]  /*5c80*/  UTMACMDFLUSH ;  /* 0x00000000000079b7 */ /* 0x0021e40000000000 */
.L_x_49:
[----:B------:R-:W-:Y:S05]  /*5c90*/  BSYNC B0 ;  /* 0x0000000000007941 */ /* 0x000fea0003800000 */
.L_x_48:
[----:B------:R-:W-:Y:S06]  /*5ca0*/  BAR.SYNC.DEFER_BLOCKING 0xe, 0xa0 ;  /* 0x0382800000007b1d */ /* 0x000fec0000010000 */
[----:B------:R-:W-:Y:S04]  /*5cb0*/  BSSY B0, `(.L_x_50) ;  /* 0x0000012000007945 */ /* 0x000fe80003800000 */
[----:B------:R-:W-:Y:S05]  /*5cc0*/  @!P0 BRA `(.L_x_51) ;  /* 0x0000000000408947 */ /* 0x000fea0003800000 */
[----:B------:R-:W1:Y:S01]  /*5cd0*/  S2UR UR12, SR_CgaCtaId ;  /* 0x00000000000c79c3 */ /* 0x000e620000008800 */
[----:B------:R-:W-:Y:S01]  /*5ce0*/  UIADD3 UR4, UR5, 0x1000, URZ ;  /* 0x0000100005047890 */ /* 0x000fe2000fffe03f */
[----:B------:R-:W-:Y:S01]  /*5cf0*/  UMOV UR11, 0x400 ;  /* 0x00000400000b7882 */ /* 0x000fe20000000000 */
[----:B------:R-:W-:Y:S02]  /*5d00*/  ULDC.64 UR8, c[0x0][0x2c0] ;  /* 0x0000b00000087ab9 */ /* 0x000fe40000000a00 */
[----:B------:R-:W-:-:S04]  /*5d10*/  UIADD3 UR13, UP0, UR4, UR6, URZ ;  /* 0x00000006040d7290 */ /* 0x000fc8000ff1e03f */
        /* <DEDUP_REMOVED lines=11> */
.L_x_51:
[----:B------:R-:W-:Y:S05]  /*5dd0*/  BSYNC B0 ;  /* 0x0000000000007941 */ /* 0x000fea0003800000 */
.L_x_50:
[----:B------:R-:W-:Y:S06]  /*5de0*/  BAR.ARV 0xa, 0xa0 ;  /* 0x0282800000007b1d */ /* 0x000fec0000002000 */
[----:B------:R-:W-:Y:S04]  /*5df0*/  BSSY B0, `(.L_x_52) ;  /* 0x0000003000007945 */ /* 0x000fe80003800000 */
[----:B------:R-:W-:Y:S05]  /*5e00*/  @!P0 BRA `(.L_x_53) ;  /* 0x0000000000048947 */ /* 0x000fea0003800000 */
[----:B------:R-:W-:-:S04]  /*5e10*/  DEPBAR.LE SB0, 0x0 ;  /* 0x000080000000791a */ /* 0x000fc80000000000 */
.L_x_53:
[----:B------:R-:W-:Y:S05]  /*5e20*/  BSYNC B0 ;  /* 0x0000000000007941 */ /* 0x000fea0003800000 */
.L_x_52:
[----:B------:R-:W-:Y:S06]  /*5e30*/  BAR.ARV 0xb, 0xa0 ;  /* 0x02c2800000007b1d */ /* 0x000fec0000002000 */
[----:B------:R-:W-:Y:S05]  /*5e40*/  BRA `(.L_x_7) ;  /* 0x0000001800407947 */ /* 0x000fea0003800000 */
.L_x_33:
[----:B------:R-:W1:Y:S01]  /*5e50*/  S2UR UR21, SR_CTAID.Z ;  /* 0x00000000001579c3 */ /* 0x000e620000002700 */
[----:B------:R-:W-:Y:S01]  /*5e60*/  IMAD.MOV.U32 R9, RZ, RZ, 0x1 ;  /* 0x00000001ff097424 */ /* 0x000fe200078e00ff */
[----:B-1----:R-:W-:-:S13]  /*5e70*/  ISETP.LE.AND P0, PT, RZ, UR21, PT ;  /* 0x00000015ff007c0c */ /* 0x002fda000bf03270 */
[----:B------:R-:W-:Y:S05]  /*5e80*/  @!P0 BRA `(.L_x_54) ;  /* 0x0000001400a08947 */ /* 0x000fea0003800000 */
[----:B------:R-:W1:Y:S01]  /*5e90*/  S2R R15, SR_CTAID.Y ;  /* 0x00000000000f7919 */ /* 0x000e620000002600 */
[----:B------:R-:W2:Y:S01]  /*5ea0*/  LDC.64 R2, c[0x0][0x718] ;  /* 0x0001c600ff027b82 */ /* 0x000ea20000000a00 */
[----:B------:R-:W-:Y:S01]  /*5eb0*/  ULDC UR4, c[0x0][0x2e8] ;  /* 0x0000ba0000047ab9 */ /* 0x000fe20000000800 */
[----:B------:R-:W-:Y:S01]  /*5ec0*/  BSSY B0, `(.L_x_54) ;  /* 0x0000164000007945 */ /* 0x000fe20003800000 */
[----:B------:R-:W3:Y:S01]  /*5ed0*/  S2R R13, SR_CTAID.Z ;  /* 0x00000000000d7919 */ /* 0x000ee20000002700 */
[----:B------:R-:W-:-:S04]  /*5ee0*/  UISETP.NE.AND UP0, UPT, UR4, 0x1, UPT ;  /* 0x000000010400788c */ /* 0x000fc8000bf05270 */
[----:B------:R-:W4:Y:S07]  /*5ef0*/  S2UR UR20, SR_CTAID.Y ;  /* 0x00000000001479c3 */ /* 0x000f2e0000002600 */
[----:B------:R-:W-:Y:S01]  /*5f00*/  @UP0 ULDC UR6, c[0x0][0x2ec] ;  /* 0x0000bb0000060ab9 */ /* 0x000fe20000000800 */
[----:B------:R-:W5:Y:S01]  /*5f10*/  LDC.64 R10, c[0x0][0x720] ;  /* 0x0001c800ff0a7b82 */ /* 0x000f620000000a00 */
[----:B------:R-:W-:-:S07]  /*5f20*/  @UP0 ULDC UR8, c[0x0][0x2f0] ;  /* 0x0000bc0000080ab9 */ /* 0x000fce0000000800 */
[----:B------:R-:W5:Y:S01]  /*5f30*/  LDC.64 R4, c[0x0][0x700] ;  /* 0x0001c000ff047b82 */ /* 0x000f620000000a00 */
[----:B-1----:R-:W-:Y:S01]  /*5f40*/  SHF.R.S32.HI R15, RZ, 0x1f, R15 ;  /* 0x0000001fff0f7819 */ /* 0x002fe2000001140f */
[----:B----4-:R-:W-:Y:S02]  /*5f50*/  UIMAD.WIDE.U32 UR6, UR20, UR6, URZ ;  /* 0x00000006140672a5 */ /* 0x010fe4000f8e003f */
[----:B------:R-:W-:Y:S01]  /*5f60*/  UMOV UR12, UR20 ;  /* 0x00000014000c7c82 */ /* 0x000fe20008000000 */
[----:B---3--:R-:W-:Y:S01]  /*5f70*/  SHF.R.S32.HI R13, RZ, 0x1f, R13 ;  /* 0x0000001fff0d7819 */ /* 0x008fe2000001140d */
[----:B--2---:R-:W-:Y:S01]  /*5f80*/  IMAD R0, R15, R2, RZ ;  /* 0x000000020f007224 */ /* 0x004fe200078e02ff */
[----:B------:R-:W-:-:S03]  /*5f90*/  @UP0 USHF.R.U32.HI UR12, URZ, UR8, UR7 ;  /* 0x000000083f0c0299 */ /* 0x000fc60008011607 */
[----:B------:R-:W-:Y:S02]  /*5fa0*/  IMAD R7, R3, UR20, R0 ;  /* 0x0000001403077c24 */ /* 0x000fe4000f8e0200 */
[----:B------:R-:W-:-:S04]  /*5fb0*/  IMAD.WIDE.U32 R2, R2, UR20, RZ ;  /* 0x0000001402027c25 */ /* 0x000fc8000f8e00ff */
[----:B------:R-:W-:Y:S02]  /*5fc0*/  IMAD.IADD R3, R3, 0x1, R7 ;  /* 0x0000000103037824 */ /* 0x000fe400078e0207 */
[----:B------:R-:W1:Y:S01]  /*5fd0*/  LDC.64 R6, c[0x0][0x730] ;  /* 0x0001cc00ff067b82 */ /* 0x000e620000000a00 */
[----:B-----5:R-:W-:Y:S02]  /*5fe0*/  IMAD R0, R13, R10, RZ ;  /* 0x0000000a0d007224 */ /* 0x020fe400078e02ff */
[----:B------:R-:W-:-:S04]  /*5ff0*/  IMAD.WIDE.U32 R2, R10, UR21, R2 ;  /* 0x000000150a027c25 */ /* 0x000fc8000f8e0002 */
[----:B------:R-:W-:Y:S01]  /*6000*/  IMAD R11, R11, UR21, R0 ;  /* 0x000000150b0b7c24 */ /* 0x000fe2000f8e0200 */
[----:B------:R-:W-:-:S03]  /*6010*/  LEA R4, P0, R2, R4, 0x2 ;  /* 0x0000000402047211 */ /* 0x000fc600078010ff */
[----:B------:R-:W-:Y:S01]  /*6020*/  IMAD.IADD R0, R3, 0x1, R11 ;  /* 0x0000000103007824 */ /* 0x000fe200078e020b */
[----:B------:R-:W-:-:S04]  /*6030*/  R2UR UR4, R4 ;  /* 0x00000000040472ca */ /* 0x000fc800000e0000 */
[----:B------:R-:W-:Y:S02]  /*6040*/  LEA.HI.X R0, R2, R5, R0, 0x2, P0 ;  /* 0x0000000502007211 */ /* 0x000fe400000f1400 */
[----:B------:R-:W-:Y:S02]  /*6050*/  ELECT P0, URZ, PT ;  /* 0x00000000003f782f */ /* 0x000fe40003800000 */
[----:B------:R-:W-:Y:S01]  /*6060*/  R2UR UR5, R0 ;  /* 0x00000000000572ca */ /* 0x000fe200000e0000 */
[----:B-1----:R-:W-:-:S04]  /*6070*/  IMAD R2, R15, R6, RZ ;  /* 0x000000060f027224 */ /* 0x002fc800078e02ff */
[----:B------:R-:W-:Y:S02]  /*6080*/  IMAD R5, R7, UR20, R2 ;  /* 0x0000001407057c24 */ /* 0x000fe4000f8e0202 */
[----:B------:R-:W1:Y:S01]  /*6090*/  LDC.64 R2, c[0x0][0x738] ;  /* 0x0001ce00ff027b82 */ /* 0x000e620000000a00 */
[----:B------:R-:W-:-:S04]  /*60a0*/  IMAD.WIDE.U32 R6, R6, UR20, RZ ;  /* 0x0000001406067c25 */ /* 0x000fc8000f8e00ff */
[----:B------:R-:W-:Y:S02]  /*60b0*/  IMAD.IADD R7, R7, 0x1, R5 ;  /* 0x0000000107077824 */ /* 0x000fe400078e0205 */
[----:B-1----:R-:W-:Y:S02]  /*60c0*/  IMAD R0, R13, R2, RZ ;  /* 0x000000020d007224 */ /* 0x002fe400078e02ff */
[----:B------:R-:W-:-:S04]  /*60d0*/  IMAD.WIDE.U32 R6, R2, UR21, R6 ;  /* 0x0000001502067c25 */ /* 0x000fc8000f8e0006 */
[----:B------:R-:W-:Y:S02]  /*60e0*/  IMAD R3, R3, UR21, R0 ;  /* 0x0000001503037c24 */ /* 0x000fe4000f8e0200 */
[----:B------:R-:W-:Y:S01]  /*60f0*/  IMAD.MOV.U32 R0, RZ, RZ, RZ ;  /* 0x000000ffff007224 */ /* 0x000fe200078e00ff */
[----:B------:R-:W-:Y:S06]  /*6100*/  @!P0 BRA `(.L_x_55) ;  /* 0x0000001000fc8947 */ /* 0x000fec0003800000 */
[----:B------:R-:W1:Y:S01]  /*6110*/  S2R R0, SR_CgaCtaId ;  /* 0x0000000000007919 */ /* 0x000e620000008800 */
[----:B------:R-:W-:Y:S01]  /*6120*/  MOV R11, 0x400 ;  /* 0x00000400000b7802 */ /* 0x000fe20000000f00 */
[----:B------:R-:W2:Y:S01]  /*6130*/  S2R R8, SR_TID.X ;  /* 0x0000000000087919 */ /* 0x000ea20000002100 */
[----:B------:R-:W3:Y:S02]  /*6140*/  S2R R2, SR_CTAID.X ;  /* 0x0000000000027919 */ /* 0x000ee40000002500 */
[----:B-1----:R-:W-:Y:S01]  /*6150*/  LEA R11, R0, R11, 0x18 ;  /* 0x0000000b000b7211 */ /* 0x002fe200078ec0ff */
[----:B------:R-:W-:Y:S01]  /*6160*/  IMAD.MOV.U32 R0, RZ, RZ, 0x1 ;  /* 0x00000001ff007424 */ /* 0x000fe200078e00ff */
[----:B--2---:R-:W-:-:S04]  /*6170*/  LOP3.LUT R8, R8, 0x7f, RZ, 0xc0, !PT ;  /* 0x0000007f08087812 */ /* 0x004fc800078ec0ff */
[----:B------:R-:W-:Y:S02]  /*6180*/  SHF.L.U32 R0, R0, 0x1f, RZ ;  /* 0x0000001f00007819 */ /* 0x000fe400000006ff */
[----:B------:R-:W-:Y:S02]  /*6190*/  ISETP.NE.AND P0, PT, R8, RZ, PT ;  /* 0x000000ff0800720c */ /* 0x000fe40003f05270 */
[----:B------:R-:W1:Y:S02]  /*61a0*/  SYNCS.PHASECHK.TRANS64.TRYWAIT P1, [R11+URZ+0x30c20], R0 ;  /* 0x030c20000b0075a7 */ /* 0x000e64000802017f */
[----:B-1-3--:R-:W-:Y:S09]  /*61b0*/  @!P1 BRA `(.L_x_56) ;  /* 0x0000001400c49947 */ /* 0x00aff20003800000 */
.L_x_84:
[----:B------:R-:W-:Y:S02]  /*61c0*/  IMAD.IADD R10, R7, 0x1, R3 ;  /* 0x00000001070a7824 */ /* 0x000fe400078e0203 */
[----:B------:R-:W-:Y:S02]  /*61d0*/  IMAD.SHL.U32 R2, R2, 0x80, RZ ;  /* 0x0000008002027824 */ /* 0x000fe400078e00ff */
[----:B------:R-:W-:Y:S01]  /*61e0*/  IMAD.MOV.U32 R9, RZ, RZ, 0x1 ;  /* 0x00000001ff097424 */ /* 0x000fe200078e00ff */
[----:B------:R-:W-:Y:S06]  /*61f0*/  @P0 BRA `(.L_x_57) ;  /* 0x0000000000180947 */ /* 0x000fec0003800000 */
[----:B------:R-:W2:Y:S01]  /*6200*/  S2R R4, SR_TID.X ;  /* 0x0000000000047919 */ /* 0x000ea20000002100 */
[----:B-1----:R-:W-:-:S04]  /*6210*/  IMAD.MOV.U32 R0, RZ, RZ, 0x4200 ;  /* 0x00004200ff007424 */ /* 0x002fc800078e00ff */
[----:B------:R3:W-:Y:S01]  /*6220*/  SYNCS.ARRIVE.TRANS64 RZ, [R11+URZ+0x30c10], R0 ;  /* 0x030c10000bff79a7 */ /* 0x0007e2000800003f */
[----:B--2---:R-:W-:-:S13]  /*6230*/  LOP3.LUT P1, RZ, R4, 0x1f, RZ, 0xc0, !PT ;  /* 0x0000001f04ff7812 */ /* 0x004fda000782c0ff */
[----:B---3--:R-:W-:Y:S05]  /*6240*/  @!P1 BRA `(.L_x_57) ;  /* 0x0000000000049947 */ /* 0x008fea0003800000 */
[----:B------:R-:W-:Y:S01]  /*6250*/  BPT.TRAP 0x1 ;  /* 0x000000040000795c */ /* 0x000fe20000300000 */
.L_x_57:
[----:B------:R-:W2:Y:S01]  /*6260*/  LDC.64 R4, c[0x0][0x198] ;  /* 0x00006600ff047b82 */ /* 0x000ea20000000a00 */
[----:B------:R-:W-:Y:S01]  /*6270*/  R2UR UR11, R2 ;  /* 0x00000000020b72ca */ /* 0x000fe200000e0000 */
[----:B------:R-:W-:Y:S01]  /*6280*/  UMOV UR14, 0x0 ;  /* 0x00000000000e7882 */ /* 0x000fe20000000000 */
[----:B------:R-:W-:Y:S01]  /*6290*/  R2UR UR8, R11 ;  /* 0x000000000b0872ca */ /* 0x000fe200000e0000 */
[----:B------:R-:W-:Y:S01]  /*62a0*/  UMOV UR15, 0x14f00000 ;  /* 0x14f00000000f7882 */ /* 0x000fe20000000000 */
[----:B------:R-:W-:Y:S01]  /*62b0*/  UMOV UR19, URZ ;  /* 0x0000003f00137c82 */ /* 0x000fe20008000000 */
[----:B------:R-:W-:Y:S01]  /*62c0*/  UMOV UR18, URZ ;  /* 0x0000003f00127c82 */ /* 0x000fe20008000000 */
[----:B------:R-:W-:Y:S01]  /*62d0*/  UMOV UR25, 0x20 ;  /* 0x0000002000197882 */ /* 0x000fe20000000000 */
[----:B------:R-:W3:Y:S01]  /*62e0*/  LDC R12, c[0x0][0x280] ;  /* 0x0000a000ff0c7b82 */ /* 0x000ee20000000800 */
[----:B------:R-:W-:Y:S01]  /*62f0*/  UMOV UR22, 0x0 ;  /* 0x0000000000167882 */ /* 0x000fe20000000000 */
[----:B------:R-:W-:Y:S01]  /*6300*/  UMOV UR23, 0x10000000 ;  /* 0x1000000000177882 */ /* 0x000fe20000000000 */
[----:B------:R-:W-:Y:S01]  /*6310*/  UMOV UR13, UR21 ;  /* 0x00000015000d7c82 */ /* 0x000fe20008000000 */
[----:B------:R-:W-:Y:S01]  /*6320*/  UMOV UR10, UR18 ;  /* 0x00000012000a7c82 */ /* 0x000fe20008000000 */
[----:B------:R-:W-:Y:S01]  /*6330*/  UMOV UR28, UR12 ;  /* 0x0000000c001c7c82 */ /* 0x000fe20008000000 */
[----:B------:R-:W-:Y:S01]  /*6340*/  UMOV UR29, UR21 ;  /* 0x00000015001d7c82 */ /* 0x000fe20008000000 */
[----:B------:R-:W-:Y:S01]  /*6350*/  UMOV UR26, UR18 ;  /* 0x00000012001a7c82 */ /* 0x000fe20008000000 */
[----:B------:R-:W-:Y:S01]  /*6360*/  UIADD3 UR16, UR8, 0x10000, URZ ;  /* 0x0001000008107890 */ /* 0x000fe2000fffe03f */
[----:B------:R-:W-:Y:S01]  /*6370*/  IMAD.MOV.U32 R20, RZ, RZ, RZ ;  /* 0x000000ffff147224 */ /* 0x000fe200078e00ff */
[----:B------:R-:W-:-:S02]  /*6380*/  UIADD3 UR17, UR8, 0x30c10, URZ ;  /* 0x00030c1008117890 */ /* 0x000fc4000fffe03f */
[----:B------:R-:W-:Y:S02]  /*6390*/  UIADD3 UR30, UR8, 0x20000, URZ ;  /* 0x00020000081e7890 */ /* 0x000fe4000fffe03f */
[----:B------:R-:W-:Y:S01]  /*63a0*/  UIADD3 UR9, UR8, 0x30c00, URZ ;  /* 0x00030c0008097890 */ /* 0x000fe2000fffe03f */
[----:B--2---:R-:W-:Y:S01]  /*63b0*/  IMAD.MOV.U32 R8, RZ, RZ, R4 ;  /* 0x000000ffff087224 */ /* 0x004fe200078e0004 */
[----:B------:R-:W-:Y:S01]  /*63c0*/  UIADD3 UR24, UR8, 0x4000, URZ ;  /* 0x0000400008187890 */ /* 0x000fe2000fffe03f */
[----:B------:R-:W-:Y:S01]  /*63d0*/  IMAD.MOV.U32 R4, RZ, RZ, 0x8000 ;  /* 0x00008000ff047424 */ /* 0x000fe200078e00ff */
[----:B------:R-:W-:Y:S01]  /*63e0*/  UMOV UR31, UR17 ;  /* 0x00000011001f7c82 */ /* 0x000fe20008000000 */
[----:B------:R-:W-:Y:S01]  /*63f0*/  UMOV UR27, UR11 ;  /* 0x0000000b001b7c82 */ /* 0x000fe20008000000 */
[----:B-1----:R-:W-:-:S04]  /*6400*/  IADD3 R0, P1, R8, 0x2f0, RZ ;  /* 0x000002f008007810 */ /* 0x002fc80007f3e0ff */
[----:B------:R-:W-:Y:S02]  /*6410*/  R2UR UR32, R0 ;  /* 0x00000000002072ca */ /* 0x000fe400000e0000 */
[----:B------:R-:W-:-:S04]  /*6420*/  IADD3 R0, P2, R8, 0x3f0, RZ ;  /* 0x000003f008007810 */ /* 0x000fc80007f5e0ff */
[----:B------:R-:W-:Y:S01]  /*6430*/  R2UR UR34, R0 ;  /* 0x00000000002272ca */ /* 0x000fe200000e0000 */
[----:B------:R-:W-:Y:S02]  /*6440*/  IMAD.MOV.U32 R0, RZ, RZ, R5 ;  /* 0x000000ffff007224 */ /* 0x000fe400078e0005 */
[----:B------:R-:W-:Y:S02]  /*6450*/  IMAD.MOV.U32 R5, RZ, RZ, RZ ;  /* 0x000000ffff057224 */ /* 0x000fe400078e00ff */
[----:B------:R-:W-:-:S05]  /*6460*/  IMAD.X R2, RZ, RZ, R0, P1 ;  /* 0x000000ffff027224 */ /* 0x000fca00008e0600 */
[----:B------:R-:W-:Y:S01]  /*6470*/  R2UR UR33, R2 ;  /* 0x00000000022172ca */ /* 0x000fe200000e0000 */
[----:B------:R-:W-:-:S05]  /*6480*/  IMAD.X R2, RZ, RZ, R0, P2 ;  /* 0x000000ffff027224 */ /* 0x000fca00010e0600 */
[----:B------:R-:W-:Y:S02]  /*6490*/  R2UR UR35, R2 ;  /* 0x00000000022372ca */ /* 0x000fe400000e0000 */
[----:B------:R-:W-:-:S04]  /*64a0*/  IADD3 R2, P1, R8, 0xf0, RZ ;  /* 0x000000f008027810 */ /* 0x000fc80007f3e0ff */
[----:B------:R-:W-:Y:S01]  /*64b0*/  R2UR UR6, R2 ;  /* 0x00000000020672ca */ /* 0x000fe200000e0000 */
[----:B------:R-:W-:Y:S01]  /*64c0*/  IMAD.X R3, RZ, RZ, R0, P1 ;  /* 0x000000ffff037224 */ /* 0x000fe200008e0600 */
[----:B---3--:R-:W-:-:S04]  /*64d0*/  ISETP.GE.AND P1, PT, R12, 0x81, PT ;  /* 0x000000810c00780c */ /* 0x008fc80003f26270 */
[----:B------:R-:W-:-:S13]  /*64e0*/  R2UR UR7, R3 ;  /* 0x00000000030772ca */ /* 0x000fda00000e0000 */
[----:B------:R-:W-:Y:S01]  /*64f0*/  UTMALDG.4D [UR16], [UR6], desc[UR14] ;  /* 0x00000e10060075b4 */ /* 0x000fe20008019000 */
[----:B------:R1:W-:Y:S01]  /*6500*/  UBLKCP.S.G [UR30], [UR4], UR25 ;  /* 0x0000001e040073ba */ /* 0x0003e20008000219 */
[----:B------:R2:W-:Y:S01]  /*6510*/  SYNCS.ARRIVE.TRANS64 RZ, [R11+URZ+0x30c00], R4 ;  /* 0x030c00040bff79a7 */ /* 0x0005e2000800003f */
[----:B------:R2:W-:Y:S01]  /*6520*/  UTMALDG.4D [UR8], [UR32], desc[UR22] ;  /* 0x00001608200075b4 */ /* 0x0005e20008019000 */
[----:B-1----:R-:W-:Y:S02]  /*6530*/  UMOV UR25, UR9 ;  /* 0x0000000900197c82 */ /* 0x002fe40008000000 */
[----:B------:R2:W-:Y:S01]  /*6540*/  UTMALDG.4D [UR24], [UR34], desc[UR22] ;  /* 0x00001618220075b4 */ /* 0x0005e20008019000 */
[----:B------:R-:W-:Y:S05]  /*6550*/  @!P1 BRA `(.L_x_58) ;  /* 0x0000000c002c9947 */ /* 0x000fea0003800000 */
[----:B------:R-:W1:Y:S01]  /*6560*/  S2R R13, SR_TID.X ;  /* 0x00000000000d7919 */ /* 0x000e620000002100 */
[C---:B--2---:R-:W-:Y:S01]  /*6570*/  VIADD R4, R12.reuse, 0x7f ;  /* 0x0000007f0c047836 */ /* 0x044fe20000000000 */
[----:B------:R-:W-:Y:S01]  /*6580*/  ISETP.GE.AND P1, PT, R12, 0x101, PT ;  /* 0x000001010c00780c */ /* 0x000fe20003f26270 */
[----:B------:R-:W-:Y:S02]  /*6590*/  IMAD.MOV.U32 R20, RZ, RZ, RZ ;  /* 0x000000ffff147224 */ /* 0x000fe400078e00ff */
[----:B------:R-:W-:Y:S01]  /*65a0*/  IMAD.MOV.U32 R15, RZ, RZ, RZ ;  /* 0x000000ffff0f7224 */ /* 0x000fe200078e00ff */
[----:B------:R-:W-:-:S04]  /*65b0*/  SHF.R.S32.HI R9, RZ, 0x1f, R4 ;  /* 0x0000001fff097819 */ /* 0x000fc80000011404 */
[----:B------:R-:W-:Y:S01]  /*65c0*/  LEA.HI R4, R9, R4, RZ, 0x7 ;  /* 0x0000000409047211 */ /* 0x000fe200078f38ff */
[----:B------:R-:W-:-:S03]  /*65d0*/  IMAD.MOV.U32 R9, RZ, RZ, 0x1 ;  /* 0x00000001ff097424 */ /* 0x000fc600078e00ff */
[----:B------:R-:W-:-:S04]  /*65e0*/  LEA.HI.SX32 R4, R4, 0xffffffff, 0x19 ;  /* 0xffffffff04047811 */ /* 0x000fc800078fcaff */
[----:B------:R-:W-:-:S04]  /*65f0*/  VIMNMX R4, R4, 0x1, !PT ;  /* 0x0000000104047848 */ /* 0x000fc80007fe0100 */
[----:B------:R-:W-:Y:S02]  /*6600*/  LOP3.LUT R19, R4, 0x1, RZ, 0xc0, !PT ;  /* 0x0000000104137812 */ /* 0x000fe400078ec0ff */
[----:B-1----:R-:W-:Y:S01]  /*6610*/  LOP3.LUT R14, R13, 0x1f, RZ, 0xc0, !PT ;  /* 0x0000001f0d0e7812 */ /* 0x002fe200078ec0ff */
[----:B------:R-:W-:Y:S06]  /*6620*/  @!P1 BRA `(.L_x_59) ;  /* 0x0000000800009947 */ /* 0x000fec0003800000 */
[----:B------:R-:W-:Y:S02]  /*6630*/  IMAD.IADD R18, R4, 0x1, -R19 ;  /* 0x0000000104127824 */ /* 0x000fe400078e0a13 */
[----:B------:R-:W-:Y:S02]  /*6640*/  IMAD.MOV.U32 R9, RZ, RZ, 0x1 ;  /* 0x00000001ff097424 */ /* 0x000fe400078e00ff */
[----:B------:R-:W-:-:S07]  /*6650*/  IMAD.MOV.U32 R15, RZ, RZ, RZ ;  /* 0x000000ffff0f7224 */ /* 0x000fce00078e00ff */
.L_x_68:
[----:B------:R-:W-:-:S04]  /*6660*/  SHF.L.U32 R21, R9, 0x1f, RZ ;  /* 0x0000001f09157819 */ /* 0x000fc800000006ff */
[----:B-1----:R-:W1:Y:S02]  /*6670*/  SYNCS.PHASECHK.TRANS64.TRYWAIT P1, [R11+URZ+0x30c40], R21 ;  /* 0x030c40150b0075a7 */ /* 0x002e64000802017f */
[----:B-12---:R-:W-:Y:S05]  /*6680*/  @!P1 BRA `(.L_x_60) ;  /* 0x0000001000a49947 */ /* 0x006fea0003800000 */
.L_x_85:
[----:B------:R-:W-:Y:S05]  /*6690*/  @P0 BRA `(.L_x_61) ;  /* 0x0000000000140947 */ /* 0x000fea0003800000 */
[----:B------:R-:W-:Y:S01]  /*66a0*/  ISETP.NE.AND P1, PT, R14, RZ, PT ;  /* 0x000000ff0e00720c */ /* 0x000fe20003f25270 */
[----:B------:R-:W-:-:S04]  /*66b0*/  IMAD.MOV.U32 R0, RZ, RZ, 0x4200 ;  /* 0x00004200ff007424 */ /* 0x000fc800078e00ff */
[----:B------:R2:W-:Y:S08]  /*66c0*/  SYNCS.ARRIVE.TRANS64 RZ, [R11+URZ+0x30c30], R0 ;  /* 0x030c30000bff79a7 */ /* 0x0005f0000800003f */
[----:B------:R-:W-:Y:S05]  /*66d0*/  @!P1 BRA `(.L_x_61) ;  /* 0x0000000000049947 */ /* 0x000fea0003800000 */
[----:B------:R-:W-:Y:S01]  /*66e0*/  BPT.TRAP 0x1 ;  /* 0x000000040000795c */ /* 0x000fe20000300000 */
.L_x_61:
[----:B------:R-:W3:Y:S01]  /*66f0*/  LDC.64 R12, c[0x0][0x728] ;  /* 0x0001ca00ff0c7b82 */ /* 0x000ee20000000a00 */
[----:B------:R-:W-:Y:S01]  /*6700*/  IMAD.SHL.U32 R17, R15, 0x80, RZ ;  /* 0x000000800f117824 */ /* 0x000fe200078e00ff */
[----:B------:R-:W-:Y:S01]  /*6710*/  R2UR UR6, R11 ;  /* 0x000000000b0672ca */ /* 0x000fe200000e0000 */
[----:B------:R-:W-:Y:S01]  /*6720*/  UMOV UR14, 0x0 ;  /* 0x00000000000e7882 */ /* 0x000fe20000000000 */
[----:B------:R-:W-:Y:S01]  /*6730*/  UMOV UR15, 0x14f00000 ;  /* 0x14f00000000f7882 */ /* 0x000fe20000000000 */
[----:B------:R-:W-:Y:S01]  /*6740*/  UMOV UR18, URZ ;  /* 0x0000003f00127c82 */ /* 0x000fe20008000000 */
[C---:B--2---:R-:W-:Y:S01]  /*6750*/  IADD3 R0, P1, R17.reuse, R6, RZ ;  /* 0x0000000611007210 */ /* 0x044fe20007f3e0ff */
[----:B------:R-:W-:Y:S01]  /*6760*/  UMOV UR13, 0x20 ;  /* 0x00000020000d7882 */ /* 0x000fe20000000000 */
[----:B------:R-:W2:Y:S01]  /*6770*/  LDC.64 R4, c[0x0][0x198] ;  /* 0x00006600ff047b82 */ /* 0x000ea20000000a00 */
[----:B------:R-:W-:-:S06]  /*6780*/  R2UR UR19, R17 ;  /* 0x00000000111372ca */ /* 0x000fcc00000e0000 */
[----:B------:R-:W-:Y:S02]  /*6790*/  UIADD3 UR16, UR6, 0x18000, URZ ;  /* 0x0001800006107890 */ /* 0x000fe4000fffe03f */
[----:B------:R-:W-:Y:S02]  /*67a0*/  UIADD3 UR17, UR6, 0x30c30, URZ ;  /* 0x00030c3006117890 */ /* 0x000fe4000fffe03f */
[----:B------:R-:W-:Y:S01]  /*67b0*/  UIADD3 UR6, UR6, 0x20400, URZ ;  /* 0x0002040006067890 */ /* 0x000fe2000fffe03f */
[----:B---3--:R-:W-:-:S04]  /*67c0*/  LEA R2, P2, R0, R12, 0x2 ;  /* 0x0000000c00027211 */ /* 0x008fc800078410ff */
[----:B------:R-:W-:Y:S01]  /*67d0*/  UMOV UR7, UR17 ;  /* 0x0000001100077c82 */ /* 0x000fe20008000000 */
[----:B------:R-:W-:Y:S02]  /*67e0*/  R2UR UR8, R2 ;  /* 0x00000000020872ca */ /* 0x000fe400000e0000 */
[----:B------:R-:W-:Y:S01]  /*67f0*/  LEA.HI.X.SX32 R2, R17, R10, 0x1, P1 ;  /* 0x0000000a11027211 */ /* 0x000fe200008f0eff */
[----:B--2---:R-:W-:-:S03]  /*6800*/  IMAD.MOV.U32 R8, RZ, RZ, R4 ;  /* 0x000000ffff087224 */ /* 0x004fc600078e0004 */
[----:B------:R-:W-:Y:S02]  /*6810*/  LEA.HI.X R0, R0, R13, R2, 0x2, P2 ;  /* 0x0000000d00007211 */ /* 0x000fe400010f1402 */
[----:B------:R-:W-:Y:S02]  /*6820*/  IADD3 R4, P1, R8, 0x1f0, RZ ;  /* 0x000001f008047810 */ /* 0x000fe40007f3e0ff */
[----:B------:R-:W-:Y:S01]  /*6830*/  R2UR UR9, R0 ;  /* 0x00000000000972ca */ /* 0x000fe200000e0000 */
[----:B------:R-:W-:Y:S01]  /*6840*/  IMAD.MOV.U32 R0, RZ, RZ, R5 ;  /* 0x000000ffff007224 */ /* 0x000fe200078e0005 */
[----:B------:R-:W-:-:S03]  /*6850*/  R2UR UR10, R4 ;  /* 0x00000000040a72ca */ /* 0x000fc600000e0000 */
[----:B------:R-:W-:-:S05]  /*6860*/  IMAD.X R5, RZ, RZ, R0, P1 ;  /* 0x000000ffff057224 */ /* 0x000fca00008e0600 */
[----:B------:R-:W-:-:S13]  /*6870*/  R2UR UR11, R5 ;  /* 0x00000000050b72ca */ /* 0x000fda00000e0000 */
[----:B------:R2:W-:Y:S01]  /*6880*/  UTMALDG.4D [UR16], [UR10], desc[UR14] ;  /* 0x00000e100a0075b4 */ /* 0x0005e20008019000 */
[----:B------:R2:W-:Y:S01]  /*6890*/  UBLKCP.S.G [UR6], [UR8], UR13 ;  /* 0x00000006080073ba */ /* 0x0005e2000800020d */
[----:B------:R-:W3:Y:S02]  /*68a0*/  SYNCS.PHASECHK.TRANS64.TRYWAIT P1, [R11+URZ+0x30c28], R21 ;  /* 0x030c28150b0075a7 */ /* 0x000ee4000802017f */
[----:B--23--:R-:W-:Y:S05]  /*68b0*/  @!P1 BRA `(.L_x_62) ;  /* 0x00000010002c9947 */ /* 0x00cfea0003800000 */
.L_x_86:
[----:B------:R-:W-:Y:S05]  /*68c0*/  @P0 BRA `(.L_x_63) ;  /* 0x0000000000140947 */ /* 0x000fea0003800000 */
[----:B------:R-:W-:Y:S01]  /*68d0*/  ISETP.NE.AND P1, PT, R14, RZ, PT ;  /* 0x000000ff0e00720c */ /* 0x000fe20003f25270 */
[----:B------:R-:W-:-:S04]  /*68e0*/  IMAD.MOV.U32 R2, RZ, RZ, 0x4200 ;  /* 0x00004200ff027424 */ /* 0x000fc800078e00ff */
[----:B------:R3:W-:Y:S08]  /*68f0*/  SYNCS.ARRIVE.TRANS64 RZ, [R11+URZ+0x30c18], R2 ;  /* 0x030c18020bff79a7 */ /* 0x0007f0000800003f */
[----:B------:R-:W-:Y:S05]  /*6900*/  @!P1 BRA `(.L_x_63) ;  /* 0x0000000000049947 */ /* 0x000fea0003800000 */
[----:B------:R-:W-:Y:S01]  /*6910*/  BPT.TRAP 0x1 ;  /* 0x000000040000795c */ /* 0x000fe20000300000 */
.L_x_63:
[----:B------:R-:W-:Y:S01]  /*6920*/  VIADD R17, R17, 0x80 ;  /* 0x0000008011117836 */ /* 0x000fe20000000000 */
[----:B------:R-:W-:Y:S01]  /*6930*/  R2UR UR17, R11 ;  /* 0x000000000b1172ca */ /* 0x000fe200000e0000 */
[----:B------:R-:W-:Y:S01]  /*6940*/  UMOV UR14, 0x0 ;  /* 0x00000000000e7882 */ /* 0x000fe20000000000 */
[----:B---3--:R-:W-:Y:S01]  /*6950*/  IADD3 R2, P1, R8, 0xf0, RZ ;  /* 0x000000f008027810 */ /* 0x008fe20007f3e0ff */
[----:B------:R-:W-:Y:S01]  /*6960*/  UMOV UR15, 0x14f00000 ;  /* 0x14f00000000f7882 */ /* 0x000fe20000000000 */
[----:B------:R-:W-:Y:S01]  /*6970*/  R2UR UR19, R17 ;  /* 0x00000000111372ca */ /* 0x000fe200000e0000 */
[----:B------:R-:W-:Y:S01]  /*6980*/  UMOV UR18, URZ ;  /* 0x0000003f00127c82 */ /* 0x000fe20008000000 */
[----:B------:R-:W-:Y:S01]  /*6990*/  R2UR UR10, R2 ;  /* 0x00000000020a72ca */ /* 0x000fe200000e0000 */
[----:B------:R-:W-:Y:S01]  /*69a0*/  IMAD.X R3, RZ, RZ, R0, P1 ;  /* 0x000000ffff037224 */ /* 0x000fe200008e0600 */
[----:B------:R-:W-:-:S04]  /*69b0*/  UMOV UR13, 0x20 ;  /* 0x00000020000d7882 */ /* 0x000fc80000000000 */
[----:B------:R-:W-:Y:S01]  /*69c0*/  R2UR UR11, R3 ;  /* 0x00000000030b72ca */ /* 0x000fe200000e0000 */
[----:B------:R-:W-:Y:S02]  /*69d0*/  UIADD3 UR8, UR17, 0x20200, URZ ;  /* 0x0002020011087890 */ /* 0x000fe4000fffe03f */
[----:B------:R-:W-:Y:S02]  /*69e0*/  UIADD3 UR16, UR17, 0x14000, URZ ;  /* 0x0001400011107890 */ /* 0x000fe4000fffe03f */
[----:B------:R-:W-:Y:S02]  /*69f0*/  UIADD3 UR17, UR17, 0x30c18, URZ ;  /* 0x00030c1811117890 */ /* 0x000fe4000fffe03f */
[----:B------:R-:W-:-:S05]  /*6a00*/  UIMAD.WIDE UR6, UR19, 0x4, UR4 ;  /* 0x00000004130678a5 */ /* 0x000fca000f8e0204 */
[----:B------:R-:W-:Y:S02]  /*6a10*/  UMOV UR9, UR17 ;  /* 0x0000001100097c82 */ /* 0x000fe40008000000 */
[----:B------:R3:W-:Y:S02]  /*6a20*/  UTMALDG.4D [UR16], [UR10], desc[UR14] ;  /* 0x00000e100a0075b4 */ /* 0x0007e40008019000 */
[----:B------:R3:W-:Y:S01]  /*6a30*/  UBLKCP.S.G [UR8], [UR6], UR13 ;  /* 0x00000008060073ba */ /* 0x0007e2000800020d */
[----:B------:R-:W4:Y:S02]  /*6a40*/  SYNCS.PHASECHK.TRANS64.TRYWAIT P1, [R11+URZ+0x30c48], R21 ;  /* 0x030c48150b0075a7 */ /* 0x000f24000802017f */
[----:B---34-:R-:W-:Y:S05]  /*6a50*/  @!P1 BRA `(.L_x_64) ;  /* 0x0000000c00d89947 */ /* 0x018fea0003800000 */
.L_x_87:
[----:B-123--:R-:W-:Y:S01]  /*6a60*/  SHF.R.S32.HI R21, RZ, 0x1f, R17 ;  /* 0x0000001fff157819 */ /* 0x00efe20000011411 */
[----:B------:R-:W-:Y:S06]  /*6a70*/  @P0 BRA `(.L_x_65) ;  /* 0x00000000001c0947 */ /* 0x000fec0003800000 */
[----:B------:R-:W-:-:S04]  /*6a80*/  IMAD.MOV.U32 R14, RZ, RZ, 0x4200 ;  /* 0x00004200ff0e7424 */ /* 0x000fc800078e00ff */
[----:B------:R1:W-:Y:S02]  /*6a90*/  SYNCS.ARRIVE.TRANS64 RZ, [R11+URZ+0x30c38], R14 ;  /* 0x030c380e0bff79a7 */ /* 0x0003e4000800003f */
[----:B-1----:R-:W1:Y:S02]  /*6aa0*/  S2R R14, SR_TID.X ;  /* 0x00000000000e7919 */ /* 0x002e640000002100 */
[----:B-1----:R-:W-:-:S04]  /*6ab0*/  LOP3.LUT R14, R14, 0x1f, RZ, 0xc0, !PT ;  /* 0x0000001f0e0e7812 */ /* 0x002fc800078ec0ff */
[----:B------:R-:W-:-:S13]  /*6ac0*/  ISETP.NE.AND P1, PT, R14, RZ, PT ;  /* 0x000000ff0e00720c */ /* 0x000fda0003f25270 */
[----:B------:R-:W-:Y:S05]  /*6ad0*/  @!P1 BRA `(.L_x_65) ;  /* 0x0000000000049947 */ /* 0x000fea0003800000 */
[----:B------:R-:W-:Y:S01]  /*6ae0*/  BPT.TRAP 0x1 ;  /* 0x000000040000795c */ /* 0x000fe20000300000 */
.L_x_65:
[C---:B------:R-:W-:Y:S01]  /*6af0*/  R2UR UR19, R17.reuse ;  /* 0x00000000111372ca */ /* 0x040fe200000e0000 */
[----:B------:R-:W-:Y:S01]  /*6b00*/  UMOV UR8, 0x0 ;  /* 0x0000000000087882 */ /* 0x000fe20000000000 */
[----:B------:R-:W-:Y:S01]  /*6b10*/  IADD3 R17, P1, R17, R6, RZ ;  /* 0x0000000611117210 */ /* 0x000fe20007f3e0ff */
[----:B------:R-:W-:Y:S01]  /*6b20*/  UMOV UR9, 0x14f00000 ;  /* 0x14f0000000097882 */ /* 0x000fe20000000000 */
[----:B------:R-:W-:Y:S01]  /*6b30*/  R2UR UR10, R11 ;  /* 0x000000000b0a72ca */ /* 0x000fe200000e0000 */
[----:B------:R-:W-:Y:S01]  /*6b40*/  UMOV UR18, URZ ;  /* 0x0000003f00127c82 */ /* 0x000fe20008000000 */
[----:B------:R-:W-:Y:S01]  /*6b50*/  R2UR UR6, R4 ;  /* 0x00000000040672ca */ /* 0x000fe200000e0000 */
[----:B------:R-:W-:Y:S01]  /*6b60*/  IMAD.X R21, R21, 0x1, R10, P1 ;  /* 0x0000000115157824 */ /* 0x000fe200008e060a */
[----:B------:R-:W-:Y:S01]  /*6b70*/  LEA R12, P1, R17, R12, 0x2 ;  /* 0x0000000c110c7211 */ /* 0x000fe200078210ff */
[----:B------:R-:W-:Y:S01]  /*6b80*/  UMOV UR13, 0x20 ;  /* 0x00000020000d7882 */ /* 0x000fe20000000000 */
[----:B------:R-:W-:-:S02]  /*6b90*/  R2UR UR7, R5 ;  /* 0x00000000050772ca */ /* 0x000fc400000e0000 */
[----:B------:R-:W-:Y:S02]  /*6ba0*/  LEA.HI.X R21, R17, R13, R21, 0x2, P1 ;  /* 0x0000000d11157211 */ /* 0x000fe400008f1415 */
[----:B------:R-:W-:Y:S02]  /*6bb0*/  R2UR UR14, R12 ;  /* 0x000000000c0e72ca */ /* 0x000fe400000e0000 */
[----:B------:R-:W-:Y:S01]  /*6bc0*/  R2UR UR15, R21 ;  /* 0x00000000150f72ca */ /* 0x000fe200000e0000 */
[----:B------:R-:W-:Y:S01]  /*6bd0*/  UIADD3 UR16, UR10, 0x1c000, URZ ;  /* 0x0001c0000a107890 */ /* 0x000fe2000fffe03f */
[----:B------:R-:W-:Y:S01]  /*6be0*/  LOP3.LUT R9, R9, 0x1, RZ, 0x3c, !PT ;  /* 0x0000000109097812 */ /* 0x000fe200078e3cff */
[----:B------:R-:W-:Y:S02]  /*6bf0*/  UIADD3 UR17, UR10, 0x30c38, URZ ;  /* 0x00030c380a117890 */ /* 0x000fe4000fffe03f */
[----:B------:R-:W-:Y:S01]  /*6c00*/  UIADD3 UR10, UR10, 0x20600, URZ ;  /* 0x000206000a0a7890 */ /* 0x000fe2000fffe03f */
[----:B------:R-:W-:-:S04]  /*6c10*/  SHF.L.U32 R4, R9, 0x1f, RZ ;  /* 0x0000001f09047819 */ /* 0x000fc800000006ff */
[----:B------:R-:W-:Y:S02]  /*6c20*/  UMOV UR11, UR17 ;  /* 0x00000011000b7c82 */ /* 0x000fe40008000000 */
[----:B------:R1:W-:Y:S02]  /*6c30*/  UTMALDG.4D [UR16], [UR6], desc[UR8] ;  /* 0x00000810060075b4 */ /* 0x0003e40008019000 */
[----:B------:R1:W-:Y:S01]  /*6c40*/  UBLKCP.S.G [UR10], [UR14], UR13 ;  /* 0x0000000a0e0073ba */ /* 0x0003e2000800020d */
[----:B------:R-:W2:Y:S02]  /*6c50*/  SYNCS.PHASECHK.TRANS64.TRYWAIT P1, [R11+URZ+0x30c20], R4 ;  /* 0x030c20040b0075a7 */ /* 0x000ea4000802017f */
[----:B-12---:R-:W-:Y:S05]  /*6c60*/  @!P1 BRA `(.L_x_66) ;  /* 0x0000000c00689947 */ /* 0x006fea0003800000 */
.L_x_89:
[----:B------:R-:W-:Y:S05]  /*6c70*/  @P0 BRA `(.L_x_67) ;  /* 0x0000000000140947 */ /* 0x000fea0003800000 */
[----:B------:R-:W-:Y:S01]  /*6c80*/  ISETP.NE.AND P1, PT, R14, RZ, PT ;  /* 0x000000ff0e00720c */ /* 0x000fe20003f25270 */
[----:B-1----:R-:W-:-:S04]  /*6c90*/  IMAD.MOV.U32 R4, RZ, RZ, 0x4200 ;  /* 0x00004200ff047424 */ /* 0x002fc800078e00ff */
[----:B------:R2:W-:Y:S08]  /*6ca0*/  SYNCS.ARRIVE.TRANS64 RZ, [R11+URZ+0x30c10], R4 ;  /* 0x030c10040bff79a7 */ /* 0x0005f0000800003f */
[----:B------:R-:W-:Y:S05]  /*6cb0*/  @!P1 BRA `(.L_x_67) ;  /* 0x0000000000049947 */ /* 0x000fea0003800000 */
[----:B------:R-:W-:Y:S01]  /*6cc0*/  BPT.TRAP 0x1 ;  /* 0x000000040000795c */ /* 0x000fe20000300000 */
.L_x_67:
[----:B------:R-:W-:Y:S01]  /*6cd0*/  R2UR UR6, R15 ;  /* 0x000000000f0672ca */ /* 0x000fe200000e0000 */
[----:B------:R-:W-:Y:S01]  /*6ce0*/  VIADD R18, R18, 0xfffffffe ;  /* 0xfffffffe12127836 */ /* 0x000fe20000000000 */
[----:B------:R-:W-:Y:S01]  /*6cf0*/  R2UR UR17, R11 ;  /* 0x000000000b1172ca */ /* 0x000fe200000e0000 */
[----:B------:R-:W-:Y:S01]  /*6d00*/  UMOV UR22, 0x0 ;  /* 0x0000000000167882 */ /* 0x000fe20000000000 */
[----:B------:R-:W-:Y:S01]  /*6d10*/  R2UR UR14, R2 ;  /* 0x00000000020e72ca */ /* 0x000fe200000e0000 */
[----:B------:R-:W-:Y:S01]  /*6d20*/  UMOV UR23, 0x14f00000 ;  /* 0x14f0000000177882 */ /* 0x000fe20000000000 */
[----:B------:R-:W-:Y:S01]  /*6d30*/  R2UR UR15, R3 ;  /* 0x00000000030f72ca */ /* 0x000fe200000e0000 */
[----:B------:R-:W-:Y:S01]  /*6d40*/  UMOV UR18, URZ ;  /* 0x0000003f00127c82 */ /* 0x000fe20008000000 */
[----:B------:R-:W-:Y:S01]  /*6d50*/  ISETP.NE.AND P1, PT, R18, RZ, PT ;  /* 0x000000ff1200720c */ /* 0x000fe20003f25270 */
[----:B------:R-:W-:-:S04]  /*6d60*/  UMOV UR7, 0x20 ;  /* 0x0000002000077882 */ /* 0x000fc80000000000 */
[----:B------:R-:W-:Y:S02]  /*6d70*/  UIADD3 UR6, UR6, 0x2, URZ ;  /* 0x0000000206067890 */ /* 0x000fe4000fffe03f */
[----:B------:R-:W-:Y:S02]  /*6d80*/  UIADD3 UR10, UR17, 0x20000, URZ ;  /* 0x00020000110a7890 */ /* 0x000fe4000fffe03f */
[----:B------:R-:W-:Y:S02]  /*6d90*/  USHF.L.U32 UR19, UR6, 0x7, URZ ;  /* 0x0000000706137899 */ /* 0x000fe4000800063f */
[----:B------:R-:W-:Y:S01]  /*6da0*/  UIADD3 UR16, UR17, 0x10000, URZ ;  /* 0x0001000011107890 */ /* 0x000fe2000fffe03f */
[----:B------:R-:W-:Y:S01]  /*6db0*/  IMAD.U32 R15, RZ, RZ, UR6 ;  /* 0x00000006ff0f7e24 */ /* 0x000fe2000f8e00ff */
[----:B------:R-:W-:Y:S02]  /*6dc0*/  UIADD3 UR17, UR17, 0x30c10, URZ ;  /* 0x00030c1011117890 */ /* 0x000fe4000fffe03f */
[----:B------:R-:W-:-:S05]  /*6dd0*/  UIMAD.WIDE UR8, UR19, 0x4, UR4 ;  /* 0x00000004130878a5 */ /* 0x000fca000f8e0204 */
[----:B------:R-:W-:Y:S02]  /*6de0*/  UMOV UR11, UR17 ;  /* 0x00000011000b7c82 */ /* 0x000fe40008000000 */
[----:B------:R3:W-:Y:S02]  /*6df0*/  UTMALDG.4D [UR16], [UR14], desc[UR22] ;  /* 0x000016100e0075b4 */ /* 0x0007e40008019000 */
[----:B------:R3:W-:Y:S02]  /*6e00*/  UBLKCP.S.G [UR10], [UR8], UR7 ;  /* 0x0000000a080073ba */ /* 0x0007e40008000207 */
[----:B---3--:R-:W-:Y:S05]  /*6e10*/  @P1 BRA `(.L_x_68) ;  /* 0xfffffff800101947 */ /* 0x008fea000383ffff */
[----:B------:R-:W-:-:S07]  /*6e20*/  IMAD.U32 R5, RZ, RZ, UR19 ;  /* 0x00000013ff057e24 */ /* 0x000fce000f8e00ff */
.L_x_59:
[----:B------:R-:W-:-:S13]  /*6e30*/  ISETP.NE.AND P1, PT, R19, RZ, PT ;  /* 0x000000ff1300720c */ /* 0x000fda0003f25270 */
[----:B------:R-:W-:Y:S05]  /*6e40*/  @!P1 BRA `(.L_x_58) ;  /* 0x0000000000f09947 */ /* 0x000fea0003800000 */
[----:B------:R-:W-:-:S04]  /*6e50*/  SHF.L.U32 R12, R9, 0x1f, RZ ;  /* 0x0000001f090c7819 */ /* 0x000fc800000006ff */
[----:B------:R-:W3:Y:S02]  /*6e60*/  SYNCS.PHASECHK.TRANS64.TRYWAIT P1, [R11+URZ+0x30c40], R12 ;  /* 0x030c400c0b0075a7 */ /* 0x000ee4000802017f */
[----:B---3--:R-:W-:Y:S05]  /*6e70*/  @!P1 BRA `(.L_x_69) ;  /* 0x0000000800fc9947 */ /* 0x008fea0003800000 */
.L_x_90:
[----:B------:R-:W-:Y:S05]  /*6e80*/  @P0 BRA `(.L_x_70) ;  /* 0x0000000000140947 */ /* 0x000fea0003800000 */
[----:B------:R-:W-:Y:S01]  /*6e90*/  ISETP.NE.AND P1, PT, R14, RZ, PT ;  /* 0x000000ff0e00720c */ /* 0x000fe20003f25270 */
[----:B-12---:R-:W-:-:S04]  /*6ea0*/  IMAD.MOV.U32 R4, RZ, RZ, 0x4200 ;  /* 0x00004200ff047424 */ /* 0x006fc800078e00ff */
[----:B------:R4:W-:Y:S08]  /*6eb0*/  SYNCS.ARRIVE.TRANS64 RZ, [R11+URZ+0x30c30], R4 ;  /* 0x030c30040bff79a7 */ /* 0x0009f0000800003f */
[----:B------:R-:W-:Y:S05]  /*6ec0*/  @!P1 BRA `(.L_x_70) ;  /* 0x0000000000049947 */ /* 0x000fea0003800000 */
[----:B------:R-:W-:Y:S01]  /*6ed0*/  BPT.TRAP 0x1 ;  /* 0x000000040000795c */ /* 0x000fe20000300000 */
.L_x_70:
[----:B-12-4-:R-:W1:Y:S01]  /*6ee0*/  LDC.64 R4, c[0x0][0x728] ;  /* 0x0001ca00ff047b82 */ /* 0x016e620000000a00 */
[----:B------:R-:W-:Y:S01]  /*6ef0*/  IMAD.SHL.U32 R15, R15, 0x80, RZ ;  /* 0x000000800f0f7824 */ /* 0x000fe200078e00ff */
[----:B------:R-:W-:Y:S01]  /*6f00*/  R2UR UR10, R11 ;  /* 0x000000000b0a72ca */ /* 0x000fe200000e0000 */
[----:B------:R-:W-:Y:S01]  /*6f10*/  UMOV UR8, 0x0 ;  /* 0x0000000000087882 */ /* 0x000fe20000000000 */
[----:B------:R-:W-:Y:S01]  /*6f20*/  UMOV UR9, 0x14f00000 ;  /* 0x14f0000000097882 */ /* 0x000fe20000000000 */
[----:B------:R-:W-:Y:S01]  /*6f30*/  UMOV UR18, URZ ;  /* 0x0000003f00127c82 */ /* 0x000fe20008000000 */
[C---:B------:R-:W-:Y:S01]  /*6f40*/  IADD3 R13, P1, R15.reuse, R6, RZ ;  /* 0x000000060f0d7210 */ /* 0x040fe20007f3e0ff */
[----:B------:R-:W-:Y:S01]  /*6f50*/  UMOV UR13, 0x20 ;  /* 0x00000020000d7882 */ /* 0x000fe20000000000 */
[----:B------:R-:W-:-:S07]  /*6f60*/  R2UR UR19, R15 ;  /* 0x000000000f1372ca */ /* 0x000fce00000e0000 */
[----:B------:R-:W-:Y:S02]  /*6f70*/  UIADD3 UR16, UR10, 0x18000, URZ ;  /* 0x000180000a107890 */ /* 0x000fe4000fffe03f */
[----:B------:R-:W-:Y:S02]  /*6f80*/  UIADD3 UR17, UR10, 0x30c30, URZ ;  /* 0x00030c300a117890 */ /* 0x000fe4000fffe03f */
[----:B------:R-:W-:Y:S01]  /*6f90*/  UIADD3 UR10, UR10, 0x20400, URZ ;  /* 0x000204000a0a7890 */ /* 0x000fe2000fffe03f */
[----:B-1----:R-:W-:-:S04]  /*6fa0*/  LEA R4, P2, R13, R4, 0x2 ;  /* 0x000000040d047211 */ /* 0x002fc800078410ff */
[----:B------:R-:W-:Y:S01]  /*6fb0*/  UMOV UR11, UR17 ;  /* 0x00000011000b7c82 */ /* 0x000fe20008000000 */
[----:B------:R-:W-:Y:S02]  /*6fc0*/  R2UR UR14, R4 ;  /* 0x00000000040e72ca */ /* 0x000fe400000e0000 */
[----:B------:R-:W-:-:S04]  /*6fd0*/  LEA.HI.X.SX32 R4, R15, R10, 0x1, P1 ;  /* 0x0000000a0f047211 */ /* 0x000fc800008f0eff */
[----:B------:R-:W-:Y:S02]  /*6fe0*/  LEA.HI.X R5, R13, R5, R4, 0x2, P2 ;  /* 0x000000050d057211 */ /* 0x000fe400010f1404 */
[----:B------:R-:W-:Y:S02]  /*6ff0*/  IADD3 R4, P1, R8, 0x1f0, RZ ;  /* 0x000001f008047810 */ /* 0x000fe40007f3e0ff */
[----:B------:R-:W-:Y:S02]  /*7000*/  R2UR UR15, R5 ;  /* 0x00000000050f72ca */ /* 0x000fe400000e0000 */
[----:B------:R-:W-:Y:S01]  /*7010*/  R2UR UR6, R4 ;  /* 0x00000000040672ca */ /* 0x000fe200000e0000 */
[----:B------:R-:W-:-:S05]  /*7020*/  IMAD.X R4, RZ, RZ, R0, P1 ;  /* 0x000000ffff047224 */ /* 0x000fca00008e0600 */
[----:B------:R-:W-:-:S13]  /*7030*/  R2UR UR7, R4 ;  /* 0x00000000040772ca */ /* 0x000fda00000e0000 */
[----:B------:R1:W-:Y:S01]  /*7040*/  UTMALDG.4D [UR16], [UR6], desc[UR8] ;  /* 0x00000810060075b4 */ /* 0x0003e20008019000 */
[----:B------:R1:W-:Y:S01]  /*7050*/  UBLKCP.S.G [UR10], [UR14], UR13 ;  /* 0x0000000a0e0073ba */ /* 0x0003e2000800020d */
[----:B------:R-:W2:Y:S02]  /*7060*/  SYNCS.PHASECHK.TRANS64.TRYWAIT P1, [R11+URZ+0x30c28], R12 ;  /* 0x030c280c0b0075a7 */ /* 0x000ea4000802017f */
[----:B-12---:R-:W-:Y:S05]  /*7070*/  @!P1 BRA `(.L_x_71) ;  /* 0x0000000800909947 */ /* 0x006fea0003800000 */
.L_x_91:
[----:B------:R-:W-:Y:S05]  /*7080*/  @P0 BRA `(.L_x_72) ;  /* 0x0000000000140947 */ /* 0x000fea0003800000 */
[----:B------:R-:W-:Y:S01]  /*7090*/  ISETP.NE.AND P0, PT, R14, RZ, PT ;  /* 0x000000ff0e00720c */ /* 0x000fe20003f05270 */
[----:B------:R-:W-:-:S04]  /*70a0*/  IMAD.MOV.U32 R4, RZ, RZ, 0x4200 ;  /* 0x00004200ff047424 */ /* 0x000fc800078e00ff */
[----:B------:R2:W-:Y:S08]  /*70b0*/  SYNCS.ARRIVE.TRANS64 RZ, [R11+URZ+0x30c18], R4 ;  /* 0x030c18040bff79a7 */ /* 0x0005f0000800003f */
[----:B------:R-:W-:Y:S05]  /*70c0*/  @!P0 BRA `(.L_x_72) ;  /* 0x0000000000048947 */ /* 0x000fea0003800000 */
[----:B------:R-:W-:Y:S01]  /*70d0*/  BPT.TRAP 0x1 ;  /* 0x000000040000795c */ /* 0x000fe20000300000 */
.L_x_72:
[----:B------:R-:W-:Y:S01]  /*70e0*/  R2UR UR19, R15 ;  /* 0x000000000f1372ca */ /* 0x000fe200000e0000 */
[----:B------:R-:W-:Y:S01]  /*70f0*/  UMOV UR14, 0x0 ;  /* 0x00000000000e7882 */ /* 0x000fe20000000000 */
[----:B------:R-:W-:Y:S01]  /*7100*/  R2UR UR17, R11 ;  /* 0x000000000b1172ca */ /* 0x000fe200000e0000 */
[----:B------:R-:W-:Y:S01]  /*7110*/  UMOV UR15, 0x14f00000 ;  /* 0x14f00000000f7882 */ /* 0x000fe20000000000 */
[----:B------:R-:W-:Y:S01]  /*7120*/  R2UR UR10, R2 ;  /* 0x00000000020a72ca */ /* 0x000fe200000e0000 */
[----:B------:R-:W-:Y:S01]  /*7130*/  UMOV UR18, URZ ;  /* 0x0000003f00127c82 */ /* 0x000fe20008000000 */
[----:B------:R-:W-:Y:S01]  /*7140*/  R2UR UR11, R3 ;  /* 0x00000000030b72ca */ /* 0x000fe200000e0000 */
[----:B------:R-:W-:Y:S01]  /*7150*/  UMOV UR13, 0x20 ;  /* 0x00000020000d7882 */ /* 0x000fe20000000000 */
[----:B------:R-:W-:-:S05]  /*7160*/  IMAD.MOV.U32 R20, RZ, RZ, 0x1 ;  /* 0x00000001ff147424 */ /* 0x000fca00078e00ff */
[----:B------:R-:W-:Y:S02]  /*7170*/  UIADD3 UR19, UR19, 0x80, URZ ;  /* 0x0000008013137890 */ /* 0x000fe4000fffe03f */
[----:B------:R-:W-:Y:S02]  /*7180*/  UIADD3 UR8, UR17, 0x20200, URZ ;  /* 0x0002020011087890 */ /* 0x000fe4000fffe03f */
[----:B------:R-:W-:Y:S02]  /*7190*/  UIADD3 UR16, UR17, 0x14000, URZ ;  /* 0x0001400011107890 */ /* 0x000fe4000fffe03f */
[----:B------:R-:W-:Y:S01]  /*71a0*/  UIADD3 UR17, UR17, 0x30c18, URZ ;  /* 0x00030c1811117890 */ /* 0x000fe2000fffe03f */
[----:B------:R-:W-:Y:S01]  /*71b0*/  IMAD.U32 R5, RZ, RZ, UR19 ;  /* 0x00000013ff057e24 */ /* 0x000fe2000f8e00ff */
[----:B------:R-:W-:-:S05]  /*71c0*/  UIMAD.WIDE UR6, UR19, 0x4, UR4 ;  /* 0x00000004130678a5 */ /* 0x000fca000f8e0204 */
[----:B------:R-:W-:Y:S02]  /*71d0*/  UMOV UR9, UR17 ;  /* 0x0000001100097c82 */ /* 0x000fe40008000000 */
[----:B------:R4:W-:Y:S02]  /*71e0*/  UTMALDG.4D [UR16], [UR10], desc[UR14] ;  /* 0x00000e100a0075b4 */ /* 0x0009e40008019000 */
[----:B------:R4:W-:Y:S02]  /*71f0*/  UBLKCP.S.G [UR8], [UR6], UR13 ;  /* 0x00000008060073ba */ /* 0x0009e4000800020d */
[----:B----4-:R-:W-:Y:S01]  /*7200*/  NOP ;  /* 0x0000000000007918 */ /* 0x010fe20000000000 */
.L_x_58:
[----:B------:R-:W4:Y:S01]  /*7210*/  S2R R2, SR_TID.X ;  /* 0x0000000000027919 */ /* 0x000f220000002100 */
[----:B------:R-:W-:Y:S01]  /*7220*/  IMAD R13, R20, 0x8, R11 ;  /* 0x00000008140d7824 */ /* 0x000fe200078e020b */
[----:B----4-:R-:W-:Y:S02]  /*7230*/  LOP3.LUT R3, R2, 0x7f, RZ, 0xc0, !PT ;  /* 0x0000007f02037812 */ /* 0x010fe400078ec0ff */
[----:B------:R-:W-:Y:S02]  /*7240*/  SHF.L.U32 R2, R9, 0x1f, RZ ;  /* 0x0000001f09027819 */ /* 0x000fe400000006ff */
[----:B------:R-:W-:Y:S02]  /*7250*/  ISETP.NE.AND P1, PT, R3, RZ, PT ;  /* 0x000000ff0300720c */ /* 0x000fe40003f25270 */
[----:B------:R-:W4:Y:S02]  /*7260*/  SYNCS.PHASECHK.TRANS64.TRYWAIT P0, [R13+URZ+0x30c40], R2 ;  /* 0x030c40020d0075a7 */ /* 0x000f24000800017f */
[----:B----4-:R-:W-:Y:S09]  /*7270*/  @!P0 BRA `(.L_x_73) ;  /* 0x0000000800248947 */ /* 0x010ff20003800000 */
.L_x_92:
[----:B------:R-:W-:Y:S05]  /*7280*/  @P1 BRA `(.L_x_74) ;  /* 0x0000000000181947 */ /* 0x000fea0003800000 */
[----:B------:R-:W5:Y:S01]  /*7290*/  S2R R3, SR_TID.X ;  /* 0x0000000000037919 */ /* 0x000f620000002100 */
[----:B----4-:R-:W-:-:S04]  /*72a0*/  IMAD.MOV.U32 R2, RZ, RZ, 0x4200 ;  /* 0x00004200ff027424 */ /* 0x010fc800078e00ff */
[----:B------:R4:W-:Y:S01]  /*72b0*/  SYNCS.ARRIVE.TRANS64 RZ, [R13+URZ+0x30c30], R2 ;  /* 0x030c30020dff79a7 */ /* 0x0009e2000800003f */
[----:B-----5:R-:W-:-:S13]  /*72c0*/  LOP3.LUT P0, RZ, R3, 0x1f, RZ, 0xc0, !PT ;  /* 0x0000001f03ff7812 */ /* 0x020fda000780c0ff */
[----:B----4-:R-:W-:Y:S05]  /*72d0*/  @!P0 BRA `(.L_x_74) ;  /* 0x0000000000048947 */ /* 0x010fea0003800000 */
[----:B--2---:R-:W-:Y:S01]  /*72e0*/  BPT.TRAP 0x1 ;  /* 0x000000040000795c */ /* 0x004fe20000300000 */
.L_x_74:
[----:B----4-:R-:W4:Y:S01]  /*72f0*/  LDC.64 R2, c[0x0][0x728] ;  /* 0x0001ca00ff027b82 */ /* 0x010f220000000a00 */
[----:B------:R-:W-:Y:S01]  /*7300*/  IADD3 R6, P0, R5, R6, RZ ;  /* 0x0000000605067210 */ /* 0x000fe20007f1e0ff */
[C-C-:B-12---:R-:W-:Y:S01]  /*7310*/  IMAD R4, R20.reuse, 0x4000, R11.reuse ;  /* 0x0000400014047824 */ /* 0x146fe200078e020b */
[----:B------:R-:W-:Y:S01]  /*7320*/  R2UR UR17, R13 ;  /* 0x000000000d1172ca */ /* 0x000fe200000e0000 */
[----:B---3--:R-:W-:Y:S01]  /*7330*/  IMAD R11, R20, 0x200, R11 ;  /* 0x00000200140b7824 */ /* 0x008fe200078e020b */
[----:B------:R-:W-:Y:S01]  /*7340*/  LEA.HI.X.SX32 R10, R5, R10, 0x1, P0 ;  /* 0x0000000a050a7211 */ /* 0x000fe200000f0eff */
[----:B------:R-:W-:Y:S01]  /*7350*/  UMOV UR8, 0x0 ;  /* 0x0000000000087882 */ /* 0x000fe20000000000 */
[----:B------:R-:W-:Y:S01]  /*7360*/  R2UR UR16, R4 ;  /* 0x00000000041072ca */ /* 0x000fe200000e0000 */
[----:B------:R-:W-:Y:S01]  /*7370*/  UMOV UR9, 0x14f00000 ;  /* 0x14f0000000097882 */ /* 0x000fe20000000000 */
[----:B------:R-:W-:Y:S01]  /*7380*/  R2UR UR10, R11 ;  /* 0x000000000b0a72ca */ /* 0x000fe200000e0000 */
[----:B------:R-:W-:Y:S01]  /*7390*/  UMOV UR18, URZ ;  /* 0x0000003f00127c82 */ /* 0x000fe20008000000 */
[----:B------:R-:W-:Y:S01]  /*73a0*/  R2UR UR19, R5 ;  /* 0x00000000051372ca */ /* 0x000fe200000e0000 */
[----:B------:R-:W-:-:S04]  /*73b0*/  UMOV UR13, 0x20 ;  /* 0x00000020000d7882 */ /* 0x000fc80000000000 */
[----:B------:R-:W-:-:S04]  /*73c0*/  UIADD3 UR17, UR17, 0x30c30, URZ ;  /* 0x00030c3011117890 */ /* 0x000fc8000fffe03f */
[----:B------:R-:W-:Y:S02]  /*73d0*/  UIADD3 UR16, UR16, 0x18000, URZ ;  /* 0x0001800010107890 */ /* 0x000fe4000fffe03f */
[----:B------:R-:W-:Y:S01]  /*73e0*/  UIADD3 UR10, UR10, 0x20400, URZ ;  /* 0x000204000a0a7890 */ /* 0x000fe2000fffe03f */
[----:B----4-:R-:W-:Y:S01]  /*73f0*/  LEA R2, P0, R6, R2, 0x2 ;  /* 0x0000000206027211 */ /* 0x010fe200078010ff */
[----:B------:R-:W-:-:S03]  /*7400*/  UMOV UR11, UR17 ;  /* 0x00000011000b7c82 */ /* 0x000fc60008000000 */
[----:B------:R-:W-:Y:S02]  /*7410*/  LEA.HI.X R3, R6, R3, R10, 0x2, P0 ;  /* 0x0000000306037211 */ /* 0x000fe400000f140a */
[----:B------:R-:W-:Y:S02]  /*7420*/  IADD3 R8, P0, R8, 0x1f0, RZ ;  /* 0x000001f008087810 */ /* 0x000fe40007f1e0ff */
[----:B------:R-:W-:Y:S02]  /*7430*/  R2UR UR14, R2 ;  /* 0x00000000020e72ca */ /* 0x000fe400000e0000 */
[----:B------:R-:W-:Y:S01]  /*7440*/  R2UR UR6, R8 ;  /* 0x00000000080672ca */ /* 0x000fe200000e0000 */
[----:B------:R-:W-:Y:S01]  /*7450*/  IMAD.X R0, RZ, RZ, R0, P0 ;  /* 0x000000ffff007224 */ /* 0x000fe200000e0600 */
[----:B------:R-:W-:-:S04]  /*7460*/  R2UR UR15, R3 ;  /* 0x00000000030f72ca */ /* 0x000fc800000e0000 */
[----:B------:R-:W-:Y:S01]  /*7470*/  R2UR UR7, R0 ;  /* 0x00000000000772ca */ /* 0x000fe200000e0000 */
[----:B------:R-:W-:-:S05]  /*7480*/  VIADD R0, R20, 0x1 ;  /* 0x0000000114007836 */ /* 0x000fca0000000000 */
[----:B------:R-:W-:-:S04]  /*7490*/  ISETP.NE.AND P0, PT, R0, 0x2, PT ;  /* 0x000000020000780c */ /* 0x000fc80003f05270 */
[----:B------:R-:W-:Y:S02]  /*74a0*/  SEL R2, RZ, 0x1, P0 ;  /* 0x00000001ff027807 */ /* 0x000fe40000000000 */
[----:B------:R-:W-:Y:S01]  /*74b0*/  SEL R0, R0, RZ, P0 ;  /* 0x000000ff00007207 */ /* 0x000fe20000000000 */
[----:B------:R1:W-:Y:S01]  /*74c0*/  UTMALDG.4D [UR16], [UR6], desc[UR8] ;  /* 0x00000810060075b4 */ /* 0x0003e20008019000 */
[----:B------:R-:W-:Y:S01]  /*74d0*/  LOP3.LUT R9, R9, R2, RZ, 0x3c, !PT ;  /* 0x0000000209097212 */ /* 0x000fe200078e3cff */
[----:B------:R1:W-:Y:S02]  /*74e0*/  UBLKCP.S.G [UR10], [UR14], UR13 ;  /* 0x0000000a0e0073ba */ /* 0x0003e4000800020d */
[----:B-1----:R-:W-:-:S04]  /*74f0*/  NOP ;  /* 0x0000000000007918 */ /* 0x002fc80000000000 */
.L_x_55:
[----:B------:R-:W-:Y:S05]  /*7500*/  BSYNC B0 ;  /* 0x0000000000007941 */ /* 0x000fea0003800000 */
.L_x_54:
[----:B------:R-:W-:-:S03]  /*7510*/  UMOV UR6, 0xffffffff ;  /* 0xffffffff00067882 */ /* 0x000fc60000000000 */
[----:B------:R-:W-:Y:S05]  /*7520*/  BRA.DIV UR6, `(.L_x_75) ;  /* 0x00000006068c7947 */ /* 0x000fea000b800000 */
[----:B------:R-:W-:-:S13]  /*7530*/  ELECT P0, URZ, PT ;  /* 0x00000000003f782f */ /* 0x000fda0003800000 */
.L_x_95:
[----:B------:R-:W-:Y:S05]  /*7540*/  @!P0 BRA `(.L_x_7) ;  /* 0x0000000000808947 */ /* 0x000fea0003800000 */
[----:B------:R-:W-:-:S04]  /*7550*/  LOP3.LUT R16, R16, 0x2, RZ, 0xfc, !PT ;  /* 0x0000000210107812 */ /* 0x000fc800078efcff */
[----:B------:R-:W-:-:S13]  /*7560*/  ISETP.NE.AND P0, PT, R16, 0x3, PT ;  /* 0x000000031000780c */ /* 0x000fda0003f05270 */
[----:B------:R-:W-:Y:S05]  /*7570*/  @!P0 BRA `(.L_x_76) ;  /* 0x0000000000048947 */ /* 0x000fea0003800000 */
[----:B------:R-:W-:Y:S01]  /*7580*/  BPT.TRAP 0x1 ;  /* 0x000000040000795c */ /* 0x000fe20000300000 */
.L_x_76:
[----:B------:R-:W1:Y:S01]  /*7590*/  S2R R3, SR_CgaCtaId ;  /* 0x0000000000037919 */ /* 0x000e620000008800 */
[----:B------:R-:W-:Y:S02]  /*75a0*/  MOV R2, 0x400 ;  /* 0x0000040000027802 */ /* 0x000fe40000000f00 */
[----:B------:R-:W-:Y:S02]  /*75b0*/  SHF.L.U32 R5, R9, 0x1f, RZ ;  /* 0x0000001f09057819 */ /* 0x000fe400000006ff */
[----:B-1----:R-:W-:Y:S01]  /*75c0*/  LEA R7, R3, R2, 0x18 ;  /* 0x0000000203077211 */ /* 0x002fe200078ec0ff */
[----:B------:R-:W-:-:S04]  /*75d0*/  VIADD R2, R0, 0x1 ;  /* 0x0000000100027836 */ /* 0x000fc80000000000 */
[----:B------:R-:W-:Y:S01]  /*75e0*/  VIADD R3, R7, 0x30c20 ;  /* 0x00030c2007037836 */ /* 0x000fe20000000000 */
[----:B------:R-:W-:-:S03]  /*75f0*/  ISETP.NE.AND P2, PT, R2, 0x2, PT ;  /* 0x000000020200780c */ /* 0x000fc60003f45270 */
[----:B------:R-:W-:Y:S01]  /*7600*/  IMAD R6, R0, 0x8, R3 ;  /* 0x0000000800067824 */ /* 0x000fe200078e0203 */
[----:B------:R-:W-:-:S03]  /*7610*/  SEL R4, RZ, 0x1, P2 ;  /* 0x00000001ff047807 */ /* 0x000fc60001000000 */
[----:B------:R-:W1:Y:S01]  /*7620*/  SYNCS.PHASECHK.TRANS64.TRYWAIT P1, [R6+URZ], R5 ;  /* 0x00000005060075a7 */ /* 0x000e62000802017f */
[----:B------:R-:W-:Y:S02]  /*7630*/  LOP3.LUT R9, R9, R4, RZ, 0x3c, !PT ;  /* 0x0000000409097212 */ /* 0x000fe400078e3cff */
[----:B------:R-:W-:Y:S02]  /*7640*/  SEL R4, R2, RZ, P2 ;  /* 0x000000ff02047207 */ /* 0x000fe40001000000 */
[----:B------:R-:W-:-:S03]  /*7650*/  SHF.L.U32 R2, R9, 0x1f, RZ ;  /* 0x0000001f09027819 */ /* 0x000fc600000006ff */
[----:B------:R-:W-:Y:S01]  /*7660*/  IMAD R3, R4, 0x8, R3 ;  /* 0x0000000804037824 */ /* 0x000fe200078e0203 */
[----:B-1----:R-:W-:Y:S06]  /*7670*/  @!P1 BRA `(.L_x_77) ;  /* 0x00000004005c9947 */ /* 0x002fec0003800000 */
.L_x_96:
[----:B------:R-:W2:Y:S02]  /*7680*/  SYNCS.PHASECHK.TRANS64.TRYWAIT P1, [R3+URZ], R2 ;  /* 0x00000002030075a7 */ /* 0x000ea4000802017f */
[----:B--2---:R-:W-:Y:S05]  /*7690*/  @!P1 BRA `(.L_x_78) ;  /* 0x0000000400689947 */ /* 0x004fea0003800000 */
.L_x_97:
[----:B------:R-:W-:Y:S05]  /*76a0*/  @!P0 BRA `(.L_x_79) ;  /* 0x0000000000048947 */ /* 0x000fea0003800000 */
[----:B------:R-:W-:Y:S01]  /*76b0*/  BPT.TRAP 0x1 ;  /* 0x000000040000795c */ /* 0x000fe20000300000 */
.L_x_79:
[----:B--2---:R-:W-:-:S04]  /*76c0*/  VIADD R3, R7, 0x30c40 ;  /* 0x00030c4007037836 */ /* 0x004fc80000000000 */
[----:B------:R-:W-:-:S04]  /*76d0*/  IMAD R0, R0, 0x8, R3 ;  /* 0x0000000800007824 */ /* 0x000fc800078e0203 */
[----:B------:R-:W2:Y:S02]  /*76e0*/  SYNCS.PHASECHK.TRANS64.TRYWAIT P0, [R0+URZ], R5 ;  /* 0x00000005000075a7 */ /* 0x000ea4000800017f */
[----:B--2---:R-:W-:Y:S05]  /*76f0*/  @!P0 BRA `(.L_x_80) ;  /* 0x0000000400648947 */ /* 0x004fea0003800000 */
.L_x_98:
[----:B------:R-:W-:-:S07]  /*7700*/  IMAD R3, R4, 0x8, R3 ;  /* 0x0000000804037824 */ /* 0x000fce00078e0203 */
.L_x_81:
[----:B---3--:R3:W4:Y:S02]  /*7710*/  SYNCS.PHASECHK.TRANS64.TRYWAIT P0, [R3+URZ], R2 ;  /* 0x00000002030075a7 */ /* 0x008724000800017f */
[----:B----4-:R-:W-:Y:S05]  /*7720*/  @!P0 NANOSLEEP.SYNCS 0x989680 ;  /* 0x009896800000895d */ /* 0x010fea0003900000 */
[----:B------:R-:W4:Y:S02]  /*7730*/  @!P0 SYNCS.PHASECHK.TRANS64 P0, [R3+URZ], R2 ;  /* 0x00000002030085a7 */ /* 0x000f24000800007f */
[----:B----4-:R-:W-:Y:S05]  /*7740*/  @!P0 BRA `(.L_x_81) ;  /* 0xfffffffc00f08947 */ /* 0x010fea000383ffff */
.L_x_7:
[----:B------:R-:W-:Y:S05]  /*7750*/  BSYNC B6 ;  /* 0x0000000000067941 */ /* 0x000fea0003800000 */
.L_x_4:
[----:B------:R-:W-:Y:S05]  /*7760*/  EXIT ;  /* 0x000000000000794d */ /* 0x000fea0003800000 */
.L_x_12:
[----:B------:R-:W-:Y:S02]  /*7770*/  IMAD.MOV.U32 R12, RZ, RZ, RZ ;  /* 0x000000ffff0c7224 */ /* 0x000fe400078e00ff */
[----:B------:R-:W-:Y:S02]  /*7780*/  IMAD.MOV.U32 R11, RZ, RZ, 0x1f ;  /* 0x0000001fff0b7424 */ /* 0x000fe400078e00ff */
[----:B------:R-:W-:-:S07]  /*7790*/  IMAD.MOV.U32 R15, RZ, RZ, -0x1 ;  /* 0xffffffffff0f7424 */ /* 0x000fce00078e00ff */
[----:B------:R-:W-:Y:S05]  /*77a0*/  WARPSYNC.COLLECTIVE R15, `(.L_x_82) ;  /* 0x000000000f087348 */ /* 0x000fea0003c00000 */
[----:B------:R1:W2:Y:S02]  /*77b0*/  SHFL.IDX P6, R14, R13, R12, R11 ;  /* 0x0000000c0d0e7389 */ /* 0x0002a400000c000b */
[----:B-12---:R-:W-:Y:S01]  /*77c0*/  ENDCOLLECTIVE ;  /* 0x000000000000791b */ /* 0x006fe20003800000 */
.L_x_82:
[----:B------:R-:W-:Y:S05]  /*77d0*/  BRA `(.L_x_83) ;  /* 0xffffff9000f07947 */ /* 0x000fea000383ffff */
.L_x_14:
[----:B--2---:R2:W3:Y:S02]  /*77e0*/  SYNCS.PHASECHK.TRANS64.TRYWAIT P0, [R225+URZ+0x30c00], R6 ;  /* 0x030c0006e10075a7 */ /* 0x0044e4000800017f */
[----:B---3--:R-:W-:Y:S05]  /*77f0*/  @!P0 NANOSLEEP.SYNCS 0x989680 ;  /* 0x009896800000895d */ /* 0x008fea0003900000 */
[----:B------:R-:W3:Y:S02]  /*7800*/  @!P0 SYNCS.PHASECHK.TRANS64 P0, [R225+URZ+0x30c00], R6 ;  /* 0x030c0006e10085a7 */ /* 0x000ee4000800007f */
[----:B---3--:R-:W-:Y:S05]  /*7810*/  @!P0 BRA `(.L_x_14) ;  /* 0xfffffffc00f08947 */ /* 0x008fea000383ffff */
[----:B------:R-:W-:Y:S05]  /*7820*/  BRA `(.L_x_13) ;  /* 0xffffff9400147947 */ /* 0x000fea000383ffff */
.L_x_19:
[----:B--2---:R2:W3:Y:S02]  /*7830*/  SYNCS.PHASECHK.TRANS64.TRYWAIT P1, [R9+URZ+0x30c10], R22 ;  /* 0x030c1016090075a7 */ /* 0x0044e4000802017f */
[----:B---3--:R-:W-:Y:S05]  /*7840*/  @!P1 NANOSLEEP.SYNCS 0x989680 ;  /* 0x009896800000995d */ /* 0x008fea0003900000 */
[----:B------:R-:W3:Y:S02]  /*7850*/  @!P1 SYNCS.PHASECHK.TRANS64 P1, [R9+URZ+0x30c10], R22 ;  /* 0x030c1016090095a7 */ /* 0x000ee4000802007f */
[----:B---3--:R-:W-:Y:S05]  /*7860*/  @!P1 BRA `(.L_x_19) ;  /* 0xfffffffc00f09947 */ /* 0x008fea000383ffff */
[----:B------:R-:W-:Y:S05]  /*7870*/  BRA `(.L_x_18) ;  /* 0xffffff9c00487947 */ /* 0x000fea000383ffff */
.L_x_23:
[----:B------:R1:W1:Y:S02]  /*7880*/  SYNCS.PHASECHK.TRANS64.TRYWAIT P1, [R9+URZ+0x30c30], R22 ;  /* 0x030c3016090075a7 */ /* 0x000264000802017f */
[----:B-1----:R-:W-:Y:S05]  /*7890*/  @!P1 NANOSLEEP.SYNCS 0x989680 ;  /* 0x009896800000995d */ /* 0x002fea0003900000 */
[----:B------:R-:W1:Y:S02]  /*78a0*/  @!P1 SYNCS.PHASECHK.TRANS64 P1, [R9+URZ+0x30c30], R22 ;  /* 0x030c3016090095a7 */ /* 0x000e64000802007f */
[----:B-1----:R-:W-:Y:S05]  /*78b0*/  @!P1 BRA `(.L_x_23) ;  /* 0xfffffffc00f09947 */ /* 0x002fea000383ffff */
[----:B------:R-:W-:Y:S05]  /*78c0*/  BRA `(.L_x_22) ;  /* 0xffffffa000587947 */ /* 0x000fea000383ffff */
.L_x_56:
[----:B-1----:R1:W2:Y:S02]  /*78d0*/  SYNCS.PHASECHK.TRANS64.TRYWAIT P1, [R11+URZ+0x30c20], R0 ;  /* 0x030c20000b0075a7 */ /* 0x0022a4000802017f */
[----:B--2---:R-:W-:Y:S05]  /*78e0*/  @!P1 NANOSLEEP.SYNCS 0x989680 ;  /* 0x009896800000995d */ /* 0x004fea0003900000 */
[----:B------:R-:W2:Y:S02]  /*78f0*/  @!P1 SYNCS.PHASECHK.TRANS64 P1, [R11+URZ+0x30c20], R0 ;  /* 0x030c20000b0095a7 */ /* 0x000ea4000802007f */
[----:B--2---:R-:W-:Y:S05]  /*7900*/  @!P1 BRA `(.L_x_56) ;  /* 0xfffffffc00f09947 */ /* 0x004fea000383ffff */
[----:B------:R-:W-:Y:S05]  /*7910*/  BRA `(.L_x_84) ;  /* 0xffffffe800287947 */ /* 0x000fea000383ffff */
.L_x_60:
[----:B-1----:R1:W2:Y:S02]  /*7920*/  SYNCS.PHASECHK.TRANS64.TRYWAIT P1, [R11+URZ+0x30c40], R21 ;  /* 0x030c40150b0075a7 */ /* 0x0022a4000802017f */
[----:B--2---:R-:W-:Y:S05]  /*7930*/  @!P1 NANOSLEEP.SYNCS 0x989680 ;  /* 0x009896800000995d */ /* 0x004fea0003900000 */
[----:B------:R-:W2:Y:S02]  /*7940*/  @!P1 SYNCS.PHASECHK.TRANS64 P1, [R11+URZ+0x30c40], R21 ;  /* 0x030c40150b0095a7 */ /* 0x000ea4000802007f */
[----:B--2---:R-:W-:Y:S05]  /*7950*/  @!P1 BRA `(.L_x_60) ;  /* 0xfffffffc00f09947 */ /* 0x004fea000383ffff */
[----:B------:R-:W-:Y:S05]  /*7960*/  BRA `(.L_x_85) ;  /* 0xffffffec00487947 */ /* 0x000fea000383ffff */
.L_x_62:
[----:B--2---:R2:W3:Y:S02]  /*7970*/  SYNCS.PHASECHK.TRANS64.TRYWAIT P1, [R11+URZ+0x30c28], R21 ;  /* 0x030c28150b0075a7 */ /* 0x0044e4000802017f */
[----:B---3--:R-:W-:Y:S05]  /*7980*/  @!P1 NANOSLEEP.SYNCS 0x989680 ;  /* 0x009896800000995d */ /* 0x008fea0003900000 */
[----:B------:R-:W3:Y:S02]  /*7990*/  @!P1 SYNCS.PHASECHK.TRANS64 P1, [R11+URZ+0x30c28], R21 ;  /* 0x030c28150b0095a7 */ /* 0x000ee4000802007f */
[----:B---3--:R-:W-:Y:S05]  /*79a0*/  @!P1 BRA `(.L_x_62) ;  /* 0xfffffffc00f09947 */ /* 0x008fea000383ffff */
[----:B------:R-:W-:Y:S05]  /*79b0*/  BRA `(.L_x_86) ;  /* 0xffffffec00c07947 */ /* 0x000fea000383ffff */
.L_x_64:
[----:B---3--:R3:W4:Y:S02]  /*79c0*/  SYNCS.PHASECHK.TRANS64.TRYWAIT P1, [R11+URZ+0x30c48], R21 ;  /* 0x030c48150b0075a7 */ /* 0x008724000802017f */
[----:B----4-:R-:W-:Y:S05]  /*79d0*/  @!P1 NANOSLEEP.SYNCS 0x989680 ;  /* 0x009896800000995d */ /* 0x010fea0003900000 */
[----:B------:R-:W4:Y:S02]  /*79e0*/  @!P1 SYNCS.PHASECHK.TRANS64 P1, [R11+URZ+0x30c48], R21 ;  /* 0x030c48150b0095a7 */ /* 0x000f24000802007f */
[----:B----4-:R-:W-:Y:S05]  /*79f0*/  @!P1 BRA `(.L_x_64) ;  /* 0xfffffffc00f09947 */ /* 0x010fea000383ffff */
[----:B------:R-:W-:Y:S05]  /*7a00*/  BRA `(.L_x_87) ;  /* 0xfffffff000147947 */ /* 0x000fea000383ffff */
.L_x_66:
[----:B------:R-:W-:-:S07]  /*7a10*/  SHF.L.U32 R4, R9, 0x1f, RZ ;  /* 0x0000001f09047819 */ /* 0x000fce00000006ff */
.L_x_88:
[----:B-1----:R1:W2:Y:S02]  /*7a20*/  SYNCS.PHASECHK.TRANS64.TRYWAIT P1, [R11+URZ+0x30c20], R4 ;  /* 0x030c20040b0075a7 */ /* 0x0022a4000802017f */
[----:B--2---:R-:W-:Y:S05]  /*7a30*/  @!P1 NANOSLEEP.SYNCS 0x989680 ;  /* 0x009896800000995d */ /* 0x004fea0003900000 */
[----:B------:R-:W2:Y:S02]  /*7a40*/  @!P1 SYNCS.PHASECHK.TRANS64 P1, [R11+URZ+0x30c20], R4 ;  /* 0x030c20040b0095a7 */ /* 0x000ea4000802007f */
[----:B--2---:R-:W-:Y:S05]  /*7a50*/  @!P1 BRA `(.L_x_88) ;  /* 0xfffffffc00f09947 */ /* 0x004fea000383ffff */
[----:B------:R-:W-:Y:S05]  /*7a60*/  BRA `(.L_x_89) ;  /* 0xfffffff000807947 */ /* 0x000fea000383ffff */
.L_x_69:
[----:B---3--:R3:W4:Y:S02]  /*7a70*/  SYNCS.PHASECHK.TRANS64.TRYWAIT P1, [R11+URZ+0x30c40], R12 ;  /* 0x030c400c0b0075a7 */ /* 0x008724000802017f */
[----:B----4-:R-:W-:Y:S05]  /*7a80*/  @!P1 NANOSLEEP.SYNCS 0x989680 ;  /* 0x009896800000995d */ /* 0x010fea0003900000 */
[----:B------:R-:W4:Y:S02]  /*7a90*/  @!P1 SYNCS.PHASECHK.TRANS64 P1, [R11+URZ+0x30c40], R12 ;  /* 0x030c400c0b0095a7 */ /* 0x000f24000802007f */
[----:B----4-:R-:W-:Y:S05]  /*7aa0*/  @!P1 BRA `(.L_x_69) ;  /* 0xfffffffc00f09947 */ /* 0x010fea000383ffff */
[----:B------:R-:W-:Y:S05]  /*7ab0*/  BRA `(.L_x_90) ;  /* 0xfffffff000f07947 */ /* 0x000fea000383ffff */
.L_x_71:
[----:B-1----:R1:W2:Y:S02]  /*7ac0*/  SYNCS.PHASECHK.TRANS64.TRYWAIT P1, [R11+URZ+0x30c28], R12 ;  /* 0x030c280c0b0075a7 */ /* 0x0022a4000802017f */
[----:B--2---:R-:W-:Y:S05]  /*7ad0*/  @!P1 NANOSLEEP.SYNCS 0x989680 ;  /* 0x009896800000995d */ /* 0x004fea0003900000 */
[----:B------:R-:W2:Y:S02]  /*7ae0*/  @!P1 SYNCS.PHASECHK.TRANS64 P1, [R11+URZ+0x30c28], R12 ;  /* 0x030c280c0b0095a7 */ /* 0x000ea4000802007f */
[----:B--2---:R-:W-:Y:S05]  /*7af0*/  @!P1 BRA `(.L_x_71) ;  /* 0xfffffffc00f09947 */ /* 0x004fea000383ffff */
[----:B------:R-:W-:Y:S05]  /*7b00*/  BRA `(.L_x_91) ;  /* 0xfffffff4005c7947 */ /* 0x000fea000383ffff */
.L_x_73:
[----:B----4-:R4:W1:Y:S02]  /*7b10*/  SYNCS.PHASECHK.TRANS64.TRYWAIT P0, [R13+URZ+0x30c40], R2 ;  /* 0x030c40020d0075a7 */ /* 0x010864000800017f */
[----:B-1----:R-:W-:Y:S05]  /*7b20*/  @!P0 NANOSLEEP.SYNCS 0x989680 ;  /* 0x009896800000895d */ /* 0x002fea0003900000 */
[----:B------:R-:W1:Y:S02]  /*7b30*/  @!P0 SYNCS.PHASECHK.TRANS64 P0, [R13+URZ+0x30c40], R2 ;  /* 0x030c40020d0085a7 */ /* 0x000e64000800007f */
[----:B-1----:R-:W-:Y:S05]  /*7b40*/  @!P0 BRA `(.L_x_73) ;  /* 0xfffffffc00f08947 */ /* 0x002fea000383ffff */
[----:B------:R-:W-:Y:S05]  /*7b50*/  BRA `(.L_x_92) ;  /* 0xfffffff400c87947 */ /* 0x000fea000383ffff */
.L_x_75:
[----:B------:R-:W-:Y:S01]  /*7b60*/  BSSY B0, `(.L_x_93) ;  /* 0x0000006000007945 */ /* 0x000fe20003800000 */
[----:B------:R-:W-:-:S07]  /*7b70*/  IMAD.MOV.U32 R15, RZ, RZ, -0x1 ;  /* 0xffffffffff0f7424 */ /* 0x000fce00078e00ff */
[----:B------:R-:W-:Y:S05]  /*7b80*/  WARPSYNC.COLLECTIVE R15, `(.L_x_94) ;  /* 0x000000000f0c7348 */ /* 0x000fea0003c00000 */
[----:B------:R-:W-:Y:S02]  /*7b90*/  ELECT P6, UR62, PT ;  /* 0x00000000003e782f */ /* 0x000fe400038c0000 */
[----:B------:R-:W-:Y:S01]  /*7ba0*/  MOV R14, UR62 ;  /* 0x0000003e000e7c02 */ /* 0x000fe20008000f00 */
[----:B------:R-:W-:Y:S10]  /*7bb0*/  ENDCOLLECTIVE ;  /* 0x000000000000791b */ /* 0x000ff40003800000 */
.L_x_94:
[----:B------:R-:W-:Y:S05]  /*7bc0*/  BSYNC B0 ;  /* 0x0000000000007941 */ /* 0x000fea0003800000 */
.L_x_93:
[----:B------:R-:W-:Y:S01]  /*7bd0*/  PLOP3.LUT P0, PT, P6, PT, PT, 0x80, 0x0 ;  /* 0x000000000000781c */ /* 0x000fe2000370f070 */
[----:B------:R-:W-:-:S12]  /*7be0*/  BRA `(.L_x_95) ;  /* 0xfffffff800547947 */ /* 0x000fd8000383ffff */
.L_x_77:
[----:B-1----:R1:W2:Y:S02]  /*7bf0*/  SYNCS.PHASECHK.TRANS64.TRYWAIT P1, [R6+URZ], R5 ;  /* 0x00000005060075a7 */ /* 0x0022a4000802017f */
[----:B--2---:R-:W-:Y:S05]  /*7c00*/  @!P1 NANOSLEEP.SYNCS 0x989680 ;  /* 0x009896800000995d */ /* 0x004fea0003900000 */
[----:B------:R-:W2:Y:S02]  /*7c10*/  @!P1 SYNCS.PHASECHK.TRANS64 P1, [R6+URZ], R5 ;  /* 0x00000005060095a7 */ /* 0x000ea4000802007f */
[----:B--2---:R-:W-:Y:S05]  /*7c20*/  @!P1 BRA `(.L_x_77) ;  /* 0xfffffffc00f09947 */ /* 0x004fea000383ffff */
[----:B------:R-:W-:Y:S05]  /*7c30*/  BRA `(.L_x_96) ;  /* 0xfffffff800907947 */ /* 0x000fea000383ffff */
.L_x_78:
[----:B--2---:R2:W3:Y:S02]  /*7c40*/  SYNCS.PHASECHK.TRANS64.TRYWAIT P1, [R3+URZ], R2 ;  /* 0x00000002030075a7 */ /* 0x0044e4000802017f */
[----:B---3--:R-:W-:Y:S05]  /*7c50*/  @!P1 NANOSLEEP.SYNCS 0x989680 ;  /* 0x009896800000995d */ /* 0x008fea0003900000 */
[----:B------:R-:W3:Y:S02]  /*7c60*/  @!P1 SYNCS.PHASECHK.TRANS64 P1, [R3+URZ], R2 ;  /* 0x00000002030095a7 */ /* 0x000ee4000802007f */
[----:B---3--:R-:W-:Y:S05]  /*7c70*/  @!P1 BRA `(.L_x_78) ;  /* 0xfffffffc00f09947 */ /* 0x008fea000383ffff */
[----:B------:R-:W-:Y:S05]  /*7c80*/  BRA `(.L_x_97) ;  /* 0xfffffff800847947 */ /* 0x000fea000383ffff */
.L_x_80:
[----:B--2---:R2:W3:Y:S02]  /*7c90*/  SYNCS.PHASECHK.TRANS64.TRYWAIT P0, [R0+URZ], R5 ;  /* 0x00000005000075a7 */ /* 0x0044e4000800017f */
[----:B---3--:R-:W-:Y:S05]  /*7ca0*/  @!P0 NANOSLEEP.SYNCS 0x989680 ;  /* 0x009896800000895d */ /* 0x008fea0003900000 */
[----:B------:R-:W3:Y:S02]  /*7cb0*/  @!P0 SYNCS.PHASECHK.TRANS64 P0, [R0+URZ], R5 ;  /* 0x00000005000085a7 */ /* 0x000ee4000800007f */
[----:B---3--:R-:W-:Y:S05]  /*7cc0*/  @!P0 BRA `(.L_x_80) ;  /* 0xfffffffc00f08947 */ /* 0x008fea000383ffff */
[----:B------:R-:W-:Y:S05]  /*7cd0*/  BRA `(.L_x_98) ;  /* 0xfffffff800887947 */ /* 0x000fea000383ffff */
.L_x_99:
[----:B------:R-:W-:-:S00]  /*7ce0*/  BRA `(.L_x_99) ;  /* 0xfffffffc00fc7947 */ /* 0x000fc0000383ffff */
[----:B------:R-:W-:-:S00]  /*7cf0*/  NOP ;  /* 0x0000000000007918 */ /* 0x000fc00000000000 */
        /* <DEDUP_REMOVED lines=8> */
.L_x_3693:


//--------------------- .text._ZN7cutlass13device_kernelIN5flash11enable_sm90INS1_16FlashAttnBwdSm90INS1_25CollectiveMainloopBwdSm90ILi2ELi2ELi2EN4cute5tupleIJNS5_1CILi1EEES8_S8_EEENS6_IJNS7_ILi128EEESA_NS7_ILi64EEEEEENS_10bfloat16_tEfNS_4arch4Sm90ELb0ELb0ELb0ELb0ELb1ELb1ELb0ELb0ELi2ELi1ELi2ELi2ELb0EEENS1_21CollectiveEpilogueBwdISC_SD_SF_Li256ELb0ELb0ELi1EEENS1_19SingleTileSchedulerILb0ELb0ELb0ELi128EEEEEEEEEvNT_6ParamsE --------------------------
	.section	.text._ZN7cutlass13device_kernelIN5flash11enable_sm90INS1_16FlashAttnBwdSm90INS1_25CollectiveMainloopBwdSm90ILi2ELi2ELi2EN4cute5tupleIJNS5_1CILi1EEES8_S8_EEENS6_IJNS7_ILi128EEESA_NS7_ILi64EEEEEENS_10bfloat16_tEfNS_4arch4Sm90ELb0ELb0ELb0ELb0ELb1ELb1ELb0ELb0ELi2ELi1ELi2ELi2ELb0EEENS1_21CollectiveEpilogueBwdISC_SD_SF_Li256ELb0ELb0ELi1EEENS1_19SingleTileSchedulerILb0ELb0ELb0ELi128EEEEEEEEEvNT_6ParamsE,"ax",@progbits
	.align	128
.text._ZN7cutlass13device_kernelIN5flash11enable_sm90INS1_16FlashAttnBwdSm90INS1_25CollectiveMainloopBwdSm90ILi2ELi2ELi2EN4cute5tupleIJNS5_1CILi1EEES8_S8_EEENS6_IJNS7_ILi128EEESA_NS7_ILi64EEEEEENS_10bfloat16_tEfNS_4arch4Sm90ELb0ELb0ELb0ELb0ELb1ELb1ELb0ELb0ELi2ELi1ELi2ELi2ELb0EEENS1_21CollectiveEpilogueBwdISC_SD_SF_Li256ELb0ELb0ELi1EEENS1_19SingleTileSchedulerILb0ELb0ELb0ELi128EEEEEEEEEvNT_6ParamsE:
        .type           _ZN7cutlass13device_kernelIN5flash11enable_sm90INS1_16FlashAttnBwdSm90INS1_25CollectiveMainloopBwdSm90ILi2ELi2ELi2EN4cute5tupleIJNS5_1CILi1EEES8_S8_EEENS6_IJNS7_ILi128EEESA_NS7_ILi64EEEEEENS_10bfloat16_tEfNS_4arch4Sm90ELb0ELb0ELb0ELb0ELb1ELb1ELb0ELb0ELi2ELi1ELi2ELi2ELb0EEENS1_21CollectiveEpilogueBwdISC_SD_SF_Li256ELb0ELb0ELi1EEENS1_19SingleTileSchedulerILb0ELb0ELb0ELi128EEEEEEEEEvNT_6ParamsE,@function
        .size           _ZN7cutlass13device_kernelIN5flash11enable_sm90INS1_16FlashAttnBwdSm90INS1_25CollectiveMainloopBwdSm90ILi2ELi2ELi2EN4cute5tupleIJNS5_1CILi1EEES8_S8_EEENS6_IJNS7_ILi128EEESA_NS7_ILi64EEEEEENS_10bfloat16_tEfNS_4arch4Sm90ELb0ELb0ELb0ELb0ELb1ELb1ELb0ELb0ELi2ELi1ELi2ELi2ELb0EEENS1_21CollectiveEpilogueBwdISC_SD_SF_Li256ELb0ELb0ELi1EEENS1_19SingleTileSchedulerILb0ELb0ELb0ELi128EEEEEEEEEvNT_6ParamsE,(.L_x_3694 - _ZN7cutlass13device_kernelIN5flash11enable_sm90INS1_16FlashAttnBwdSm90INS1_25CollectiveMainloopBwdSm90ILi2ELi2ELi2EN4cute5tupleIJNS5_1CILi1EEES8_S8_EEENS6_IJNS7_ILi128EEESA_NS7_ILi64EEEEEENS_10bfloat16_tEfNS_4arch4Sm90ELb0ELb0ELb0ELb0ELb1ELb1ELb0ELb0ELi2ELi1ELi2ELi2ELb0EEENS1_21CollectiveEpilogueBwdISC_SD_SF_Li256ELb0ELb0ELi1EEENS1_19SingleTileSchedulerILb0ELb0ELb0ELi128EEEEEEEEEvNT_6ParamsE)
        .other          _ZN7cutlass13device_kernelIN5flash11enable_sm90INS1_16FlashAttnBwdSm90INS1_25CollectiveMainloopBwdSm90ILi2ELi2ELi2EN4cute5tupleIJNS5_1CILi1EEES8_S8_EEENS6_IJNS7_ILi128EEESA_NS7_ILi64EEEEEENS_10bfloat16_tEfNS_4arch4Sm90ELb0ELb0ELb0ELb0ELb1ELb1ELb0ELb0ELi2ELi1ELi2ELi2ELb0EEENS1_21CollectiveEpilogueBwdISC_SD_SF_Li256ELb0ELb0ELi1EEENS1_19SingleTileSchedulerILb0ELb0ELb0ELi128EEEEEEEEEvNT_6ParamsE,@"STO_CUDA_ENTRY STV_DEFAULT"
_ZN7cutlass13device_kernelIN5flash11enable_sm90INS1_16FlashAttnBwdSm90INS1_25CollectiveMainloopBwdSm90ILi2ELi2ELi2EN4cute5tupleIJNS5_1CILi1EEES8_S8_EEENS6_IJNS7_ILi128EEESA_NS7_ILi64EEEEEENS_10bfloat16_tEfNS_4arch4Sm90ELb0ELb0ELb0ELb0ELb1ELb1ELb0ELb0ELi2ELi1ELi2ELi2ELb0EEENS1_21CollectiveEpilogueBwdISC_SD_SF_Li256ELb0ELb0ELi1EEENS1_19SingleTileSchedulerILb0ELb0ELb0ELi128EEEEEEEEEvNT_6ParamsE:
        /* <DEDUP_REMOVED lines=29> */
.L_x_101:
[----:B------:R-:W-:Y:S05]  /*01d0*/  BSYNC B0 ;  /* 0x0000000000007941 */ /* 0x000fea0003800000 */
.L_x_100:
        /* <DEDUP_REMOVED lines=34> */
.L_x_102:
        /* <DEDUP_REMOVED lines=22> */
.L_x_103:
[----:B---3--:R-:W-:Y:S01]  /*0560*/  ISETP.NE.AND P0, PT, R2, RZ, PT ;  /* 0x000000ff0200720c */ /* 0x008fe20003f05270 */
[----:B------:R-:W-:Y:S01]  /*0570*/  IMAD.MOV.U32 R16, RZ, RZ, 0x1 ;  /* 0x00000001ff107424 */ /* 0x000fe200078e00ff */
[----:B------:R-:W-:Y:S01]  /*0580*/  NOP ;  /* 0x0000000000007918 */ /* 0x000fe20000000000 */
[----:B------:R-:W-:Y:S03]  /*0590*/  BSSY B6, `(.L_x_104) ;  /* 0x000079e000067945 */ /* 0x000fe60003800000 */
[----:B------:R-:W-:Y:S01]  /*05a0*/  SEL R16, R16, 0x2, !P0 ;  /* 0x0000000210107807 */ /* 0x000fe20004000000 */
[----:B-12-4-:R-:W-:Y:S06]  /*05b0*/  BAR.SYNC.DEFER_BLOCKING 0x0 ;  /* 0x0000000000007b1d */ /* 0x016fec0000010000 */
[----:B------:R-:W-:Y:S05]  /*05c0*/  @!P0 BRA `(.L_x_105) ;  /* 0x0000004c00548947 */ /* 0x000fea0003800000 */
.L_x_106:
        /* <DEDUP_REMOVED lines=35> */
.L_x_109:
        /* <DEDUP_REMOVED lines=15> */
.L_x_108:
        /* <DEDUP_REMOVED lines=22> */
.L_x_111:
        /* <DEDUP_REMOVED lines=15> */
.L_x_110:
[----:B------:R-:W-:Y:S01]  /*0b40*/  SHF.R.S32.HI R2, RZ, 0x1f, R17 ;  /* 0x0000001fff027819 */ /* 0x000fe20000011411 */
[----:B------:R-:W-:-:S03]  /*0b50*/  UMOV UR4, 0xffffffff ;  /* 0xffffffff00047882 */ /* 0x000fc60000000000 */
[----:B------:R-:W-:-:S04]  /*0b60*/  LEA.HI R3, R2, R17, RZ, 0x7 ;  /* 0x0000001102037211 */ /* 0x000fc800078f38ff */
[----:B------:R-:W-:Y:S01]  /*0b70*/  SHF.R.S32.HI R13, RZ, 0x7, R3 ;  /* 0x00000007ff0d7819 */ /* 0x000fe20000011403 */
[----:B------:R-:W-:Y:S06]  /*0b80*/  BRA.DIV UR4, `(.L_x_112) ;  /* 0x0000007604007947 */ /* 0x000fec000b800000 */
[----:B------:R1:W2:Y:S02]  /*0b90*/  SHFL.IDX PT, R14, R13, RZ, 0x1f ;  /* 0x00001fff0d0e7589 */ /* 0x0002a400000e0000 */
.L_x_199:
        /* <DEDUP_REMOVED lines=14> */
.L_x_113:
        /* <DEDUP_REMOVED lines=131> */
.L_x_126:
[----:B------:R-:W-:Y:S01]  /*14b0*/  ISETP.NE.AND P0, PT, R4, 0x3, PT ;  /* 0x000000030400780c */ /* 0x000fe20003f05270 */
[----:B------:R-:W-:-:S12]  /*14c0*/  YIELD ;  /* 0x0000000000007946 */ /* 0x000fd80003800000 */
[----:B-1----:R-:W-:Y:S05]  /*14d0*/  @!P0 BRA `(.L_x_116) ;  /* 0x0000000000048947 */ /* 0x002fea0003800000 */
[----:B------:R-:W-:Y:S01]  /*14e0*/  BPT.TRAP 0x1 ;  /* 0x000000040000795c */ /* 0x000fe20000300000 */
.L_x_116:
[----:B------:R-:W-:Y:S01]  /*14f0*/  IMAD R9, R7, 0x8, R225 ;  /* 0x0000000807097824 */ /* 0x000fe200078e02e1 */
[----:B------:R-:W-:-:S04]  /*1500*/  SHF.L.U32 R22, R6, 0x1f, RZ ;  /* 0x0000001f06167819 */ /* 0x000fc800000006ff */
[----:B------:R1:W2:Y:S01]  /*1510*/  SYNCS.PHASECHK.TRANS64.TRYWAIT P1, [R9+URZ+0x30c10], R22 ;  /* 0x030c1016090075a7 */ /* 0x0002a2000802017f */
[----:B------:R-:W-:Y:S05]  /*1520*/  @!P0 BRA `(.L_x_117) ;  /* 0x0000000000048947 */ /* 0x000fea0003800000 */
[----:B------:R-:W-:Y:S01]  /*1530*/  BPT.TRAP 0x1 ;  /* 0x000000040000795c */ /* 0x000fe20000300000 */
.L_x_117:
[----:B------:R-:W-:-:S05]  /*1540*/  VIADD R10, R225, 0x10000 ;  /* 0x00010000e10a7836 */ /* 0x000fca0000000000 */
[----:B------:R-:W-:-:S04]  /*1550*/  SHF.R.U32.HI R10, RZ, 0x4, R10 ;  /* 0x00000004ff0a7819 */ /* 0x000fc8000001160a */
[----:B------:R-:W-:Y:S01]  /*1560*/  LOP3.LUT R10, R10, 0x3fff, RZ, 0xc0, !PT ;  /* 0x00003fff0a0a7812 */ /* 0x000fe200078ec0ff */
[----:B--2---:R-:W-:Y:S06]  /*1570*/  @P1 BRA `(.L_x_118) ;  /* 0x0000000000081947 */ /* 0x004fec0003800000 */
[----:B------:R-:W2:Y:S02]  /*1580*/  SYNCS.PHASECHK.TRANS64.TRYWAIT P1, [R9+URZ+0x30c10], R22 ;  /* 0x030c1016090075a7 */ /* 0x000ea4000802017f */
[----:B--2---:R-:W-:Y:S05]  /*1590*/  @!P1 BRA `(.L_x_119) ;  /* 0x0000006800ac9947 */ /* 0x004fea0003800000 */
.L_x_118:
        /* <DEDUP_REMOVED lines=63> */
.L_x_120:
[----:B------:R1:W1:Y:S01]  /*1990*/  SYNCS.PHASECHK.TRANS64.TRYWAIT P1, [R9+URZ+0x30c30], R22 ;  /* 0x030c3016090075a7 */ /* 0x000262000802017f */
[----:B------:R-:W-:Y:S05]  /*19a0*/  @!P0 BRA `(.L_x_121) ;  /* 0x0000000000048947 */ /* 0x000fea0003800000 */
[----:B------:R-:W-:Y:S01]  /*19b0*/  BPT.TRAP 0x1 ;  /* 0x000000040000795c */ /* 0x000fe20000300000 */
.L_x_121:
[----:B------:R-:W-:-:S05]  /*19c0*/  VIADD R11, R225, 0x18000 ;  /* 0x00018000e10b7836 */ /* 0x000fca0000000000 */
[----:B------:R-:W-:-:S04]  /*19d0*/  SHF.R.U32.HI R11, RZ, 0x4, R11 ;  /* 0x00000004ff0b7819 */ /* 0x000fc8000001160b */
[----:B------:R-:W-:-:S04]  /*19e0*/  LOP3.LUT R218, R11, 0x3fff, RZ, 0xc0, !PT ;  /* 0x00003fff0bda7812 */ /* 0x000fc800078ec0ff */
[----:B------:R-:W-:Y:S01]  /*19f0*/  LOP3.LUT R12, R218, 0x10000, RZ, 0xfc, !PT ;  /* 0x00010000da0c7812 */ /* 0x000fe200078efcff */
[----:B-1----:R-:W-:Y:S06]  /*1a00*/  @P1 BRA `(.L_x_122) ;  /* 0x0000000000081947 */ /* 0x002fec0003800000 */
[----:B------:R-:W1:Y:S02]  /*1a10*/  SYNCS.PHASECHK.TRANS64.TRYWAIT P1, [R9+URZ+0x30c30], R22 ;  /* 0x030c3016090075a7 */ /* 0x000e64000802017f */
[----:B-1----:R-:W-:Y:S05]  /*1a20*/  @!P1 BRA `(.L_x_123) ;  /* 0x00000064009c9947 */ /* 0x002fea0003800000 */
.L_x_122:
        /* <DEDUP_REMOVED lines=620> */
.L_x_124:
        /* <DEDUP_REMOVED lines=68> */
.L_x_125:
        /* <DEDUP_REMOVED lines=11> */
.L_x_115:
        /* <DEDUP_REMOVED lines=51> */
.L_x_127:
        /* <DEDUP_REMOVED lines=19> */
.L_x_128:
        /* <DEDUP_REMOVED lines=18> */
.L_x_129:
        /* <DEDUP_REMOVED lines=18> */
.L_x_130:
        /* <DEDUP_REMOVED lines=103> */
.L_x_132:
[----:B------:R-:W-:Y:S05]  /*52f0*/  BSYNC B0 ;  /* 0x0000000000007941 */ /* 0x000fea0003800000 */
.L_x_131:
[----:B------:R-:W-:-:S04]  /*5300*/  DEPBAR.LE SB0, 0x0 ;  /* 0x000080000000791a */ /* 0x000fc80000000000 */
[----:B------:R-:W-:Y:S05]  /*5310*/  BRA `(.L_x_107) ;  /* 0x0000002c00147947 */ /* 0x000fea0003800000 */
.L_x_105:
        /* <DEDUP_REMOVED lines=14> */
[----:B------:R-:W-:Y:S01]  /*5400*/  ULDC UR13, c[0x0][0x288] ;  /* 0x0000a200000d7ab9 */ /* 0x000fe20000000800 */
[----:B------:R-:W-:Y:S01]  /*5410*/  ULDC.64 UR14, c[0x0][0x2e0] ;  /* 0x0000b800000e7ab9 */ /* 0x000fe20000000a00 */
[----:B------:R-:W-:-:S04]  /*5420*/  ELECT P0, URZ, PT ;  /* 0x00000000003f782f */ /* 0x000fc80003800000 */
[----:B------:R-:W2:Y:S01]  /*5430*/  LDC R4, c[0x0][0x280] ;  /* 0x0000a000ff047b82 */ /* 0x000ea20000000800 */
[----:B-1----:R-:W-:Y:S02]  /*5440*/  USHF.R.S32.HI UR8, URZ, 0x1f, UR16 ;  /* 0x0000001f3f087899 */ /* 0x002fe40008011410 */
[----:B------:R-:W-:Y:S02]  /*5450*/  UIMAD.WIDE.U32 UR4, UR16, UR10, URZ ;  /* 0x0000000a100472a5 */ /* 0x000fe4000f8e003f */
[----:B------:R-:W-:Y:S01]  /*5460*/  UIMAD UR6, UR8, UR10, URZ ;  /* 0x0000000a080672a4 */ /* 0x000fe2000f8e023f */
[----:B--2---:R-:W-:-:S03]  /*5470*/  ISETP.GE.AND P1, PT, R4, 0x1, PT ;  /* 0x000000010400780c */ /* 0x004fc60003f26270 */
[----:B------:R-:W-:Y:S02]  /*5480*/  UIMAD UR7, UR16, UR11, UR6 ;  /* 0x0000000b100772a4 */ /* 0x000fe4000f8e0206 */
[----:B------:R-:W-:Y:S02]  /*5490*/  USHF.R.S32.HI UR6, URZ, 0x1f, UR9 ;  /* 0x0000001f3f067899 */ /* 0x000fe40008011409 */
[----:B------:R-:W-:Y:S02]  /*54a0*/  UIMAD UR11, UR9, UR13, URZ ;  /* 0x0000000d090b72a4 */ /* 0x000fe4000f8e023f */
[----:B------:R-:W-:Y:S02]  /*54b0*/  UIMAD UR6, UR6, UR14, URZ ;  /* 0x0000000e060672a4 */ /* 0x000fe4000f8e023f */
[----:B------:R-:W-:Y:S02]  /*54c0*/  UIADD3 UR5, UR5, UR7, URZ ;  /* 0x0000000705057290 */ /* 0x000fe4000fffe03f */
[----:B------:R-:W-:-:S02]  /*54d0*/  UIADD3 UR10, UP0, UR11, UR16, URZ ;  /* 0x000000100b0a7290 */ /* 0x000fc4000ff1e03f */
[----:B------:R-:W-:Y:S02]  /*54e0*/  UIMAD UR12, UR9, UR15, UR6 ;  /* 0x0000000f090c72a4 */ /* 0x000fe4000f8e0206 */
[----:B------:R-:W-:Y:S02]  /*54f0*/  UIMAD.WIDE.U32 UR6, UR9, UR14, UR4 ;  /* 0x0000000e090672a5 */ /* 0x000fe4000f8e0004 */
[----:B------:R-:W-:Y:S01]  /*5500*/  ULEA.HI.X.SX32 UR11, UR11, UR8, 0x1, UP0 ;  /* 0x000000080b0b7291 */ /* 0x000fe200080f0e3f */
[----:B------:R-:W-:Y:S11]  /*5510*/  @!P1 BRA `(.L_x_107) ;  /* 0x0000002800949947 */ /* 0x000ff60003800000 */
[----:B------:R-:W1:Y:S01]  /*5520*/  S2R R5, SR_TID.X ;  /* 0x0000000000057919 */ /* 0x000e620000002100 */
[C---:B------:R-:W-:Y:S01]  /*5530*/  VIADD R0, R4.reuse, 0x7f ;  /* 0x0000007f04007836 */ /* 0x040fe20000000000 */
[----:B------:R-:W-:Y:S01]  /*5540*/  ISETP.GE.AND P1, PT, R4, 0x81, PT ;  /* 0x000000810400780c */ /* 0x000fe20003f26270 */
[----:B------:R-:W-:Y:S01]  /*5550*/  ULDC UR4, c[0x0][0x760] ;  /* 0x0001d80000047ab9 */ /* 0x000fe20000000800 */
[----:B------:R-:W2:Y:S01]  /*5560*/  S2UR UR28, SR_CTAID.X ;  /* 0x00000000001c79c3 */ /* 0x000ea20000002500 */
[----:B------:R-:W-:Y:S01]  /*5570*/  UIMAD UR13, UR13, UR4, URZ ;  /* 0x000000040d0d72a4 */ /* 0x000fe2000f8e023f */
[----:B------:R-:W-:Y:S01]  /*5580*/  SHF.R.S32.HI R3, RZ, 0x1f, R0 ;  /* 0x0000001fff037819 */ /* 0x000fe20000011400 */
[----:B------:R-:W-:Y:S01]  /*5590*/  UIADD3 UR12, UR7, UR12, URZ ;  /* 0x0000000c070c7290 */ /* 0x000fe2000fffe03f */
[----:B------:R-:W-:Y:S02]  /*55a0*/  UMOV UR4, URZ ;  /* 0x0000003f00047c82 */ /* 0x000fe40008000000 */
[----:B------:R-:W-:Y:S01]  /*55b0*/  LEA.HI R3, R3, R0, RZ, 0x7 ;  /* 0x0000000003037211 */ /* 0x000fe200078f38ff */
[----:B------:R-:W-:-:S03]  /*55c0*/  ULDC.64 UR26, c[0x0][0x208] ;  /* 0x00008200001a7ab9 */ /* 0x000fc60000000a00 */
[----:B------:R-:W-:-:S04]  /*55d0*/  SHF.R.S32.HI R2, RZ, 0x7, R3 ;  /* 0x00000007ff027819 */ /* 0x000fc80000011403 */
[----:B------:R-:W-:Y:S02]  /*55e0*/  VIMNMX R2, R2, 0x1, !PT ;  /* 0x0000000102027848 */ /* 0x000fe40007fe0100 */
[----:B-1----:R-:W-:Y:S02]  /*55f0*/  LOP3.LUT R0, R5, 0x1f, RZ, 0xc0, !PT ;  /* 0x0000001f05007812 */ /* 0x002fe400078ec0ff */
[----:B------:R-:W-:Y:S01]  /*5600*/  LOP3.LUT R5, R2, 0x1, RZ, 0xc0, !PT ;  /* 0x0000000102057812 */ /* 0x000fe200078ec0ff */
[----:B--2---:R-:W-:Y:S06]  /*5610*/  @!P1 BRA `(.L_x_134) ;  /* 0x0000000800ac9947 */ /* 0x004fec0003800000 */
        /* <DEDUP_REMOVED lines=11> */
[----:B------:R-:W-:-:S12]  /*56d0*/  UIADD3.X UR21, URZ, UR21, URZ, UP2, !UPT ;  /* 0x000000153f157290 */ /* 0x000fd800097fe43f */
.L_x_159:
[----:B------:R-:W-:Y:S01]  /*56e0*/  UIMAD UR22, UR13, UR4, URZ ;  /* 0x000000040d1672a4 */ /* 0x000fe2000f8e023f */
[----:B------:R-:W-:Y:S01]  /*56f0*/  ISETP.NE.AND P1, PT, R0, RZ, PT ;  /* 0x000000ff0000720c */ /* 0x000fe20003f25270 */
[----:B------:R-:W-:Y:S01]  /*5700*/  ULDC.64 UR8, c[0x0][0x768] ;  /* 0x0001da0000087ab9 */ /* 0x000fe20000000a00 */
[----:B------:R-:W-:Y:S01]  /*5710*/  USHF.L.U32 UR14, UR5, 0xe, URZ ;  /* 0x0000000e050e7899 */ /* 0x000fe2000800063f */
[----:B------:R-:W-:Y:S01]  /*5720*/  VIADD R4, R4, 0xfffffffe ;  /* 0xfffffffe04047836 */ /* 0x000fe20000000000 */
[----:B------:R-:W-:Y:S01]  /*5730*/  UIADD3 UR15, UP0, UR22, UR10, URZ ;  /* 0x0000000a160f7290 */ /* 0x000fe2000ff1e03f */
[----:B------:R-:W-:Y:S01]  /*5740*/  BSSY B0, `(.L_x_135) ;  /* 0x0000010000007945 */ /* 0x000fe20003800000 */
[----:B------:R-:W-:Y:S02]  /*5750*/  UIMAD.WIDE UR32, UR14, 0x4, UR16 ;  /* 0x000000040e2078a5 */ /* 0x000fe4000f8e0210 */
[----:B------:R-:W-:Y:S01]  /*5760*/  ULEA.HI.X.SX32 UR23, UR22, UR11, 0x1, UP0 ;  /* 0x0000000b16177291 */ /* 0x000fe200080f0e3f */
[----:B------:R-:W-:Y:S01]  /*5770*/  ISETP.NE.AND P2, PT, R4, RZ, PT ;  /* 0x000000ff0400720c */ /* 0x000fe20003f45270 */
[----:B------:R-:W-:-:S02]  /*5780*/  ULEA UR24, UP0, UR15, UR8, 0x2 ;  /* 0x000000080f187291 */ /* 0x000fc4000f80103f */
[----:B------:R-:W-:Y:S02]  /*5790*/  UIMAD.WIDE UR30, UR14, 0x4, UR18 ;  /* 0x000000040e1e78a5 */ /* 0x000fe4000f8e0212 */
[----:B------:R-:W-:Y:S02]  /*57a0*/  ULEA.HI.X UR23, UR15, UR9, UR23, 0x2, UP0 ;  /* 0x000000090f177291 */ /* 0x000fe400080f1417 */
[----:B-1----:R-:W-:Y:S01]  /*57b0*/  IMAD.U32 R2, RZ, RZ, UR24 ;  /* 0x00000018ff027e24 */ /* 0x002fe2000f8e00ff */
[----:B------:R-:W-:-:S03]  /*57c0*/  UIMAD.WIDE UR14, UR14, 0x4, UR20 ;  /* 0x000000040e0e78a5 */ /* 0x000fc6000f8e0214 */
[----:B------:R-:W-:Y:S01]  /*57d0*/  IMAD.U32 R3, RZ, RZ, UR23 ;  /* 0x00000017ff037e24 */ /* 0x000fe2000f8e00ff */
[----:B------:R-:W-:Y:S08]  /*57e0*/  @P1 BRA `(.L_x_136) ;  /* 0x0000000000141947 */ /* 0x000ff00003800000 */
.L_x_137:
[----:B------:R-:W2:Y:S04]  /*57f0*/  LDG.E.STRONG.GPU R6, desc[UR26][R2.64] ;  /* 0x0000001a02067981 */ /* 0x000ea8000c1ef900 */
[----:B--2---:R-:W-:Y:S01]  /*5800*/  CCTL.IVALL ;  /* 0x00000000ff00798f */ /* 0x004fe20002000000 */
[----:B------:R-:W-:Y:S05]  /*5810*/  YIELD ;  /* 0x0000000000007946 */ /* 0x000fea0003800000 */
[----:B------:R-:W-:-:S13]  /*5820*/  ISETP.NE.AND P3, PT, R6, UR28, PT ;  /* 0x0000001c06007c0c */ /* 0x000fda000bf65270 */
[----:B------:R-:W-:Y:S05]  /*5830*/  @P3 BRA `(.L_x_137) ;  /* 0xfffffffc00ec3947 */ /* 0x000fea000383ffff */
.L_x_136:
[----:B------:R-:W-:Y:S05]  /*5840*/  BSYNC B0 ;  /* 0x0000000000007941 */ /* 0x000fea0003800000 */
.L_x_135:
[----:B------:R-:W-:-:S03]  /*5850*/  UMOV UR23, 0xffffffff ;  /* 0xffffffff00177882 */ /* 0x000fc60000000000 */
[----:B------:R-:W-:Y:S05]  /*5860*/  BRA.DIV UR23, `(.L_x_138) ;  /* 0x0000002a17207947 */ /* 0x000fea000b800000 */
[----:B------:R-:W-:Y:S01]  /*5870*/  NOP ;  /* 0x0000000000007918 */ /* 0x000fe20000000000 */
.L_x_202:
[----:B------:R-:W-:Y:S05]  /*5880*/  WARPSYNC.ALL ;  /* 0x0000000000007948 */ /* 0x000fea0003800000 */
[----:B------:R-:W-:Y:S06]  /*5890*/  BAR.SYNC.DEFER_BLOCKING 0xd, 0xa0 ;  /* 0x0342800000007b1d */ /* 0x000fec0000010000 */
[----:B------:R-:W-:Y:S04]  /*58a0*/  BSSY B0, `(.L_x_139) ;  /* 0x0000011000007945 */ /* 0x000fe80003800000 */
[----:B------:R-:W-:Y:S05]  /*58b0*/  @!P0 BRA `(.L_x_140) ;  /* 0x00000000003c8947 */ /* 0x000fea0003800000 */
[----:B------:R-:W1:Y:S01]  /*58c0*/  S2UR UR34, SR_CgaCtaId ;  /* 0x00000000002279c3 */ /* 0x000e620000008800 */
[----:B------:R-:W-:Y:S01]  /*58d0*/  USHF.L.U32 UR23, UR4, 0xd, URZ ;  /* 0x0000000d04177899 */ /* 0x000fe2000800063f */
        /* <DEDUP_REMOVED lines=13> */
.L_x_140:
[----:B------:R-:W-:Y:S05]  /*59b0*/  BSYNC B0 ;  /* 0x0000000000007941 */ /* 0x000fea0003800000 */
.L_x_139:
        /* <DEDUP_REMOVED lines=13> */
.L_x_142:
[----:B------:R-:W-:Y:S05]  /*5a90*/  BSYNC B0 ;  /* 0x0000000000007941 */ /* 0x000fea0003800000 */
.L_x_141:
[----:B------:R-:W-:Y:S06]  /*5aa0*/  BAR.ARV 0xa, 0xa0 ;  /* 0x0282800000007b1d */ /* 0x000fec0000002000 */
[----:B------:R-:W-:Y:S04]  /*5ab0*/  BSSY B0, `(.L_x_143) ;  /* 0x0000003000007945 */ /* 0x000fe80003800000 */
[----:B------:R-:W-:Y:S05]  /*5ac0*/  @!P0 BRA `(.L_x_144) ;  /* 0x0000000000048947 */ /* 0x000fea0003800000 */
[----:B------:R-:W-:-:S04]  /*5ad0*/  DEPBAR.LE SB0, 0x0 ;  /* 0x000080000000791a */ /* 0x000fc80000000000 */
.L_x_144:
[----:B------:R-:W-:Y:S05]  /*5ae0*/  BSYNC B0 ;  /* 0x0000000000007941 */ /* 0x000fea0003800000 */
.L_x_143:
[----:B------:R-:W-:Y:S06]  /*5af0*/  BAR.ARV 0xb, 0xa0 ;  /* 0x02c2800000007b1d */ /* 0x000fec0000002000 */
[----:B------:R-:W-:Y:S01]  /*5b00*/  NOP ;  /* 0x0000000000007918 */ /* 0x000fe20000000000 */
[----:B------:R-:W-:Y:S04]  /*5b10*/  BSSY B0, `(.L_x_145) ;  /* 0x0000011000007945 */ /* 0x000fe80003800000 */
[----:B------:R-:W-:Y:S05]  /*5b20*/  @P1 BRA `(.L_x_146) ;  /* 0x00000000003c1947 */ /* 0x000fea0003800000 */
[----:B------:R-:W-:Y:S01]  /*5b30*/  @!PT LDS RZ, [RZ] ;  /* 0x00000000fffff984 */ /* 0x000fe20000000800 */
[----:B------:R-:W-:Y:S01]  /*5b40*/  @!PT LDS RZ, [RZ] ;  /* 0x00000000fffff984 */ /* 0x000fe20000000800 */
[----:B------:R-:W-:Y:S01]  /*5b50*/  @!PT LDS RZ, [RZ] ;  /* 0x00000000fffff984 */ /* 0x000fe20000000800 */
[----:B------:R-:W-:Y:S01]  /*5b60*/  @!PT LDS RZ, [RZ] ;  /* 0x00000000fffff984 */ /* 0x000fe20000000800 */
[----:B------:R1:W-:Y:S06]  /*5b70*/  MEMBAR.ALL.CTA ;  /* 0x0000000000007992 */ /* 0x0003ec0000008000 */
[----:B-1----:R-:W-:Y:S06]  /*5b80*/  MEMBAR.ALL.GPU ;  /* 0x0000000000007992 */ /* 0x002fec000000a000 */
[----:B------:R-:W-:-:S00]  /*5b90*/  ERRBAR ;  /* 0x00000000000079ab */ /* 0x000fc00000000000 */
[----:B------:R-:W-:Y:S06]  /*5ba0*/  CGAERRBAR ;  /* 0x00000000000075ab */ /* 0x000fec0000000000 */
[----:B012345:R-:W-:Y:S01]  /*5bb0*/  CCTL.IVALL ;  /* 0x00000000ff00798f */ /* 0x03ffe20002000000 */
[----:B------:R-:W1:Y:S01]  /*5bc0*/  S2R R6, SR_LANEID ;  /* 0x0000000000067919 */ /* 0x000e620000000000 */
[----:B------:R-:W-:Y:S02]  /*5bd0*/  VOTEU.ANY UR23, UPT, PT ;  /* 0x0000000000177886 */ /* 0x000fe400038e0100 */
[----:B------:R-:W-:-:S02]  /*5be0*/  UFLO.U32 UR24, UR23 ;  /* 0x00000017001872bd */ /* 0x000fc400080e0000 */
[----:B------:R-:W2:Y:S04]  /*5bf0*/  POPC R7, UR23 ;  /* 0x0000001700077d09 */ /* 0x000ea80008000000 */
[----:B-1----:R-:W-:-:S13]  /*5c00*/  ISETP.EQ.U32.AND P3, PT, R6, UR24, PT ;  /* 0x0000001806007c0c */ /* 0x002fda000bf62070 */
[----:B--2---:R1:W-:Y:S02]  /*5c10*/  @P3 REDG.E.ADD.S32.STRONG.GPU desc[UR26][R2.64], R7 ;  /* 0x000000070200398e */ /* 0x0043e4000c10e39a */
.L_x_146:
[----:B------:R-:W-:Y:S05]  /*5c20*/  BSYNC B0 ;  /* 0x0000000000007941 */ /* 0x000fea0003800000 */
.L_x_145:
[----:B------:R-:W-:Y:S01]  /*5c30*/  UIADD3 UR22, UR13, UR22, URZ ;  /* 0x000000160d167290 */ /* 0x000fe2000fffe03f */
[----:B------:R-:W-:Y:S03]  /*5c40*/  BSSY B0, `(.L_x_147) ;  /* 0x000000d000007945 */ /* 0x000fe60003800000 */
[----:B------:R-:W-:-:S04]  /*5c50*/  UIADD3 UR23, UP0, UR22, UR10, URZ ;  /* 0x0000000a16177290 */ /* 0x000fc8000ff1e03f */
[----:B------:R-:W-:Y:S02]  /*5c60*/  ULEA.HI.X.SX32 UR22, UR22, UR11, 0x1, UP0 ;  /* 0x0000000b16167291 */ /* 0x000fe400080f0e3f */
[----:B------:R-:W-:-:S04]  /*5c70*/  ULEA UR8, UP0, UR23, UR8, 0x2 ;  /* 0x0000000817087291 */ /* 0x000fc8000f80103f */
[----:B------:R-:W-:Y:S02]  /*5c80*/  ULEA.HI.X UR22, UR23, UR9, UR22, 0x2, UP0 ;  /* 0x0000000917167291 */ /* 0x000fe400080f1416 */
[----:B-1----:R-:W-:-:S04]  /*5c90*/  IMAD.U32 R2, RZ, RZ, UR8 ;  /* 0x00000008ff027e24 */ /* 0x002fc8000f8e00ff */
[----:B------:R-:W-:Y:S01]  /*5ca0*/  IMAD.U32 R3, RZ, RZ, UR22 ;  /* 0x00000016ff037e24 */ /* 0x000fe2000f8e00ff */
[----:B------:R-:W-:Y:S06]  /*5cb0*/  @P1 BRA `(.L_x_148) ;  /* 0x0000000000141947 */ /* 0x000fec0003800000 */
.L_x_149:
[----:B------:R-:W2:Y:S04]  /*5cc0*/  LDG.E.STRONG.GPU R6, desc[UR26][R2.64] ;  /* 0x0000001a02067981 */ /* 0x000ea8000c1ef900 */
[----:B--2---:R-:W-:Y:S01]  /*5cd0*/  CCTL.IVALL ;  /* 0x00000000ff00798f */ /* 0x004fe20002000000 */
[----:B------:R-:W-:Y:S05]  /*5ce0*/  YIELD ;  /* 0x0000000000007946 */ /* 0x000fea0003800000 */
[----:B------:R-:W-:-:S13]  /*5cf0*/  ISETP.NE.AND P3, PT, R6, UR28, PT ;  /* 0x0000001c06007c0c */ /* 0x000fda000bf65270 */
[----:B------:R-:W-:Y:S05]  /*5d00*/  @P3 BRA `(.L_x_149) ;  /* 0xfffffffc00ec3947 */ /* 0x000fea000383ffff */
.L_x_148:
[----:B------:R-:W-:Y:S05]  /*5d10*/  BSYNC B0 ;  /* 0x0000000000007941 */ /* 0x000fea0003800000 */
.L_x_147:
[----:B------:R-:W-:-:S03]  /*5d20*/  UMOV UR8, 0xffffffff ;  /* 0xffffffff00087882 */ /* 0x000fc60000000000 */
[----:B------:R-:W-:Y:S05]  /*5d30*/  BRA.DIV UR8, `(.L_x_150) ;  /* 0x0000002608087947 */ /* 0x000fea000b800000 */
[----:B------:R-:W-:Y:S01]  /*5d40*/  NOP ;  /* 0x0000000000007918 */ /* 0x000fe20000000000 */
.L_x_205:
[----:B------:R-:W-:Y:S05]  /*5d50*/  WARPSYNC.ALL ;  /* 0x0000000000007948 */ /* 0x000fea0003800000 */
        /* <DEDUP_REMOVED lines=12> */
.L_x_152:
[----:B------:R-:W-:Y:S05]  /*5e20*/  BSYNC B0 ;  /* 0x0000000000007941 */ /* 0x000fea0003800000 */
.L_x_151:
        /* <DEDUP_REMOVED lines=13> */
.L_x_154:
[----:B------:R-:W-:Y:S05]  /*5f00*/  BSYNC B0 ;  /* 0x0000000000007941 */ /* 0x000fea0003800000 */
.L_x_153:
[----:B------:R-:W-:Y:S06]  /*5f10*/  BAR.ARV 0xa, 0xa0 ;  /* 0x0282800000007b1d */ /* 0x000fec0000002000 */
[----:B------:R-:W-:Y:S04]  /*5f20*/  BSSY B0, `(.L_x_155) ;  /* 0x0000003000007945 */ /* 0x000fe80003800000 */
[----:B------:R-:W-:Y:S05]  /*5f30*/  @!P0 BRA `(.L_x_156) ;  /* 0x0000000000048947 */ /* 0x000fea0003800000 */
[----:B------:R-:W-:-:S04]  /*5f40*/  DEPBAR.LE SB0, 0x0 ;  /* 0x000080000000791a */ /* 0x000fc80000000000 */
.L_x_156:
[----:B------:R-:W-:Y:S05]  /*5f50*/  BSYNC B0 ;  /* 0x0000000000007941 */ /* 0x000fea0003800000 */
.L_x_155:
[----:B------:R-:W-:Y:S06]  /*5f60*/  BAR.ARV 0xb, 0xa0 ;  /* 0x02c2800000007b1d */ /* 0x000fec0000002000 */
[----:B------:R-:W-:Y:S01]  /*5f70*/  NOP ;  /* 0x0000000000007918 */ /* 0x000fe20000000000 */
[----:B------:R-:W-:Y:S04]  /*5f80*/  BSSY B0, `(.L_x_157) ;  /* 0x0000011000007945 */ /* 0x000fe80003800000 */
[----:B------:R-:W-:Y:S05]  /*5f90*/  @P1 BRA `(.L_x_158) ;  /* 0x00000000003c1947 */ /* 0x000fea0003800000 */
[----:B------:R-:W1:Y:S01]  /*5fa0*/  S2R R6, SR_LANEID ;  /* 0x0000000000067919 */ /* 0x000e620000000000 */
[----:B------:R-:W-:Y:S01]  /*5fb0*/  @!PT LDS RZ, [RZ] ;  /* 0x00000000fffff984 */ /* 0x000fe20000000800 */
[----:B------:R-:W-:Y:S01]  /*5fc0*/  @!PT LDS RZ, [RZ] ;  /* 0x00000000fffff984 */ /* 0x000fe20000000800 */
[----:B------:R-:W-:Y:S01]  /*5fd0*/  @!PT LDS RZ, [RZ] ;  /* 0x00000000fffff984 */ /* 0x000fe20000000800 */
[----:B------:R-:W-:Y:S01]  /*5fe0*/  @!PT LDS RZ, [RZ] ;  /* 0x00000000fffff984 */ /* 0x000fe20000000800 */
[----:B------:R2:W-:Y:S06]  /*5ff0*/  MEMBAR.ALL.CTA ;  /* 0x0000000000007992 */ /* 0x0005ec0000008000 */
[----:B--2---:R-:W-:Y:S06]  /*6000*/  MEMBAR.ALL.GPU ;  /* 0x0000000000007992 */ /* 0x004fec000000a000 */
[----:B------:R-:W-:-:S00]  /*6010*/  ERRBAR ;  /* 0x00000000000079ab */ /* 0x000fc00000000000 */
[----:B------:R-:W-:Y:S06]  /*6020*/  CGAERRBAR ;  /* 0x00000000000075ab */ /* 0x000fec0000000000 */
[----:B012345:R-:W-:Y:S01]  /*6030*/  CCTL.IVALL ;  /* 0x00000000ff00798f */ /* 0x03ffe20002000000 */
[----:B------:R-:W-:Y:S02]  /*6040*/  VOTEU.ANY UR8, UPT, PT ;  /* 0x0000000000087886 */ /* 0x000fe400038e0100 */
[----:B------:R-:W-:Y:S02]  /*6050*/  UFLO.U32 UR9, UR8 ;  /* 0x00000008000972bd */ /* 0x000fe400080e0000 */
[----:B------:R-:W2:Y:S04]  /*6060*/  POPC R7, UR8 ;  /* 0x0000000800077d09 */ /* 0x000ea80008000000 */
[----:B-1----:R-:W-:-:S13]  /*6070*/  ISETP.EQ.U32.AND P1, PT, R6, UR9, PT ;  /* 0x0000000906007c0c */ /* 0x002fda000bf22070 */
[----:B--2---:R1:W-:Y:S02]  /*6080*/  @P1 REDG.E.ADD.S32.STRONG.GPU desc[UR26][R2.64], R7 ;  /* 0x000000070200198e */ /* 0x0043e4000c10e39a */
.L_x_158:
[----:B------:R-:W-:Y:S05]  /*6090*/  BSYNC B0 ;  /* 0x0000000000007941 */ /* 0x000fea0003800000 */
.L_x_157:
[----:B------:R-:W-:Y:S02]  /*60a0*/  UIADD3 UR4, UR4, 0x2, URZ ;  /* 0x0000000204047890 */ /* 0x000fe4000fffe03f */
[----:B------:R-:W-:Y:S01]  /*60b0*/  UIADD3 UR5, UR5, 0x1, URZ ;  /* 0x0000000105057890 */ /* 0x000fe2000fffe03f */
[----:B------:R-:W-:Y:S11]  /*60c0*/  @P2 BRA `(.L_x_159) ;  /* 0xfffffff400842947 */ /* 0x000ff6000383ffff */
.L_x_134:
[----:B------:R-:W-:-:S13]  /*60d0*/  ISETP.NE.AND P1, PT, R5, RZ, PT ;  /* 0x000000ff0500720c */ /* 0x000fda0003f25270 */
[----:B------:R-:W-:Y:S05]  /*60e0*/  @!P1 BRA `(.L_x_107) ;  /* 0x0000001c00a09947 */ /* 0x000fea0003800000 */
[----:B------:R-:W-:Y:S01]  /*60f0*/  UIMAD UR5, UR13, UR4, URZ ;  /* 0x000000040d0572a4 */ /* 0x000fe2000f8e023f */
[----:B------:R-:W-:Y:S01]  /*6100*/  ISETP.NE.AND P1, PT, R0, RZ, PT ;  /* 0x000000ff0000720c */ /* 0x000fe20003f25270 */
[----:B------:R-:W-:Y:S01]  /*6110*/  ULDC.64 UR14, c[0x0][0x768] ;  /* 0x0001da00000e7ab9 */ /* 0x000fe20000000a00 */
[----:B------:R-:W-:Y:S01]  /*6120*/  BSSY B0, `(.L_x_160) ;  /* 0x000000d000007945 */ /* 0x000fe20003800000 */
[----:B------:R-:W-:-:S04]  /*6130*/  UIADD3 UR8, UP0, UR5, UR10, URZ ;  /* 0x0000000a05087290 */ /* 0x000fc8000ff1e03f */
[----:B------:R-:W-:Y:S02]  /*6140*/  ULEA.HI.X.SX32 UR5, UR5, UR11, 0x1, UP0 ;  /* 0x0000000b05057291 */ /* 0x000fe400080f0e3f */
[----:B------:R-:W-:-:S04]  /*6150*/  ULEA UR9, UP0, UR8, UR14, 0x2 ;  /* 0x0000000e08097291 */ /* 0x000fc8000f80103f */
[----:B------:R-:W-:Y:S02]  /*6160*/  ULEA.HI.X UR5, UR8, UR15, UR5, 0x2, UP0 ;  /* 0x0000000f08057291 */ /* 0x000fe400080f1405 */
[----:B-1----:R-:W-:-:S04]  /*6170*/  IMAD.U32 R2, RZ, RZ, UR9 ;  /* 0x00000009ff027e24 */ /* 0x002fc8000f8e00ff */
[----:B------:R-:W-:Y:S01]  /*6180*/  IMAD.U32 R3, RZ, RZ, UR5 ;  /* 0x00000005ff037e24 */ /* 0x000fe2000f8e00ff */
[----:B------:R-:W-:Y:S06]  /*6190*/  @P1 BRA `(.L_x_161) ;  /* 0x0000000000141947 */ /* 0x000fec0003800000 */
.L_x_162:
[----:B------:R-:W2:Y:S04]  /*61a0*/  LDG.E.STRONG.GPU R0, desc[UR26][R2.64] ;  /* 0x0000001a02007981 */ /* 0x000ea8000c1ef900 */
[----:B--2---:R-:W-:Y:S01]  /*61b0*/  CCTL.IVALL ;  /* 0x00000000ff00798f */ /* 0x004fe20002000000 */
[----:B------:R-:W-:Y:S05]  /*61c0*/  YIELD ;  /* 0x0000000000007946 */ /* 0x000fea0003800000 */
[----:B------:R-:W-:-:S13]  /*61d0*/  ISETP.NE.AND P2, PT, R0, UR28, PT ;  /* 0x0000001c00007c0c */ /* 0x000fda000bf45270 */
[----:B------:R-:W-:Y:S05]  /*61e0*/  @P2 BRA `(.L_x_162) ;  /* 0xfffffffc00ec2947 */ /* 0x000fea000383ffff */
.L_x_161:
[----:B------:R-:W-:Y:S05]  /*61f0*/  BSYNC B0 ;  /* 0x0000000000007941 */ /* 0x000fea0003800000 */
.L_x_160:
[----:B------:R-:W-:-:S03]  /*6200*/  UMOV UR5, 0xffffffff ;  /* 0xffffffff00057882 */ /* 0x000fc60000000000 */
[----:B------:R-:W-:Y:S05]  /*6210*/  BRA.DIV UR5, `(.L_x_163) ;  /* 0x0000001e05ec7947 */ /* 0x000fea000b800000 */
[----:B------:R-:W-:Y:S01]  /*6220*/  NOP ;  /* 0x0000000000007918 */ /* 0x000fe20000000000 */
.L_x_208:
[----:B------:R-:W-:Y:S01]  /*6230*/  IMAD.U32 R6, RZ, RZ, UR4 ;  /* 0x00000004ff067e24 */ /* 0x000fe2000f8e00ff */
[----:B------:R-:W-:Y:S05]  /*6240*/  WARPSYNC.ALL ;  /* 0x0000000000007948 */ /* 0x000fea0003800000 */
[----:B------:R-:W-:Y:S01]  /*6250*/  BAR.SYNC.DEFER_BLOCKING 0xd, 0xa0 ;  /* 0x0342800000007b1d */ /* 0x000fe20000010000 */
[----:B------:R-:W-:-:S05]  /*6260*/  IMAD.SHL.U32 R6, R6, 0x2000, RZ ;  /* 0x0000200006067824 */ /* 0x000fca00078e00ff */
[----:B------:R-:W-:Y:S04]  /*6270*/  BSSY B0, `(.L_x_164) ;  /* 0x0000012000007945 */ /* 0x000fe80003800000 */
[----:B------:R-:W-:Y:S05]  /*6280*/  @!P0 BRA `(.L_x_165) ;  /* 0x0000000000408947 */ /* 0x000fea0003800000 */
[----:B------:R-:W1:Y:S01]  /*6290*/  LDC.64 R8, c[0x0][0x2c0] ;  /* 0x0000b000ff087b82 */ /* 0x000e620000000a00 */
[C---:B------:R-:W-:Y:S01]  /*62a0*/  IADD3 R4, P2, R6.reuse, UR6, RZ ;  /* 0x0000000606047c10 */ /* 0x040fe2000ff5e0ff */
[----:B------:R-:W-:Y:S01]  /*62b0*/  UMOV UR5, 0x400 ;  /* 0x0000040000057882 */ /* 0x000fe20000000000 */
[----:B------:R-:W-:Y:S01]  /*62c0*/  UMOV UR16, 0x0 ;  /* 0x0000000000107882 */ /* 0x000fe20000000000 */
[----:B------:R-:W-:Y:S01]  /*62d0*/  UMOV UR17, 0x14f00000 ;  /* 0x14f0000000117882 */ /* 0x000fe20000000000 */
[----:B------:R-:W-:-:S03]  /*62e0*/  LEA.HI.X.SX32 R5, R6, UR12, 0x1, P2 ;  /* 0x0000000c06057c11 */ /* 0x000fc600090f0eff */
[----:B------:R-:W2:Y:S01]  /*62f0*/  S2UR UR8, SR_CgaCtaId ;  /* 0x00000000000879c3 */ /* 0x000ea20000008800 */
[----:B-1----:R-:W-:-:S04]  /*6300*/  LEA R0, P3, R4, R8, 0x2 ;  /* 0x0000000804007211 */ /* 0x002fc800078610ff */
[----:B------:R-:W-:Y:S02]  /*6310*/  LEA.HI.X R4, R4, R9, R5, 0x2, P3 ;  /* 0x0000000904047211 */ /* 0x000fe400018f1405 */
[----:B------:R-:W-:Y:S02]  /*6320*/  R2UR UR14, R0 ;  /* 0x00000000000e72ca */ /* 0x000fe400000e0000 */
[----:B------:R-:W-:Y:S01]  /*6330*/  R2UR UR15, R4 ;  /* 0x00000000040f72ca */ /* 0x000fe200000e0000 */
[----:B--2---:R-:W-:-:S03]  /*6340*/  ULEA UR5, UR8, UR5, 0x18 ;  /* 0x0000000508057291 */ /* 0x004fc6000f8ec03f */
[----:B------:R-:W-:Y:S01]  /*6350*/  UMOV UR8, 0x400 ;  /* 0x0000040000087882 */ /* 0x000fe20000000000 */
[----:B------:R-:W-:-:S09]  /*6360*/  UIADD3 UR5, UR5, 0x8000, URZ ;  /* 0x0000800005057890 */ /* 0x000fd2000fffe03f */
[----:B------:R1:W-:Y:S02]  /*6370*/  UBLKRED.G.S.ADD.F32.RN [UR14], [UR5], UR8, desc[UR16] ;  /* 0x0000100e050073bb */ /* 0x0003e400080a1408 */
[----:B-1----:R0:W-:Y:S02]  /*6380*/  UTMACMDFLUSH ;  /* 0x00000000000079b7 */ /* 0x0021e40000000000 */
.L_x_165:
[----:B------:R-:W-:Y:S05]  /*6390*/  BSYNC B0 ;  /* 0x0000000000007941 */ /* 0x000fea0003800000 */
.L_x_164:
[----:B------:R-:W-:Y:S06]  /*63a0*/  BAR.SYNC.DEFER_BLOCKING 0xe, 0xa0 ;  /* 0x0382800000007b1d */ /* 0x000fec0000010000 */
[----:B------:R-:W-:Y:S04]  /*63b0*/  BSSY B0, `(.L_x_166) ;  /* 0x0000013000007945 */ /* 0x000fe80003800000 */
[----:B------:R-:W-:Y:S05]  /*63c0*/  @!P0 BRA `(.L_x_167) ;  /* 0x0000000000448947 */ /* 0x000fea0003800000 */
[----:B------:R-:W1:Y:S01]  /*63d0*/  S2UR UR15, SR_CgaCtaId ;  /* 0x00000000000f79c3 */ /* 0x000e620000008800 */
[----:B------:R-:W-:Y:S01]  /*63e0*/  R2UR UR5, R6 ;  /* 0x00000000060572ca */ /* 0x000fe200000e0000 */
[----:B------:R-:W-:Y:S01]  /*63f0*/  UMOV UR14, 0x400 ;  /* 0x00000400000e7882 */ /* 0x000fe20000000000 */
[----:B------:R-:W-:Y:S01]  /*6400*/  ULDC.64 UR8, c[0x0][0x2c0] ;  /* 0x0000b00000087ab9 */ /* 0x000fe20000000a00 */
[----:B------:R-:W-:-:S10]  /*6410*/  UMOV UR17, 0x14f00000 ;  /* 0x14f0000000117882 */ /* 0x000fd40000000000 */
[----:B------:R-:W-:-:S04]  /*6420*/  UIADD3 UR5, UR5, 0x1000, URZ ;  /* 0x0000100005057890 */ /* 0x000fc8000fffe03f */
[----:B------:R-:W-:-:S04]  /*6430*/  UIADD3 UR16, UP0, UR5, UR6, URZ ;  /* 0x0000000605107290 */ /* 0x000fc8000ff1e03f */
[----:B------:R-:W-:Y:S02]  /*6440*/  ULEA.HI.X.SX32 UR5, UR5, UR12, 0x1, UP0 ;  /* 0x0000000c05057291 */ /* 0x000fe400080f0e3f */
[----:B-1----:R-:W-:Y:S02]  /*6450*/  ULEA UR14, UR15, UR14, 0x18 ;  /* 0x0000000e0f0e7291 */ /* 0x002fe4000f8ec03f */
[----:B------:R-:W-:Y:S02]  /*6460*/  ULEA UR8, UP0, UR16, UR8, 0x2 ;  /* 0x0000000810087291 */ /* 0x000fe4000f80103f */
[----:B------:R-:W-:Y:S02]  /*6470*/  UIADD3 UR14, UR14, 0xc000, URZ ;  /* 0x0000c0000e0e7890 */ /* 0x000fe4000fffe03f */
[----:B------:R-:W-:-:S03]  /*6480*/  ULEA.HI.X UR9, UR16, UR9, UR5, 0x2, UP0 ;  /* 0x0000000910097291 */ /* 0x000fc600080f1405 */
[----:B------:R-:W-:Y:S01]  /*6490*/  UMOV UR5, 0x400 ;  /* 0x0000040000057882 */ /* 0x000fe20000000000 */
[----:B------:R-:W-:-:S05]  /*64a0*/  UMOV UR16, 0x0 ;  /* 0x0000000000107882 */ /* 0x000fca0000000000 */
[----:B------:R1:W-:Y:S01]  /*64b0*/  UBLKRED.G.S.ADD.F32.RN [UR8], [UR14], UR5, desc[UR16] ;  /* 0x000010080e0073bb */ /* 0x0003e200080a1405 */
[----:B------:R0:W-:Y:S01]  /*64c0*/  UTMACMDFLUSH ;  /* 0x00000000000079b7 */ /* 0x0001e20000000000 */
[----:B-1----:R-:W-:-:S04]  /*64d0*/  DEPBAR.LE SB0, 0x1 ;  /* 0x000080400000791a */ /* 0x002fc80000000000 */
.L_x_167:
[----:B------:R-:W-:Y:S05]  /*64e0*/  BSYNC B0 ;  /* 0x0000000000007941 */ /* 0x000fea0003800000 */
.L_x_166:
[----:B------:R-:W-:Y:S06]  /*64f0*/  BAR.ARV 0xa, 0xa0 ;  /* 0x0282800000007b1d */ /* 0x000fec0000002000 */
[----:B------:R-:W-:Y:S04]  /*6500*/  BSSY B0, `(.L_x_168) ;  /* 0x0000003000007945 */ /* 0x000fe80003800000 */
[----:B------:R-:W-:Y:S05]  /*6510*/  @!P0 BRA `(.L_x_169) ;  /* 0x0000000000048947 */ /* 0x000fea0003800000 */
[----:B------:R-:W-:-:S04]  /*6520*/  DEPBAR.LE SB0, 0x0 ;  /* 0x000080000000791a */ /* 0x000fc80000000000 */
.L_x_169:
[----:B------:R-:W-:Y:S05]  /*6530*/  BSYNC B0 ;  /* 0x0000000000007941 */ /* 0x000fea0003800000 */
.L_x_168:
[----:B------:R-:W-:Y:S06]  /*6540*/  BAR.ARV 0xb, 0xa0 ;  /* 0x02c2800000007b1d */ /* 0x000fec0000002000 */
[----:B------:R-:W-:Y:S01]  /*6550*/  NOP ;  /* 0x0000000000007918 */ /* 0x000fe20000000000 */
        /* <DEDUP_REMOVED lines=15> */
[----:B--2---:R4:W-:Y:S01]  /*6650*/  @P0 REDG.E.ADD.S32.STRONG.GPU desc[UR26][R2.64], R5 ;  /* 0x000000050200098e */ /* 0x0049e2000c10e39a */
[----:B------:R-:W-:Y:S05]  /*6660*/  BRA `(.L_x_107) ;  /* 0x0000001800407947 */ /* 0x000fea0003800000 */
.L_x_133:
        /* <DEDUP_REMOVED lines=55> */
.L_x_209:
        /* <DEDUP_REMOVED lines=10> */
.L_x_173:
        /* <DEDUP_REMOVED lines=64> */
.L_x_184:
[----:B------:R-:W-:-:S04]  /*6e80*/  SHF.L.U32 R21, R9, 0x1f, RZ ;  /* 0x0000001f09157819 */ /* 0x000fc800000006ff */
[----:B-1----:R-:W1:Y:S02]  /*6e90*/  SYNCS.PHASECHK.TRANS64.TRYWAIT P1, [R11+URZ+0x30c40], R21 ;  /* 0x030c40150b0075a7 */ /* 0x002e64000802017f */
[----:B-12---:R-:W-:Y:S05]  /*6ea0*/  @!P1 BRA `(.L_x_176) ;  /* 0x0000001000f89947 */ /* 0x006fea0003800000 */
.L_x_210:
[----:B------:R-:W-:Y:S05]  /*6eb0*/  @P0 BRA `(.L_x_177) ;  /* 0x0000000000140947 */ /* 0x000fea0003800000 */
[----:B------:R-:W-:Y:S01]  /*6ec0*/  ISETP.NE.AND P1, PT, R14, RZ, PT ;  /* 0x000000ff0e00720c */ /* 0x000fe20003f25270 */
[----:B------:R-:W-:-:S04]  /*6ed0*/  IMAD.MOV.U32 R0, RZ, RZ, 0x4200 ;  /* 0x00004200ff007424 */ /* 0x000fc800078e00ff */
[----:B------:R2:W-:Y:S08]  /*6ee0*/  SYNCS.ARRIVE.TRANS64 RZ, [R11+URZ+0x30c30], R0 ;  /* 0x030c30000bff79a7 */ /* 0x0005f0000800003f */
[----:B------:R-:W-:Y:S05]  /*6ef0*/  @!P1 BRA `(.L_x_177) ;  /* 0x0000000000049947 */ /* 0x000fea0003800000 */
[----:B------:R-:W-:Y:S01]  /*6f00*/  BPT.TRAP 0x1 ;  /* 0x000000040000795c */ /* 0x000fe20000300000 */
.L_x_177:
        /* <DEDUP_REMOVED lines=29> */
.L_x_211:
[----:B------:R-:W-:Y:S05]  /*70e0*/  @P0 BRA `(.L_x_179) ;  /* 0x0000000000140947 */ /* 0x000fea0003800000 */
[----:B------:R-:W-:Y:S01]  /*70f0*/  ISETP.NE.AND P1, PT, R14, RZ, PT ;  /* 0x000000ff0e00720c */ /* 0x000fe20003f25270 */
[----:B------:R-:W-:-:S04]  /*7100*/  IMAD.MOV.U32 R2, RZ, RZ, 0x4200 ;  /* 0x00004200ff027424 */ /* 0x000fc800078e00ff */
[----:B------:R3:W-:Y:S08]  /*7110*/  SYNCS.ARRIVE.TRANS64 RZ, [R11+URZ+0x30c18], R2 ;  /* 0x030c18020bff79a7 */ /* 0x0007f0000800003f */
[----:B------:R-:W-:Y:S05]  /*7120*/  @!P1 BRA `(.L_x_179) ;  /* 0x0000000000049947 */ /* 0x000fea0003800000 */
[----:B------:R-:W-:Y:S01]  /*7130*/  BPT.TRAP 0x1 ;  /* 0x000000040000795c */ /* 0x000fe20000300000 */
.L_x_179:
        /* <DEDUP_REMOVED lines=20> */
.L_x_212:
        /* <DEDUP_REMOVED lines=9> */
.L_x_181:
        /* <DEDUP_REMOVED lines=24> */
.L_x_214:
[----:B------:R-:W-:Y:S05]  /*7490*/  @P0 BRA `(.L_x_183) ;  /* 0x0000000000140947 */ /* 0x000fea0003800000 */
[----:B------:R-:W-:Y:S01]  /*74a0*/  ISETP.NE.AND P1, PT, R14, RZ, PT ;  /* 0x000000ff0e00720c */ /* 0x000fe20003f25270 */
[----:B-1----:R-:W-:-:S04]  /*74b0*/  IMAD.MOV.U32 R4, RZ, RZ, 0x4200 ;  /* 0x00004200ff047424 */ /* 0x002fc800078e00ff */
[----:B------:R2:W-:Y:S08]  /*74c0*/  SYNCS.ARRIVE.TRANS64 RZ, [R11+URZ+0x30c10], R4 ;  /* 0x030c10040bff79a7 */ /* 0x0005f0000800003f */
[----:B------:R-:W-:Y:S05]  /*74d0*/  @!P1 BRA `(.L_x_183) ;  /* 0x0000000000049947 */ /* 0x000fea0003800000 */
[----:B------:R-:W-:Y:S01]  /*74e0*/  BPT.TRAP 0x1 ;  /* 0x000000040000795c */ /* 0x000fe20000300000 */
.L_x_183:
        /* <DEDUP_REMOVED lines=22> */
.L_x_175:
[----:B------:R-:W-:-:S13]  /*7650*/  ISETP.NE.AND P1, PT, R19, RZ, PT ;  /* 0x000000ff1300720c */ /* 0x000fda0003f25270 */
[----:B------:R-:W-:Y:S05]  /*7660*/  @!P1 BRA `(.L_x_174) ;  /* 0x0000000000f09947 */ /* 0x000fea0003800000 */
[----:B------:R-:W-:-:S04]  /*7670*/  SHF.L.U32 R12, R9, 0x1f, RZ ;  /* 0x0000001f090c7819 */ /* 0x000fc800000006ff */
[----:B------:R-:W3:Y:S02]  /*7680*/  SYNCS.PHASECHK.TRANS64.TRYWAIT P1, [R11+URZ+0x30c40], R12 ;  /* 0x030c400c0b0075a7 */ /* 0x000ee4000802017f */
[----:B---3--:R-:W-:Y:S05]  /*7690*/  @!P1 BRA `(.L_x_185) ;  /* 0x0000000c00509947 */ /* 0x008fea0003800000 */
.L_x_215:
[----:B------:R-:W-:Y:S05]  /*76a0*/  @P0 BRA `(.L_x_186) ;  /* 0x0000000000140947 */ /* 0x000fea0003800000 */
[----:B------:R-:W-:Y:S01]  /*76b0*/  ISETP.NE.AND P1, PT, R14, RZ, PT ;  /* 0x000000ff0e00720c */ /* 0x000fe20003f25270 */
[----:B-12---:R-:W-:-:S04]  /*76c0*/  IMAD.MOV.U32 R4, RZ, RZ, 0x4200 ;  /* 0x00004200ff047424 */ /* 0x006fc800078e00ff */
[----:B------:R4:W-:Y:S08]  /*76d0*/  SYNCS.ARRIVE.TRANS64 RZ, [R11+URZ+0x30c30], R4 ;  /* 0x030c30040bff79a7 */ /* 0x0009f0000800003f */
[----:B------:R-:W-:Y:S05]  /*76e0*/  @!P1 BRA `(.L_x_186) ;  /* 0x0000000000049947 */ /* 0x000fea0003800000 */
[----:B------:R-:W-:Y:S01]  /*76f0*/  BPT.TRAP 0x1 ;  /* 0x000000040000795c */ /* 0x000fe20000300000 */
.L_x_186:
        /* <DEDUP_REMOVED lines=26> */
.L_x_216:
[----:B------:R-:W-:Y:S05]  /*78a0*/  @P0 BRA `(.L_x_188) ;  /* 0x0000000000140947 */ /* 0x000fea0003800000 */
[----:B------:R-:W-:Y:S01]  /*78b0*/  ISETP.NE.AND P0, PT, R14, RZ, PT ;  /* 0x000000ff0e00720c */ /* 0x000fe20003f05270 */
[----:B------:R-:W-:-:S04]  /*78c0*/  IMAD.MOV.U32 R4, RZ, RZ, 0x4200 ;  /* 0x00004200ff047424 */ /* 0x000fc800078e00ff */
[----:B------:R2:W-:Y:S08]  /*78d0*/  SYNCS.ARRIVE.TRANS64 RZ, [R11+URZ+0x30c18], R4 ;  /* 0x030c18040bff79a7 */ /* 0x0005f0000800003f */
[----:B------:R-:W-:Y:S05]  /*78e0*/  @!P0 BRA `(.L_x_188) ;  /* 0x0000000000048947 */ /* 0x000fea0003800000 */
[----:B------:R-:W-:Y:S01]  /*78f0*/  BPT.TRAP 0x1 ;  /* 0x000000040000795c */ /* 0x000fe20000300000 */
.L_x_188:
        /* <DEDUP_REMOVED lines=19> */
.L_x_174:
[----:B------:R-:W4:Y:S01]  /*7a30*/  S2R R2, SR_TID.X ;  /* 0x0000000000027919 */ /* 0x000f220000002100 */
[----:B------:R-:W-:Y:S01]  /*7a40*/  IMAD R13, R20, 0x8, R11 ;  /* 0x00000008140d7824 */ /* 0x000fe200078e020b */
[----:B----4-:R-:W-:Y:S02]  /*7a50*/  LOP3.LUT R3, R2, 0x7f, RZ, 0xc0, !PT ;  /* 0x0000007f02037812 */ /* 0x010fe400078ec0ff */
[----:B------:R-:W-:Y:S02]  /*7a60*/  SHF.L.U32 R2, R9, 0x1f, RZ ;  /* 0x0000001f09027819 */ /* 0x000fe400000006ff */
[----:B------:R-:W-:Y:S02]  /*7a70*/  ISETP.NE.AND P1, PT, R3, RZ, PT ;  /* 0x000000ff0300720c */ /* 0x000fe40003f25270 */
[----:B------:R-:W4:Y:S02]  /*7a80*/  SYNCS.PHASECHK.TRANS64.TRYWAIT P0, [R13+URZ+0x30c40], R2 ;  /* 0x030c40020d0075a7 */ /* 0x000f24000800017f */
[----:B----4-:R-:W-:Y:S09]  /*7a90*/  @!P0 BRA `(.L_x_189) ;  /* 0x0000000800788947 */ /* 0x010ff20003800000 */
.L_x_217:
[----:B------:R-:W-:Y:S05]  /*7aa0*/  @P1 BRA `(.L_x_190) ;  /* 0x0000000000181947 */ /* 0x000fea0003800000 */
[----:B------:R-:W5:Y:S01]  /*7ab0*/  S2R R3, SR_TID.X ;  /* 0x0000000000037919 */ /* 0x000f620000002100 */
[----:B----4-:R-:W-:-:S04]  /*7ac0*/  IMAD.MOV.U32 R2, RZ, RZ, 0x4200 ;  /* 0x00004200ff027424 */ /* 0x010fc800078e00ff */
[----:B------:R4:W-:Y:S01]  /*7ad0*/  SYNCS.ARRIVE.TRANS64 RZ, [R13+URZ+0x30c30], R2 ;  /* 0x030c30020dff79a7 */ /* 0x0009e2000800003f */
[----:B-----5:R-:W-:-:S13]  /*7ae0*/  LOP3.LUT P0, RZ, R3, 0x1f, RZ, 0xc0, !PT ;  /* 0x0000001f03ff7812 */ /* 0x020fda000780c0ff */
[----:B----4-:R-:W-:Y:S05]  /*7af0*/  @!P0 BRA `(.L_x_190) ;  /* 0x0000000000048947 */ /* 0x010fea0003800000 */
[----:B--2---:R-:W-:Y:S01]  /*7b00*/  BPT.TRAP 0x1 ;  /* 0x000000040000795c */ /* 0x004fe20000300000 */
.L_x_190:
        /* <DEDUP_REMOVED lines=33> */
.L_x_171:
[----:B------:R-:W-:Y:S05]  /*7d20*/  BSYNC B0 ;  /* 0x0000000000007941 */ /* 0x000fea0003800000 */
.L_x_170:
[----:B------:R-:W-:-:S03]  /*7d30*/  UMOV UR6, 0xffffffff ;  /* 0xffffffff00067882 */ /* 0x000fc60000000000 */
[----:B------:R-:W-:Y:S05]  /*7d40*/  BRA.DIV UR6, `(.L_x_191) ;  /* 0x0000000606e07947 */ /* 0x000fea000b800000 */
[----:B------:R-:W-:-:S13]  /*7d50*/  ELECT P0, URZ, PT ;  /* 0x00000000003f782f */ /* 0x000fda0003800000 */
.L_x_220:
[----:B------:R-:W-:Y:S05]  /*7d60*/  @!P0 BRA `(.L_x_107) ;  /* 0x0000000000808947 */ /* 0x000fea0003800000 */
[----:B------:R-:W-:-:S04]  /*7d70*/  LOP3.LUT R16, R16, 0x2, RZ, 0xfc, !PT ;  /* 0x0000000210107812 */ /* 0x000fc800078efcff */
[----:B------:R-:W-:-:S13]  /*7d80*/  ISETP.NE.AND P0, PT, R16, 0x3, PT ;  /* 0x000000031000780c */ /* 0x000fda0003f05270 */
[----:B------:R-:W-:Y:S05]  /*7d90*/  @!P0 BRA `(.L_x_192) ;  /* 0x0000000000048947 */ /* 0x000fea0003800000 */
[----:B------:R-:W-:Y:S01]  /*7da0*/  BPT.TRAP 0x1 ;  /* 0x000000040000795c */ /* 0x000fe20000300000 */
.L_x_192:
        /* <DEDUP_REMOVED lines=15> */
.L_x_221:
[----:B------:R-:W2:Y:S02]  /*7ea0*/  SYNCS.PHASECHK.TRANS64.TRYWAIT P1, [R3+URZ], R2 ;  /* 0x00000002030075a7 */ /* 0x000ea4000802017f */
[----:B--2---:R-:W-:Y:S05]  /*7eb0*/  @!P1 BRA `(.L_x_194) ;  /* 0x0000000400bc9947 */ /* 0x004fea0003800000 */
.L_x_222:
[----:B------:R-:W-:Y:S05]  /*7ec0*/  @!P0 BRA `(.L_x_195) ;  /* 0x0000000000048947 */ /* 0x000fea0003800000 */
[----:B------:R-:W-:Y:S01]  /*7ed0*/  BPT.TRAP 0x1 ;  /* 0x000000040000795c */ /* 0x000fe20000300000 */
.L_x_195:
[----:B--2---:R-:W-:-:S04]  /*7ee0*/  VIADD R3, R7, 0x30c40 ;  /* 0x00030c4007037836 */ /* 0x004fc80000000000 */
[----:B------:R-:W-:-:S04]  /*7ef0*/  IMAD R0, R0, 0x8, R3 ;  /* 0x0000000800007824 */ /* 0x000fc800078e0203 */
[----:B------:R-:W2:Y:S02]  /*7f00*/  SYNCS.PHASECHK.TRANS64.TRYWAIT P0, [R0+URZ], R5 ;  /* 0x00000005000075a7 */ /* 0x000ea4000800017f */
[----:B--2---:R-:W-:Y:S05]  /*7f10*/  @!P0 BRA `(.L_x_196) ;  /* 0x0000000400b88947 */ /* 0x004fea0003800000 */
.L_x_223:
[----:B------:R-:W-:-:S07]  /*7f20*/  IMAD R3, R4, 0x8, R3 ;  /* 0x0000000804037824 */ /* 0x000fce00078e0203 */
.L_x_197:
[----:B---3--:R3:W4:Y:S02]  /*7f30*/  SYNCS.PHASECHK.TRANS64.TRYWAIT P0, [R3+URZ], R2 ;  /* 0x00000002030075a7 */ /* 0x008724000800017f */
[----:B----4-:R-:W-:Y:S05]  /*7f40*/  @!P0 NANOSLEEP.SYNCS 0x989680 ;  /* 0x009896800000895d */ /* 0x010fea0003900000 */
[----:B------:R-:W4:Y:S02]  /*7f50*/  @!P0 SYNCS.PHASECHK.TRANS64 P0, [R3+URZ], R2 ;  /* 0x00000002030085a7 */ /* 0x000f24000800007f */
[----:B----4-:R-:W-:Y:S05]  /*7f60*/  @!P0 BRA `(.L_x_197) ;  /* 0xfffffffc00f08947 */ /* 0x010fea000383ffff */
.L_x_107:
[----:B------:R-:W-:Y:S05]  /*7f70*/  BSYNC B6 ;  /* 0x0000000000067941 */ /* 0x000fea0003800000 */
.L_x_104:
[----:B------:R-:W-:Y:S05]  /*7f80*/  EXIT ;  /* 0x000000000000794d */ /* 0x000fea0003800000 */
.L_x_112:
[----:B------:R-:W-:Y:S02]  /*7f90*/  IMAD.MOV.U32 R12, RZ, RZ, RZ ;  /* 0x000000ffff0c7224 */ /* 0x000fe400078e00ff */
[----:B------:R-:W-:Y:S02]  /*7fa0*/  IMAD.MOV.U32 R11, RZ, RZ, 0x1f ;  /* 0x0000001fff0b7424 */ /* 0x000fe400078e00ff */
[----:B------:R-:W-:-:S07]  /*7fb0*/  IMAD.MOV.U32 R15, RZ, RZ, -0x1 ;  /* 0xffffffffff0f7424 */ /* 0x000fce00078e00ff */
[----:B------:R-:W-:Y:S05]  /*7fc0*/  WARPSYNC.COLLECTIVE R15, `(.L_x_198) ;  /* 0x000000000f087348 */ /* 0x000fea0003c00000 */
[----:B------:R1:W2:Y:S02]  /*7fd0*/  SHFL.IDX P6, R14, R13, R12, R11 ;  /* 0x0000000c0d0e7389 */ /* 0x0002a400000c000b */
[----:B-12---:R-:W-:Y:S01]  /*7fe0*/  ENDCOLLECTIVE ;  /* 0x000000000000791b */ /* 0x006fe20003800000 */
.L_x_198:
[----:B------:R-:W-:Y:S05]  /*7ff0*/  BRA `(.L_x_199) ;  /* 0xffffff8800e87947 */ /* 0x000fea000383ffff */
.L_x_114:
[----:B--2---:R2:W3:Y:S02]  /*8000*/  SYNCS.PHASECHK.TRANS64.TRYWAIT P0, [R225+URZ+0x30c00], R6 ;  /* 0x030c0006e10075a7 */ /* 0x0044e4000800017f */
[----:B---3--:R-:W-:Y:S05]  /*8010*/  @!P0 NANOSLEEP.SYNCS 0x989680 ;  /* 0x009896800000895d */ /* 0x008fea0003900000 */
[----:B------:R-:W3:Y:S02]  /*8020*/  @!P0 SYNCS.PHASECHK.TRANS64 P0, [R225+URZ+0x30c00], R6 ;  /* 0x030c0006e10085a7 */ /* 0x000ee4000800007f */
[----:B---3--:R-:W-:Y:S05]  /*8030*/  @!P0 BRA `(.L_x_114) ;  /* 0xfffffffc00f08947 */ /* 0x008fea000383ffff */
[----:B------:R-:W-:Y:S05]  /*8040*/  BRA `(.L_x_113) ;  /* 0xffffff8c000c7947 */ /* 0x000fea000383ffff */
.L_x_119:
[----:B--2---:R2:W3:Y:S02]  /*8050*/  SYNCS.PHASECHK.TRANS64.TRYWAIT P1, [R9+URZ+0x30c10], R22 ;  /* 0x030c1016090075a7 */ /* 0x0044e4000802017f */
[----:B---3--:R-:W-:Y:S05]  /*8060*/  @!P1 NANOSLEEP.SYNCS 0x989680 ;  /* 0x009896800000995d */ /* 0x008fea0003900000 */
[----:B------:R-:W3:Y:S02]  /*8070*/  @!P1 SYNCS.PHASECHK.TRANS64 P1, [R9+URZ+0x30c10], R22 ;  /* 0x030c1016090095a7 */ /* 0x000ee4000802007f */
[----:B---3--:R-:W-:Y:S05]  /*8080*/  @!P1 BRA `(.L_x_119) ;  /* 0xfffffffc00f09947 */ /* 0x008fea000383ffff */
[----:B------:R-:W-:Y:S05]  /*8090*/  BRA `(.L_x_118) ;  /* 0xffffff9400407947 */ /* 0x000fea000383ffff */
.L_x_123:
[----:B------:R1:W1:Y:S02]  /*80a0*/  SYNCS.PHASECHK.TRANS64.TRYWAIT P1, [R9+URZ+0x30c30], R22 ;  /* 0x030c3016090075a7 */ /* 0x000264000802017f */
[----:B-1----:R-:W-:Y:S05]  /*80b0*/  @!P1 NANOSLEEP.SYNCS 0x989680 ;  /* 0x009896800000995d */ /* 0x002fea0003900000 */
[----:B------:R-:W1:Y:S02]  /*80c0*/  @!P1 SYNCS.PHASECHK.TRANS64 P1, [R9+URZ+0x30c30], R22 ;  /* 0x030c3016090095a7 */ /* 0x000e64000802007f */
[----:B-1----:R-:W-:Y:S05]  /*80d0*/  @!P1 BRA `(.L_x_123) ;  /* 0xfffffffc00f09947 */ /* 0x002fea000383ffff */
[----:B------:R-:W-:Y:S05]  /*80e0*/  BRA `(.L_x_122) ;  /* 0xffffff9800507947 */ /* 0x000fea000383ffff */
.L_x_138:
[----:B------:R-:W-:Y:S01]  /*80f0*/  BSSY B0, `(.L_x_200) ;  /* 0x0000005000007945 */ /* 0x000fe20003800000 */
[----:B------:R-:W-:-:S07]  /*8100*/  IMAD.MOV.U32 R15, RZ, RZ, -0x1 ;  /* 0xffffffffff0f7424 */ /* 0x000fce00078e00ff */
[----:B------:R-:W-:Y:S05]  /*8110*/  WARPSYNC.COLLECTIVE R15, `(.L_x_201) ;  /* 0x000000000f087348 */ /* 0x000fea0003c00000 */
[----:B------:R-:W-:Y:S01]  /*8120*/  NOP ;  /* 0x0000000000007918 */ /* 0x000fe20000000000 */
[----:B------:R-:W-:Y:S01]  /*8130*/  ENDCOLLECTIVE ;  /* 0x000000000000791b */ /* 0x000fe20003800000 */
.L_x_201:
[----:B------:R-:W-:Y:S05]  /*8140*/  BSYNC B0 ;  /* 0x0000000000007941 */ /* 0x000fea0003800000 */
.L_x_200:
[----:B------:R-:W-:Y:S05]  /*8150*/  BRA `(.L_x_202) ;  /* 0xffffffd400c87947 */ /* 0x000fea000383ffff */
.L_x_150:
[----:B------:R-:W-:Y:S01]  /*8160*/  BSSY B0, `(.L_x_203) ;  /* 0x0000005000007945 */ /* 0x000fe20003800000 */
[----:B------:R-:W-:-:S07]  /*8170*/  IMAD.MOV.U32 R15, RZ, RZ, -0x1 ;  /* 0xffffffffff0f7424 */ /* 0x000fce00078e00ff */
[----:B------:R-:W-:Y:S05]  /*8180*/  WARPSYNC.COLLECTIVE R15, `(.L_x_204) ;  /* 0x000000000f087348 */ /* 0x000fea0003c00000 */
[----:B------:R-:W-:Y:S01]  /*8190*/  NOP ;  /* 0x0000000000007918 */ /* 0x000fe20000000000 */
[----:B------:R-:W-:Y:S01]  /*81a0*/  ENDCOLLECTIVE ;  /* 0x000000000000791b */ /* 0x000fe20003800000 */
.L_x_204:
[----:B------:R-:W-:Y:S05]  /*81b0*/  BSYNC B0 ;  /* 0x0000000000007941 */ /* 0x000fea0003800000 */
.L_x_203:
[----:B------:R-:W-:Y:S05]  /*81c0*/  BRA `(.L_x_205) ;  /* 0xffffffd800e07947 */ /* 0x000fea000383ffff */
.L_x_163:
[----:B------:R-:W-:Y:S01]  /*81d0*/  BSSY B0, `(.L_x_206) ;  /* 0x0000005000007945 */ /* 0x000fe20003800000 */
[----:B------:R-:W-:-:S07]  /*81e0*/  IMAD.MOV.U32 R15, RZ, RZ, -0x1 ;  /* 0xffffffffff0f7424 */ /* 0x000fce00078e00ff */
[----:B------:R-:W-:Y:S05]  /*81f0*/  WARPSYNC.COLLECTIVE R15, `(.L_x_207) ;  /* 0x000000000f087348 */ /* 0x000fea0003c00000 */
[----:B------:R-:W-:Y:S01]  /*8200*/  NOP ;  /* 0x0000000000007918 */ /* 0x000fe20000000000 */
[----:B------:R-:W-:Y:S01]  /*8210*/  ENDCOLLECTIVE ;  /* 0x000000000000791b */ /* 0x000fe20003800000 */
.L_x_207:
[----:B------:R-:W-:Y:S05]  /*8220*/  BSYNC B0 ;  /* 0x0000000000007941 */ /* 0x000fea0003800000 */
.L_x_206:
[----:B------:R-:W-:Y:S05]  /*8230*/  BRA `(.L_x_208) ;  /* 0xffffffdc00fc7947 */ /* 0x000fea000383ffff */
.L_x_172:
[----:B-1----:R1:W2:Y:S02]  /*8240*/  SYNCS.PHASECHK.TRANS64.TRYWAIT P1, [R11+URZ+0x30c20], R0 ;  /* 0x030c20000b0075a7 */ /* 0x0022a4000802017f */
[----:B--2---:R-:W-:Y:S05]  /*8250*/  @!P1 NANOSLEEP.SYNCS 0x989680 ;  /* 0x009896800000995d */ /* 0x004fea0003900000 */
[----:B------:R-:W2:Y:S02]  /*8260*/  @!P1 SYNCS.PHASECHK.TRANS64 P1, [R11+URZ+0x30c20], R0 ;  /* 0x030c20000b0095a7 */ /* 0x000ea4000802007f */
[----:B--2---:R-:W-:Y:S05]  /*8270*/  @!P1 BRA `(.L_x_172) ;  /* 0xfffffffc00f09947 */ /* 0x004fea000383ffff */
[----:B------:R-:W-:Y:S05]  /*8280*/  BRA `(.L_x_209) ;  /* 0xffffffe400d47947 */ /* 0x000fea000383ffff */
.L_x_176:
[----:B-1----:R1:W2:Y:S02]  /*8290*/  SYNCS.PHASECHK.TRANS64.TRYWAIT P1, [R11+URZ+0x30c40], R21 ;  /* 0x030c40150b0075a7 */ /* 0x0022a4000802017f */
[----:B--2---:R-:W-:Y:S05]  /*82a0*/  @!P1 NANOSLEEP.SYNCS 0x989680 ;  /* 0x009896800000995d */ /* 0x004fea0003900000 */
[----:B------:R-:W2:Y:S02]  /*82b0*/  @!P1 SYNCS.PHASECHK.TRANS64 P1, [R11+URZ+0x30c40], R21 ;  /* 0x030c40150b0095a7 */ /* 0x000ea4000802007f */
[----:B--2---:R-:W-:Y:S05]  /*82c0*/  @!P1 BRA `(.L_x_176) ;  /* 0xfffffffc00f09947 */ /* 0x004fea000383ffff */
[----:B------:R-:W-:Y:S05]  /*82d0*/  BRA `(.L_x_210) ;  /* 0xffffffe800f47947 */ /* 0x000fea000383ffff */
.L_x_178:
[----:B--2---:R2:W3:Y:S02]  /*82e0*/  SYNCS.PHASECHK.TRANS64.TRYWAIT P1, [R11+URZ+0x30c28], R21 ;  /* 0x030c28150b0075a7 */ /* 0x0044e4000802017f */
[----:B---3--:R-:W-:Y:S05]  /*82f0*/  @!P1 NANOSLEEP.SYNCS 0x989680 ;  /* 0x009896800000995d */ /* 0x008fea0003900000 */
[----:B------:R-:W3:Y:S02]  /*8300*/  @!P1 SYNCS.PHASECHK.TRANS64 P1, [R11+URZ+0x30c28], R21 ;  /* 0x030c28150b0095a7 */ /* 0x000ee4000802007f */
[----:B---3--:R-:W-:Y:S05]  /*8310*/  @!P1 BRA `(.L_x_178) ;  /* 0xfffffffc00f09947 */ /* 0x008fea000383ffff */
[----:B------:R-:W-:Y:S05]  /*8320*/  BRA `(.L_x_211) ;  /* 0xffffffec006c7947 */ /* 0x000fea000383ffff */
.L_x_180:
[----:B---3--:R3:W4:Y:S02]  /*8330*/  SYNCS.PHASECHK.TRANS64.TRYWAIT P1, [R11+URZ+0x30c48], R21 ;  /* 0x030c48150b0075a7 */ /* 0x008724000802017f */
[----:B----4-:R-:W-:Y:S05]  /*8340*/  @!P1 NANOSLEEP.SYNCS 0x989680 ;  /* 0x009896800000995d */ /* 0x010fea0003900000 */
[----:B------:R-:W4:Y:S02]  /*8350*/  @!P1 SYNCS.PHASECHK.TRANS64 P1, [R11+URZ+0x30c48], R21 ;  /* 0x030c48150b0095a7 */ /* 0x000f24000802007f */
[----:B----4-:R-:W-:Y:S05]  /*8360*/  @!P1 BRA `(.L_x_180) ;  /* 0xfffffffc00f09947 */ /* 0x010fea000383ffff */
[----:B------:R-:W-:Y:S05]  /*8370*/  BRA `(.L_x_212) ;  /* 0xffffffec00c07947 */ /* 0x000fea000383ffff */
.L_x_182:
[----:B------:R-:W-:-:S07]  /*8380*/  SHF.L.U32 R4, R9, 0x1f, RZ ;  /* 0x0000001f09047819 */ /* 0x000fce00000006ff */
.L_x_213:
[----:B-1----:R1:W2:Y:S02]  /*8390*/  SYNCS.PHASECHK.TRANS64.TRYWAIT P1, [R11+URZ+0x30c20], R4 ;  /* 0x030c20040b0075a7 */ /* 0x0022a4000802017f */
[----:B--2---:R-:W-:Y:S05]  /*83a0*/  @!P1 NANOSLEEP.SYNCS 0x989680 ;  /* 0x009896800000995d */ /* 0x004fea0003900000 */
[----:B------:R-:W2:Y:S02]  /*83b0*/  @!P1 SYNCS.PHASECHK.TRANS64 P1, [R11+URZ+0x30c20], R4 ;  /* 0x030c20040b0095a7 */ /* 0x000ea4000802007f */
[----:B--2---:R-:W-:Y:S05]  /*83c0*/  @!P1 BRA `(.L_x_213) ;  /* 0xfffffffc00f09947 */ /* 0x004fea000383ffff */
[----:B------:R-:W-:Y:S05]  /*83d0*/  BRA `(.L_x_214) ;  /* 0xfffffff0002c7947 */ /* 0x000fea000383ffff */
.L_x_185:
[----:B---3--:R3:W4:Y:S02]  /*83e0*/  SYNCS.PHASECHK.TRANS64.TRYWAIT P1, [R11+URZ+0x30c40], R12 ;  /* 0x030c400c0b0075a7 */ /* 0x008724000802017f */
[----:B----4-:R-:W-:Y:S05]  /*83f0*/  @!P1 NANOSLEEP.SYNCS 0x989680 ;  /* 0x009896800000995d */ /* 0x010fea0003900000 */
[----:B------:R-:W4:Y:S02]  /*8400*/  @!P1 SYNCS.PHASECHK.TRANS64 P1, [R11+URZ+0x30c40], R12 ;  /* 0x030c400c0b0095a7 */ /* 0x000f24000802007f */
[----:B----4-:R-:W-:Y:S05]  /*8410*/  @!P1 BRA `(.L_x_185) ;  /* 0xfffffffc00f09947 */ /* 0x010fea000383ffff */
[----:B------:R-:W-:Y:S05]  /*8420*/  BRA `(.L_x_215) ;  /* 0xfffffff0009c7947 */ /* 0x000fea000383ffff */
.L_x_187:
[----:B-1----:R1:W2:Y:S02]  /*8430*/  SYNCS.PHASECHK.TRANS64.TRYWAIT P1, [R11+URZ+0x30c28], R12 ;  /* 0x030c280c0b0075a7 */ /* 0x0022a4000802017f */
[----:B--2---:R-:W-:Y:S05]  /*8440*/  @!P1 NANOSLEEP.SYNCS 0x989680 ;  /* 0x009896800000995d */ /* 0x004fea0003900000 */
[----:B------:R-:W2:Y:S02]  /*8450*/  @!P1 SYNCS.PHASECHK.TRANS64 P1, [R11+URZ+0x30c28], R12 ;  /* 0x030c280c0b0095a7 */ /* 0x000ea4000802007f */
[----:B--2---:R-:W-:Y:S05]  /*8460*/  @!P1 BRA `(.L_x_187) ;  /* 0xfffffffc00f09947 */ /* 0x004fea000383ffff */
[----:B------:R-:W-:Y:S05]  /*8470*/  BRA `(.L_x_216) ;  /* 0xfffffff400087947 */ /* 0x000fea000383ffff */
.L_x_189:
[----:B----4-:R4:W1:Y:S02]  /*8480*/  SYNCS.PHASECHK.TRANS64.TRYWAIT P0, [R13+URZ+0x30c40], R2 ;  /* 0x030c40020d0075a7 */ /* 0x010864000800017f */
[----:B-1----:R-:W-:Y:S05]  /*8490*/  @!P0 NANOSLEEP.SYNCS 0x989680 ;  /* 0x009896800000895d */ /* 0x002fea0003900000 */
[----:B------:R-:W1:Y:S02]  /*84a0*/  @!P0 SYNCS.PHASECHK.TRANS64 P0, [R13+URZ+0x30c40], R2 ;  /* 0x030c40020d0085a7 */ /* 0x000e64000800007f */
[----:B-1----:R-:W-:Y:S05]  /*84b0*/  @!P0 BRA `(.L_x_189) ;  /* 0xfffffffc00f08947 */ /* 0x002fea000383ffff */
[----:B------:R-:W-:Y:S05]  /*84c0*/  BRA `(.L_x_217) ;  /* 0xfffffff400747947 */ /* 0x000fea000383ffff */
.L_x_191:
[----:B------:R-:W-:Y:S01]  /*84d0*/  BSSY B0, `(.L_x_218) ;  /* 0x0000006000007945 */ /* 0x000fe20003800000 */
[----:B------:R-:W-:-:S07]  /*84e0*/  IMAD.MOV.U32 R15, RZ, RZ, -0x1 ;  /* 0xffffffffff0f7424 */ /* 0x000fce00078e00ff */
[----:B------:R-:W-:Y:S05]  /*84f0*/  WARPSYNC.COLLECTIVE R15, `(.L_x_219) ;  /* 0x000000000f0c7348 */ /* 0x000fea0003c00000 */
[----:B------:R-:W-:Y:S02]  /*8500*/  ELECT P6, UR62, PT ;  /* 0x00000000003e782f */ /* 0x000fe400038c0000 */
[----:B------:R-:W-:Y:S01]  /*8510*/  MOV R14, UR62 ;  /* 0x0000003e000e7c02 */ /* 0x000fe20008000f00 */
[----:B------:R-:W-:Y:S10]  /*8520*/  ENDCOLLECTIVE ;  /* 0x000000000000791b */ /* 0x000ff40003800000 */
.L_x_219:
[----:B------:R-:W-:Y:S05]  /*8530*/  BSYNC B0 ;  /* 0x0000000000007941 */ /* 0x000fea0003800000 */
.L_x_218:
[----:B------:R-:W-:Y:S01]  /*8540*/  PLOP3.LUT P0, PT, P6, PT, PT, 0x80, 0x0 ;  /* 0x000000000000781c */ /* 0x000fe2000370f070 */
[----:B------:R-:W-:-:S12]  /*8550*/  BRA `(.L_x_220) ;  /* 0xfffffff800007947 */ /* 0x000fd8000383ffff */
.L_x_193:
[----:B-1----:R1:W2:Y:S02]  /*8560*/  SYNCS.PHASECHK.TRANS64.TRYWAIT P1, [R6+URZ], R5 ;  /* 0x00000005060075a7 */ /* 0x0022a4000802017f */
[----:B--2---:R-:W-:Y:S05]  /*8570*/  @!P1 NANOSLEEP.SYNCS 0x989680 ;  /* 0x009896800000995d */ /* 0x004fea0003900000 */
[----:B------:R-:W2:Y:S02]  /*8580*/  @!P1 SYNCS.PHASECHK.TRANS64 P1, [R6+URZ], R5 ;  /* 0x00000005060095a7 */ /* 0x000ea4000802007f */
[----:B--2---:R-:W-:Y:S05]  /*8590*/  @!P1 BRA `(.L_x_193) ;  /* 0xfffffffc00f09947 */ /* 0x004fea000383ffff */
[----:B------:R-:W-:Y:S05]  /*85a0*/  BRA `(.L_x_221) ;  /* 0xfffffff8003c7947 */ /* 0x000fea000383ffff */
.L_x_194:
[----:B--2---:R2:W3:Y:S02]  /*85b0*/  SYNCS.PHASECHK.TRANS64.TRYWAIT P1, [R3+URZ], R2 ;  /* 0x00000002030075a7 */ /* 0x0044e4000802017f */
[----:B---3--:R-:W-:Y:S05]  /*85c0*/  @!P1 NANOSLEEP.SYNCS 0x989680 ;  /* 0x009896800000995d */ /* 0x008fea0003900000 */
[----:B------:R-:W3:Y:S02]  /*85d0*/  @!P1 SYNCS.PHASECHK.TRANS64 P1, [R3+URZ], R2 ;  /* 0x00000002030095a7 */ /* 0x000ee4000802007f */
[----:B---3--:R-:W-:Y:S05]  /*85e0*/  @!P1 BRA `(.L_x_194) ;  /* 0xfffffffc00f09947 */ /* 0x008fea000383ffff */
[----:B------:R-:W-:Y:S05]  /*85f0*/  BRA `(.L_x_222) ;  /* 0xfffffff800307947 */ /* 0x000fea000383ffff */
.L_x_196:
[----:B--2---:R2:W3:Y:S02]  /*8600*/  SYNCS.PHASECHK.TRANS64.TRYWAIT P0, [R0+URZ], R5 ;  /* 0x00000005000075a7 */ /* 0x0044e4000800017f */
[----:B---3--:R-:W-:Y:S05]  /*8610*/  @!P0 NANOSLEEP.SYNCS 0x989680 ;  /* 0x009896800000895d */ /* 0x008fea0003900000 */
[----:B------:R-:W3:Y:S02]  /*8620*/  @!P0 SYNCS.PHASECHK.TRANS64 P0, [R0+URZ], R5 ;  /* 0x00000005000085a7 */ /* 0x000ee4000800007f */
[----:B---3--:R-:W-:Y:S05]  /*8630*/  @!P0 BRA `(.L_x_196) ;  /* 0xfffffffc00f08947 */ /* 0x008fea000383ffff */
[----:B------:R-:W-:Y:S05]  /*8640*/  BRA `(.L_x_223) ;  /* 0xfffffff800347947 */ /* 0x000fea000383ffff */
.L_x_224:
        /* <DEDUP_REMOVED lines=11> */
.L_x_3694:


//--------------------- .text._ZN7cutlass13device_kernelIN5flash11enable_sm90INS1_16FlashAttnBwdSm90INS1_25CollectiveMainloopBwdSm90ILi2ELi2ELi2EN4cute5tupleIJNS5_1CILi1EEES8_S8_EEENS6_IJNS7_ILi128EEESA_NS7_ILi64EEEEEENS_10bfloat16_tEfNS_4arch4Sm90ELb0ELb0ELb0ELb0ELb0ELb1ELb0ELb0ELi2ELi1ELi2ELi2ELb0EEENS1_24CollectiveEpilogueBwdGQAISC_fSF_Li256ELb0ELb0EEENS1_19SingleTileSchedulerILb0ELb0ELb0ELi128EEEEEEEEEvNT_6ParamsE --------------------------
	.section	.text._ZN7cutlass13device_kernelIN5flash11enable_sm90INS1_16FlashAttnBwdSm90INS1_25CollectiveMainloopBwdSm90ILi2ELi2ELi2EN4cute5tupleIJNS5_1CILi1EEES8_S8_EEENS6_IJNS7_ILi128EEESA_NS7_ILi64EEEEEENS_10bfloat16_tEfNS_4arch4Sm90ELb0ELb0ELb0ELb0ELb0ELb1ELb0ELb0ELi2ELi1ELi2ELi2ELb0EEENS1_24CollectiveEpilogueBwdGQAISC_fSF_Li256ELb0ELb0EEENS1_19SingleTileSchedulerILb0ELb0ELb0ELi128EEEEEEEEEvNT_6ParamsE,"ax",@progbits
	.align	128
.text._ZN7cutlass13device_kernelIN5flash11enable_sm90INS1_16FlashAttnBwdSm90INS1_25CollectiveMainloopBwdSm90ILi2ELi2ELi2EN4cute5tupleIJNS5_1CILi1EEES8_S8_EEENS6_IJNS7_ILi128EEESA_NS7_ILi64EEEEEENS_10bfloat16_tEfNS_4arch4Sm90ELb0ELb0ELb0ELb0ELb0ELb1ELb0ELb0ELi2ELi1ELi2ELi2ELb0EEENS1_24CollectiveEpilogueBwdGQAISC_fSF_Li256ELb0ELb0EEENS1_19SingleTileSchedulerILb0ELb0ELb0ELi128EEEEEEEEEvNT_6ParamsE:
        .type           _ZN7cutlass13device_kernelIN5flash11enable_sm90INS1_16FlashAttnBwdSm90INS1_25CollectiveMainloopBwdSm90ILi2ELi2ELi2EN4cute5tupleIJNS5_1CILi1EEES8_S8_EEENS6_IJNS7_ILi128EEESA_NS7_ILi64EEEEEENS_10bfloat16_tEfNS_4arch4Sm90ELb0ELb0ELb0ELb0ELb0ELb1ELb0ELb0ELi2ELi1ELi2ELi2ELb0EEENS1_24CollectiveEpilogueBwdGQAISC_fSF_Li256ELb0ELb0EEENS1_19SingleTileSchedulerILb0ELb0ELb0ELi128EEEEEEEEEvNT_6ParamsE,@function
        .size           _ZN7cutlass13device_kernelIN5flash11enable_sm90INS1_16FlashAttnBwdSm90INS1_25CollectiveMainloopBwdSm90ILi2ELi2ELi2EN4cute5tupleIJNS5_1CILi1EEES8_S8_EEENS6_IJNS7_ILi128EEESA_NS7_ILi64EEEEEENS_10bfloat16_tEfNS_4arch4Sm90ELb0ELb0ELb0ELb0ELb0ELb1ELb0ELb0ELi2ELi1ELi2ELi2ELb0EEENS1_24CollectiveEpilogueBwdGQAISC_fSF_Li256ELb0ELb0EEENS1_19SingleTileSchedulerILb0ELb0ELb0ELi128EEEEEEEEEvNT_6ParamsE,(.L_x_3695 - _ZN7cutlass13device_kernelIN5flash11enable_sm90INS1_16FlashAttnBwdSm90INS1_25CollectiveMainloopBwdSm90ILi2ELi2ELi2EN4cute5tupleIJNS5_1CILi1EEES8_S8_EEENS6_IJNS7_ILi128EEESA_NS7_ILi64EEEEEENS_10bfloat16_tEfNS_4arch4Sm90ELb0ELb0ELb0ELb0ELb0ELb1ELb0ELb0ELi2ELi1ELi2ELi2ELb0EEENS1_24CollectiveEpilogueBwdGQAISC_fSF_Li256ELb0ELb0EEENS1_19SingleTileSchedulerILb0ELb0ELb0ELi128EEEEEEEEEvNT_6ParamsE)
        .other          _ZN7cutlass13device_kernelIN5flash11enable_sm90INS1_16FlashAttnBwdSm90INS1_25CollectiveMainloopBwdSm90ILi2ELi2ELi2EN4cute5tupleIJNS5_1CILi1EEES8_S8_EEENS6_IJNS7_ILi128EEESA_NS7_ILi64EEEEEENS_10bfloat16_tEfNS_4arch4Sm90ELb0ELb0ELb0ELb0ELb0ELb1ELb0ELb0ELi2ELi1ELi2ELi2ELb0EEENS1_24CollectiveEpilogueBwdGQAISC_fSF_Li256ELb0ELb0EEENS1_19SingleTileSchedulerILb0ELb0ELb0ELi128EEEEEEEEEvNT_6ParamsE,@"STO_CUDA_ENTRY STV_DEFAULT"
_ZN7cutlass13device_kernelIN5flash11enable_sm90INS1_16FlashAttnBwdSm90INS1_25CollectiveMainloopBwdSm90ILi2ELi2ELi2EN4cute5tupleIJNS5_1CILi1EEES8_S8_EEENS6_IJNS7_ILi128EEESA_NS7_ILi64EEEEEENS_10bfloat16_tEfNS_4arch4Sm90ELb0ELb0ELb0ELb0ELb0ELb1ELb0ELb0ELi2ELi1ELi2ELi2ELb0EEENS1_24CollectiveEpilogueBwdGQAISC_fSF_Li256ELb0ELb0EEENS1_19SingleTileSchedulerILb0ELb0ELb0ELi128EEEEEEEEEvNT_6ParamsE:
        /* <DEDUP_REMOVED lines=14> */
[----:B------:R-:W-:-:S02]  /*00e0*/  UIADD3.X UR7, URZ, UR5, URZ, UP0, !UPT ;  /* 0x000000053f077290 */ /* 0x000fc400087fe43f */
[----:B------:R-:W-:Y:S02]  /*00f0*/  UIADD3.X UR9, URZ, UR5, URZ, UP1, !UPT ;  /* 0x000000053f097290 */ /* 0x000fe40008ffe43f */
[----:B------:R-:W-:Y:S02]  /*0100*/  UIADD3.X UR11, URZ, UR5, URZ, UP2, !UPT ;  /* 0x000000053f0b7290 */ /* 0x000fe400097fe43f */
[----:B------:R-:W-:-:S03]  /*0110*/  UIADD3.X UR5, URZ, UR5, URZ, UP3, !UPT ;  /* 0x000000053f057290 */ /* 0x000fc60009ffe43f */
[----:B------:R1:W-:Y:S02]  /*0120*/  UTMACCTL.PF [UR6] ;  /* 0x00000000060079b9 */ /* 0x0003e40008040000 */
[----:B------:R1:W-:Y:S02]  /*0130*/  UTMACCTL.PF [UR8] ;  /* 0x00000000080079b9 */ /* 0x0003e40008040000 */
[----:B------:R1:W-:Y:S02]  /*0140*/  UTMACCTL.PF [UR10] ;  /* 0x000000000a0079b9 */ /* 0x0003e40008040000 */
[----:B------:R1:W-:Y:S02]  /*0150*/  UTMACCTL.PF [UR4] ;  /* 0x00000000040079b9 */ /* 0x0003e40008040000 */
[----:B-1----:R-:W-:Y:S01]  /*0160*/  NOP ;  /* 0x0000000000007918 */ /* 0x002fe20000000000 */
.L_x_226:
[----:B------:R-:W-:Y:S05]  /*0170*/  BSYNC B0 ;  /* 0x0000000000007941 */ /* 0x000fea0003800000 */
.L_x_225:
        /* <DEDUP_REMOVED lines=34> */
.L_x_227:
        /* <DEDUP_REMOVED lines=22> */
.L_x_228:
[----:B---3--:R-:W-:Y:S01]  /*0500*/  ISETP.NE.AND P0, PT, R2, RZ, PT ;  /* 0x000000ff0200720c */ /* 0x008fe20003f05270 */
[----:B------:R-:W-:Y:S01]  /*0510*/  IMAD.MOV.U32 R16, RZ, RZ, 0x1 ;  /* 0x00000001ff107424 */ /* 0x000fe200078e00ff */
[----:B------:R-:W-:Y:S01]  /*0520*/  NOP ;  /* 0x0000000000007918 */ /* 0x000fe20000000000 */
[----:B------:R-:W-:Y:S03]  /*0530*/  BSSY B6, `(.L_x_229) ;  /* 0x00006f6000067945 */ /* 0x000fe60003800000 */
[----:B------:R-:W-:Y:S01]  /*0540*/  SEL R16, R16, 0x2, !P0 ;  /* 0x0000000210107807 */ /* 0x000fe20004000000 */
[----:B-12-4-:R-:W-:Y:S06]  /*0550*/  BAR.SYNC.DEFER_BLOCKING 0x0 ;  /* 0x0000000000007b1d */ /* 0x016fec0000010000 */
[----:B------:R-:W-:Y:S05]  /*0560*/  @!P0 BRA `(.L_x_230) ;  /* 0x0000004800bc8947 */ /* 0x000fea0003800000 */
.L_x_231:
        /* <DEDUP_REMOVED lines=13> */
[----:B----4-:R-:W-:Y:S05]  /*0640*/  @!P0 BRA `(.L_x_232) ;  /* 0x0000006c00908947 */ /* 0x010fea0003800000 */
        /* <DEDUP_REMOVED lines=21> */
.L_x_234:
        /* <DEDUP_REMOVED lines=15> */
.L_x_233:
        /* <DEDUP_REMOVED lines=22> */
.L_x_236:
[----:B------:R1:W2:Y:S01]  /*09f0*/  LDC.64 R14, c[0x4][R17] ;  /* 0x01000000110e7b82 */ /* 0x0002a20000000a00 */
        /* <DEDUP_REMOVED lines=14> */
.L_x_235:
[----:B------:R-:W-:Y:S01]  /*0ae0*/  SHF.R.S32.HI R3, RZ, 0x1f, R18 ;  /* 0x0000001fff037819 */ /* 0x000fe20000011412 */
[----:B------:R-:W-:-:S03]  /*0af0*/  UMOV UR4, 0xffffffff ;  /* 0xffffffff00047882 */ /* 0x000fc60000000000 */
[----:B------:R-:W-:-:S04]  /*0b00*/  LEA.HI R0, R3, R18, RZ, 0x7 ;  /* 0x0000001203007211 */ /* 0x000fc800078f38ff */
[----:B------:R-:W-:Y:S01]  /*0b10*/  SHF.R.S32.HI R13, RZ, 0x7, R0 ;  /* 0x00000007ff0d7819 */ /* 0x000fe20000011400 */
[----:B------:R-:W-:Y:S06]  /*0b20*/  BRA.DIV UR4, `(.L_x_237) ;  /* 0x0000006a04607947 */ /* 0x000fec000b800000 */
[----:B------:R1:W2:Y:S02]  /*0b30*/  SHFL.IDX PT, R14, R13, RZ, 0x1f ;  /* 0x00001fff0d0e7589 */ /* 0x0002a400000e0000 */
.L_x_306:
[----:B------:R-:W-:Y:S02]  /*0b40*/  SHF.L.U32 R7, RZ, 0x1f, RZ ;  /* 0x0000001fff077819 */ /* 0x000fe400000006ff */
[----:B--2---:R-:W-:Y:S02]  /*0b50*/  LEA.HI R4, R14, R14, RZ, 0x1 ;  /* 0x0000000e0e047211 */ /* 0x004fe400078f08ff */
[----:B------:R-:W2:Y:S01]  /*0b60*/  SYNCS.PHASECHK.TRANS64.TRYWAIT P0, [R2+URZ+0x30c00], R7 ;  /* 0x030c0007020075a7 */ /* 0x000ea2000800017f */
[----:B------:R-:W-:Y:S02]  /*0b70*/  LOP3.LUT R5, R0, 0xffffff80, RZ, 0xc0, !PT ;  /* 0xffffff8000057812 */ /* 0x000fe400078ec0ff */
[----:B------:R-:W-:-:S05]  /*0b80*/  LOP3.LUT R225, R4, 0xffffe, RZ, 0xc0, !PT ;  /* 0x000ffffe04e17812 */ /* 0x000fca00078ec0ff */
[----:B------:R-:W-:Y:S01]  /*0b90*/  IMAD.IADD R225, R14, 0x1, -R225 ;  /* 0x000000010ee17824 */ /* 0x000fe200078e0ae1 */
[----:B--2---:R-:W-:Y:S06]  /*0ba0*/  @P0 BRA `(.L_x_238) ;  /* 0x0000000000080947 */ /* 0x004fec0003800000 */
[----:B------:R-:W2:Y:S02]  /*0bb0*/  SYNCS.PHASECHK.TRANS64.TRYWAIT P0, [R2+URZ+0x30c00], R7 ;  /* 0x030c0007020075a7 */ /* 0x000ea4000800017f */
[----:B--2---:R-:W-:Y:S05]  /*0bc0*/  @!P0 BRA `(.L_x_239) ;  /* 0x0000006800548947 */ /* 0x004fea0003800000 */
.L_x_238:
[----:B------:R-:W3:Y:S01]  /*0bd0*/  LDC R11, c[0x0][0x280] ;  /* 0x0000a000ff0b7b82 */ /* 0x000ee20000000800 */
[----:B------:R-:W-:Y:S01]  /*0be0*/  IMAD.IADD R4, R18, 0x1, -R5 ;  /* 0x0000000112047824 */ /* 0x000fe200078e0a05 */
[----:B------:R-:W-:Y:S02]  /*0bf0*/  CS2R R152, SRZ ;  /* 0x0000000000987805 */ /* 0x000fe4000001ff00 */
[----:B------:R-:W-:Y:S02]  /*0c00*/  CS2R R184, SRZ ;  /* 0x0000000000b87805 */ /* 0x000fe4000001ff00 */
[----:B------:R-:W-:Y:S01]  /*0c10*/  CS2R R186, SRZ ;  /* 0x0000000000ba7805 */ /* 0x000fe2000001ff00 */
[----:B------:R-:W-:Y:S01]  /*0c20*/  IMAD R5, R13, 0x400, R4 ;  /* 0x000004000d057824 */ /* 0x000fe200078e0204 */
[----:B------:R-:W-:Y:S02]  /*0c30*/  CS2R R188, SRZ ;  /* 0x0000000000bc7805 */ /* 0x000fe4000001ff00 */
[----:B------:R-:W-:-:S02]  /*0c40*/  CS2R R190, SRZ ;  /* 0x0000000000be7805 */ /* 0x000fc4000001ff00 */
[----:B------:R-:W-:Y:S01]  /*0c50*/  CS2R R192, SRZ ;  /* 0x0000000000c07805 */ /* 0x000fe2000001ff00 */
[----:B------:R-:W-:Y:S01]  /*0c60*/  IMAD.SHL.U32 R5, R5, 0x4, RZ ;  /* 0x0000000405057824 */ /* 0x000fe200078e00ff */
        /* <DEDUP_REMOVED lines=14> */
[----:B---3--:R-:W-:Y:S02]  /*0d50*/  ISETP.GE.AND P0, PT, R11, 0x1, PT ;  /* 0x000000010b00780c */ /* 0x008fe40003f06270 */
        /* <DEDUP_REMOVED lines=11> */
[----:B------:R-:W-:Y:S01]  /*0e10*/  CS2R R182, SRZ ;  /* 0x0000000000b67805 */ /* 0x000fe2000001ff00 */
[----:B------:R-:W-:Y:S01]  /*0e20*/  IMAD R0, R5, 0x4, R2 ;  /* 0x0000000405007824 */ /* 0x000fe200078e0202 */
[----:B------:R-:W-:Y:S06]  /*0e30*/  @!P0 BRA `(.L_x_240) ;  /* 0x0000003800408947 */ /* 0x000fec0003800000 */
[-C--:B------:R-:W-:Y:S01]  /*0e40*/  LEA.HI R8, R3, R18.reuse, RZ, 0x4 ;  /* 0x0000001203087211 */ /* 0x080fe200078f20ff */
[----:B------:R-:W-:Y:S01]  /*0e50*/  VIADD R11, R11, 0x7f ;  /* 0x0000007f0b0b7836 */ /* 0x000fe20000000000 */
[CC--:B--2---:R-:W-:Y:S01]  /*0e60*/  LEA.HI R7, R3.reuse, R18.reuse, RZ, 0x2 ;  /* 0x0000001203077211 */ /* 0x0c4fe200078f10ff */
[----:B------:R-:W-:Y:S01]  /*0e70*/  IMAD.SHL.U32 R5, R18, 0x40, RZ ;  /* 0x0000004012057824 */ /* 0x000fe200078e00ff */
[CC--:B------:R-:W-:Y:S01]  /*0e80*/  LEA.HI R6, R3.reuse, R18.reuse, RZ, 0x5 ;  /* 0x0000001203067211 */ /* 0x0c0fe200078f28ff */
[----:B------:R-:W2:Y:S01]  /*0e90*/  S2R R19, SR_CTAID.X ;  /* 0x0000000000137919 */ /* 0x000ea20000002500 */
[----:B------:R-:W-:Y:S01]  /*0ea0*/  LEA.HI R10, R3, R18, RZ, 0x3 ;  /* 0x00000012030a7211 */ /* 0x000fe200078f18ff */
[----:B------:R-:W2:Y:S01]  /*0eb0*/  LDC R20, c[0x0][0x290] ;  /* 0x0000a400ff147b82 */ /* 0x000ea20000000800 */
[----:B------:R-:W-:Y:S02]  /*0ec0*/  LOP3.LUT R3, R7, 0xfffffffc, RZ, 0xc0, !PT ;  /* 0xfffffffc07037812 */ /* 0x000fe400078ec0ff */
[----:B------:R-:W-:-:S02]  /*0ed0*/  CS2R R214, SRZ ;  /* 0x0000000000d67805 */ /* 0x000fc4000001ff00 */
[----:B------:R-:W-:Y:S02]  /*0ee0*/  SHF.R.S32.HI R9, RZ, 0x4, R8 ;  /* 0x00000004ff097819 */ /* 0x000fe40000011408 */
[----:B------:R-:W-:Y:S02]  /*0ef0*/  CS2R R212, SRZ ;  /* 0x0000000000d47805 */ /* 0x000fe4000001ff00 */
[----:B------:R-:W-:Y:S01]  /*0f00*/  LOP3.LUT R7, R6, 0xffffffe0, RZ, 0xc0, !PT ;  /* 0xffffffe006077812 */ /* 0x000fe200078ec0ff */
[----:B------:R-:W-:Y:S01]  /*0f10*/  IMAD.IADD R3, R18, 0x1, -R3 ;  /* 0x0000000112037824 */ /* 0x000fe200078e0a03 */
[----:B------:R-:W-:Y:S02]  /*0f20*/  SHF.R.S32.HI R6, RZ, 0x5, R6 ;  /* 0x00000005ff067819 */ /* 0x000fe40000011406 */
[----:B------:R-:W-:Y:S02]  /*0f30*/  CS2R R210, SRZ ;  /* 0x0000000000d27805 */ /* 0x000fe4000001ff00 */
[----:B------:R-:W-:Y:S01]  /*0f40*/  LEA.HI R8, R8, R9, RZ, 0x1 ;  /* 0x0000000908087211 */ /* 0x000fe200078f08ff */
[----:B------:R-:W-:Y:S01]  /*0f50*/  IMAD.IADD R7, R18, 0x1, -R7 ;  /* 0x0000000112077824 */ /* 0x000fe200078e0a07 */
[----:B------:R-:W-:Y:S01]  /*0f60*/  SHF.R.S32.HI R14, RZ, 0x1f, R11 ;  /* 0x0000001fff0e7819 */ /* 0x000fe2000001140b */
[----:B------:R-:W-:Y:S01]  /*0f70*/  IMAD.SHL.U32 R12, R6, 0x10, RZ ;  /* 0x00000010060c7824 */ /* 0x000fe200078e00ff */
[----:B------:R-:W-:-:S02]  /*0f80*/  LOP3.LUT R6, R8, 0x7ffffe, RZ, 0xc0, !PT ;  /* 0x007ffffe08067812 */ /* 0x000fc400078ec0ff */
[----:B------:R-:W-:Y:S02]  /*0f90*/  CS2R R208, SRZ ;  /* 0x0000000000d07805 */ /* 0x000fe4000001ff00 */
[----:B------:R-:W-:Y:S02]  /*0fa0*/  LOP3.LUT R5, R5, 0x1c0, RZ, 0xc0, !PT ;  /* 0x000001c005057812 */ /* 0x000fe400078ec0ff */
[----:B------:R-:W-:Y:S02]  /*0fb0*/  CS2R R206, SRZ ;  /* 0x0000000000ce7805 */ /* 0x000fe4000001ff00 */
[----:B------:R-:W-:Y:S01]  /*0fc0*/  LEA.HI R235, R14, R11, RZ, 0x7 ;  /* 0x0000000b0eeb7211 */ /* 0x000fe200078f38ff */
[----:B------:R-:W-:Y:S01]  /*0fd0*/  IMAD.IADD R14, R9, 0x1, -R6 ;  /* 0x00000001090e7824 */ /* 0x000fe200078e0a06 */
[----:B------:R-:W-:Y:S02]  /*0fe0*/  LEA.HI R8, R13, R13, RZ, 0x1 ;  /* 0x0000000d0d087211 */ /* 0x000fe400078f08ff */
[----:B------:R-:W-:-:S02]  /*0ff0*/  CS2R R204, SRZ ;  /* 0x0000000000cc7805 */ /* 0x000fc4000001ff00 */
[----:B------:R-:W-:Y:S02]  /*1000*/  SHF.R.S32.HI R6, RZ, 0x1f, R7 ;  /* 0x0000001fff067819 */ /* 0x000fe40000011407 */
[----:B------:R-:W-:Y:S02]  /*1010*/  CS2R R202, SRZ ;  /* 0x0000000000ca7805 */ /* 0x000fe4000001ff00 */
[----:B------:R-:W-:Y:S02]  /*1020*/  LOP3.LUT R11, R5, 0x30, R12, 0xf8, !PT ;  /* 0x00000030050b7812 */ /* 0x000fe400078ef80c */
[----:B------:R-:W-:Y:S02]  /*1030*/  CS2R R200, SRZ ;  /* 0x0000000000c87805 */ /* 0x000fe4000001ff00 */
[----:B------:R-:W-:Y:S02]  /*1040*/  LOP3.LUT R12, R8, 0xfffffffe, RZ, 0xc0, !PT ;  /* 0xfffffffe080c7812 */ /* 0x000fe400078ec0ff */
[----:B------:R-:W-:-:S02]  /*1050*/  CS2R R198, SRZ ;  /* 0x0000000000c67805 */ /* 0x000fc4000001ff00 */
[CC--:B------:R-:W-:Y:S02]  /*1060*/  LEA.HI R8, R6.reuse, R7.reuse, RZ, 0x3 ;  /* 0x0000000706087211 */ /* 0x0c0fe400078f18ff */
[----:B------:R-:W-:Y:S02]  /*1070*/  CS2R R196, SRZ ;  /* 0x0000000000c47805 */ /* 0x000fe4000001ff00 */
[----:B------:R-:W-:Y:S01]  /*1080*/  LOP3.LUT R11, R11, 0x8, R10, 0xf8, !PT ;  /* 0x000000080b0b7812 */ /* 0x000fe200078ef80a */
[C---:B------:R-:W-:Y:S01]  /*1090*/  IMAD.IADD R226, R13.reuse, 0x1, -R12 ;  /* 0x000000010de27824 */ /* 0x040fe200078e0a0c */
[----:B------:R-:W-:Y:S01]  /*10a0*/  LEA.HI R10, R6, R7, RZ, 0x2 ;  /* 0x00000007060a7211 */ /* 0x000fe200078f10ff */
[----:B-1----:R-:W-:Y:S01]  /*10b0*/  IMAD R13, R13, 0x10, R14 ;  /* 0x000000100d0d7824 */ /* 0x002fe200078e020e */
[----:B------:R-:W-:Y:S01]  /*10c0*/  SHF.R.S32.HI R6, RZ, 0x3, R8 ;  /* 0x00000003ff067819 */ /* 0x000fe20000011408 */
[----:B--2---:R-:W-:Y:S01]  /*10d0*/  IMAD R19, R19, -0x80, R20 ;  /* 0xffffff8013137824 */ /* 0x004fe200078e0214 */
[----:B------:R-:W-:-:S02]  /*10e0*/  SHF.R.S32.HI R9, RZ, 0x1f, R8 ;  /* 0x0000001fff097819 */ /* 0x000fc40000011408 */
[----:B------:R-:W-:Y:S02]  /*10f0*/  CS2R R194, SRZ ;  /* 0x0000000000c27805 */ /* 0x000fe4000001ff00 */
[----:B------:R-:W-:Y:S02]  /*1100*/  SHF.R.S32.HI R7, RZ, 0x1f, R4 ;  /* 0x0000001fff077819 */ /* 0x000fe40000011404 */
[----:B------:R-:W-:Y:S02]  /*1110*/  CS2R R192, SRZ ;  /* 0x0000000000c07805 */ /* 0x000fe4000001ff00 */
[----:B------:R-:W-:Y:S02]  /*1120*/  SHF.R.U32.HI R12, RZ, 0x3, R5 ;  /* 0x00000003ff0c7819 */ /* 0x000fe40000011605 */
[----:B------:R-:W-:Y:S02]  /*1130*/  CS2R R190, SRZ ;  /* 0x0000000000be7805 */ /* 0x000fe4000001ff00 */
[----:B------:R-:W-:-:S02]  /*1140*/  LEA.HI R8, R9, R6, RZ, 0x4 ;  /* 0x0000000609087211 */ /* 0x000fc400078f20ff */
[----:B------:R-:W-:Y:S02]  /*1150*/  CS2R R188, SRZ ;  /* 0x0000000000bc7805 */ /* 0x000fe4000001ff00 */
[CC--:B------:R-:W-:Y:S02]  /*1160*/  LEA.HI R5, R7.reuse, R4.reuse, RZ, 0x2 ;  /* 0x0000000407057211 */ /* 0x0c0fe400078f10ff */
[----:B------:R-:W-:Y:S02]  /*1170*/  CS2R R186, SRZ ;  /* 0x0000000000ba7805 */ /* 0x000fe4000001ff00 */
[----:B------:R-:W-:Y:S02]  /*1180*/  LEA.HI R17, R7, R4, RZ, 0x5 ;  /* 0x0000000407117211 */ /* 0x000fe400078f28ff */
[----:B------:R-:W-:Y:S02]  /*1190*/  CS2R R184, SRZ ;  /* 0x0000000000b87805 */ /* 0x000fe4000001ff00 */
[----:B------:R-:W-:-:S02]  /*11a0*/  LOP3.LUT R12, R11, R12, RZ, 0x3c, !PT ;  /* 0x0000000c0b0c7212 */ /* 0x000fc400078e3cff */
[----:B------:R-:W-:Y:S02]  /*11b0*/  CS2R R182, SRZ ;  /* 0x0000000000b67805 */ /* 0x000fe4000001ff00 */
[----:B------:R-:W-:Y:S02]  /*11c0*/  LOP3.LUT R7, R8, 0x1ffffff0, RZ, 0xc0, !PT ;  /* 0x1ffffff008077812 */ /* 0x000fe400078ec0ff */
[----:B------:R-:W-:Y:S02]  /*11d0*/  CS2R R180, SRZ ;  /* 0x0000000000b47805 */ /* 0x000fe4000001ff00 */
[----:B------:R-:W-:Y:S01]  /*11e0*/  SHF.R.S32.HI R11, RZ, 0x2, R10 ;  /* 0x00000002ff0b7819 */ /* 0x000fe2000001140a */
[----:B------:R-:W-:Y:S01]  /*11f0*/  IMAD.U32 R236, R13, 0x200, R12 ;  /* 0x000002000dec7824 */ /* 0x000fe200078e000c */
[----:B------:R-:W-:Y:S01]  /*1200*/  LOP3.LUT R9, R5, 0x7ffffffc, RZ, 0xc0, !PT ;  /* 0x7ffffffc05097812 */ /* 0x000fe200078ec0ff */
[----:B------:R-:W-:Y:S01]  /*1210*/  IMAD.IADD R7, R6, 0x1, -R7 ;  /* 0x0000000106077824 */ /* 0x000fe200078e0a07 */
[----:B------:R-:W-:Y:S01]  /*1220*/  LEA.HI R10, R10, R11, RZ, 0x1 ;  /* 0x0000000b0a0a7211 */ /* 0x000fe200078f08ff */
[C---:B------:R-:W-:Y:S01]  /*1230*/  VIADD R6, R11.reuse, 0x8 ;  /* 0x000000080b067836 */ /* 0x040fe20000000000 */
[----:B------:R-:W-:Y:S01]  /*1240*/  SHF.R.S32.HI R18, RZ, 0x5, R17 ;  /* 0x00000005ff127819 */ /* 0x000fe20000011411 */
[C---:B------:R-:W-:Y:S01]  /*1250*/  VIADD R12, R11.reuse, 0x10 ;  /* 0x000000100b0c7836 */ /* 0x040fe20000000000 */
[----:B------:R-:W-:Y:S01]  /*1260*/  LOP3.LUT R10, R10, 0xfffffffe, RZ, 0xc0, !PT ;  /* 0xfffffffe0a0a7812 */ /* 0x000fe200078ec0ff */
[C---:B------:R-:W-:Y:S01]  /*1270*/  VIADD R14, R11.reuse, 0x18 ;  /* 0x000000180b0e7836 */ /* 0x040fe20000000000 */
[----:B------:R-:W-:Y:S01]  /*1280*/  LEA.HI R8, R6, R6, RZ, 0x1 ;  /* 0x0000000606087211 */ /* 0x000fe200078f08ff */
[----:B------:R-:W-:Y:S01]  /*1290*/  IMAD.IADD R4, R4, 0x1, -R9 ;  /* 0x0000000104047824 */ /* 0x000fe200078e0a09 */
[----:B------:R-:W-:Y:S01]  /*12a0*/  LEA.HI R13, R12, R12, RZ, 0x1 ;  /* 0x0000000c0c0d7211 */ /* 0x000fe200078f08ff */
[----:B------:R-:W-:Y:S01]  /*12b0*/  IMAD.IADD R10, R11, 0x1, -R10 ;  /* 0x000000010b0a7824 */ /* 0x000fe200078e0a0a */
[----:B------:R-:W-:Y:S01]  /*12c0*/  LOP3.LUT R9, R8, 0xfffffffe, RZ, 0xc0, !PT ;  /* 0xfffffffe08097812 */ /* 0x000fe200078ec0ff */
[----:B------:R-:W-:Y:S01]  /*12d0*/  IMAD R19, R18, -0x10, R19 ;  /* 0xfffffff012137824 */ /* 0x000fe200078e0213 */
[----:B------:R-:W-:-:S02]  /*12e0*/  LOP3.LUT R11, R13, 0xfffffffe, RZ, 0xc0, !PT ;  /* 0xfffffffe0d0b7812 */ /* 0x000fc400078ec0ff */
[----:B------:R-:W-:Y:S02]  /*12f0*/  CS2R R178, SRZ ;  /* 0x0000000000b27805 */ /* 0x000fe4000001ff00 */
[----:B------:R-:W-:Y:S01]  /*1300*/  LEA.HI R15, R14, R14, RZ, 0x1 ;  /* 0x0000000e0e0f7211 */ /* 0x000fe200078f08ff */
[----:B------:R-:W-:Y:S01]  /*1310*/  IMAD.IADD R9, R6, 0x1, -R9 ;  /* 0x0000000106097824 */ /* 0x000fe200078e0a09 */
[--C-:B------:R-:W-:Y:S01]  /*1320*/  SHF.R.S32.HI R6, RZ, 0x1, R8.reuse ;  /* 0x00000001ff067819 */ /* 0x100fe20000011408 */
[----:B------:R-:W-:Y:S01]  /*1330*/  IMAD.IADD R12, R12, 0x1, -R11 ;  /* 0x000000010c0c7824 */ /* 0x000fe200078e0a0b */
[----:B------:R-:W-:Y:S02]  /*1340*/  SHF.R.S32.HI R11, RZ, 0x1f, R8 ;  /* 0x0000001fff0b7819 */ /* 0x000fe40000011408 */
[----:B------:R-:W-:Y:S02]  /*1350*/  CS2R R176, SRZ ;  /* 0x0000000000b07805 */ /* 0x000fe4000001ff00 */
[----:B------:R-:W-:-:S02]  /*1360*/  LOP3.LUT R17, R15, 0xfffffffe, RZ, 0xc0, !PT ;  /* 0xfffffffe0f117812 */ /* 0x000fc400078ec0ff */
[----:B------:R-:W-:Y:S02]  /*1370*/  CS2R R174, SRZ ;  /* 0x0000000000ae7805 */ /* 0x000fe4000001ff00 */
[--C-:B------:R-:W-:Y:S02]  /*1380*/  SHF.R.S32.HI R8, RZ, 0x1, R13.reuse ;  /* 0x00000001ff087819 */ /* 0x100fe4000001140d */
[----:B------:R-:W-:Y:S02]  /*1390*/  CS2R R172, SRZ ;  /* 0x0000000000ac7805 */ /* 0x000fe4000001ff00 */
[----:B------:R-:W-:Y:S01]  /*13a0*/  SHF.R.S32.HI R13, RZ, 0x1f, R13 ;  /* 0x0000001fff0d7819 */ /* 0x000fe2000001140d */
[----:B------:R-:W-:Y:S01]  /*13b0*/  IMAD.IADD R17, R14, 0x1, -R17 ;  /* 0x000000010e117824 */ /* 0x000fe200078e0a11 */
[----:B------:R-:W-:Y:S02]  /*13c0*/  LEA.HI R11, R11, R6, RZ, 0x4 ;  /* 0x000000060b0b7211 */ /* 0x000fe400078f20ff */
[----:B------:R-:W-:-:S02]  /*13d0*/  CS2R R170, SRZ ;  /* 0x0000000000aa7805 */ /* 0x000fc4000001ff00 */
[----:B------:R-:W-:Y:S02]  /*13e0*/  SHF.R.S32.HI R18, RZ, 0x2, R5 ;  /* 0x00000002ff127819 */ /* 0x000fe40000011405 */
[----:B------:R-:W-:Y:S02]  /*13f0*/  CS2R R168, SRZ ;  /* 0x0000000000a87805 */ /* 0x000fe4000001ff00 */
[----:B------:R-:W-:Y:S02]  /*1400*/  LEA.HI R13, R13, R8, RZ, 0x4 ;  /* 0x000000080d0d7211 */ /* 0x000fe400078f20ff */
[----:B------:R-:W-:Y:S02]  /*1410*/  CS2R R166, SRZ ;  /* 0x0000000000a67805 */ /* 0x000fe4000001ff00 */
[----:B------:R-:W-:Y:S02]  /*1420*/  SHF.R.S32.HI R14, RZ, 0x1, R15 ;  /* 0x00000001ff0e7819 */ /* 0x000fe4000001140f */
[----:B------:R-:W-:-:S02]  /*1430*/  CS2R R164, SRZ ;  /* 0x0000000000a47805 */ /* 0x000fc4000001ff00 */
[----:B------:R-:W-:Y:S02]  /*1440*/  SHF.R.S32.HI R5, RZ, 0x1f, R5 ;  /* 0x0000001fff057819 */ /* 0x000fe40000011405 */
[----:B------:R-:W-:Y:S02]  /*1450*/  CS2R R162, SRZ ;  /* 0x0000000000a27805 */ /* 0x000fe4000001ff00 */
[----:B------:R-:W-:Y:S02]  /*1460*/  SHF.R.S32.HI R15, RZ, 0x1f, R15 ;  /* 0x0000001fff0f7819 */ /* 0x000fe4000001140f */
[----:B------:R-:W-:Y:S02]  /*1470*/  CS2R R160, SRZ ;  /* 0x0000000000a07805 */ /* 0x000fe4000001ff00 */
[----:B------:R-:W-:Y:S02]  /*1480*/  LOP3.LUT R11, R11, 0x1ffffff0, RZ, 0xc0, !PT ;  /* 0x1ffffff00b0b7812 */ /* 0x000fe400078ec0ff */
[----:B------:R-:W-:-:S02]  /*1490*/  CS2R R158, SRZ ;  /* 0x00000000009e7805 */ /* 0x000fc4000001ff00 */
[----:B------:R-:W-:Y:S02]  /*14a0*/  LOP3.LUT R13, R13, 0x1ffffff0, RZ, 0xc0, !PT ;  /* 0x1ffffff00d0d7812 */ /* 0x000fe400078ec0ff */
[----:B------:R-:W-:Y:S02]  /*14b0*/  CS2R R156, SRZ ;  /* 0x00000000009c7805 */ /* 0x000fe4000001ff00 */
[----:B------:R-:W-:Y:S01]  /*14c0*/  LEA.HI R5, R5, R18, RZ, 0x3 ;  /* 0x0000001205057211 */ /* 0x000fe200078f18ff */
[----:B------:R-:W-:Y:S01]  /*14d0*/  IMAD.IADD R6, R6, 0x1, -R11 ;  /* 0x0000000106067824 */ /* 0x000fe200078e0a0b */
[----:B------:R-:W-:Y:S01]  /*14e0*/  LEA.HI R15, R15, R14, RZ, 0x4 ;  /* 0x0000000e0f0f7211 */ /* 0x000fe200078f20ff */
[----:B------:R-:W-:Y:S01]  /*14f0*/  IMAD.IADD R13, R8, 0x1, -R13 ;  /* 0x00000001080d7824 */ /* 0x000fe200078e0a0d */
[----:B------:R-:W-:Y:S01]  /*1500*/  LOP3.LUT R5, R5, 0xfffffff8, RZ, 0xc0, !PT ;  /* 0xfffffff805057812 */ /* 0x000fe200078ec0ff */
[----:B------:R-:W-:Y:S01]  /*1510*/  IMAD R8, R7, 0x8, R10 ;  /* 0x0000000807087824 */ /* 0x000fe200078e020a */
[----:B------:R-:W-:Y:S01]  /*1520*/  LOP3.LUT R15, R15, 0x1ffffff0, RZ, 0xc0, !PT ;  /* 0x1ffffff00f0f7812 */ /* 0x000fe200078ec0ff */
[----:B------:R-:W-:Y:S01]  /*1530*/  IMAD R7, R6, 0x8, R9 ;  /* 0x0000000806077824 */ /* 0x000fe200078e0209 */
[----:B------:R-:W-:Y:S01]  /*1540*/  IADD3 R5, R19, R5, -R18 ;  /* 0x0000000513057210 */ /* 0x000fe20007ffe812 */
[----:B------:R-:W-:Y:S01]  /*1550*/  IMAD R6, R13, 0x8, R12 ;  /* 0x000000080d067824 */ /* 0x000fe200078e020c */
[----:B------:R1:W-:Y:S01]  /*1560*/  STL [R1+0x8], R8 ;  /* 0x0000080801007387 */ /* 0x0003e20000100800 */
[----:B------:R-:W-:Y:S01]  /*1570*/  IMAD.IADD R14, R14, 0x1, -R15 ;  /* 0x000000010e0e7824 */ /* 0x000fe200078e0a0f */
[----:B------:R-:W-:Y:S01]  /*1580*/  CS2R R154, SRZ ;  /* 0x00000000009a7805 */ /* 0x000fe2000001ff00 */
[----:B------:R-:W-:Y:S01]  /*1590*/  IMAD R226, R226, -0x40, R5 ;  /* 0xffffffc0e2e27824 */ /* 0x000fe200078e0205 */
[----:B------:R-:W-:Y:S01]  /*15a0*/  STL [R1+0x4], R7 ;  /* 0x0000040701007387 */ /* 0x000fe20000100800 */
[----:B------:R-:W-:Y:S01]  /*15b0*/  IMAD R237, R14, 0x8, R17 ;  /* 0x000000080eed7824 */ /* 0x000fe200078e0211 */
[----:B------:R-:W-:-:S02]  /*15c0*/  LOP3.LUT R5, R16, 0x1, RZ, 0xfc, !PT ;  /* 0x0000000110057812 */ /* 0x000fc400078efcff */
[----:B------:R-:W-:Y:S01]  /*15d0*/  CS2R R152, SRZ ;  /* 0x0000000000987805 */ /* 0x000fe2000001ff00 */
[----:B------:R2:W-:Y:S01]  /*15e0*/  STL [R1], R6 ;  /* 0x0000000601007387 */ /* 0x0005e20000100800 */
[----:B------:R-:W-:Y:S01]  /*15f0*/  SHF.R.S32.HI R235, RZ, 0x7, R235 ;  /* 0x00000007ffeb7819 */ /* 0x000fe200000114eb */
[----:B-1----:R-:W-:Y:S01]  /*1600*/  IMAD.MOV.U32 R8, RZ, RZ, RZ ;  /* 0x000000ffff087224 */ /* 0x002fe200078e00ff */
[----:B--2---:R-:W-:-:S07]  /*1610*/  CS2R R6, SRZ ;  /* 0x0000000000067805 */ /* 0x004fce000001ff00 */
.L_x_251:
[----:B------:R-:W-:-:S13]  /*1620*/  ISETP.NE.AND P0, PT, R5, 0x3, PT ;  /* 0x000000030500780c */ /* 0x000fda0003f05270 */
[----:B---3--:R-:W-:Y:S05]  /*1630*/  @!P0 BRA `(.L_x_241) ;  /* 0x0000000000048947 */ /* 0x008fea0003800000 */
[----:B------:R-:W-:Y:S01]  /*1640*/  BPT.TRAP 0x1 ;  /* 0x000000040000795c */ /* 0x000fe20000300000 */
.L_x_241:
[----:B------:R-:W-:Y:S01]  /*1650*/  IMAD R9, R8, 0x8, R2 ;  /* 0x0000000808097824 */ /* 0x000fe200078e0202 */
[----:B------:R-:W-:-:S04]  /*1660*/  SHF.L.U32 R12, R7, 0x1f, RZ ;  /* 0x0000001f070c7819 */ /* 0x000fc800000006ff */
[----:B------:R1:W2:Y:S01]  /*1670*/  SYNCS.PHASECHK.TRANS64.TRYWAIT P1, [R9+URZ+0x30c10], R12 ;  /* 0x030c100c090075a7 */ /* 0x0002a2000802017f */
[----:B------:R-:W-:Y:S05]  /*1680*/  @!P0 BRA `(.L_x_242) ;  /* 0x0000000000048947 */ /* 0x000fea0003800000 */
[----:B------:R-:W-:Y:S01]  /*1690*/  BPT.TRAP 0x1 ;  /* 0x000000040000795c */ /* 0x000fe20000300000 */
.L_x_242:
[----:B------:R-:W-:-:S05]  /*16a0*/  VIADD R10, R2, 0x10000 ;  /* 0x00010000020a7836 */ /* 0x000fca0000000000 */
[----:B------:R-:W-:-:S04]  /*16b0*/  SHF.R.U32.HI R10, RZ, 0x4, R10 ;  /* 0x00000004ff0a7819 */ /* 0x000fc8000001160a */
[----:B------:R-:W-:Y:S01]  /*16c0*/  LOP3.LUT R10, R10, 0x3fff, RZ, 0xc0, !PT ;  /* 0x00003fff0a0a7812 */ /* 0x000fe200078ec0ff */
[----:B--2---:R-:W-:Y:S06]  /*16d0*/  @P1 BRA `(.L_x_243) ;  /* 0x0000000000081947 */ /* 0x004fec0003800000 */
[----:B------:R-:W2:Y:S02]  /*16e0*/  SYNCS.PHASECHK.TRANS64.TRYWAIT P1, [R9+URZ+0x30c10], R12 ;  /* 0x030c100c090075a7 */ /* 0x000ea4000802017f */
[----:B--2---:R-:W-:Y:S05]  /*16f0*/  @!P1 BRA `(.L_x_244) ;  /* 0x0000005c009c9947 */ /* 0x004fea0003800000 */
.L_x_243:
[----:B------:R-:W-:Y:S05]  /*1700*/  WARPSYNC.ALL ;  /* 0x0000000000007948 */ /* 0x000fea0003800000 */
[----:B------:R-:W-:Y:S01]  /*1710*/  LOP3.LUT R11, R10, 0x10000, RZ, 0xfc, !PT ;  /* 0x000100000a0b7812 */ /* 0x000fe200078efcff */
[----:B------:R-:W-:Y:S01]  /*1720*/  IMAD R13, R225, 0x2000, R2 ;  /* 0x00002000e10d7824 */ /* 0x000fe200078e0202 */
[----:B------:R-:W3:Y:S04]  /*1730*/  LDL R15, [R1+0x4] ;  /* 0x00000400010f7983 */ /* 0x000ee80000100800 */
[----:B------:R-:W-:Y:S01]  /*1740*/  R2UR UR9, R13 ;  /* 0x000000000d0972ca */ /* 0x000fe200000e0000 */
[----:B------:R-:W-:Y:S01]  /*1750*/  IMAD R11, R8, 0x400, R11 ;  /* 0x00000400080b7824 */ /* 0x000fe200078e020b */
[----:B------:R-:W4:Y:S04]  /*1760*/  LDL R16, [R1+0x8] ;  /* 0x0000080001107983 */ /* 0x000f280000100800 */
[----:B------:R-:W-:Y:S01]  /*1770*/  R2UR UR8, R11 ;  /* 0x000000000b0872ca */ /* 0x000fe200000e0000 */
[----:B------:R-:W5:Y:S06]  /*1780*/  LDL R14, [R1] ;  /* 0x00000000010e7983 */ /* 0x000f6c0000100800 */
[----:B------:R-:W-:-:S04]  /*1790*/  USHF.R.U32.HI UR4, URZ, 0x4, UR9 ;  /* 0x000000043f047899 */ /* 0x000fc80008011609 */
[----:B------:R-:W-:Y:S01]  /*17a0*/  ULOP3.LUT UR4, UR4, 0x3fff, URZ, 0xc0, !UPT ;  /* 0x00003fff04047892 */ /* 0x000fe2000f8ec03f */
[----:B------:R-:W-:-:S03]  /*17b0*/  WARPGROUP.ARRIVE ;  /* 0x00000000000079c5 */ /* 0x000fc60000000000 */
[----:B------:R-:W-:Y:S01]  /*17c0*/  ULOP3.LUT UR10, UR4, 0x10000, URZ, 0xfc, !UPT ;  /* 0x00010000040a7892 */ /* 0x000fe2000f8efc3f */
[----:B------:R-:W-:Y:S01]  /*17d0*/  UMOV UR6, UR8 ;  /* 0x0000000800067c82 */ /* 0x000fe20008000000 */
[----:B------:R-:W-:Y:S01]  /*17e0*/  UMOV UR7, 0x40000040 ;  /* 0x4000004000077882 */ /* 0x000fe20000000000 */
[----:B------:R-:W-:-:S04]  /*17f0*/  UMOV UR5, 0x40000040 ;  /* 0x4000004000057882 */ /* 0x000fc80000000000 */
        /* <DEDUP_REMOVED lines=20> */
[C---:B---3--:R-:W-:Y:S02]  /*1940*/  IMAD R13, R8.reuse, 0x80, R15 ;  /* 0x00000080080d7824 */ /* 0x048fe400078e020f */
[C---:B----4-:R-:W-:Y:S02]  /*1950*/  IMAD R11, R8.reuse, 0x80, R16 ;  /* 0x00000080080b7824 */ /* 0x050fe400078e0210 */
[----:B-----5:R-:W-:-:S02]  /*1960*/  IMAD R15, R8, 0x80, R14 ;  /* 0x00000080080f7824 */ /* 0x020fc400078e020e */
[----:B------:R-:W-:Y:S02]  /*1970*/  IMAD R17, R8, 0x80, R237 ;  /* 0x0000008008117824 */ /* 0x000fe400078e02ed */
[C---:B------:R-:W-:Y:S02]  /*1980*/  IMAD R11, R4.reuse, 0x2, R11 ;  /* 0x00000002040b7824 */ /* 0x040fe400078e020b */
[C---:B------:R-:W-:Y:S02]  /*1990*/  IMAD R13, R4.reuse, 0x2, R13 ;  /* 0x00000002040d7824 */ /* 0x040fe400078e020d */
[C---:B------:R-:W-:Y:S02]  /*19a0*/  IMAD R15, R4.reuse, 0x2, R15 ;  /* 0x00000002040f7824 */ /* 0x040fe400078e020f */
[----:B------:R-:W-:Y:S02]  /*19b0*/  IMAD R17, R4, 0x2, R17 ;  /* 0x0000000204117824 */ /* 0x000fe400078e0211 */
[----:B------:R-:W-:Y:S01]  /*19c0*/  IMAD R20, R11, 0x4, R2 ;  /* 0x000000040b147824 */ /* 0x000fe200078e0202 */
[----:B------:R-:W-:-:S02]  /*19d0*/  WARPGROUP.DEPBAR.LE gsb0, 0x0 ;  /* 0x00008000000079c5 */ /* 0x000fc40000010000 */
[----:B------:R-:W-:-:S06]  /*19e0*/  WARPGROUP.ARRIVE ;  /* 0x00000000000079c5 */ /* 0x000fcc0000000000 */
[----:B------:R-:W-:Y:S01]  /*19f0*/  HGMMA.64x128x16.F32.BF16 R88, gdesc[UR4], R88, gsb0 ;  /* 0x01e00000045879f0 */ /* 0x000fe20008001858 */
[--C-:B------:R-:W-:Y:S02]  /*1a00*/  IMAD R234, R13, 0x4, R2.reuse ;  /* 0x000000040dea7824 */ /* 0x100fe400078e0202 */
[--C-:B------:R-:W-:Y:S02]  /*1a10*/  IMAD R222, R15, 0x4, R2.reuse ;  /* 0x000000040fde7824 */ /* 0x100fe400078e0202 */
[----:B------:R-:W-:Y:S02]  /*1a20*/  IMAD R216, R17, 0x4, R2 ;  /* 0x0000000411d87824 */ /* 0x000fe400078e0202 */
[----:B------:R-:W-:-:S04]  /*1a30*/  VIADD R220, R2, 0x20000 ;  /* 0x0002000002dc7836 */ /* 0x000fc80000000000 */
[--C-:B------:R-:W-:Y:S02]  /*1a40*/  IMAD R217, R11, 0x4, R220.reuse ;  /* 0x000000040bd97824 */ /* 0x100fe400078e02dc */
[--C-:B------:R-:W-:Y:S02]  /*1a50*/  IMAD R221, R13, 0x4, R220.reuse ;  /* 0x000000040ddd7824 */ /* 0x100fe400078e02dc */
[--C-:B------:R-:W-:Y:S02]  /*1a60*/  IMAD R219, R15, 0x4, R220.reuse ;  /* 0x000000040fdb7824 */ /* 0x100fe400078e02dc */
[----:B------:R-:W-:Y:S01]  /*1a70*/  IMAD R220, R17, 0x4, R220 ;  /* 0x0000000411dc7824 */ /* 0x000fe200078e02dc */
[----:B------:R-:W-:Y:S02]  /*1a80*/  WARPGROUP.DEPBAR.LE gsb0, 0x0 ;  /* 0x00008000000079c5 */ /* 0x000fe40000010000 */
[----:B------:R-:W3:Y:S04]  /*1a90*/  LDS R20, [R20+0x20000] ;  /* 0x0200000014147984 */ /* 0x000ee80000000800 */
[----:B------:R-:W4:Y:S04]  /*1aa0*/  LDS R234, [R234+0x20000] ;  /* 0x02000000eaea7984 */ /* 0x000f280000000800 */
[----:B------:R-:W1:Y:S04]  /*1ab0*/  LDS R222, [R222+0x20000] ;  /* 0x02000000dede7984 */ /* 0x000e680000000800 */
[----:B------:R-:W1:Y:S01]  /*1ac0*/  LDS R216, [R216+0x20000] ;  /* 0x02000000d8d87984 */ /* 0x000e620000000800 */
[----:B------:R-:W-:Y:S05]  /*1ad0*/  @!P0 BRA `(.L_x_245) ;  /* 0x0000000000048947 */ /* 0x000fea0003800000 */
[----:B------:R-:W-:Y:S01]  /*1ae0*/  BPT.TRAP 0x1 ;  /* 0x000000040000795c */ /* 0x000fe20000300000 */
.L_x_245:
[----:B------:R1:W1:Y:S01]  /*1af0*/  SYNCS.PHASECHK.TRANS64.TRYWAIT P1, [R9+URZ+0x30c30], R12 ;  /* 0x030c300c090075a7 */ /* 0x000262000802017f */
[----:B------:R-:W-:Y:S05]  /*1b00*/  @!P0 BRA `(.L_x_246) ;  /* 0x0000000000048947 */ /* 0x000fea0003800000 */
[----:B------:R-:W-:Y:S01]  /*1b10*/  BPT.TRAP 0x1 ;  /* 0x000000040000795c */ /* 0x000fe20000300000 */
.L_x_246:
[----:B------:R-:W-:-:S05]  /*1b20*/  VIADD R11, R2, 0x18000 ;  /* 0x00018000020b7836 */ /* 0x000fca0000000000 */
[----:B------:R-:W-:-:S04]  /*1b30*/  SHF.R.U32.HI R11, RZ, 0x4, R11 ;  /* 0x00000004ff0b7819 */ /* 0x000fc8000001160b */
[----:B------:R-:W-:-:S04]  /*1b40*/  LOP3.LUT R218, R11, 0x3fff, RZ, 0xc0, !PT ;  /* 0x00003fff0bda7812 */ /* 0x000fc800078ec0ff */
[----:B------:R-:W-:Y:S01]  /*1b50*/  LOP3.LUT R11, R218, 0x10000, RZ, 0xfc, !PT ;  /* 0x00010000da0b7812 */ /* 0x000fe200078efcff */
[----:B-1----:R-:W-:Y:S06]  /*1b60*/  @P1 BRA `(.L_x_247) ;  /* 0x0000000000081947 */ /* 0x002fec0003800000 */
[----:B------:R-:W1:Y:S02]  /*1b70*/  SYNCS.PHASECHK.TRANS64.TRYWAIT P1, [R9+URZ+0x30c30], R12 ;  /* 0x030c300c090075a7 */ /* 0x000e64000802017f */
[----:B-1----:R-:W-:Y:S05]  /*1b80*/  @!P1 BRA `(.L_x_248) ;  /* 0x00000058008c9947 */ /* 0x002fea0003800000 */
.L_x_247:
        /* <DEDUP_REMOVED lines=16> */
[----:B------:R-:W-:Y:S01]  /*1c90*/  VIADD R232, R3, 0x8 ;  /* 0x0000000803e87836 */ /* 0x000fe20000000000 */
[----:B------:R-:W-:Y:S01]  /*1ca0*/  ULDC UR10, c[0x0][0x744] ;  /* 0x0001d100000a7ab9 */ /* 0x000fe20000000800 */
[----:B------:R-:W5:Y:S01]  /*1cb0*/  SHFL.IDX PT, R11, R20, R3, 0x1f ;  /* 0x00001f03140b7589 */ /* 0x000f6200000e0000 */
[----:B------:R-:W-:Y:S01]  /*1cc0*/  UMOV UR6, UR8 ;  /* 0x0000000800067c82 */ /* 0x000fe20008000000 */
[----:B------:R-:W-:Y:S01]  /*1cd0*/  UMOV UR4, UR9 ;  /* 0x0000000900047c82 */ /* 0x000fe20008000000 */
[----:B------:R-:W-:Y:S01]  /*1ce0*/  FSEL R22, R95, -INF , P1 ;  /* 0xff8000005f167808 */ /* 0x000fe20000800000 */
[----:B------:R-:W-:Y:S01]  /*1cf0*/  HGMMA.64x128x16.F32.BF16 R24, gdesc[UR4], RZ, !UPT, gsb0 ;  /* 0x01e00000041879f0 */ /* 0x000fe2000c0018ff */
[----:B------:R-:W-:Y:S01]  /*1d00*/  UIADD3 UR6, UR8, 0x2, URZ ;  /* 0x0000000208067890 */ /* 0x000fe2000fffe03f */
[----:B------:R-:W4:Y:S01]  /*1d10*/  SHFL.IDX PT, R13, R20, R232, 0x1f ;  /* 0x00001fe8140d7589 */ /* 0x000f2200000e0000 */
[----:B------:R-:W-:Y:S01]  /*1d20*/  UIADD3 UR4, UR9, 0x2, URZ ;  /* 0x0000000209047890 */ /* 0x000fe2000fffe03f */
[C---:B------:R-:W-:Y:S01]  /*1d30*/  VIADD R227, R3.reuse, 0x1c ;  /* 0x0000001c03e37836 */ /* 0x040fe20000000000 */
[----:B------:R-:W-:Y:S01]  /*1d40*/  UMOV UR7, 0x40000040 ;  /* 0x4000004000077882 */ /* 0x000fe20000000000 */
[----:B------:R-:W-:Y:S01]  /*1d50*/  UMOV UR5, 0x40000040 ;  /* 0x4000004000057882 */ /* 0x000fe20000000000 */
[----:B------:R-:W-:Y:S01]  /*1d60*/  FSEL R19, R96, -INF , P2 ;  /* 0xff80000060137808 */ /* 0x000fe20001000000 */
[C---:B------:R-:W-:Y:S01]  /*1d70*/  VIADD R228, R3.reuse, 0x18 ;  /* 0x0000001803e47836 */ /* 0x040fe20000000000 */
[----:B------:R-:W-:Y:S01]  /*1d80*/  FSEL R21, R98, -INF , P1 ;  /* 0xff80000062157808 */ /* 0x000fe20000800000 */
[C---:B------:R-:W-:Y:S01]  /*1d90*/  VIADD R233, R3.reuse, 0x4 ;  /* 0x0000000403e97836 */ /* 0x040fe20000000000 */
[----:B------:R-:W-:Y:S01]  /*1da0*/  FSEL R88, R88, -INF , P2 ;  /* 0xff80000058587808 */ /* 0x000fe20001000000 */
[--C-:B-1----:R-:W-:Y:S01]  /*1db0*/  FFMA.FTZ R23, R18, UR10, -R15.reuse ;  /* 0x0000000a12177c23 */ /* 0x102fe2000801080f */
[----:B------:R-:W-:Y:S01]  /*1dc0*/  FFMA.FTZ R17, R22, UR10, -R15 ;  /* 0x0000000a16117c23 */ /* 0x000fe2000801080f */
[----:B------:R-:W-:Y:S01]  /*1dd0*/  VIADD R229, R3, 0x14 ;  /* 0x0000001403e57836 */ /* 0x000fe20000000000 */
[----:B--2---:R-:W1:Y:S01]  /*1de0*/  SHFL.IDX PT, R12, R20, R233, 0x1f ;  /* 0x00001fe9140c7589 */ /* 0x004e6200000e0000 */
        /* <DEDUP_REMOVED lines=10> */
[----:B----4-:R-:W-:Y:S01]  /*1e90*/  FFMA.FTZ R14, R94, UR10, -R13 ;  /* 0x0000000a5e0e7c23 */ /* 0x010fe2000801080d */
[----:B------:R-:W-:Y:S01]  /*1ea0*/  FSEL R94, R103, -INF , P1 ;  /* 0xff800000675e7808 */ /* 0x000fe20000800000 */
[----:B--2---:R-:W2:Y:S01]  /*1eb0*/  SHFL.IDX PT, R23, R20, R227, 0x1f ;  /* 0x00001fe314177589 */ /* 0x004ea200000e0000 */
[----:B------:R-:W-:-:S02]  /*1ec0*/  FSEL R102, R102, -INF , P1 ;  /* 0xff80000066667808 */ /* 0x000fc40000800000 */
[----:B------:R-:W-:Y:S01]  /*1ed0*/  FSEL R90, R90, -INF , P1 ;  /* 0xff8000005a5a7808 */ /* 0x000fe20000800000 */
[----:B------:R-:W-:Y:S01]  /*1ee0*/  SHFL.IDX PT, R98, R234, R230, 0x1f ;  /* 0x00001fe6ea627589 */ /* 0x000fe200000e0000 */
[----:B------:R-:W-:Y:S01]  /*1ef0*/  FSEL R89, R89, -INF , P2 ;  /* 0xff80000059597808 */ /* 0x000fe20001000000 */
[----:B------:R4:W-:Y:S01]  /*1f00*/  MUFU.EX2 R16, R22 ;  /* 0x0000001600107308 */ /* 0x0009e20000000800 */
[----:B-1----:R-:W-:Y:S01]  /*1f10*/  FSEL R88, R101, -INF , P2 ;  /* 0xff80000065587808 */ /* 0x002fe20001000000 */
[----:B------:R-:W-:Y:S01]  /*1f20*/  FFMA.FTZ R11, R90, UR10, -R11 ;  /* 0x0000000a5a0b7c23 */ /* 0x000fe2000801080b */
[----:B------:R-:W-:Y:S01]  /*1f30*/  FSEL R92, R92, -INF , P2 ;  /* 0xff8000005c5c7808 */ /* 0x000fe20001000000 */
[----:B------:R-:W1:Y:S01]  /*1f40*/  SHFL.IDX PT, R90, R234, R3, 0x1f ;  /* 0x00001f03ea5a7589 */ /* 0x000e6200000e0000 */
[----:B------:R-:W-:Y:S01]  /*1f50*/  FFMA.FTZ R89, R89, UR10, -R12 ;  /* 0x0000000a59597c23 */ /* 0x000fe2000801080c */
[----:B------:R-:W-:Y:S02]  /*1f60*/  FSEL R97, R97, -INF , P2 ;  /* 0xff80000061617808 */ /* 0x000fe40001000000 */
[----:B------:R-:W-:Y:S01]  /*1f70*/  FFMA.FTZ R92, R92, UR10, -R13 ;  /* 0x0000000a5c5c7c23 */ /* 0x000fe2000801080d */
[----:B------:R2:W-:Y:S01]  /*1f80*/  MUFU.EX2 R224, R89 ;  /* 0x0000005900e07308 */ /* 0x0005e20000000800 */
[--C-:B---3--:R-:W-:Y:S01]  /*1f90*/  FFMA.FTZ R100, R100, UR10, -R21.reuse ;  /* 0x0000000a64647c23 */ /* 0x108fe20008010815 */
[----:B----4-:R-:W-:Y:S01]  /*1fa0*/  FFMA.FTZ R22, R102, UR10, -R21 ;  /* 0x0000000a66167c23 */ /* 0x010fe20008010815 */
[----:B------:R-:W-:Y:S01]  /*1fb0*/  FSEL R99, R99, -INF , P1 ;  /* 0xff80000063637808 */ /* 0x000fe20000800000 */
[----:B------:R-:W-:Y:S01]  /*1fc0*/  SHFL.IDX PT, R96, R234, R231, 0x1f ;  /* 0x00001fe7ea607589 */ /* 0x000fe200000e0000 */
[----:B-----5:R-:W-:Y:S01]  /*1fd0*/  FFMA.FTZ R97, R97, UR10, -R18 ;  /* 0x0000000a61617c23 */ /* 0x020fe20008010812 */
[----:B------:R-:W-:-:S02]  /*1fe0*/  FSEL R91, R91, -INF , P1 ;  /* 0xff8000005b5b7808 */ /* 0x000fc40000800000 */
[----:B------:R3:W-:Y:S01]  /*1ff0*/  MUFU.EX2 R21, R100 ;  /* 0x0000006400157308 */ /* 0x0007e20000000800 */
[--C-:B--2---:R-:W-:Y:S01]  /*2000*/  FFMA.FTZ R95, R88, UR10, -R23.reuse ;  /* 0x0000000a585f7c23 */ /* 0x104fe20008010817 */
[----:B------:R-:W-:Y:S01]  /*2010*/  FFMA.FTZ R88, R94, UR10, -R23 ;  /* 0x0000000a5e587c23 */ /* 0x000fe20008010817 */
[----:B------:R-:W-:Y:S01]  /*2020*/  FSEL R89, R104, -INF , P2 ;  /* 0xff80000068597808 */ /* 0x000fe20001000000 */
[----:B------:R-:W2:Y:S01]  /*2030*/  SHFL.IDX PT, R94, R234, R232, 0x1f ;  /* 0x00001fe8ea5e7589 */ /* 0x000ea200000e0000 */
[----:B------:R-:W-:Y:S01]  /*2040*/  FFMA.FTZ R99, R99, UR10, -R18 ;  /* 0x0000000a63637c23 */ /* 0x000fe20008010812 */
[----:B------:R-:W-:Y:S01]  /*2050*/  FSEL R93, R108, -INF , P2 ;  /* 0xff8000006c5d7808 */ /* 0x000fe20001000000 */
[----:B------:R-:W-:Y:S01]  /*2060*/  FFMA.FTZ R12, R91, UR10, -R12 ;  /* 0x0000000a5b0c7c23 */ /* 0x000fe2000801080c */
[----:B------:R4:W-:Y:S01]  /*2070*/  MUFU.EX2 R13, R92 ;  /* 0x0000005c000d7308 */ /* 0x0009e20000000800 */
[----:B---3--:R-:W3:Y:S01]  /*2080*/  SHFL.IDX PT, R100, R234, R229, 0x1f ;  /* 0x00001fe5ea647589 */ /* 0x008ee200000e0000 */
[----:B------:R-:W-:Y:S01]  /*2090*/  FSEL R91, R106, -INF , P1 ;  /* 0xff8000006a5b7808 */ /* 0x000fe20000800000 */
[--C-:B-1----:R-:W-:Y:S01]  /*20a0*/  FFMA.FTZ R89, R89, UR10, -R90.reuse ;  /* 0x0000000a59597c23 */ /* 0x102fe2000801085a */
[----:B------:R-:W-:Y:S01]  /*20b0*/  FSEL R103, R114, -INF , P1 ;  /* 0xff80000072677808 */ /* 0x000fe20000800000 */
[----:B------:R-:W-:Y:S01]  /*20c0*/  SHFL.IDX PT, R104, R234, R227, 0x1f ;  /* 0x00001fe3ea687589 */ /* 0x000fe200000e0000 */
[----:B------:R-:W-:Y:S01]  /*20d0*/  FSEL R115, R115, -INF , P1 ;  /* 0xff80000073737808 */ /* 0x000fe20000800000 */
[----:B------:R-:W-:Y:S01]  /*20e0*/  FFMA.FTZ R90, R91, UR10, -R90 ;  /* 0x0000000a5b5a7c23 */ /* 0x000fe2000801085a */
[----:B------:R1:W-:Y:S01]  /*20f0*/  MUFU.EX2 R18, R97 ;  /* 0x0000006100127308 */ /* 0x0003e20000000800 */
[----:B----4-:R-:W4:Y:S01]  /*2100*/  SHFL.IDX PT, R92, R234, R233, 0x1f ;  /* 0x00001fe9ea5c7589 */ /* 0x010f2200000e0000 */
[----:B------:R-:W-:-:S02]  /*2110*/  FSEL R91, R105, -INF , P2 ;  /* 0xff800000695b7808 */ /* 0x000fc40001000000 */
[----:B------:R-:W-:Y:S01]  /*2120*/  FSEL R107, R107, -INF , P1 ;  /* 0xff8000006b6b7808 */ /* 0x000fe20000800000 */
[----:B------:R-:W5:Y:S01]  /*2130*/  SHFL.IDX PT, R101, R234, R228, 0x1f ;  /* 0x00001fe4ea657589 */ /* 0x000f6200000e0000 */
[----:B------:R-:W-:Y:S02]  /*2140*/  FSEL R119, R119, -INF , P1 ;  /* 0xff80000077777808 */ /* 0x000fe40000800000 */
[----:B------:R3:W-:Y:S01]  /*2150*/  MUFU.EX2 R20, R99 ;  /* 0x0000006300147308 */ /* 0x0007e20000000800 */
[----:B-1----:R-:W-:Y:S01]  /*2160*/  FSEL R97, R110, -INF , P1 ;  /* 0xff8000006e617808 */ /* 0x002fe20000800000 */
[----:B------:R-:W1:Y:S01]  /*2170*/  SHFL.IDX PT, R108, R222, R233, 0x1f ;  /* 0x00001fe9de6c7589 */ /* 0x000e6200000e0000 */
[----:B------:R-:W-:Y:S01]  /*2180*/  FSEL R111, R111, -INF , P1 ;  /* 0xff8000006f6f7808 */ /* 0x000fe20000800000 */
[--C-:B--2---:R-:W-:Y:S01]  /*2190*/  FFMA.FTZ R93, R93, UR10, -R94.reuse ;  /* 0x0000000a5d5d7c23 */ /* 0x104fe2000801085e */
[----:B------:R-:W-:Y:S01]  /*21a0*/  FSEL R102, R116, -INF , P2 ;  /* 0xff80000074667808 */ /* 0x000fe20001000000 */
[----:B------:R-:W-:Y:S01]  /*21b0*/  FFMA.FTZ R94, R97, UR10, -R94 ;  /* 0x0000000a615e7c23 */ /* 0x000fe2000801085e */
[----:B------:R-:W2:Y:S01]  /*21c0*/  SHFL.IDX PT, R106, R222, R3, 0x1f ;  /* 0x00001f03de6a7589 */ /* 0x000ea200000e0000 */
[----:B------:R-:W-:Y:S01]  /*21d0*/  FSEL R97, R112, -INF , P2 ;  /* 0xff80000070617808 */ /* 0x000fe20001000000 */
[----:B------:R4:W-:Y:S01]  /*21e0*/  MUFU.EX2 R23, R95 ;  /* 0x0000005f00177308 */ /* 0x0009e20000000800 */
[----:B---3--:R-:W-:Y:S01]  /*21f0*/  FSEL R99, R113, -INF , P2 ;  /* 0xff80000071637808 */ /* 0x008fe20001000000 */
[----:B------:R-:W3:Y:S01]  /*2200*/  SHFL.IDX PT, R112, R222, R231, 0x1f ;  /* 0x00001fe7de707589 */ /* 0x000ee200000e0000 */
[----:B------:R-:W-:Y:S01]  /*2210*/  FSEL R118, R118, -INF , P1 ;  /* 0xff80000076767808 */ /* 0x000fe20000800000 */
[--C-:B------:R-:W-:Y:S01]  /*2220*/  FFMA.FTZ R97, R97, UR10, -R98.reuse ;  /* 0x0000000a61617c23 */ /* 0x100fe20008010862 */
[----:B------:R-:W-:Y:S01]  /*2230*/  FFMA.FTZ R98, R103, UR10, -R98 ;  /* 0x0000000a67627c23 */ /* 0x000fe20008010862 */
[--C-:B------:R-:W-:Y:S01]  /*2240*/  FFMA.FTZ R99, R99, UR10, -R100.reuse ;  /* 0x0000000a63637c23 */ /* 0x100fe20008010864 */
[----:B------:R-:W-:Y:S01]  /*2250*/  FFMA.FTZ R100, R115, UR10, -R100 ;  /* 0x0000000a73647c23 */ /* 0x000fe20008010864 */
[----:B------:R-:W-:Y:S01]  /*2260*/  FSEL R103, R117, -INF , P2 ;  /* 0xff80000075677808 */ /* 0x000fe20001000000 */
[----:B------:R-:W3:Y:S01]  /*2270*/  SHFL.IDX PT, R114, R222, R230, 0x1f ;  /* 0x00001fe6de727589 */ /* 0x000ee200000e0000 */
[--C-:B----4-:R-:W-:Y:S01]  /*2280*/  FFMA.FTZ R91, R91, UR10, -R92.reuse ;  /* 0x0000000a5b5b7c23 */ /* 0x110fe2000801085c */
[----:B------:R-:W-:Y:S01]  /*2290*/  FSEL R95, R109, -INF , P2 ;  /* 0xff8000006d5f7808 */ /* 0x000fe20001000000 */
[----:B------:R-:W-:Y:S01]  /*22a0*/  FFMA.FTZ R92, R107, UR10, -R92 ;  /* 0x0000000a6b5c7c23 */ /* 0x000fe2000801085c */
[----:B------:R-:W4:Y:S01]  /*22b0*/  SHFL.IDX PT, R115, R222, R229, 0x1f ;  /* 0x00001fe5de737589 */ /* 0x000f2200000e0000 */
[--C-:B------:R-:W-:Y:S01]  /*22c0*/  FFMA.FTZ R103, R103, UR10, -R104.reuse ;  /* 0x0000000a67677c23 */ /* 0x100fe20008010868 */
[----:B------:R-:W-:Y:S01]  /*22d0*/  FFMA.FTZ R104, R119, UR10, -R104 ;  /* 0x0000000a77687c23 */ /* 0x000fe20008010868 */
[----:B------:R-:W-:Y:S01]  /*22e0*/  FSEL R107, R121, -INF , P2 ;  /* 0xff800000796b7808 */ /* 0x000fe20001000000 */
[----:B------:R-:W4:Y:S01]  /*22f0*/  SHFL.IDX PT, R109, R222, R232, 0x1f ;  /* 0x00001fe8de6d7589 */ /* 0x000f2200000e0000 */
[----:B------:R-:W-:Y:S01]  /*2300*/  FSEL R123, R123, -INF , P1 ;  /* 0xff8000007b7b7808 */ /* 0x000fe20000800000 */
[--C-:B------:R-:W-:Y:S01]  /*2310*/  FFMA.FTZ R95, R95, UR10, -R96.reuse ;  /* 0x0000000a5f5f7c23 */ /* 0x100fe20008010860 */
[----:B------:R-:W-:Y:S01]  /*2320*/  FFMA.FTZ R96, R111, UR10, -R96 ;  /* 0x0000000a6f607c23 */ /* 0x000fe20008010860 */
[----:B------:R-:W4:Y:S01]  /*2330*/  SHFL.IDX PT, R119, R222, R228, 0x1f ;  /* 0x00001fe4de777589 */ /* 0x000f2200000e0000 */
[----:B------:R-:W-:Y:S01]  /*2340*/  FSEL R105, R120, -INF , P2 ;  /* 0xff80000078697808 */ /* 0x000fe20001000000 */
[--C-:B-----5:R-:W-:Y:S01]  /*2350*/  FFMA.FTZ R102, R102, UR10, -R101.reuse ;  /* 0x0000000a66667c23 */ /* 0x120fe20008010865 */
[----:B------:R-:W-:Y:S01]  /*2360*/  FSEL R111, R122, -INF , P1 ;  /* 0xff8000007a6f7808 */ /* 0x000fe20000800000 */
[--C-:B-1----:R-:W-:Y:S01]  /*2370*/  FFMA.FTZ R107, R107, UR10, -R108.reuse ;  /* 0x0000000a6b6b7c23 */ /* 0x102fe2000801086c */
[----:B------:R-:W-:Y:S01]  /*2380*/  FSEL R110, R124, -INF , P2 ;  /* 0xff8000007c6e7808 */ /* 0x000fe20001000000 */
[----:B------:R-:W-:Y:S01]  /*2390*/  FFMA.FTZ R101, R118, UR10, -R101 ;  /* 0x0000000a76657c23 */ /* 0x000fe20008010865 */
[----:B------:R-:W-:Y:S01]  /*23a0*/  FFMA.FTZ R108, R123, UR10, -R108 ;  /* 0x0000000a7b6c7c23 */ /* 0x000fe2000801086c */
[----:B------:R-:W1:Y:S01]  /*23b0*/  SHFL.IDX PT, R124, R216, R232, 0x1f ;  /* 0x00001fe8d87c7589 */ /* 0x000e6200000e0000 */
[----:B------:R-:W-:Y:S01]  /*23c0*/  FSEL R118, R131, -INF , P1 ;  /* 0xff80000083767808 */ /* 0x000fe20000800000 */
[--C-:B--2---:R-:W-:Y:S01]  /*23d0*/  FFMA.FTZ R105, R105, UR10, -R106.reuse ;  /* 0x0000000a69697c23 */ /* 0x104fe2000801086a */
[----:B------:R-:W-:Y:S01]  /*23e0*/  FFMA.FTZ R106, R111, UR10, -R106 ;  /* 0x0000000a6f6a7c23 */ /* 0x000fe2000801086a */
[----:B------:R-:W2:Y:S01]  /*23f0*/  SHFL.IDX PT, R123, R216, R3, 0x1f ;  /* 0x00001f03d87b7589 */ /* 0x000ea200000e0000 */
[----:B------:R-:W-:Y:S01]  /*2400*/  FSEL R111, R125, -INF , P2 ;  /* 0xff8000007d6f7808 */ /* 0x000fe20001000000 */
[----:B------:R-:W5:Y:S01]  /*2410*/  MUFU.EX2 R11, R11 ;  /* 0x0000000b000b7308 */ /* 0x000f620000000800 */
[----:B------:R-:W-:Y:S01]  /*2420*/  FSEL R127, R127, -INF , P1 ;  /* 0xff8000007f7f7808 */ /* 0x000fe20000800000 */
[----:B------:R-:W5:Y:S01]  /*2430*/  SHFL.IDX PT, R131, R216, R233, 0x1f ;  /* 0x00001fe9d8837589 */ /* 0x000f6200000e0000 */
[----:B------:R-:W-:Y:S01]  /*2440*/  FSEL R113, R128, -INF , P2 ;  /* 0xff80000080717808 */ /* 0x000fe20001000000 */
[--C-:B---3--:R-:W-:Y:S01]  /*2450*/  FFMA.FTZ R111, R111, UR10, -R112.reuse ;  /* 0x0000000a6f6f7c23 */ /* 0x108fe20008010870 */
[----:B------:R-:W-:Y:S01]  /*2460*/  FSEL R116, R129, -INF , P2 ;  /* 0xff80000081747808 */ /* 0x000fe20001000000 */
[----:B------:R-:W-:Y:S01]  /*2470*/  FFMA.FTZ R112, R127, UR10, -R112 ;  /* 0x0000000a7f707c23 */ /* 0x000fe20008010870 */
[----:B------:R-:W-:Y:S01]  /*2480*/  FSEL R117, R130, -INF , P1 ;  /* 0xff80000082757808 */ /* 0x000fe20000800000 */
[--C-:B------:R-:W-:Y:S01]  /*2490*/  FFMA.FTZ R113, R113, UR10, -R114.reuse ;  /* 0x0000000a71717c23 */ /* 0x100fe20008010872 */
[----:B------:R-:W3:Y:S01]  /*24a0*/  SHFL.IDX PT, R127, R216, R231, 0x1f ;  /* 0x00001fe7d87f7589 */ /* 0x000ee200000e0000 */
[--C-:B----4-:R-:W-:Y:S01]  /*24b0*/  FFMA.FTZ R116, R116, UR10, -R115.reuse ;  /* 0x0000000a74747c23 */ /* 0x110fe20008010873 */
[----:B------:R-:W-:Y:S01]  /*24c0*/  FFMA.FTZ R115, R118, UR10, -R115 ;  /* 0x0000000a76737c23 */ /* 0x000fe20008010873 */
[----:B------:R-:W-:Y:S01]  /*24d0*/  FFMA.FTZ R114, R117, UR10, -R114 ;  /* 0x0000000a75727c23 */ /* 0x000fe20008010872 */
[----:B------:R-:W-:Y:S01]  /*24e0*/  FSEL R117, R132, -INF , P2 ;  /* 0xff80000084757808 */ /* 0x000fe20001000000 */
[----:B------:R-:W-:Y:S01]  /*24f0*/  FFMA.FTZ R110, R110, UR10, -R109 ;  /* 0x0000000a6e6e7c23 */ /* 0x000fe2000801086d */
[----:B------:R-:W-:-:S02]  /*2500*/  WARPGROUP.DEPBAR.LE gsb0, 0x0 ;  /* 0x00008000000079c5 */ /* 0x000fc40000010000 */
[----:B------:R-:W-:Y:S01]  /*2510*/  WARPGROUP.ARRIVE ;  /* 0x00000000000079c5 */ /* 0x000fe20000000000 */
[----:B------:R-:W-:Y:S01]  /*2520*/  FSEL R118, R134, -INF , P1 ;  /* 0xff80000086767808 */ /* 0x000fe20000800000 */
[----:B------:R-:W4:Y:S01]  /*2530*/  SHFL.IDX PT, R122, R222, R227, 0x1f ;  /* 0x00001fe3de7a7589 */ /* 0x000f2200000e0000 */
[----:B------:R-:W-:Y:S01]  /*2540*/  FSEL R126, R126, -INF , P1 ;  /* 0xff8000007e7e7808 */ /* 0x000fe20000800000 */
[--C-:B------:R-:W-:Y:S01]  /*2550*/  FFMA.FTZ R117, R117, UR10, -R119.reuse ;  /* 0x0000000a75757c23 */ /* 0x100fe20008010877 */
[----:B------:R-:W-:Y:S01]  /*2560*/  FSEL R138, R138, -INF , P1 ;  /* 0xff8000008a8a7808 */ /* 0x000fe20000800000 */
[----:B------:R-:W-:Y:S01]  /*2570*/  HGMMA.64x128x16.F32.BF16 R24, gdesc[UR4], R24, gsb0 ;  /* 0x01e00000041879f0 */ /* 0x000fe20008001818 */
[----:B------:R-:W-:Y:S01]  /*2580*/  UIADD3 UR6, UR8, 0x4, URZ ;  /* 0x0000000408067890 */ /* 0x000fe2000fffe03f */
[----:B------:R-:W-:Y:S01]  /*2590*/  FFMA.FTZ R118, R118, UR10, -R119 ;  /* 0x0000000a76767c23 */ /* 0x000fe20008010877 */
[----:B------:R-:W-:Y:S01]  /*25a0*/  UIADD3 UR4, UR9, 0x4, URZ ;  /* 0x0000000409047890 */ /* 0x000fe2000fffe03f */
[----:B------:R-:W-:Y:S01]  /*25b0*/  FFMA.FTZ R109, R126, UR10, -R109 ;  /* 0x0000000a7e6d7c23 */ /* 0x000fe2000801086d */
[----:B------:R-:W-:Y:S01]  /*25c0*/  UMOV UR7, 0x40000040 ;  /* 0x4000004000077882 */ /* 0x000fe20000000000 */
[----:B------:R-:W-:Y:S01]  /*25d0*/  UMOV UR5, 0x40000040 ;  /* 0x4000004000057882 */ /* 0x000fe20000000000 */
[----:B------:R-:W-:Y:S01]  /*25e0*/  FSEL R119, R140, -INF , P2 ;  /* 0xff8000008c777808 */ /* 0x000fe20001000000 */
[----:B------:R-:W4:Y:S01]  /*25f0*/  SHFL.IDX PT, R129, R216, R229, 0x1f ;  /* 0x00001fe5d8817589 */ /* 0x000f2200000e0000 */
[----:B------:R-:W-:Y:S01]  /*2600*/  FSEL R126, R136, -INF , P2 ;  /* 0xff800000887e7808 */ /* 0x000fe20001000000 */
[----:B------:R-:W-:Y:S01]  /*2610*/  MUFU.EX2 R12, R12 ;  /* 0x0000000c000c7308 */ /* 0x000fe20000000800 */
[----:B------:R-:W-:Y:S01]  /*2620*/  FSEL R132, R137, -INF , P2 ;  /* 0xff80000089847808 */ /* 0x000fe20001000000 */
[----:B-1----:R-:W-:Y:S01]  /*2630*/  FFMA.FTZ R128, R119, UR10, -R124 ;  /* 0x0000000a77807c23 */ /* 0x002fe2000801087c */
[----:B------:R-:W-:Y:S01]  /*2640*/  FSEL R120, R139, -INF , P1 ;  /* 0xff8000008b787808 */ /* 0x000fe20000800000 */
[--C-:B--2---:R-:W-:Y:S01]  /*2650*/  FFMA.FTZ R126, R126, UR10, -R123.reuse ;  /* 0x0000000a7e7e7c23 */ /* 0x104fe2000801087b */
[----:B------:R-:W1:Y:S01]  /*2660*/  SHFL.IDX PT, R119, R216, R227, 0x1f ;  /* 0x00001fe3d8777589 */ /* 0x000e6200000e0000 */
[----:B------:R-:W-:Y:S01]  /*2670*/  FFMA.FTZ R123, R138, UR10, -R123 ;  /* 0x0000000a8a7b7c23 */ /* 0x000fe2000801087b */
[--C-:B-----5:R-:W-:Y:S01]  /*2680*/  FFMA.FTZ R132, R132, UR10, -R131.reuse ;  /* 0x0000000a84847c23 */ /* 0x120fe20008010883 */
[----:B------:R-:W-:Y:S01]  /*2690*/  FFMA.FTZ R131, R120, UR10, -R131 ;  /* 0x0000000a78837c23 */ /* 0x000fe20008010883 */
[----:B------:R-:W-:Y:S01]  /*26a0*/  FSEL R130, R141, -INF , P2 ;  /* 0xff8000008d827808 */ /* 0x000fe20001000000 */
[----:B------:R-:W2:Y:S01]  /*26b0*/  SHFL.IDX PT, R134, R216, R230, 0x1f ;  /* 0x00001fe6d8867589 */ /* 0x000ea200000e0000 */
[----:B------:R-:W-:Y:S01]  /*26c0*/  FSEL R120, R143, -INF , P1 ;  /* 0xff8000008f787808 */ /* 0x000fe20000800000 */
[----:B------:R-:W-:Y:S01]  /*26d0*/  MUFU.EX2 R22, R22 ;  /* 0x0000001600167308 */ /* 0x000fe20000000800 */
[----:B------:R-:W-:Y:S01]  /*26e0*/  FSEL R133, R133, -INF , P2 ;  /* 0xff80000085857808 */ /* 0x000fe20001000000 */
[--C-:B---3--:R-:W-:Y:S01]  /*26f0*/  FFMA.FTZ R130, R130, UR10, -R127.reuse ;  /* 0x0000000a82827c23 */ /* 0x108fe2000801087f */
[----:B------:R-:W-:Y:S01]  /*2700*/  FSEL R136, R147, -INF , P1 ;  /* 0xff80000093887808 */ /* 0x000fe20000800000 */
[----:B------:R-:W-:Y:S01]  /*2710*/  FFMA.FTZ R127, R120, UR10, -R127 ;  /* 0x0000000a787f7c23 */ /* 0x000fe2000801087f */
[----:B------:R-:W-:Y:S01]  /*2720*/  FSEL R120, R145, -INF , P2 ;  /* 0xff80000091787808 */ /* 0x000fe20001000000 */
[--C-:B----4-:R-:W-:Y:S01]  /*2730*/  FFMA.FTZ R222, R133, UR10, -R122.reuse ;  /* 0x0000000a85de7c23 */ /* 0x110fe2000801087a */
[----:B------:R-:W-:Y:S01]  /*2740*/  FSEL R135, R135, -INF , P1 ;  /* 0xff80000087877808 */ /* 0x000fe20000800000 */
[----:B------:R-:W-:Y:S01]  /*2750*/  MUFU.EX2 R88, R88 ;  /* 0x0000005800587308 */ /* 0x000fe20000000800 */
[----:B------:R-:W-:Y:S01]  /*2760*/  FSEL R121, R142, -INF , P1 ;  /* 0xff8000008e797808 */ /* 0x000fe20000800000 */
[--C-:B------:R-:W-:Y:S01]  /*2770*/  FFMA.FTZ R133, R120, UR10, -R129.reuse ;  /* 0x0000000a78857c23 */ /* 0x100fe20008010881 */
[----:B------:R-:W-:Y:S01]  /*2780*/  FFMA.FTZ R129, R136, UR10, -R129 ;  /* 0x0000000a88817c23 */ /* 0x000fe20008010881 */
[----:B------:R-:W-:Y:S01]  /*2790*/  FSEL R120, R149, -INF , P2 ;  /* 0xff80000095787808 */ /* 0x000fe20001000000 */
[----:B------:R-:W-:Y:S01]  /*27a0*/  FFMA.FTZ R122, R135, UR10, -R122 ;  /* 0x0000000a877a7c23 */ /* 0x000fe2000801087a */
[----:B------:R-:W-:Y:S01]  /*27b0*/  FSEL R136, R151, -INF , P1 ;  /* 0xff80000097887808 */ /* 0x000fe20000800000 */
[----:B------:R-:W-:Y:S01]  /*27c0*/  FFMA.FTZ R124, R121, UR10, -R124 ;  /* 0x0000000a797c7c23 */ /* 0x000fe2000801087c */
[----:B------:R-:W-:Y:S01]  /*27d0*/  FSEL R125, R146, -INF , P1 ;  /* 0xff800000927d7808 */ /* 0x000fe20000800000 */
[--C-:B-1----:R-:W-:Y:S01]  /*27e0*/  FFMA.FTZ R120, R120, UR10, -R119.reuse ;  /* 0x0000000a78787c23 */ /* 0x102fe20008010877 */
[----:B------:R-:W1:Y:S01]  /*27f0*/  SHFL.IDX PT, R121, R216, R228, 0x1f ;  /* 0x00001fe4d8797589 */ /* 0x000e6200000e0000 */
[----:B------:R-:W-:Y:S01]  /*2800*/  FFMA.FTZ R119, R136, UR10, -R119 ;  /* 0x0000000a88777c23 */ /* 0x000fe20008010877 */
[----:B------:R-:W-:Y:S01]  /*2810*/  FSEL R135, R144, -INF , P2 ;  /* 0xff80000090877808 */ /* 0x000fe20001000000 */
[----:B------:R-:W3:Y:S01]  /*2820*/  MUFU.EX2 R14, R14 ;  /* 0x0000000e000e7308 */ /* 0x000ee20000000800 */
[----:B------:R-:W-:Y:S01]  /*2830*/  FSEL R148, R148, -INF , P2 ;  /* 0xff80000094947808 */ /* 0x000fe20001000000 */
[----:B------:R-:W-:Y:S01]  /*2840*/  VIADD R234, R2, 0x20c00 ;  /* 0x00020c0002ea7836 */ /* 0x000fe20000000000 */
[----:B------:R-:W-:Y:S01]  /*2850*/  FSEL R150, R150, -INF , P1 ;  /* 0xff80000096967808 */ /* 0x000fe20000800000 */
[--C-:B--2---:R-:W-:Y:S01]  /*2860*/  FFMA.FTZ R135, R135, UR10, -R134.reuse ;  /* 0x0000000a87877c23 */ /* 0x104fe20008010886 */
[----:B------:R-:W-:-:S03]  /*2870*/  FFMA.FTZ R134, R125, UR10, -R134 ;  /* 0x0000000a7d867c23 */ /* 0x000fc60008010886 */
[----:B------:R-:W-:Y:S08]  /*2880*/  MUFU.EX2 R17, R17 ;  /* 0x0000001100117308 */ /* 0x000ff00000000800 */
[----:B------:R-:W-:Y:S01]  /*2890*/  MUFU.EX2 R116, R116 ;  /* 0x0000007400747308 */ /* 0x000fe20000000800 */
[--C-:B-1----:R-:W-:Y:S01]  /*28a0*/  FFMA.FTZ R125, R148, UR10, -R121.reuse ;  /* 0x0000000a947d7c23 */ /* 0x102fe20008010879 */
[----:B------:R-:W-:-:S06]  /*28b0*/  FFMA.FTZ R121, R150, UR10, -R121 ;  /* 0x0000000a96797c23 */ /* 0x000fcc0008010879 */
[----:B------:R-:W-:Y:S08]  /*28c0*/  MUFU.EX2 R114, R114 ;  /* 0x0000007200727308 */ /* 0x000ff00000000800 */
[----:B------:R-:W1:Y:S08]  /*28d0*/  MUFU.EX2 R89, R89 ;  /* 0x0000005900597308 */ /* 0x000e700000000800 */
[----:B------:R-:W2:Y:S08]  /*28e0*/  MUFU.EX2 R91, R91 ;  /* 0x0000005b005b7308 */ /* 0x000eb00000000800 */
[----:B------:R-:W4:Y:S08]  /*28f0*/  MUFU.EX2 R110, R110 ;  /* 0x0000006e006e7308 */ /* 0x000f300000000800 */
[----:B------:R-:W5:Y:S08]  /*2900*/  MUFU.EX2 R109, R109 ;  /* 0x0000006d006d7308 */ /* 0x000f700000000800 */
[----:B------:R-:W-:Y:S08]  /*2910*/  MUFU.EX2 R111, R111 ;  /* 0x0000006f006f7308 */ /* 0x000ff00000000800 */
[----:B------:R-:W-:Y:S08]  /*2920*/  MUFU.EX2 R112, R112 ;  /* 0x0000007000707308 */ /* 0x000ff00000000800 */
[----:B------:R-:W5:Y:S08]  /*2930*/  MUFU.EX2 R113, R113 ;  /* 0x0000007100717308 */ /* 0x000f700000000800 */
[----:B------:R-:W-:Y:S01]  /*2940*/  MUFU.EX2 R117, R117 ;  /* 0x0000007500757308 */ /* 0x000fe20000000800 */
[----:B------:R-:W-:-:S02]  /*2950*/  WARPGROUP.DEPBAR.LE gsb0, 0x0 ;  /* 0x00008000000079c5 */ /* 0x000fc40000010000 */
[----:B------:R-:W-:-:S05]  /*2960*/  WARPGROUP.ARRIVE ;  /* 0x00000000000079c5 */ /* 0x000fca0000000000 */
[----:B------:R-:W5:Y:S01]  /*2970*/  MUFU.EX2 R19, R19 ;  /* 0x0000001300137308 */ /* 0x000f620000000800 */
[----:B------:R-:W-:Y:S01]  /*2980*/  HGMMA.64x128x16.F32.BF16 R24, gdesc[UR4], R24, gsb0 ;  /* 0x01e00000041879f0 */ /* 0x000fe20008001818 */
[----:B------:R-:W-:Y:S02]  /*2990*/  UIADD3 UR6, UR8, 0x6, URZ ;  /* 0x0000000608067890 */ /* 0x000fe4000fffe03f */
[----:B------:R-:W-:Y:S01]  /*29a0*/  UIADD3 UR4, UR9, 0x6, URZ ;  /* 0x0000000609047890 */ /* 0x000fe2000fffe03f */
[----:B------:R-:W-:Y:S01]  /*29b0*/  UMOV UR7, 0x40000040 ;  /* 0x4000004000077882 */ /* 0x000fe20000000000 */
[----:B------:R-:W-:Y:S02]  /*29c0*/  UMOV UR5, 0x40000040 ;  /* 0x4000004000057882 */ /* 0x000fe40000000000 */
[----:B------:R-:W-:Y:S08]  /*29d0*/  MUFU.EX2 R105, R105 ;  /* 0x0000006900697308 */ /* 0x000ff00000000800 */
[----:B------:R-:W-:Y:S08]  /*29e0*/  MUFU.EX2 R106, R106 ;  /* 0x0000006a006a7308 */ /* 0x000ff00000000800 */
[----:B------:R-:W-:Y:S08]  /*29f0*/  MUFU.EX2 R107, R107 ;  /* 0x0000006b006b7308 */ /* 0x000ff00000000800 */
[----:B------:R-:W-:Y:S08]  /*2a00*/  MUFU.EX2 R108, R108 ;  /* 0x0000006c006c7308 */ /* 0x000ff00000000800 */
[----:B------:R-:W-:Y:S08]  /*2a10*/  MUFU.EX2 R118, R118 ;  /* 0x0000007600767308 */ /* 0x000ff00000000800 */
        /* <DEDUP_REMOVED lines=34> */
[----:B------:R-:W3:Y:S04]  /*2c40*/  LDS R217, [R217+0x400] ;  /* 0x00040000d9d97984 */ /* 0x000ee80000000800 */
[----:B------:R-:W-:Y:S04]  /*2c50*/  LDS R221, [R221+0x400] ;  /* 0x00040000dddd7984 */ /* 0x000fe80000000800 */
[----:B------:R-:W-:Y:S04]  /*2c60*/  LDS R220, [R220+0x400] ;  /* 0x00040000dcdc7984 */ /* 0x000fe80000000800 */
[----:B------:R-:W-:Y:S04]  /*2c70*/  LDS R219, [R219+0x400] ;  /* 0x00040000dbdb7984 */ /* 0x000fe80000000800 */
[----:B---3--:R-:W3:Y:S04]  /*2c80*/  SHFL.IDX PT, R137, R217, R3, 0x1f ;  /* 0x00001f03d9897589 */ /* 0x008ee800000e0000 */
[----:B------:R-:W1:Y:S04]  /*2c90*/  SHFL.IDX PT, R138, R217, R233, 0x1f ;  /* 0x00001fe9d98a7589 */ /* 0x000e6800000e0000 */
[----:B------:R-:W2:Y:S04]  /*2ca0*/  SHFL.IDX PT, R141, R217, R232, 0x1f ;  /* 0x00001fe8d98d7589 */ /* 0x000ea800000e0000 */
[----:B------:R-:W4:Y:S04]  /*2cb0*/  SHFL.IDX PT, R143, R217, R229, 0x1f ;  /* 0x00001fe5d98f7589 */ /* 0x000f2800000e0000 */
[----:B------:R-:W5:Y:S04]  /*2cc0*/  SHFL.IDX PT, R139, R217, R231, 0x1f ;  /* 0x00001fe7d98b7589 */ /* 0x000f6800000e0000 */
[----:B------:R-:W5:Y:S01]  /*2cd0*/  SHFL.IDX PT, R140, R217, R230, 0x1f ;  /* 0x00001fe6d98c7589 */ /* 0x000f6200000e0000 */
[--C-:B---3--:R-:W-:Y:S01]  /*2ce0*/  FADD.FTZ R24, R24, -R137.reuse ;  /* 0x8000008918187221 */ /* 0x108fe20000010000 */
[----:B------:R-:W-:-:S02]  /*2cf0*/  FADD.FTZ R26, R26, -R137 ;  /* 0x800000891a1a7221 */ /* 0x000fc40000010000 */
[----:B------:R-:W3:Y:S01]  /*2d00*/  SHFL.IDX PT, R145, R217, R228, 0x1f ;  /* 0x00001fe4d9917589 */ /* 0x000ee200000e0000 */
[--C-:B-1----:R-:W-:Y:S01]  /*2d10*/  FADD.FTZ R136, R25, -R138.reuse ;  /* 0x8000008a19887221 */ /* 0x102fe20000010000 */
[----:B------:R-:W-:Y:S02]  /*2d20*/  FADD.FTZ R137, R27, -R138 ;  /* 0x8000008a1b897221 */ /* 0x000fe40000010000 */
[----:B------:R-:W1:Y:S01]  /*2d30*/  SHFL.IDX PT, R217, R217, R227, 0x1f ;  /* 0x00001fe3d9d97589 */ /* 0x000e6200000e0000 */
[----:B------:R-:W-:Y:S01]  /*2d40*/  FMUL.FTZ R26, R11, R26 ;  /* 0x0000001a0b1a7220 */ /* 0x000fe20000410000 */
[--C-:B--2---:R-:W-:Y:S01]  /*2d50*/  FADD.FTZ R138, R28, -R141.reuse ;  /* 0x8000008d1c8a7221 */ /* 0x104fe20000010000 */
[----:B------:R-:W-:Y:S01]  /*2d60*/  FADD.FTZ R25, R30, -R141 ;  /* 0x8000008d1e197221 */ /* 0x000fe20000010000 */
[----:B------:R-:W2:Y:S01]  /*2d70*/  SHFL.IDX PT, R146, R221, R3, 0x1f ;  /* 0x00001f03dd927589 */ /* 0x000ea200000e0000 */
[----:B------:R-:W-:Y:S01]  /*2d80*/  MUFU.EX2 R30, R126 ;  /* 0x0000007e001e7308 */ /* 0x000fe20000000800 */
[--C-:B----4-:R-:W-:Y:S01]  /*2d90*/  FADD.FTZ R141, R33, -R143.reuse ;  /* 0x8000008f218d7221 */ /* 0x110fe20000010000 */
[----:B------:R-:W-:Y:S01]  /*2da0*/  FADD.FTZ R143, R35, -R143 ;  /* 0x8000008f238f7221 */ /* 0x000fe20000010000 */
[----:B------:R-:W4:Y:S01]  /*2db0*/  SHFL.IDX PT, R33, R221, R230, 0x1f ;  /* 0x00001fe6dd217589 */ /* 0x000f2200000e0000 */
[----:B------:R-:W-:Y:S01]  /*2dc0*/  FMUL.FTZ R25, R14, R25 ;  /* 0x000000190e197220 */ /* 0x000fe20000410000 */
[--C-:B-----5:R-:W-:Y:S01]  /*2dd0*/  FADD.FTZ R142, R29, -R139.reuse ;  /* 0x8000008b1d8e7221 */ /* 0x120fe20000010000 */
[----:B------:R-:W-:Y:S01]  /*2de0*/  FADD.FTZ R27, R31, -R139 ;  /* 0x8000008b1f1b7221 */ /* 0x000fe20000010000 */
[----:B------:R-:W5:Y:S01]  /*2df0*/  SHFL.IDX PT, R35, R221, R229, 0x1f ;  /* 0x00001fe5dd237589 */ /* 0x000f6200000e0000 */
[----:B------:R1:W-:Y:S01]  /*2e00*/  MUFU.EX2 R29, R122 ;  /* 0x0000007a001d7308 */ /* 0x0003e20000000800 */
[--C-:B------:R-:W-:Y:S01]  /*2e10*/  FADD.FTZ R139, R32, -R140.reuse ;  /* 0x8000008c208b7221 */ /* 0x100fe20000010000 */
[----:B------:R-:W-:Y:S01]  /*2e20*/  FADD.FTZ R140, R34, -R140 ;  /* 0x8000008c228c7221 */ /* 0x000fe20000010000 */
[----:B------:R-:W5:Y:S01]  /*2e30*/  SHFL.IDX PT, R32, R221, R233, 0x1f ;  /* 0x00001fe9dd207589 */ /* 0x000f6200000e0000 */
[----:B------:R-:W-:-:S03]  /*2e40*/  FMUL.FTZ R141, R18, R141 ;  /* 0x0000008d128d7220 */ /* 0x000fc60000410000 */
[----:B------:R-:W5:Y:S01]  /*2e50*/  SHFL.IDX PT, R34, R221, R228, 0x1f ;  /* 0x00001fe4dd227589 */ /* 0x000f6200000e0000 */
[--C-:B---3--:R-:W-:Y:S01]  /*2e60*/  FADD.FTZ R144, R36, -R145.reuse ;  /* 0x8000009124907221 */ /* 0x108fe20000010000 */
[----:B------:R-:W-:Y:S01]  /*2e70*/  FADD.FTZ R38, R38, -R145 ;  /* 0x8000009126267221 */ /* 0x000fe20000010000 */
[----:B------:R-:W-:Y:S01]  /*2e80*/  MUFU.EX2 R31, R123 ;  /* 0x0000007b001f7308 */ /* 0x000fe20000000800 */
[----:B-1----:R-:W1:Y:S01]  /*2e90*/  SHFL.IDX PT, R122, R221, R232, 0x1f ;  /* 0x00001fe8dd7a7589 */ /* 0x002e6200000e0000 */
[--C-:B------:R-:W-:Y:S01]  /*2ea0*/  FADD.FTZ R37, R37, -R217.reuse ;  /* 0x800000d925257221 */ /* 0x100fe20000010000 */
[----:B------:R-:W-:Y:S01]  /*2eb0*/  FADD.FTZ R39, R39, -R217 ;  /* 0x800000d927277221 */ /* 0x000fe20000010000 */
[----:B------:R-:W-:Y:S01]  /*2ec0*/  FMUL.FTZ R38, R22, R38 ;  /* 0x0000002616267220 */ /* 0x000fe20000410000 */
[----:B------:R-:W3:Y:S01]  /*2ed0*/  SHFL.IDX PT, R216, R219, R232, 0x1f ;  /* 0x00001fe8dbd87589 */ /* 0x000ee200000e0000 */
[--C-:B--2---:R-:W-:Y:S01]  /*2ee0*/  FADD.FTZ R40, R40, -R146.reuse ;  /* 0x8000009228287221 */ /* 0x104fe20000010000 */
[----:B------:R-:W-:Y:S01]  /*2ef0*/  FADD.FTZ R42, R42, -R146 ;  /* 0x800000922a2a7221 */ /* 0x000fe20000010000 */
[----:B------:R-:W2:Y:S01]  /*2f00*/  MUFU.EX2 R28, R222 ;  /* 0x000000de001c7308 */ /* 0x000ea20000000800 */
        /* <DEDUP_REMOVED lines=11> */
[----:B------:R-:W-:Y:S01]  /*2fc0*/  FMUL.FTZ R40, R89, R40 ;  /* 0x0000002859287220 */ /* 0x000fe20000410000 */
[--C-:B------:R-:W-:Y:S01]  /*2fd0*/  FADD.FTZ R52, R52, -R34.reuse ;  /* 0x8000002234347221 */ /* 0x100fe20000010000 */
[----:B------:R-:W-:Y:S01]  /*2fe0*/  FADD.FTZ R54, R54, -R34 ;  /* 0x8000002236367221 */ /* 0x000fe20000010000 */
[----:B------:R-:W5:Y:S01]  /*2ff0*/  SHFL.IDX PT, R126, R219, R228, 0x1f ;  /* 0x00001fe4db7e7589 */ /* 0x000f6200000e0000 */
[----:B------:R-:W5:Y:S01]  /*3000*/  MUFU.EX2 R32, R132 ;  /* 0x0000008400207308 */ /* 0x000f620000000800 */
[--C-:B-1----:R-:W-:Y:S01]  /*3010*/  FADD.FTZ R44, R44, -R122.reuse ;  /* 0x8000007a2c2c7221 */ /* 0x102fe20000010000 */
[----:B------:R-:W-:Y:S01]  /*3020*/  FADD.FTZ R46, R46, -R122 ;  /* 0x8000007a2e2e7221 */ /* 0x000fe20000010000 */
[----:B--2---:R-:W-:Y:S01]  /*3030*/  SHFL.IDX PT, R131, R220, R227, 0x1f ;  /* 0x00001fe3dc837589 */ /* 0x004fe200000e0000 */
[----:B------:R-:W-:Y:S01]  /*3040*/  FMUL.FTZ R41, R91, R41 ;  /* 0x000000295b297220 */ /* 0x000fe20000410000 */
[--C-:B---3--:R-:W-:Y:S01]  /*3050*/  FADD.FTZ R60, R60, -R216.reuse ;  /* 0x800000d83c3c7221 */ /* 0x108fe20000010000 */
[----:B------:R-:W-:Y:S01]  /*3060*/  FADD.FTZ R62, R62, -R216 ;  /* 0x800000d83e3e7221 */ /* 0x000fe20000010000 */
[----:B------:R-:W1:Y:S01]  /*3070*/  SHFL.IDX PT, R122, R219, R229, 0x1f ;  /* 0x00001fe5db7a7589 */ /* 0x000e6200000e0000 */
[----:B------:R-:W-:Y:S01]  /*3080*/  MUFU.EX2 R34, R128 ;  /* 0x0000008000227308 */ /* 0x000fe20000000800 */
[----:B------:R-:W-:Y:S01]  /*3090*/  FMUL.FTZ R60, R110, R60 ;  /* 0x0000003c6e3c7220 */ /* 0x000fe20000410000 */
[----:B------:R-:W-:Y:S01]  /*30a0*/  FMUL.FTZ R62, R109, R62 ;  /* 0x0000003e6d3e7220 */ /* 0x000fe20000410000 */
[----:B------:R-:W2:Y:S01]  /*30b0*/  SHFL.IDX PT, R218, R219, R233, 0x1f ;  /* 0x00001fe9dbda7589 */ /* 0x000ea200000e0000 */
[--C-:B----4-:R-:W-:Y:S01]  /*30c0*/  FADD.FTZ R216, R81, -R145.reuse ;  /* 0x8000009151d87221 */ /* 0x110fe20000010000 */
[----:B------:R-:W-:Y:S01]  /*30d0*/  FADD.FTZ R145, R83, -R145 ;  /* 0x8000009153917221 */ /* 0x000fe20000010000 */
[----:B------:R-:W-:Y:S01]  /*30e0*/  F2FP.BF16.F32.PACK_AB R83, R39, R38 ;  /* 0x000000262753723e */ /* 0x000fe200000010ff */
[----:B------:R-:W3:Y:S01]  /*30f0*/  SHFL.IDX PT, R151, R219, R231, 0x1f ;  /* 0x00001fe7db977589 */ /* 0x000ee200000e0000 */
[----:B------:R4:W3:Y:S01]  /*3100*/  MUFU.EX2 R35, R124 ;  /* 0x0000007c00237308 */ /* 0x0008e20000000800 */
[--C-:B-----5:R-:W-:Y:S01]  /*3110*/  FADD.FTZ R45, R45, -R36.reuse ;  /* 0x800000242d2d7221 */ /* 0x120fe20000010000 */
[----:B------:R-:W-:Y:S01]  /*3120*/  FADD.FTZ R47, R47, -R36 ;  /* 0x800000242f2f7221 */ /* 0x000fe20000010000 */
[----:B------:R-:W5:Y:S01]  /*3130*/  SHFL.IDX PT, R123, R219, R227, 0x1f ;  /* 0x00001fe3db7b7589 */ /* 0x000f6200000e0000 */
[--C-:B------:R-:W-:Y:S01]  /*3140*/  FADD.FTZ R66, R66, -R148.reuse ;  /* 0x8000009442427221 */ /* 0x100fe20000010000 */
[----:B------:R-:W-:Y:S01]  /*3150*/  FADD.FTZ R64, R64, -R148 ;  /* 0x8000009440407221 */ /* 0x000fe20000010000 */
[----:B------:R-:W-:Y:S01]  /*3160*/  FMUL.FTZ R37, R23, R37 ;  /* 0x0000002517257220 */ /* 0x000fe20000410000 */
[----:B------:R-:W5:Y:S01]  /*3170*/  SHFL.IDX PT, R149, R220, R228, 0x1f ;  /* 0x00001fe4dc957589 */ /* 0x000f6200000e0000 */
[----:B------:R5:W5:Y:S01]  /*3180*/  MUFU.EX2 R36, R130 ;  /* 0x0000008200247308 */ /* 0x000b620000000800 */
[----:B----4-:R-:W-:Y:S01]  /*3190*/  FADD.FTZ R124, R68, -R126 ;  /* 0x8000007e447c7221 */ /* 0x010fe20000010000 */
[----:B------:R-:W-:Y:S01]  /*31a0*/  FMUL.FTZ R64, R113, R64 ;  /* 0x0000004071407220 */ /* 0x000fe20000410000 */
[----:B------:R4:W5:Y:S01]  /*31b0*/  SHFL.IDX PT, R217, R219, R3, 0x1f ;  /* 0x00001f03dbd97589 */ /* 0x00096200000e0000 */
[----:B------:R-:W-:Y:S01]  /*31c0*/  FMUL.FTZ R81, R19, R140 ;  /* 0x0000008c13517220 */ /* 0x000fe20000410000 */
[----:B------:R-:W-:Y:S01]  /*31d0*/  FMUL.FTZ R68, R20, R143 ;  /* 0x0000008f14447220 */ /* 0x000fe20000410000 */
[----:B------:R-:W-:Y:S01]  /*31e0*/  FMUL.FTZ R42, R90, R42 ;  /* 0x0000002a5a2a7220 */ /* 0x000fe20000410000 */
[----:B------:R-:W5:Y:S01]  /*31f0*/  SHFL.IDX PT, R150, R220, R232, 0x1f ;  /* 0x00001fe8dc967589 */ /* 0x000f6200000e0000 */
[--C-:B-1----:R-:W-:Y:S01]  /*3200*/  FADD.FTZ R65, R65, -R122.reuse ;  /* 0x8000007a41417221 */ /* 0x102fe20000010000 */
[----:B------:R-:W-:Y:S01]  /*3210*/  FADD.FTZ R122, R67, -R122 ;  /* 0x8000007a437a7221 */ /* 0x000fe20000010000 */
[----:B------:R-:W-:Y:S01]  /*3220*/  FADD.FTZ R67, R70, -R126 ;  /* 0x8000007e46437221 */ /* 0x000fe20000010000 */
[----:B------:R-:W1:Y:S01]  /*3230*/  SHFL.IDX PT, R147, R220, R231, 0x1f ;  /* 0x00001fe7dc937589 */ /* 0x000e6200000e0000 */
[----:B------:R-:W1:Y:S01]  /*3240*/  MUFU.EX2 R38, R119 ;  /* 0x0000007700267308 */ /* 0x000e620000000800 */
[----:B----4-:R-:W-:Y:S01]  /*3250*/  FADD.FTZ R219, R85, -R131 ;  /* 0x8000008355db7221 */ /* 0x010fe20000010000 */
[----:B------:R-:W-:Y:S01]  /*3260*/  FMUL.FTZ R85, R12, R137 ;  /* 0x000000890c557220 */ /* 0x000fe20000410000 */
[----:B------:R-:W4:Y:S01]  /*3270*/  SHFL.IDX PT, R146, R220, R233, 0x1f ;  /* 0x00001fe9dc927589 */ /* 0x000f2200000e0000 */
[--C-:B--2---:R-:W-:Y:S01]  /*3280*/  FADD.FTZ R57, R57, -R218.reuse ;  /* 0x800000da39397221 */ /* 0x104fe20000010000 */
[----:B------:R-:W-:Y:S01]  /*3290*/  FADD.FTZ R59, R59, -R218 ;  /* 0x800000da3b3b7221 */ /* 0x000fe20000010000 */
[--C-:B---3--:R-:W-:Y:S01]  /*32a0*/  FADD.FTZ R61, R61, -R151.reuse ;  /* 0x800000973d3d7221 */ /* 0x108fe20000010000 */
[----:B------:R-:W2:Y:S01]  /*32b0*/  SHFL.IDX PT, R132, R220, R230, 0x1f ;  /* 0x00001fe6dc847589 */ /* 0x000ea200000e0000 */
[----:B------:R-:W-:Y:S01]  /*32c0*/  F2FP.BF16.F32.PACK_AB R85, R85, R26 ;  /* 0x0000001a5555723e */ /* 0x000fe200000010ff */
[----:B------:R-:W-:Y:S01]  /*32d0*/  FMUL.FTZ R26, R17, R27 ;  /* 0x0000001b111a7220 */ /* 0x000fe20000410000 */
[----:B------:R-:W-:Y:S01]  /*32e0*/  FADD.FTZ R63, R63, -R151 ;  /* 0x800000973f3f7221 */ /* 0x000fe20000010000 */
[----:B------:R-:W3:Y:S01]  /*32f0*/  SHFL.IDX PT, R128, R220, R3, 0x1f ;  /* 0x00001f03dc807589 */ /* 0x000ee200000e0000 */
[----:B-----5:R-:W-:Y:S01]  /*3300*/  FADD.FTZ R70, R69, -R123 ;  /* 0x8000007b45467221 */ /* 0x020fe20000010000 */
[----:B------:R-:W-:Y:S01]  /*3310*/  FADD.FTZ R131, R87, -R131 ;  /* 0x8000008357837221 */ /* 0x000fe20000010000 */
[----:B------:R-:W-:Y:S01]  /*3320*/  FADD.FTZ R218, R84, -R149 ;  /* 0x8000009554da7221 */ /* 0x000fe20000010000 */
[----:B------:R-:W5:Y:S01]  /*3330*/  SHFL.IDX PT, R221, R221, R227, 0x1f ;  /* 0x00001fe3dddd7589 */ /* 0x000f6200000e0000 */
[----:B------:R-:W-:Y:S01]  /*3340*/  F2FP.BF16.F32.PACK_AB R87, R26, R25 ;  /* 0x000000191a57723e */ /* 0x000fe200000010ff */
[----:B------:R-:W-:Y:S01]  /*3350*/  FADD.FTZ R123, R71, -R123 ;  /* 0x8000007b477b7221 */ /* 0x000fe20000010000 */
[----:B------:R-:W-:Y:S01]  /*3360*/  FADD.FTZ R149, R86, -R149 ;  /* 0x8000009556957221 */ /* 0x000fe20000010000 */
[----:B------:R-:W-:Y:S01]  /*3370*/  FMUL.FTZ R25, R116, R65 ;  /* 0x0000004174197220 */ /* 0x000fe20000410000 */
[----:B------:R-:W-:Y:S01]  /*3380*/  FMUL.FTZ R86, R13, R138 ;  /* 0x0000008a0d567220 */ /* 0x000fe20000410000 */
[----:B------:R-:W-:Y:S01]  /*3390*/  FMUL.FTZ R71, R15, R142 ;  /* 0x0000008e0f477220 */ /* 0x000fe20000410000 */
[----:B------:R-:W-:Y:S01]  /*33a0*/  FMUL.FTZ R65, R114, R66 ;  /* 0x0000004272417220 */ /* 0x000fe20000410000 */
[--C-:B------:R-:W-:Y:S01]  /*33b0*/  FADD.FTZ R56, R56, -R217.reuse ;  /* 0x800000d938387221 */ /* 0x100fe20000010000 */
[----:B------:R-:W-:Y:S01]  /*33c0*/  FADD.FTZ R58, R58, -R217 ;  /* 0x800000d93a3a7221 */ /* 0x000fe20000010000 */
[----:B------:R-:W-:Y:S01]  /*33d0*/  FMUL.FTZ R61, R111, R61 ;  /* 0x0000003d6f3d7220 */ /* 0x000fe20000410000 */
[----:B------:R-:W-:Y:S01]  /*33e0*/  FMUL.FTZ R63, R112, R63 ;  /* 0x0000003f703f7220 */ /* 0x000fe20000410000 */
[----:B------:R-:W-:Y:S01]  /*33f0*/  FMUL.FTZ R66, R117, R124 ;  /* 0x0000007c75427220 */ /* 0x000fe20000410000 */
[----:B------:R-:W-:Y:S01]  /*3400*/  FMUL.FTZ R27, R28, R70 ;  /* 0x000000461c1b7220 */ /* 0x000fe20000410000 */
[----:B------:R-:W-:Y:S01]  /*3410*/  FADD.FTZ R148, R76, -R150 ;  /* 0x800000964c947221 */ /* 0x000fe20000010000 */
[--C-:B-1----:R-:W-:Y:S01]  /*3420*/  FADD.FTZ R151, R77, -R147.reuse ;  /* 0x800000934d977221 */ /* 0x102fe20000010000 */
[----:B------:R-:W-:Y:S01]  /*3430*/  FADD.FTZ R217, R79, -R147 ;  /* 0x800000934fd97221 */ /* 0x000fe20000010000 */
[----:B----4-:R-:W-:Y:S01]  /*3440*/  FADD.FTZ R130, R73, -R146 ;  /* 0x8000009249827221 */ /* 0x010fe20000010000 */
[----:B------:R-:W-:Y:S01]  /*3450*/  FADD.FTZ R150, R78, -R150 ;  /* 0x800000964e967221 */ /* 0x000fe20000010000 */
[----:B--2---:R-:W-:Y:S01]  /*3460*/  FADD.FTZ R147, R80, -R132 ;  /* 0x8000008450937221 */ /* 0x004fe20000010000 */
[----:B---3--:R-:W-:Y:S01]  /*3470*/  FADD.FTZ R126, R72, -R128 ;  /* 0x80000080487e7221 */ /* 0x008fe20000010000 */
[----:B------:R-:W-:Y:S01]  /*3480*/  FADD.FTZ R132, R82, -R132 ;  /* 0x8000008452847221 */ /* 0x000fe20000010000 */
[----:B------:R-:W-:Y:S01]  /*3490*/  F2FP.BF16.F32.PACK_AB R86, R71, R86 ;  /* 0x000000564756723e */ /* 0x000fe200000010ff */
[----:B------:R-:W-:Y:S01]  /*34a0*/  FMUL.FTZ R82, R21, R144 ;  /* 0x0000009015527220 */ /* 0x000fe20000410000 */
[--C-:B-----5:R-:W-:Y:S01]  /*34b0*/  FADD.FTZ R53, R53, -R221.reuse ;  /* 0x800000dd35357221 */ /* 0x120fe20000010000 */
[----:B------:R-:W-:Y:S01]  /*34c0*/  FADD.FTZ R55, R55, -R221 ;  /* 0x800000dd37377221 */ /* 0x000fe20000010000 */
[----:B------:R-:W-:Y:S01]  /*34d0*/  FMUL.FTZ R84, R223, R24 ;  /* 0x00000018df547220 */ /* 0x000fe20000410000 */
        /* <DEDUP_REMOVED lines=215> */
.L_x_249:
        /* <DEDUP_REMOVED lines=68> */
.L_x_250:
[----:B------:R-:W-:Y:S02]  /*4690*/  VIADD R6, R6, 0x1 ;  /* 0x0000000106067836 */ /* 0x000fe40000000000 */
[----:B------:R-:W-:Y:S02]  /*46a0*/  VIADD R8, R8, 0x1 ;  /* 0x0000000108087836 */ /* 0x000fe40000000000 */
[----:B------:R-:W-:Y:S01]  /*46b0*/  VIADD R9, R9, 0x30c20 ;  /* 0x00030c2009097836 */ /* 0x000fe20000000000 */
[----:B------:R-:W-:Y:S02]  /*46c0*/  ISETP.GE.AND P1, PT, R6, R235, PT ;  /* 0x000000eb0600720c */ /* 0x000fe40003f26270 */
[----:B------:R-:W-:Y:S02]  /*46d0*/  ISETP.NE.AND P0, PT, R8, 0x2, PT ;  /* 0x000000020800780c */ /* 0x000fe40003f05270 */
[----:B------:R-:W-:Y:S02]  /*46e0*/  PRMT R9, RZ, 0x654, R9 ;  /* 0x00000654ff097816 */ /* 0x000fe40000000009 */
[----:B-1----:R-:W-:-:S02]  /*46f0*/  SEL R10, RZ, 0x1, P0 ;  /* 0x00000001ff0a7807 */ /* 0x002fc40000000000 */
[----:B------:R3:W-:Y:S01]  /*4700*/  SYNCS.ARRIVE.TRANS64.RED.A1T0 RZ, [R9+URZ], RZ ;  /* 0x000000ff09ff79a7 */ /* 0x0007e2000810043f */
[----:B------:R-:W-:Y:S02]  /*4710*/  SEL R8, R8, RZ, P0 ;  /* 0x000000ff08087207 */ /* 0x000fe40000000000 */
[----:B------:R-:W-:Y:S02]  /*4720*/  LOP3.LUT R7, R7, R10, RZ, 0x3c, !PT ;  /* 0x0000000a07077212 */ /* 0x000fe400078e3cff */
[----:B------:R-:W-:Y:S05]  /*4730*/  @!P1 BRA `(.L_x_251) ;  /* 0xffffffcc00b89947 */ /* 0x000fea000383ffff */
.L_x_240:
[----:B------:R-:W4:Y:S01]  /*4740*/  S2UR UR8, SR_CTAID.Y ;  /* 0x00000000000879c3 */ /* 0x000f220000002600 */
[----:B------:R-:W-:Y:S01]  /*4750*/  ULDC UR5, c[0x0][0x850] ;  /* 0x0002140000057ab9 */ /* 0x000fe20000000800 */
[----:B------:R-:W-:Y:S01]  /*4760*/  ULDC.64 UR10, c[0x0][0x818] ;  /* 0x00020600000a7ab9 */ /* 0x000fe20000000a00 */
[----:B------:R-:W-:Y:S01]  /*4770*/  UISETP.NE.AND UP0, UPT, UR5, 0x1, UPT ;  /* 0x000000010500788c */ /* 0x000fe2000bf05270 */
[----:B------:R-:W-:-:S04]  /*4780*/  ULDC.64 UR12, c[0x0][0x840] ;  /* 0x00021000000c7ab9 */ /* 0x000fc80000000a00 */
[----:B------:R-:W5:Y:S06]  /*4790*/  S2UR UR4, SR_CTAID.X ;  /* 0x00000000000479c3 */ /* 0x000f6c0000002500 */
[----:B------:R-:W-:Y:S01]  /*47a0*/  @UP0 ULDC UR6, c[0x0][0x854] ;  /* 0x0002150000060ab9 */ /* 0x000fe20000000800 */
[----:B------:R-:W-:Y:S01]  /*47b0*/  @UP0 ULDC UR9, c[0x0][0x858] ;  /* 0x0002160000090ab9 */ /* 0x000fe20000000800 */
[----:B------:R-:W3:Y:S01]  /*47c0*/  S2UR UR16, SR_CTAID.Z ;  /* 0x00000000001079c3 */ /* 0x000ee20000002700 */
[----:B----4-:R-:W-:-:S07]  /*47d0*/  UIMAD.WIDE.U32 UR6, UR8, UR6, URZ ;  /* 0x00000006080672a5 */ /* 0x010fce000f8e003f */
[----:B------:R-:W4:Y:S01]  /*47e0*/  LDC.64 R14, c[0x0][0x848] ;  /* 0x00021200ff0e7b82 */ /* 0x000f220000000a00 */
[----:B------:R-:W-:Y:S02]  /*47f0*/  @UP0 USHF.R.U32.HI UR8, URZ, UR9, UR7 ;  /* 0x000000093f080299 */ /* 0x000fe40008011607 */
[----:B-----5:R-:W-:-:S05]  /*4800*/  USHF.L.U32 UR4, UR4, 0xd, URZ ;  /* 0x0000000d04047899 */ /* 0x020fca000800063f */
[----:B-1----:R-:W1:Y:S01]  /*4810*/  LDC.64 R12, c[0x0][0x820] ;  /* 0x00020800ff0c7b82 */ /* 0x002e620000000a00 */
[----:B------:R-:W-:Y:S02]  /*4820*/  USHF.R.S32.HI UR6, URZ, 0x1f, UR8 ;  /* 0x0000001f3f067899 */ /* 0x000fe40008011408 */
[----:B------:R-:W-:Y:S02]  /*4830*/  USHF.R.S32.HI UR5, URZ, 0x1f, UR4 ;  /* 0x0000001f3f057899 */ /* 0x000fe40008011404 */
[----:B------:R-:W-:Y:S02]  /*4840*/  UIMAD UR7, UR6, UR10, URZ ;  /* 0x0000000a060772a4 */ /* 0x000fe4000f8e023f */
[----:B------:R-:W-:Y:S02]  /*4850*/  UIMAD UR6, UR6, UR12, URZ ;  /* 0x0000000c060672a4 */ /* 0x000fe4000f8e023f */
[----:B------:R-:W-:Y:S02]  /*4860*/  UIMAD.WIDE.U32 UR14, UR8, UR10, UR4 ;  /* 0x0000000a080e72a5 */ /* 0x000fe4000f8e0004 */
[----:B------:R-:W-:-:S02]  /*4870*/  UIMAD.WIDE.U32 UR4, UR8, UR12, UR4 ;  /* 0x0000000c080472a5 */ /* 0x000fc4000f8e0004 */
[----:B------:R-:W-:Y:S02]  /*4880*/  UIMAD UR6, UR8, UR13, UR6 ;  /* 0x0000000d080672a4 */ /* 0x000fe4000f8e0206 */
[----:B------:R-:W-:Y:S01]  /*4890*/  UIMAD UR7, UR8, UR11, UR7 ;  /* 0x0000000b080772a4 */ /* 0x000fe2000f8e0207 */
[----:B------:R-:W-:Y:S01]  /*48a0*/  IMAD.U32 R5, RZ, RZ, UR15 ;  /* 0x0000000fff057e24 */ /* 0x000fe2000f8e00ff */
[----:B------:R-:W-:Y:S02]  /*48b0*/  UIADD3 UR6, UR5, UR6, URZ ;  /* 0x0000000605067290 */ /* 0x000fe4000fffe03f */
[----:B--2---:R-:W-:Y:S01]  /*48c0*/  IMAD.U32 R7, RZ, RZ, UR5 ;  /* 0x00000005ff077e24 */ /* 0x004fe2000f8e00ff */
[----:B---3--:R-:W-:Y:S01]  /*48d0*/  USHF.R.S32.HI UR8, URZ, 0x1f, UR16 ;  /* 0x0000001f3f087899 */ /* 0x008fe20008011410 */
[----:B------:R-:W-:Y:S01]  /*48e0*/  IMAD.U32 R6, RZ, RZ, UR4 ;  /* 0x00000004ff067e24 */ /* 0x000fe2000f8e00ff */
[----:B------:R-:W-:Y:S01]  /*48f0*/  UIADD3 UR7, UR15, UR7, URZ ;  /* 0x000000070f077290 */ /* 0x000fe2000fffe03f */
[----:B------:R-:W-:Y:S01]  /*4900*/  IMAD.U32 R4, RZ, RZ, UR14 ;  /* 0x0000000eff047e24 */ /* 0x000fe2000f8e00ff */
[----:B------:R-:W-:Y:S01]  /*4910*/  ULDC UR4, c[0x0][0x740] ;  /* 0x0001d00000047ab9 */ /* 0x000fe20000000800 */
[----:B------:R-:W-:-:S02]  /*4920*/  IMAD.U32 R7, RZ, RZ, UR6 ;  /* 0x00000006ff077e24 */ /* 0x000fc4000f8e00ff */
[----:B------:R-:W-:Y:S01]  /*4930*/  FMUL.FTZ R184, R184, UR4 ;  /* 0x00000004b8b87c20 */ /* 0x000fe20008410000 */
[C---:B----4-:R-:W-:Y:S02]  /*4940*/  IMAD R10, R14.reuse, UR8, RZ ;  /* 0x000000080e0a7c24 */ /* 0x050fe4000f8e02ff */
[----:B------:R-:W-:Y:S01]  /*4950*/  FMUL.FTZ R185, R185, UR4 ;  /* 0x00000004b9b97c20 */ /* 0x000fe20008410000 */
[----:B------:R-:W-:-:S04]  /*4960*/  IMAD.WIDE.U32 R6, R14, UR16, R6 ;  /* 0x000000100e067c25 */ /* 0x000fc8000f8e0006 */
[----:B------:R-:W-:Y:S01]  /*4970*/  FMUL.FTZ R186, R186, UR4 ;  /* 0x00000004baba7c20 */ /* 0x000fe20008410000 */
[----:B------:R-:W2:Y:S01]  /*4980*/  S2R R14, SR_TID.X ;  /* 0x00000000000e7919 */ /* 0x000ea20000002100 */
[----:B------:R-:W-:Y:S01]  /*4990*/  FMUL.FTZ R187, R187, UR4 ;  /* 0x00000004bbbb7c20 */ /* 0x000fe20008410000 */
[----:B------:R-:W-:Y:S02]  /*49a0*/  IMAD.U32 R5, RZ, RZ, UR7 ;  /* 0x00000007ff057e24 */ /* 0x000fe4000f8e00ff */
[----:B------:R-:W-:Y:S01]  /*49b0*/  FMUL.FTZ R188, R188, UR4 ;  /* 0x00000004bcbc7c20 */ /* 0x000fe20008410000 */
[C---:B-1----:R-:W-:Y:S02]  /*49c0*/  IMAD R8, R12.reuse, UR8, RZ ;  /* 0x000000080c087c24 */ /* 0x042fe4000f8e02ff */
[----:B------:R-:W-:Y:S01]  /*49d0*/  FMUL.FTZ R189, R189, UR4 ;  /* 0x00000004bdbd7c20 */ /* 0x000fe20008410000 */
[----:B------:R-:W-:-:S04]  /*49e0*/  IMAD.WIDE.U32 R4, R12, UR16, R4 ;  /* 0x000000100c047c25 */ /* 0x000fc8000f8e0004 */
[----:B------:R-:W-:Y:S01]  /*49f0*/  FMUL.FTZ R190, R190, UR4 ;  /* 0x00000004bebe7c20 */ /* 0x000fe20008410000 */
[----:B------:R-:W-:Y:S01]  /*4a00*/  FMUL.FTZ R191, R191, UR4 ;  /* 0x00000004bfbf7c20 */ /* 0x000fe20008410000 */
[----:B------:R-:W-:Y:S01]  /*4a10*/  FMUL.FTZ R192, R192, UR4 ;  /* 0x00000004c0c07c20 */ /* 0x000fe20008410000 */
[----:B------:R-:W-:Y:S02]  /*4a20*/  IMAD R3, R13, UR16, R8 ;  /* 0x000000100d037c24 */ /* 0x000fe4000f8e0208 */
[----:B------:R-:W-:Y:S01]  /*4a30*/  FMUL.FTZ R193, R193, UR4 ;  /* 0x00000004c1c17c20 */ /* 0x000fe20008410000 */
[----:B------:R-:W-:Y:S02]  /*4a40*/  IMAD R9, R15, UR16, R10 ;  /* 0x000000100f097c24 */ /* 0x000fe4000f8e020a */
        /* <DEDUP_REMOVED lines=22> */
[----:B------:R-:W-:Y:S05]  /*4bb0*/  WARPSYNC.ALL ;  /* 0x0000000000007948 */ /* 0x000fea0003800000 */
[----:B------:R-:W-:-:S02]  /*4bc0*/  IMAD.IADD R8, R5, 0x1, R3 ;  /* 0x0000000105087824 */ /* 0x000fc400078e0203 */
[----:B------:R-:W-:Y:S01]  /*4bd0*/  IMAD.IADD R3, R7, 0x1, R9 ;  /* 0x0000000107037824 */ /* 0x000fe200078e0209 */
[----:B------:R-:W-:Y:S01]  /*4be0*/  BAR.SYNC.DEFER_BLOCKING 0x1, 0x100 ;  /* 0x0044000000007b1d */ /* 0x000fe20000010000 */
[----:B--2---:R-:W-:-:S07]  /*4bf0*/  ISETP.NE.AND P1, PT, R14, 0x80, PT ;  /* 0x000000800e00780c */ /* 0x004fce0003f25270 */
[----:B------:R-:W1:Y:S01]  /*4c00*/  LDC.64 R10, c[0x0][0x800] ;  /* 0x00020000ff0a7b82 */ /* 0x000e620000000a00 */
[----:B------:R-:W-:Y:S07]  /*4c10*/  BSSY B0, `(.L_x_252) ;  /* 0x0000024000007945 */ /* 0x000fee0003800000 */
[----:B------:R-:W2:Y:S01]  /*4c20*/  LDC.64 R12, c[0x0][0x828] ;  /* 0x00020a00ff0c7b82 */ /* 0x000ea20000000a00 */
[----:B------:R3:W-:Y:S04]  /*4c30*/  STS.128 [R0], R152 ;  /* 0x0000009800007388 */ /* 0x0007e80000000c00 */
[----:B------:R3:W-:Y:S01]  /*4c40*/  STS.128 [R0+0x800], R156 ;  /* 0x0008009c00007388 */ /* 0x0007e20000000c00 */
[----:B-1----:R-:W-:-:S03]  /*4c50*/  LEA R10, P0, R4, R10, 0x2 ;  /* 0x0000000a040a7211 */ /* 0x002fc600078010ff */
[----:B------:R3:W-:Y:S01]  /*4c60*/  STS.128 [R0+0x1000], R160 ;  /* 0x001000a000007388 */ /* 0x0007e20000000c00 */
[----:B------:R-:W-:-:S03]  /*4c70*/  LEA.HI.X R8, R4, R11, R8, 0x2, P0 ;  /* 0x0000000b04087211 */ /* 0x000fc600000f1408 */
[----:B------:R3:W-:Y:S01]  /*4c80*/  STS.128 [R0+0x1800], R164 ;  /* 0x001800a400007388 */ /* 0x0007e20000000c00 */
[----:B--2---:R-:W-:-:S03]  /*4c90*/  LEA R12, P2, R6, R12, 0x2 ;  /* 0x0000000c060c7211 */ /* 0x004fc600078410ff */
[----:B------:R3:W-:Y:S01]  /*4ca0*/  STS.128 [R0+0x2000], R168 ;  /* 0x002000a800007388 */ /* 0x0007e20000000c00 */
[----:B------:R-:W-:-:S03]  /*4cb0*/  LEA.HI.X R3, R6, R13, R3, 0x2, P2 ;  /* 0x0000000d06037211 */ /* 0x000fc600010f1403 */
        /* <DEDUP_REMOVED lines=8> */
[----:B-1----:R-:W1:Y:S02]  /*4d40*/  FENCE.VIEW.ASYNC.S ;  /* 0x00000000000073c6 */ /* 0x002e640000000000 */
[----:B-1----:R-:W-:Y:S06]  /*4d50*/  BAR.SYNC.DEFER_BLOCKING 0x1, 0x100 ;  /* 0x0044000000007b1d */ /* 0x002fec0000010000 */
[----:B------:R-:W-:Y:S05]  /*4d60*/  @P1 BRA `(.L_x_253) ;  /* 0x0000000000381947 */ /* 0x000fea0003800000 */
[----:B------:R-:W-:Y:S01]  /*4d70*/  R2UR UR4, R12 ;  /* 0x000000000c0472ca */ /* 0x000fe200000e0000 */
[----:B------:R-:W-:Y:S01]  /*4d80*/  UMOV UR7, 0x800 ;  /* 0x0000080000077882 */ /* 0x000fe20000000000 */
[----:B------:R-:W-:Y:S01]  /*4d90*/  R2UR UR5, R3 ;  /* 0x00000000030572ca */ /* 0x000fe200000e0000 */
[----:B------:R-:W-:Y:S01]  /*4da0*/  UMOV UR8, 0x0 ;  /* 0x0000000000087882 */ /* 0x000fe20000000000 */
[----:B------:R-:W-:Y:S01]  /*4db0*/  R2UR UR6, R2 ;  /* 0x00000000020672ca */ /* 0x000fe200000e0000 */
[----:B------:R-:W-:Y:S01]  /*4dc0*/  UMOV UR9, 0x14f00000 ;  /* 0x14f0000000097882 */ /* 0x000fe20000000000 */
[----:B------:R-:W-:-:S13]  /*4dd0*/  PLOP3.LUT P0, PT, PT, PT, PT, 0x80, 0x0 ;  /* 0x000000000000781c */ /* 0x000fda0003f0f070 */
.L_x_254:
[----:B------:R-:W-:Y:S01]  /*4de0*/  @P0 ELECT P2, URZ, PT ;  /* 0x00000000003f082f */ /* 0x000fe20003840000 */
[----:B------:R1:W-:-:S12]  /*4df0*/  UBLKRED.G.S.ADD.F32.RN [UR4], [UR6], UR7, desc[UR8] ;  /* 0x00000804060073bb */ /* 0x0003d800080a1407 */
[----:B------:R-:W-:Y:S02]  /*4e00*/  @P2 PLOP3.LUT P0, PT, P2, PT, PT, 0x8, 0x0 ;  /* 0x000000000000281c */ /* 0x000fe4000170e170 */
[----:B------:R-:W-:-:S11]  /*4e10*/  PLOP3.LUT P2, PT, PT, PT, PT, 0x8, 0x0 ;  /* 0x000000000000781c */ /* 0x000fd60003f4e170 */
[----:B-1----:R-:W-:Y:S05]  /*4e20*/  @P0 BRA.U.ANY `(.L_x_254) ;  /* 0xfffffffd00ec0947 */ /* 0x002fea000393ffff */
[----:B------:R0:W-:Y:S01]  /*4e30*/  UTMACMDFLUSH ;  /* 0x00000000000079b7 */ /* 0x0001e20000000000 */
[----:B------:R-:W-:-:S04]  /*4e40*/  DEPBAR.LE SB0, 0x0 ;  /* 0x000080000000791a */ /* 0x000fc80000000000 */
.L_x_253:
[----:B------:R-:W-:Y:S05]  /*4e50*/  BSYNC B0 ;  /* 0x0000000000007941 */ /* 0x000fea0003800000 */
.L_x_252:
[----:B------:R-:W-:Y:S06]  /*4e60*/  BAR.SYNC.DEFER_BLOCKING 0x1, 0x100 ;  /* 0x0044000000007b1d */ /* 0x000fec0000010000 */
[----:B------:R4:W-:Y:S04]  /*4e70*/  STS.128 [R0], R184 ;  /* 0x000000b800007388 */ /* 0x0009e80000000c00 */
        /* <DEDUP_REMOVED lines=22> */
.L_x_255:
[----:B------:R-:W-:Y:S01]  /*4fe0*/  @P0 ELECT P1, URZ, PT ;  /* 0x00000000003f082f */ /* 0x000fe20003820000 */
[----:B------:R1:W-:-:S12]  /*4ff0*/  UBLKRED.G.S.ADD.F32.RN [UR4], [UR6], UR7, desc[UR8] ;  /* 0x00000804060073bb */ /* 0x0003d800080a1407 */
[----:B------:R-:W-:Y:S02]  /*5000*/  @P1 PLOP3.LUT P0, PT, P1, PT, PT, 0x8, 0x0 ;  /* 0x000000000000181c */ /* 0x000fe40000f0e170 */
[----:B------:R-:W-:-:S11]  /*5010*/  PLOP3.LUT P1, PT, PT, PT, PT, 0x8, 0x0 ;  /* 0x000000000000781c */ /* 0x000fd60003f2e170 */
[----:B-1----:R-:W-:Y:S05]  /*5020*/  @P0 BRA.U.ANY `(.L_x_255) ;  /* 0xfffffffd00ec0947 */ /* 0x002fea000393ffff */
[----:B------:R0:W-:Y:S01]  /*5030*/  UTMACMDFLUSH ;  /* 0x00000000000079b7 */ /* 0x0001e20000000000 */
[----:B------:R-:W-:-:S04]  /*5040*/  DEPBAR.LE SB0, 0x0 ;  /* 0x000080000000791a */ /* 0x000fc80000000000 */
[----:B------:R-:W-:Y:S05]  /*5050*/  BRA `(.L_x_232) ;  /* 0x00000024000c7947 */ /* 0x000fea0003800000 */
.L_x_230:
        /* <DEDUP_REMOVED lines=51> */
.L_x_270:
        /* <DEDUP_REMOVED lines=21> */
.L_x_259:
[----:B------:R-:W-:Y:S05]  /*54e0*/  BSYNC B0 ;  /* 0x0000000000007941 */ /* 0x000fea0003800000 */
.L_x_258:
        /* <DEDUP_REMOVED lines=13> */
.L_x_261:
[----:B------:R-:W-:Y:S05]  /*55c0*/  BSYNC B0 ;  /* 0x0000000000007941 */ /* 0x000fea0003800000 */
.L_x_260:
[----:B------:R-:W-:Y:S06]  /*55d0*/  BAR.ARV 0xa, 0xa0 ;  /* 0x0282800000007b1d */ /* 0x000fec0000002000 */
[----:B------:R-:W-:Y:S04]  /*55e0*/  BSSY B0, `(.L_x_262) ;  /* 0x0000003000007945 */ /* 0x000fe80003800000 */
[----:B------:R-:W-:Y:S05]  /*55f0*/  @!P0 BRA `(.L_x_263) ;  /* 0x0000000000048947 */ /* 0x000fea0003800000 */
[----:B------:R-:W-:-:S04]  /*5600*/  DEPBAR.LE SB0, 0x0 ;  /* 0x000080000000791a */ /* 0x000fc80000000000 */
.L_x_263:
[----:B------:R-:W-:Y:S05]  /*5610*/  BSYNC B0 ;  /* 0x0000000000007941 */ /* 0x000fea0003800000 */
.L_x_262:
        /* <DEDUP_REMOVED lines=13> */
.L_x_265:
[----:B------:R-:W-:Y:S05]  /*56f0*/  BSYNC B0 ;  /* 0x0000000000007941 */ /* 0x000fea0003800000 */
.L_x_264:
        /* <DEDUP_REMOVED lines=13> */
.L_x_267:
[----:B------:R-:W-:Y:S05]  /*57d0*/  BSYNC B0 ;  /* 0x0000000000007941 */ /* 0x000fea0003800000 */
.L_x_266:
[----:B------:R-:W-:Y:S01]  /*57e0*/  VIADD R0, R0, 0xfffffffe ;  /* 0xfffffffe00007836 */ /* 0x000fe20000000000 */
[----:B------:R-:W-:Y:S06]  /*57f0*/  BAR.ARV 0xa, 0xa0 ;  /* 0x0282800000007b1d */ /* 0x000fec0000002000 */
[----:B------:R-:W-:Y:S01]  /*5800*/  BSSY B0, `(.L_x_268) ;  /* 0x0000004000007945 */ /* 0x000fe20003800000 */
[----:B------:R-:W-:-:S03]  /*5810*/  ISETP.NE.AND P1, PT, R0, RZ, PT ;  /* 0x000000ff0000720c */ /* 0x000fc60003f25270 */
[----:B------:R-:W-:Y:S10]  /*5820*/  @!P0 BRA `(.L_x_269) ;  /* 0x0000000000048947 */ /* 0x000ff40003800000 */
[----:B------:R-:W-:-:S04]  /*5830*/  DEPBAR.LE SB0, 0x0 ;  /* 0x000080000000791a */ /* 0x000fc80000000000 */
.L_x_269:
[----:B------:R-:W-:Y:S05]  /*5840*/  BSYNC B0 ;  /* 0x0000000000007941 */ /* 0x000fea0003800000 */
.L_x_268:
[----:B------:R-:W-:Y:S06]  /*5850*/  BAR.ARV 0xb, 0xa0 ;  /* 0x02c2800000007b1d */ /* 0x000fec0000002000 */
[----:B------:R-:W-:Y:S02]  /*5860*/  UIADD3 UR5, UR5, 0x2, URZ ;  /* 0x0000000205057890 */ /* 0x000fe4000fffe03f */
[----:B------:R-:W-:Y:S01]  /*5870*/  UIADD3 UR4, UR4, 0x1, URZ ;  /* 0x0000000104047890 */ /* 0x000fe2000fffe03f */
[----:B------:R-:W-:Y:S11]  /*5880*/  @P1 BRA `(.L_x_270) ;  /* 0xfffffff800c01947 */ /* 0x000ff6000383ffff */
[----:B------:R-:W-:-:S12]  /*5890*/  USHF.L.U32 UR5, UR5, 0xd, URZ ;  /* 0x0000000d05057899 */ /* 0x000fd8000800063f */
.L_x_257:
        /* <DEDUP_REMOVED lines=19> */
.L_x_272:
[----:B------:R-:W-:Y:S05]  /*59d0*/  BSYNC B0 ;  /* 0x0000000000007941 */ /* 0x000fea0003800000 */
.L_x_271:
        /* <DEDUP_REMOVED lines=19> */
.L_x_274:
[----:B------:R-:W-:Y:S05]  /*5b10*/  BSYNC B0 ;  /* 0x0000000000007941 */ /* 0x000fea0003800000 */
.L_x_273:
[----:B------:R-:W-:Y:S06]  /*5b20*/  BAR.ARV 0xa, 0xa0 ;  /* 0x0282800000007b1d */ /* 0x000fec0000002000 */
[----:B------:R-:W-:Y:S04]  /*5b30*/  BSSY B0, `(.L_x_275) ;  /* 0x0000003000007945 */ /* 0x000fe80003800000 */
[----:B------:R-:W-:Y:S05]  /*5b40*/  @!P0 BRA `(.L_x_276) ;  /* 0x0000000000048947 */ /* 0x000fea0003800000 */
[----:B------:R-:W-:-:S04]  /*5b50*/  DEPBAR.LE SB0, 0x0 ;  /* 0x000080000000791a */ /* 0x000fc80000000000 */
.L_x_276:
[----:B------:R-:W-:Y:S05]  /*5b60*/  BSYNC B0 ;  /* 0x0000000000007941 */ /* 0x000fea0003800000 */
.L_x_275:
[----:B------:R-:W-:Y:S06]  /*5b70*/  BAR.ARV 0xb, 0xa0 ;  /* 0x02c2800000007b1d */ /* 0x000fec0000002000 */
[----:B------:R-:W-:Y:S05]  /*5b80*/  BRA `(.L_x_232) ;  /* 0x0000001800407947 */ /* 0x000fea0003800000 */
.L_x_256:
        /* <DEDUP_REMOVED lines=55> */
.L_x_307:
[----:B------:R-:W-:Y:S02]  /*5f00*/  IMAD.IADD R10, R7, 0x1, R3 ;  /* 0x00000001070a7824 */ /* 0x000fe400078e0203 */
[----:B-1----:R-:W-:Y:S02]  /*5f10*/  IMAD.SHL.U32 R0, R2, 0x80, RZ ;  /* 0x0000008002007824 */ /* 0x002fe400078e00ff */
[----:B------:R-:W-:Y:S01]  /*5f20*/  IMAD.MOV.U32 R9, RZ, RZ, 0x1 ;  /* 0x00000001ff097424 */ /* 0x000fe200078e00ff */
[----:B------:R-:W-:Y:S06]  /*5f30*/  @P0 BRA `(.L_x_280) ;  /* 0x0000000000180947 */ /* 0x000fec0003800000 */
[----:B------:R-:W1:Y:S01]  /*5f40*/  S2R R4, SR_TID.X ;  /* 0x0000000000047919 */ /* 0x000e620000002100 */
[----:B------:R-:W-:-:S04]  /*5f50*/  IMAD.MOV.U32 R2, RZ, RZ, 0x4200 ;  /* 0x00004200ff027424 */ /* 0x000fc800078e00ff */
[----:B------:R2:W-:Y:S01]  /*5f60*/  SYNCS.ARRIVE.TRANS64 RZ, [R11+URZ+0x30c10], R2 ;  /* 0x030c10020bff79a7 */ /* 0x0005e2000800003f */
[----:B-1----:R-:W-:-:S13]  /*5f70*/  LOP3.LUT P1, RZ, R4, 0x1f, RZ, 0xc0, !PT ;  /* 0x0000001f04ff7812 */ /* 0x002fda000782c0ff */
[----:B--2---:R-:W-:Y:S05]  /*5f80*/  @!P1 BRA `(.L_x_280) ;  /* 0x0000000000049947 */ /* 0x004fea0003800000 */
[----:B------:R-:W-:Y:S01]  /*5f90*/  BPT.TRAP 0x1 ;  /* 0x000000040000795c */ /* 0x000fe20000300000 */
.L_x_280:
[----:B------:R-:W1:Y:S01]  /*5fa0*/  LDC.64 R2, c[0x0][0x198] ;  /* 0x00006600ff027b82 */ /* 0x000e620000000a00 */
[----:B------:R-:W-:Y:S01]  /*5fb0*/  R2UR UR11, R0 ;  /* 0x00000000000b72ca */ /* 0x000fe200000e0000 */
[----:B------:R-:W-:Y:S01]  /*5fc0*/  UMOV UR14, 0x0 ;  /* 0x00000000000e7882 */ /* 0x000fe20000000000 */
[----:B------:R-:W-:Y:S01]  /*5fd0*/  R2UR UR8, R11 ;  /* 0x000000000b0872ca */ /* 0x000fe200000e0000 */
[----:B------:R-:W-:Y:S01]  /*5fe0*/  UMOV UR15, 0x14f00000 ;  /* 0x14f00000000f7882 */ /* 0x000fe20000000000 */
[----:B------:R-:W-:Y:S01]  /*5ff0*/  UMOV UR19, URZ ;  /* 0x0000003f00137c82 */ /* 0x000fe20008000000 */
[----:B------:R-:W-:Y:S01]  /*6000*/  UMOV UR18, URZ ;  /* 0x0000003f00127c82 */ /* 0x000fe20008000000 */
[----:B------:R-:W-:Y:S01]  /*6010*/  IMAD.MOV.U32 R4, RZ, RZ, 0x8000 ;  /* 0x00008000ff047424 */ /* 0x000fe200078e00ff */
[----:B------:R-:W2:Y:S01]  /*6020*/  LDC R12, c[0x0][0x280] ;  /* 0x0000a000ff0c7b82 */ /* 0x000ea20000000800 */
[----:B------:R-:W-:Y:S01]  /*6030*/  UMOV UR25, 0x20 ;  /* 0x0000002000197882 */ /* 0x000fe20000000000 */
[----:B------:R-:W-:Y:S01]  /*6040*/  UMOV UR22, 0x0 ;  /* 0x0000000000167882 */ /* 0x000fe20000000000 */
[----:B------:R-:W-:Y:S01]  /*6050*/  UMOV UR23, 0x10000000 ;  /* 0x1000000000177882 */ /* 0x000fe20000000000 */
[----:B------:R-:W-:Y:S01]  /*6060*/  UMOV UR13, UR21 ;  /* 0x00000015000d7c82 */ /* 0x000fe20008000000 */
[----:B------:R-:W-:Y:S01]  /*6070*/  UMOV UR10, UR18 ;  /* 0x00000012000a7c82 */ /* 0x000fe20008000000 */
[----:B------:R-:W-:Y:S01]  /*6080*/  UMOV UR28, UR12 ;  /* 0x0000000c001c7c82 */ /* 0x000fe20008000000 */
[----:B------:R-:W-:Y:S01]  /*6090*/  UMOV UR29, UR21 ;  /* 0x00000015001d7c82 */ /* 0x000fe20008000000 */
[----:B------:R-:W-:Y:S01]  /*60a0*/  UIADD3 UR16, UR8, 0x10000, URZ ;  /* 0x0001000008107890 */ /* 0x000fe2000fffe03f */
[----:B------:R-:W-:Y:S01]  /*60b0*/  IMAD.MOV.U32 R20, RZ, RZ, RZ ;  /* 0x000000ffff147224 */ /* 0x000fe200078e00ff */
[----:B------:R-:W-:Y:S01]  /*60c0*/  UIADD3 UR17, UR8, 0x30c10, URZ ;  /* 0x00030c1008117890 */ /* 0x000fe2000fffe03f */
[----:B------:R-:W-:Y:S01]  /*60d0*/  IMAD.MOV.U32 R5, RZ, RZ, RZ ;  /* 0x000000ffff057224 */ /* 0x000fe200078e00ff */
[----:B------:R-:W-:-:S02]  /*60e0*/  UIADD3 UR30, UR8, 0x20000, URZ ;  /* 0x00020000081e7890 */ /* 0x000fc4000fffe03f */
[----:B------:R-:W-:Y:S01]  /*60f0*/  UIADD3 UR9, UR8, 0x30c00, URZ ;  /* 0x00030c0008097890 */ /* 0x000fe2000fffe03f */
[----:B-1----:R-:W-:Y:S01]  /*6100*/  IMAD.MOV.U32 R8, RZ, RZ, R2 ;  /* 0x000000ffff087224 */ /* 0x002fe200078e0002 */
[----:B------:R-:W-:Y:S01]  /*6110*/  UIADD3 UR24, UR8, 0x4000, URZ ;  /* 0x0000400008187890 */ /* 0x000fe2000fffe03f */
[----:B------:R-:W-:Y:S01]  /*6120*/  UMOV UR31, UR17 ;  /* 0x00000011001f7c82 */ /* 0x000fe20008000000 */
[----:B------:R-:W-:Y:S02]  /*6130*/  UMOV UR26, UR18 ;  /* 0x00000012001a7c82 */ /* 0x000fe40008000000 */
[----:B------:R-:W-:Y:S01]  /*6140*/  IADD3 R0, P1, R8, 0x2f0, RZ ;  /* 0x000002f008007810 */ /* 0x000fe20007f3e0ff */
[----:B------:R-:W-:-:S03]  /*6150*/  UMOV UR27, UR11 ;  /* 0x0000000b001b7c82 */ /* 0x000fc60008000000 */
[----:B------:R-:W-:Y:S02]  /*6160*/  R2UR UR32, R0 ;  /* 0x00000000002072ca */ /* 0x000fe400000e0000 */
[----:B------:R-:W-:-:S04]  /*6170*/  IADD3 R0, P2, R8, 0x3f0, RZ ;  /* 0x000003f008007810 */ /* 0x000fc80007f5e0ff */
[----:B------:R-:W-:Y:S01]  /*6180*/  R2UR UR34, R0 ;  /* 0x00000000002272ca */ /* 0x000fe200000e0000 */
[----:B------:R-:W-:-:S04]  /*6190*/  IMAD.MOV.U32 R0, RZ, RZ, R3 ;  /* 0x000000ffff007224 */ /* 0x000fc800078e0003 */
[----:B------:R-:W-:-:S05]  /*61a0*/  IMAD.X R2, RZ, RZ, R0, P1 ;  /* 0x000000ffff027224 */ /* 0x000fca00008e0600 */
[----:B------:R-:W-:Y:S01]  /*61b0*/  R2UR UR33, R2 ;  /* 0x00000000022172ca */ /* 0x000fe200000e0000 */
[----:B------:R-:W-:-:S05]  /*61c0*/  IMAD.X R2, RZ, RZ, R0, P2 ;  /* 0x000000ffff027224 */ /* 0x000fca00010e0600 */
[----:B------:R-:W-:Y:S02]  /*61d0*/  R2UR UR35, R2 ;  /* 0x00000000022372ca */ /* 0x000fe400000e0000 */
[----:B------:R-:W-:-:S04]  /*61e0*/  IADD3 R2, P1, R8, 0xf0, RZ ;  /* 0x000000f008027810 */ /* 0x000fc80007f3e0ff */
[----:B------:R-:W-:Y:S01]  /*61f0*/  R2UR UR6, R2 ;  /* 0x00000000020672ca */ /* 0x000fe200000e0000 */
[----:B------:R-:W-:Y:S01]  /*6200*/  IMAD.X R3, RZ, RZ, R0, P1 ;  /* 0x000000ffff037224 */ /* 0x000fe200008e0600 */
[----:B--2---:R-:W-:-:S04]  /*6210*/  ISETP.GE.AND P1, PT, R12, 0x81, PT ;  /* 0x000000810c00780c */ /* 0x004fc80003f26270 */
        /* <DEDUP_REMOVED lines=24> */
.L_x_291:
[----:B------:R-:W-:-:S04]  /*63a0*/  SHF.L.U32 R21, R9, 0x1f, RZ ;  /* 0x0000001f09157819 */ /* 0x000fc800000006ff */
[----:B-1----:R-:W1:Y:S02]  /*63b0*/  SYNCS.PHASECHK.TRANS64.TRYWAIT P1, [R11+URZ+0x30c40], R21 ;  /* 0x030c40150b0075a7 */ /* 0x002e64000802017f */
[----:B-12---:R-:W-:Y:S05]  /*63c0*/  @!P1 BRA `(.L_x_283) ;  /* 0x0000001000a49947 */ /* 0x006fea0003800000 */
.L_x_308:
[----:B------:R-:W-:Y:S05]  /*63d0*/  @P0 BRA `(.L_x_284) ;  /* 0x0000000000140947 */ /* 0x000fea0003800000 */
[----:B------:R-:W-:Y:S01]  /*63e0*/  ISETP.NE.AND P1, PT, R14, RZ, PT ;  /* 0x000000ff0e00720c */ /* 0x000fe20003f25270 */
[----:B------:R-:W-:-:S04]  /*63f0*/  IMAD.MOV.U32 R0, RZ, RZ, 0x4200 ;  /* 0x00004200ff007424 */ /* 0x000fc800078e00ff */
[----:B------:R2:W-:Y:S08]  /*6400*/  SYNCS.ARRIVE.TRANS64 RZ, [R11+URZ+0x30c30], R0 ;  /* 0x030c30000bff79a7 */ /* 0x0005f0000800003f */
[----:B------:R-:W-:Y:S05]  /*6410*/  @!P1 BRA `(.L_x_284) ;  /* 0x0000000000049947 */ /* 0x000fea0003800000 */
[----:B------:R-:W-:Y:S01]  /*6420*/  BPT.TRAP 0x1 ;  /* 0x000000040000795c */ /* 0x000fe20000300000 */
.L_x_284:
        /* <DEDUP_REMOVED lines=29> */
.L_x_309:
[----:B------:R-:W-:Y:S05]  /*6600*/  @P0 BRA `(.L_x_286) ;  /* 0x0000000000140947 */ /* 0x000fea0003800000 */
[----:B------:R-:W-:Y:S01]  /*6610*/  ISETP.NE.AND P1, PT, R14, RZ, PT ;  /* 0x000000ff0e00720c */ /* 0x000fe20003f25270 */
[----:B------:R-:W-:-:S04]  /*6620*/  IMAD.MOV.U32 R2, RZ, RZ, 0x4200 ;  /* 0x00004200ff027424 */ /* 0x000fc800078e00ff */
[----:B------:R3:W-:Y:S08]  /*6630*/  SYNCS.ARRIVE.TRANS64 RZ, [R11+URZ+0x30c18], R2 ;  /* 0x030c18020bff79a7 */ /* 0x0007f0000800003f */
[----:B------:R-:W-:Y:S05]  /*6640*/  @!P1 BRA `(.L_x_286) ;  /* 0x0000000000049947 */ /* 0x000fea0003800000 */
[----:B------:R-:W-:Y:S01]  /*6650*/  BPT.TRAP 0x1 ;  /* 0x000000040000795c */ /* 0x000fe20000300000 */
.L_x_286:
        /* <DEDUP_REMOVED lines=20> */
.L_x_310:
        /* <DEDUP_REMOVED lines=9> */
.L_x_288:
        /* <DEDUP_REMOVED lines=24> */
.L_x_312:
[----:B------:R-:W-:Y:S05]  /*69b0*/  @P0 BRA `(.L_x_290) ;  /* 0x0000000000140947 */ /* 0x000fea0003800000 */
[----:B------:R-:W-:Y:S01]  /*69c0*/  ISETP.NE.AND P1, PT, R14, RZ, PT ;  /* 0x000000ff0e00720c */ /* 0x000fe20003f25270 */
[----:B-1----:R-:W-:-:S04]  /*69d0*/  IMAD.MOV.U32 R4, RZ, RZ, 0x4200 ;  /* 0x00004200ff047424 */ /* 0x002fc800078e00ff */
[----:B------:R2:W-:Y:S08]  /*69e0*/  SYNCS.ARRIVE.TRANS64 RZ, [R11+URZ+0x30c10], R4 ;  /* 0x030c10040bff79a7 */ /* 0x0005f0000800003f */
[----:B------:R-:W-:Y:S05]  /*69f0*/  @!P1 BRA `(.L_x_290) ;  /* 0x0000000000049947 */ /* 0x000fea0003800000 */
[----:B------:R-:W-:Y:S01]  /*6a00*/  BPT.TRAP 0x1 ;  /* 0x000000040000795c */ /* 0x000fe20000300000 */
.L_x_290:
        /* <DEDUP_REMOVED lines=22> */
.L_x_282:
[----:B------:R-:W-:-:S13]  /*6b70*/  ISETP.NE.AND P1, PT, R19, RZ, PT ;  /* 0x000000ff1300720c */ /* 0x000fda0003f25270 */
[----:B------:R-:W-:Y:S05]  /*6b80*/  @!P1 BRA `(.L_x_281) ;  /* 0x0000000000f09947 */ /* 0x000fea0003800000 */
[----:B------:R-:W-:-:S04]  /*6b90*/  SHF.L.U32 R12, R9, 0x1f, RZ ;  /* 0x0000001f090c7819 */ /* 0x000fc800000006ff */
[----:B------:R-:W3:Y:S02]  /*6ba0*/  SYNCS.PHASECHK.TRANS64.TRYWAIT P1, [R11+URZ+0x30c40], R12 ;  /* 0x030c400c0b0075a7 */ /* 0x000ee4000802017f */
[----:B---3--:R-:W-:Y:S05]  /*6bb0*/  @!P1 BRA `(.L_x_292) ;  /* 0x0000000800fc9947 */ /* 0x008fea0003800000 */
.L_x_313:
[----:B------:R-:W-:Y:S05]  /*6bc0*/  @P0 BRA `(.L_x_293) ;  /* 0x0000000000140947 */ /* 0x000fea0003800000 */
[----:B------:R-:W-:Y:S01]  /*6bd0*/  ISETP.NE.AND P1, PT, R14, RZ, PT ;  /* 0x000000ff0e00720c */ /* 0x000fe20003f25270 */
[----:B-12---:R-:W-:-:S04]  /*6be0*/  IMAD.MOV.U32 R4, RZ, RZ, 0x4200 ;  /* 0x00004200ff047424 */ /* 0x006fc800078e00ff */
[----:B------:R4:W-:Y:S08]  /*6bf0*/  SYNCS.ARRIVE.TRANS64 RZ, [R11+URZ+0x30c30], R4 ;  /* 0x030c30040bff79a7 */ /* 0x0009f0000800003f */
[----:B------:R-:W-:Y:S05]  /*6c00*/  @!P1 BRA `(.L_x_293) ;  /* 0x0000000000049947 */ /* 0x000fea0003800000 */
[----:B------:R-:W-:Y:S01]  /*6c10*/  BPT.TRAP 0x1 ;  /* 0x000000040000795c */ /* 0x000fe20000300000 */
.L_x_293:
        /* <DEDUP_REMOVED lines=26> */
.L_x_314:
[----:B------:R-:W-:Y:S05]  /*6dc0*/  @P0 BRA `(.L_x_295) ;  /* 0x0000000000140947 */ /* 0x000fea0003800000 */
[----:B------:R-:W-:Y:S01]  /*6dd0*/  ISETP.NE.AND P0, PT, R14, RZ, PT ;  /* 0x000000ff0e00720c */ /* 0x000fe20003f05270 */
[----:B------:R-:W-:-:S04]  /*6de0*/  IMAD.MOV.U32 R4, RZ, RZ, 0x4200 ;  /* 0x00004200ff047424 */ /* 0x000fc800078e00ff */
[----:B------:R2:W-:Y:S08]  /*6df0*/  SYNCS.ARRIVE.TRANS64 RZ, [R11+URZ+0x30c18], R4 ;  /* 0x030c18040bff79a7 */ /* 0x0005f0000800003f */
[----:B------:R-:W-:Y:S05]  /*6e00*/  @!P0 BRA `(.L_x_295) ;  /* 0x0000000000048947 */ /* 0x000fea0003800000 */
[----:B------:R-:W-:Y:S01]  /*6e10*/  BPT.TRAP 0x1 ;  /* 0x000000040000795c */ /* 0x000fe20000300000 */
.L_x_295:
        /* <DEDUP_REMOVED lines=19> */
.L_x_281:
[----:B------:R-:W4:Y:S01]  /*6f50*/  S2R R2, SR_TID.X ;  /* 0x0000000000027919 */ /* 0x000f220000002100 */
[----:B------:R-:W-:Y:S01]  /*6f60*/  IMAD R13, R20, 0x8, R11 ;  /* 0x00000008140d7824 */ /* 0x000fe200078e020b */
[----:B----4-:R-:W-:Y:S02]  /*6f70*/  LOP3.LUT R3, R2, 0x7f, RZ, 0xc0, !PT ;  /* 0x0000007f02037812 */ /* 0x010fe400078ec0ff */
[----:B------:R-:W-:Y:S02]  /*6f80*/  SHF.L.U32 R2, R9, 0x1f, RZ ;  /* 0x0000001f09027819 */ /* 0x000fe400000006ff */
[----:B------:R-:W-:Y:S02]  /*6f90*/  ISETP.NE.AND P1, PT, R3, RZ, PT ;  /* 0x000000ff0300720c */ /* 0x000fe40003f25270 */
[----:B------:R-:W4:Y:S02]  /*6fa0*/  SYNCS.PHASECHK.TRANS64.TRYWAIT P0, [R13+URZ+0x30c40], R2 ;  /* 0x030c40020d0075a7 */ /* 0x000f24000800017f */
[----:B----4-:R-:W-:Y:S09]  /*6fb0*/  @!P0 BRA `(.L_x_296) ;  /* 0x0000000800248947 */ /* 0x010ff20003800000 */
.L_x_315:
[----:B------:R-:W-:Y:S05]  /*6fc0*/  @P1 BRA `(.L_x_297) ;  /* 0x0000000000181947 */ /* 0x000fea0003800000 */
[----:B------:R-:W5:Y:S01]  /*6fd0*/  S2R R3, SR_TID.X ;  /* 0x0000000000037919 */ /* 0x000f620000002100 */
[----:B----4-:R-:W-:-:S04]  /*6fe0*/  IMAD.MOV.U32 R2, RZ, RZ, 0x4200 ;  /* 0x00004200ff027424 */ /* 0x010fc800078e00ff */
[----:B------:R4:W-:Y:S01]  /*6ff0*/  SYNCS.ARRIVE.TRANS64 RZ, [R13+URZ+0x30c30], R2 ;  /* 0x030c30020dff79a7 */ /* 0x0009e2000800003f */
[----:B-----5:R-:W-:-:S13]  /*7000*/  LOP3.LUT P0, RZ, R3, 0x1f, RZ, 0xc0, !PT ;  /* 0x0000001f03ff7812 */ /* 0x020fda000780c0ff */
[----:B----4-:R-:W-:Y:S05]  /*7010*/  @!P0 BRA `(.L_x_297) ;  /* 0x0000000000048947 */ /* 0x010fea0003800000 */
[----:B--2---:R-:W-:Y:S01]  /*7020*/  BPT.TRAP 0x1 ;  /* 0x000000040000795c */ /* 0x004fe20000300000 */
.L_x_297:
        /* <DEDUP_REMOVED lines=33> */
.L_x_278:
[----:B------:R-:W-:Y:S05]  /*7240*/  BSYNC B0 ;  /* 0x0000000000007941 */ /* 0x000fea0003800000 */
.L_x_277:
[----:B------:R-:W-:-:S03]  /*7250*/  UMOV UR6, 0xffffffff ;  /* 0xffffffff00067882 */ /* 0x000fc60000000000 */
[----:B------:R-:W-:Y:S05]  /*7260*/  BRA.DIV UR6, `(.L_x_298) ;  /* 0x00000006068c7947 */ /* 0x000fea000b800000 */
[----:B------:R-:W-:-:S13]  /*7270*/  ELECT P0, URZ, PT ;  /* 0x00000000003f782f */ /* 0x000fda0003800000 */
.L_x_318:
[----:B------:R-:W-:Y:S05]  /*7280*/  @!P0 BRA `(.L_x_232) ;  /* 0x0000000000808947 */ /* 0x000fea0003800000 */
[----:B------:R-:W-:-:S04]  /*7290*/  LOP3.LUT R16, R16, 0x2, RZ, 0xfc, !PT ;  /* 0x0000000210107812 */ /* 0x000fc800078efcff */
[----:B------:R-:W-:-:S13]  /*72a0*/  ISETP.NE.AND P0, PT, R16, 0x3, PT ;  /* 0x000000031000780c */ /* 0x000fda0003f05270 */
[----:B------:R-:W-:Y:S05]  /*72b0*/  @!P0 BRA `(.L_x_299) ;  /* 0x0000000000048947 */ /* 0x000fea0003800000 */
[----:B------:R-:W-:Y:S01]  /*72c0*/  BPT.TRAP 0x1 ;  /* 0x000000040000795c */ /* 0x000fe20000300000 */
.L_x_299:
        /* <DEDUP_REMOVED lines=15> */
.L_x_319:
[----:B------:R-:W2:Y:S02]  /*73c0*/  SYNCS.PHASECHK.TRANS64.TRYWAIT P1, [R3+URZ], R2 ;  /* 0x00000002030075a7 */ /* 0x000ea4000802017f */
[----:B--2---:R-:W-:Y:S05]  /*73d0*/  @!P1 BRA `(.L_x_301) ;  /* 0x0000000400689947 */ /* 0x004fea0003800000 */
.L_x_320:
[----:B------:R-:W-:Y:S05]  /*73e0*/  @!P0 BRA `(.L_x_302) ;  /* 0x0000000000048947 */ /* 0x000fea0003800000 */
[----:B------:R-:W-:Y:S01]  /*73f0*/  BPT.TRAP 0x1 ;  /* 0x000000040000795c */ /* 0x000fe20000300000 */
.L_x_302:
[----:B--2---:R-:W-:-:S04]  /*7400*/  VIADD R3, R7, 0x30c40 ;  /* 0x00030c4007037836 */ /* 0x004fc80000000000 */
[----:B------:R-:W-:-:S04]  /*7410*/  IMAD R0, R0, 0x8, R3 ;  /* 0x0000000800007824 */ /* 0x000fc800078e0203 */
[----:B------:R-:W2:Y:S02]  /*7420*/  SYNCS.PHASECHK.TRANS64.TRYWAIT P0, [R0+URZ], R5 ;  /* 0x00000005000075a7 */ /* 0x000ea4000800017f */
[----:B--2---:R-:W-:Y:S05]  /*7430*/  @!P0 BRA `(.L_x_303) ;  /* 0x0000000400648947 */ /* 0x004fea0003800000 */
.L_x_321:
[----:B------:R-:W-:-:S07]  /*7440*/  IMAD R3, R4, 0x8, R3 ;  /* 0x0000000804037824 */ /* 0x000fce00078e0203 */
.L_x_304:
[----:B---3--:R3:W4:Y:S02]  /*7450*/  SYNCS.PHASECHK.TRANS64.TRYWAIT P0, [R3+URZ], R2 ;  /* 0x00000002030075a7 */ /* 0x008724000800017f */
[----:B----4-:R-:W-:Y:S05]  /*7460*/  @!P0 NANOSLEEP.SYNCS 0x989680 ;  /* 0x009896800000895d */ /* 0x010fea0003900000 */
[----:B------:R-:W4:Y:S02]  /*7470*/  @!P0 SYNCS.PHASECHK.TRANS64 P0, [R3+URZ], R2 ;  /* 0x00000002030085a7 */ /* 0x000f24000800007f */
[----:B----4-:R-:W-:Y:S05]  /*7480*/  @!P0 BRA `(.L_x_304) ;  /* 0xfffffffc00f08947 */ /* 0x010fea000383ffff */
.L_x_232:
[----:B------:R-:W-:Y:S05]  /*7490*/  BSYNC B6 ;  /* 0x0000000000067941 */ /* 0x000fea0003800000 */
.L_x_229:
[----:B------:R-:W-:Y:S05]  /*74a0*/  EXIT ;  /* 0x000000000000794d */ /* 0x000fea0003800000 */
.L_x_237:
[----:B------:R-:W-:Y:S02]  /*74b0*/  IMAD.MOV.U32 R12, RZ, RZ, RZ ;  /* 0x000000ffff0c7224 */ /* 0x000fe400078e00ff */
[----:B------:R-:W-:Y:S02]  /*74c0*/  IMAD.MOV.U32 R11, RZ, RZ, 0x1f ;  /* 0x0000001fff0b7424 */ /* 0x000fe400078e00ff */
[----:B------:R-:W-:-:S07]  /*74d0*/  IMAD.MOV.U32 R15, RZ, RZ, -0x1 ;  /* 0xffffffffff0f7424 */ /* 0x000fce00078e00ff */
[----:B------:R-:W-:Y:S05]  /*74e0*/  WARPSYNC.COLLECTIVE R15, `(.L_x_305) ;  /* 0x000000000f087348 */ /* 0x000fea0003c00000 */
[----:B------:R1:W2:Y:S02]  /*74f0*/  SHFL.IDX P6, R14, R13, R12, R11 ;  /* 0x0000000c0d0e7389 */ /* 0x0002a400000c000b */
[----:B-12---:R-:W-:Y:S01]  /*7500*/  ENDCOLLECTIVE ;  /* 0x000000000000791b */ /* 0x006fe20003800000 */
.L_x_305:
[----:B------:R-:W-:Y:S05]  /*7510*/  BRA `(.L_x_306) ;  /* 0xffffff9400887947 */ /* 0x000fea000383ffff */
.L_x_239:
[----:B--2---:R2:W3:Y:S02]  /*7520*/  SYNCS.PHASECHK.TRANS64.TRYWAIT P0, [R2+URZ+0x30c00], R7 ;  /* 0x030c0007020075a7 */ /* 0x0044e4000800017f */
[----:B---3--:R-:W-:Y:S05]  /*7530*/  @!P0 NANOSLEEP.SYNCS 0x989680 ;  /* 0x009896800000895d */ /* 0x008fea0003900000 */
[----:B------:R-:W3:Y:S02]  /*7540*/  @!P0 SYNCS.PHASECHK.TRANS64 P0, [R2+URZ+0x30c00], R7 ;  /* 0x030c0007020085a7 */ /* 0x000ee4000800007f */
[----:B---3--:R-:W-:Y:S05]  /*7550*/  @!P0 BRA `(.L_x_239) ;  /* 0xfffffffc00f08947 */ /* 0x008fea000383ffff */
[----:B------:R-:W-:Y:S05]  /*7560*/  BRA `(.L_x_238) ;  /* 0xffffff9400987947 */ /* 0x000fea000383ffff */
.L_x_244:
[----:B--2---:R2:W3:Y:S02]  /*7570*/  SYNCS.PHASECHK.TRANS64.TRYWAIT P1, [R9+URZ+0x30c10], R12 ;  /* 0x030c100c090075a7 */ /* 0x0044e4000802017f */
[----:B---3--:R-:W-:Y:S05]  /*7580*/  @!P1 NANOSLEEP.SYNCS 0x989680 ;  /* 0x009896800000995d */ /* 0x008fea0003900000 */
[----:B------:R-:W3:Y:S02]  /*7590*/  @!P1 SYNCS.PHASECHK.TRANS64 P1, [R9+URZ+0x30c10], R12 ;  /* 0x030c100c090095a7 */ /* 0x000ee4000802007f */
[----:B---3--:R-:W-:Y:S05]  /*75a0*/  @!P1 BRA `(.L_x_244) ;  /* 0xfffffffc00f09947 */ /* 0x008fea000383ffff */
[----:B------:R-:W-:Y:S05]  /*75b0*/  BRA `(.L_x_243) ;  /* 0xffffffa000507947 */ /* 0x000fea000383ffff */
.L_x_248:
[----:B------:R1:W1:Y:S02]  /*75c0*/  SYNCS.PHASECHK.TRANS64.TRYWAIT P1, [R9+URZ+0x30c30], R12 ;  /* 0x030c300c090075a7 */ /* 0x000264000802017f */
[----:B-1----:R-:W-:Y:S05]  /*75d0*/  @!P1 NANOSLEEP.SYNCS 0x989680 ;  /* 0x009896800000995d */ /* 0x002fea0003900000 */
[----:B------:R-:W1:Y:S02]  /*75e0*/  @!P1 SYNCS.PHASECHK.TRANS64 P1, [R9+URZ+0x30c30], R12 ;  /* 0x030c300c090095a7 */ /* 0x000e64000802007f */
[----:B-1----:R-:W-:Y:S05]  /*75f0*/  @!P1 BRA `(.L_x_248) ;  /* 0xfffffffc00f09947 */ /* 0x002fea000383ffff */
[----:B------:R-:W-:Y:S05]  /*7600*/  BRA `(.L_x_247) ;  /* 0xffffffa400607947 */ /* 0x000fea000383ffff */
.L_x_279:
[----:B-1----:R1:W2:Y:S02]  /*7610*/  SYNCS.PHASECHK.TRANS64.TRYWAIT P1, [R11+URZ+0x30c20], R0 ;  /* 0x030c20000b0075a7 */ /* 0x0022a4000802017f */
[----:B--2---:R-:W-:Y:S05]  /*7620*/  @!P1 NANOSLEEP.SYNCS 0x989680 ;  /* 0x009896800000995d */ /* 0x004fea0003900000 */
[----:B------:R-:W2:Y:S02]  /*7630*/  @!P1 SYNCS.PHASECHK.TRANS64 P1, [R11+URZ+0x30c20], R0 ;  /* 0x030c20000b0095a7 */ /* 0x000ea4000802007f */
[----:B--2---:R-:W-:Y:S05]  /*7640*/  @!P1 BRA `(.L_x_279) ;  /* 0xfffffffc00f09947 */ /* 0x004fea000383ffff */
[----:B------:R-:W-:Y:S05]  /*7650*/  BRA `(.L_x_307) ;  /* 0xffffffe800287947 */ /* 0x000fea000383ffff */
.L_x_283:
[----:B-1----:R1:W2:Y:S02]  /*7660*/  SYNCS.PHASECHK.TRANS64.TRYWAIT P1, [R11+URZ+0x30c40], R21 ;  /* 0x030c40150b0075a7 */ /* 0x0022a4000802017f */
[----:B--2---:R-:W-:Y:S05]  /*7670*/  @!P1 NANOSLEEP.SYNCS 0x989680 ;  /* 0x009896800000995d */ /* 0x004fea0003900000 */
[----:B------:R-:W2:Y:S02]  /*7680*/  @!P1 SYNCS.PHASECHK.TRANS64 P1, [R11+URZ+0x30c40], R21 ;  /* 0x030c40150b0095a7 */ /* 0x000ea4000802007f */
[----:B--2---:R-:W-:Y:S05]  /*7690*/  @!P1 BRA `(.L_x_283) ;  /* 0xfffffffc00f09947 */ /* 0x004fea000383ffff */
[----:B------:R-:W-:Y:S05]  /*76a0*/  BRA `(.L_x_308) ;  /* 0xffffffec00487947 */ /* 0x000fea000383ffff */
.L_x_285:
[----:B--2---:R2:W3:Y:S02]  /*76b0*/  SYNCS.PHASECHK.TRANS64.TRYWAIT P1, [R11+URZ+0x30c28], R21 ;  /* 0x030c28150b0075a7 */ /* 0x0044e4000802017f */
[----:B---3--:R-:W-:Y:S05]  /*76c0*/  @!P1 NANOSLEEP.SYNCS 0x989680 ;  /* 0x009896800000995d */ /* 0x008fea0003900000 */
[----:B------:R-:W3:Y:S02]  /*76d0*/  @!P1 SYNCS.PHASECHK.TRANS64 P1, [R11+URZ+0x30c28], R21 ;  /* 0x030c28150b0095a7 */ /* 0x000ee4000802007f */
[----:B---3--:R-:W-:Y:S05]  /*76e0*/  @!P1 BRA `(.L_x_285) ;  /* 0xfffffffc00f09947 */ /* 0x008fea000383ffff */
[----:B------:R-:W-:Y:S05]  /*76f0*/  BRA `(.L_x_309) ;  /* 0xffffffec00c07947 */ /* 0x000fea000383ffff */
.L_x_287:
[----:B---3--:R3:W4:Y:S02]  /*7700*/  SYNCS.PHASECHK.TRANS64.TRYWAIT P1, [R11+URZ+0x30c48], R21 ;  /* 0x030c48150b0075a7 */ /* 0x008724000802017f */
[----:B----4-:R-:W-:Y:S05]  /*7710*/  @!P1 NANOSLEEP.SYNCS 0x989680 ;  /* 0x009896800000995d */ /* 0x010fea0003900000 */
[----:B------:R-:W4:Y:S02]  /*7720*/  @!P1 SYNCS.PHASECHK.TRANS64 P1, [R11+URZ+0x30c48], R21 ;  /* 0x030c48150b0095a7 */ /* 0x000f24000802007f */
[----:B----4-:R-:W-:Y:S05]  /*7730*/  @!P1 BRA `(.L_x_287) ;  /* 0xfffffffc00f09947 */ /* 0x010fea000383ffff */
[----:B------:R-:W-:Y:S05]  /*7740*/  BRA `(.L_x_310) ;  /* 0xfffffff000147947 */ /* 0x000fea000383ffff */
.L_x_289:
[----:B------:R-:W-:-:S07]  /*7750*/  SHF.L.U32 R4, R9, 0x1f, RZ ;  /* 0x0000001f09047819 */ /* 0x000fce00000006ff */
.L_x_311:
[----:B-1----:R1:W2:Y:S02]  /*7760*/  SYNCS.PHASECHK.TRANS64.TRYWAIT P1, [R11+URZ+0x30c20], R4 ;  /* 0x030c20040b0075a7 */ /* 0x0022a4000802017f */
[----:B--2---:R-:W-:Y:S05]  /*7770*/  @!P1 NANOSLEEP.SYNCS 0x989680 ;  /* 0x009896800000995d */ /* 0x004fea0003900000 */
[----:B------:R-:W2:Y:S02]  /*7780*/  @!P1 SYNCS.PHASECHK.TRANS64 P1, [R11+URZ+0x30c20], R4 ;  /* 0x030c20040b0095a7 */ /* 0x000ea4000802007f */
[----:B--2---:R-:W-:Y:S05]  /*7790*/  @!P1 BRA `(.L_x_311) ;  /* 0xfffffffc00f09947 */ /* 0x004fea000383ffff */
[----:B------:R-:W-:Y:S05]  /*77a0*/  BRA `(.L_x_312) ;  /* 0xfffffff000807947 */ /* 0x000fea000383ffff */
.L_x_292:
[----:B---3--:R3:W4:Y:S02]  /*77b0*/  SYNCS.PHASECHK.TRANS64.TRYWAIT P1, [R11+URZ+0x30c40], R12 ;  /* 0x030c400c0b0075a7 */ /* 0x008724000802017f */
[----:B----4-:R-:W-:Y:S05]  /*77c0*/  @!P1 NANOSLEEP.SYNCS 0x989680 ;  /* 0x009896800000995d */ /* 0x010fea0003900000 */
[----:B------:R-:W4:Y:S02]  /*77d0*/  @!P1 SYNCS.PHASECHK.TRANS64 P1, [R11+URZ+0x30c40], R12 ;  /* 0x030c400c0b0095a7 */ /* 0x000f24000802007f */
[----:B----4-:R-:W-:Y:S05]  /*77e0*/  @!P1 BRA `(.L_x_292) ;  /* 0xfffffffc00f09947 */ /* 0x010fea000383ffff */
[----:B------:R-:W-:Y:S05]  /*77f0*/  BRA `(.L_x_313) ;  /* 0xfffffff000f07947 */ /* 0x000fea000383ffff */
.L_x_294:
[----:B-1----:R1:W2:Y:S02]  /*7800*/  SYNCS.PHASECHK.TRANS64.TRYWAIT P1, [R11+URZ+0x30c28], R12 ;  /* 0x030c280c0b0075a7 */ /* 0x0022a4000802017f */
[----:B--2---:R-:W-:Y:S05]  /*7810*/  @!P1 NANOSLEEP.SYNCS 0x989680 ;  /* 0x009896800000995d */ /* 0x004fea0003900000 */
[----:B------:R-:W2:Y:S02]  /*7820*/  @!P1 SYNCS.PHASECHK.TRANS64 P1, [R11+URZ+0x30c28], R12 ;  /* 0x030c280c0b0095a7 */ /* 0x000ea4000802007f */
[----:B--2---:R-:W-:Y:S05]  /*7830*/  @!P1 BRA `(.L_x_294) ;  /* 0xfffffffc00f09947 */ /* 0x004fea000383ffff */
[----:B------:R-:W-:Y:S05]  /*7840*/  BRA `(.L_x_314) ;  /* 0xfffffff4005c7947 */ /* 0x000fea000383ffff */
.L_x_296:
[----:B----4-:R4:W1:Y:S02]  /*7850*/  SYNCS.PHASECHK.TRANS64.TRYWAIT P0, [R13+URZ+0x30c40], R2 ;  /* 0x030c40020d0075a7 */ /* 0x010864000800017f */
[----:B-1----:R-:W-:Y:S05]  /*7860*/  @!P0 NANOSLEEP.SYNCS 0x989680 ;  /* 0x009896800000895d */ /* 0x002fea0003900000 */
[----:B------:R-:W1:Y:S02]  /*7870*/  @!P0 SYNCS.PHASECHK.TRANS64 P0, [R13+URZ+0x30c40], R2 ;  /* 0x030c40020d0085a7 */ /* 0x000e64000800007f */
[----:B-1----:R-:W-:Y:S05]  /*7880*/  @!P0 BRA `(.L_x_296) ;  /* 0xfffffffc00f08947 */ /* 0x002fea000383ffff */
[----:B------:R-:W-:Y:S05]  /*7890*/  BRA `(.L_x_315) ;  /* 0xfffffff400c87947 */ /* 0x000fea000383ffff */
.L_x_298:
[----:B------:R-:W-:Y:S01]  /*78a0*/  BSSY B0, `(.L_x_316) ;  /* 0x0000006000007945 */ /* 0x000fe20003800000 */
[----:B------:R-:W-:-:S07]  /*78b0*/  IMAD.MOV.U32 R15, RZ, RZ, -0x1 ;  /* 0xffffffffff0f7424 */ /* 0x000fce00078e00ff */
[----:B------:R-:W-:Y:S05]  /*78c0*/  WARPSYNC.COLLECTIVE R15, `(.L_x_317) ;  /* 0x000000000f0c7348 */ /* 0x000fea0003c00000 */
[----:B------:R-:W-:Y:S02]  /*78d0*/  ELECT P6, UR62, PT ;  /* 0x00000000003e782f */ /* 0x000fe400038c0000 */
[----:B------:R-:W-:Y:S01]  /*78e0*/  MOV R14, UR62 ;  /* 0x0000003e000e7c02 */ /* 0x000fe20008000f00 */
[----:B------:R-:W-:Y:S10]  /*78f0*/  ENDCOLLECTIVE ;  /* 0x000000000000791b */ /* 0x000ff40003800000 */
.L_x_317:
[----:B------:R-:W-:Y:S05]  /*7900*/  BSYNC B0 ;  /* 0x0000000000007941 */ /* 0x000fea0003800000 */
.L_x_316:
[----:B------:R-:W-:Y:S01]  /*7910*/  PLOP3.LUT P0, PT, P6, PT, PT, 0x80, 0x0 ;  /* 0x000000000000781c */ /* 0x000fe2000370f070 */
[----:B------:R-:W-:-:S12]  /*7920*/  BRA `(.L_x_318) ;  /* 0xfffffff800547947 */ /* 0x000fd8000383ffff */
.L_x_300:
[----:B-1----:R1:W2:Y:S02]  /*7930*/  SYNCS.PHASECHK.TRANS64.TRYWAIT P1, [R6+URZ], R5 ;  /* 0x00000005060075a7 */ /* 0x0022a4000802017f */
[----:B--2---:R-:W-:Y:S05]  /*7940*/  @!P1 NANOSLEEP.SYNCS 0x989680 ;  /* 0x009896800000995d */ /* 0x004fea0003900000 */
[----:B------:R-:W2:Y:S02]  /*7950*/  @!P1 SYNCS.PHASECHK.TRANS64 P1, [R6+URZ], R5 ;  /* 0x00000005060095a7 */ /* 0x000ea4000802007f */
[----:B--2---:R-:W-:Y:S05]  /*7960*/  @!P1 BRA `(.L_x_300) ;  /* 0xfffffffc00f09947 */ /* 0x004fea000383ffff */
[----:B------:R-:W-:Y:S05]  /*7970*/  BRA `(.L_x_319) ;  /* 0xfffffff800907947 */ /* 0x000fea000383ffff */
.L_x_301:
[----:B--2---:R2:W3:Y:S02]  /*7980*/  SYNCS.PHASECHK.TRANS64.TRYWAIT P1, [R3+URZ], R2 ;  /* 0x00000002030075a7 */ /* 0x0044e4000802017f */
[----:B---3--:R-:W-:Y:S05]  /*7990*/  @!P1 NANOSLEEP.SYNCS 0x989680 ;  /* 0x009896800000995d */ /* 0x008fea0003900000 */
[----:B------:R-:W3:Y:S02]  /*79a0*/  @!P1 SYNCS.PHASECHK.TRANS64 P1, [R3+URZ], R2 ;  /* 0x00000002030095a7 */ /* 0x000ee4000802007f */
[----:B---3--:R-:W-:Y:S05]  /*79b0*/  @!P1 BRA `(.L_x_301) ;  /* 0xfffffffc00f09947 */ /* 0x008fea000383ffff */
[----:B------:R-:W-:Y:S05]  /*79c0*/  BRA `(.L_x_320) ;  /* 0xfffffff800847947 */ /* 0x000fea000383ffff */
.L_x_303:
[----:B--2---:R2:W3:Y:S02]  /*79d0*/  SYNCS.PHASECHK.TRANS64.TRYWAIT P0, [R0+URZ], R5 ;  /* 0x00000005000075a7 */ /* 0x0044e4000800017f */
[----:B---3--:R-:W-:Y:S05]  /*79e0*/  @!P0 NANOSLEEP.SYNCS 0x989680 ;  /* 0x009896800000895d */ /* 0x008fea0003900000 */
[----:B------:R-:W3:Y:S02]  /*79f0*/  @!P0 SYNCS.PHASECHK.TRANS64 P0, [R0+URZ], R5 ;  /* 0x00000005000085a7 */ /* 0x000ee4000800007f */
[----:B---3--:R-:W-:Y:S05]  /*7a00*/  @!P0 BRA `(.L_x_303) ;  /* 0xfffffffc00f08947 */ /* 0x008fea000383ffff */
[----:B------:R-:W-:Y:S05]  /*7a10*/  BRA `(.L_x_321) ;  /* 0xfffffff800887947 */ /* 0x000fea000383ffff */
.L_x_322:
        /* <DEDUP_REMOVED lines=14> */
.L_x_3695:


//--------------------- .text._ZN7cutlass13device_kernelIN5flash11enable_sm90INS1_16FlashAttnBwdSm90INS1_25CollectiveMainloopBwdSm90ILi2ELi2ELi2EN4cute5tupleIJNS5_1CILi1EEES8_S8_EEENS6_IJNS7_ILi128EEESA_NS7_ILi64EEEEEENS_10bfloat16_tEfNS_4arch4Sm90ELb0ELb0ELb0ELb0ELb1ELb1ELb0ELb0ELi2ELi1ELi2ELi2ELb0EEENS1_24CollectiveEpilogueBwdGQAISC_fSF_Li256ELb0ELb1EEENS1_19SingleTileSchedulerILb0ELb0ELb0ELi128EEEEEEEEEvNT_6ParamsE --------------------------
	.section	.text._ZN7cutlass13device_kernelIN5flash11enable_sm90INS1_16FlashAttnBwdSm90INS1_25CollectiveMainloopBwdSm90ILi2ELi2ELi2EN4cute5tupleIJNS5_1CILi1EEES8_S8_EEENS6_IJNS7_ILi128EEESA_NS7_ILi64EEEEEENS_10bfloat16_tEfNS_4arch4Sm90ELb0ELb0ELb0ELb0ELb1ELb1ELb0ELb0ELi2ELi1ELi2ELi2ELb0EEENS1_24CollectiveEpilogueBwdGQAISC_fSF_Li256ELb0ELb1EEENS1_19SingleTileSchedulerILb0ELb0ELb0ELi128EEEEEEEEEvNT_6ParamsE,"ax",@progbits
	.align	128
.text._ZN7cutlass13device_kernelIN5flash11enable_sm90INS1_16FlashAttnBwdSm90INS1_25CollectiveMainloopBwdSm90ILi2ELi2ELi2EN4cute5tupleIJNS5_1CILi1EEES8_S8_EEENS6_IJNS7_ILi128EEESA_NS7_ILi64EEEEEENS_10bfloat16_tEfNS_4arch4Sm90ELb0ELb0ELb0ELb0ELb1ELb1ELb0ELb0ELi2ELi1ELi2ELi2ELb0EEENS1_24CollectiveEpilogueBwdGQAISC_fSF_Li256ELb0ELb1EEENS1_19SingleTileSchedulerILb0ELb0ELb0ELi128EEEEEEEEEvNT_6ParamsE:
        .type           _ZN7cutlass13device_kernelIN5flash11enable_sm90INS1_16FlashAttnBwdSm90INS1_25CollectiveMainloopBwdSm90ILi2ELi2ELi2EN4cute5tupleIJNS5_1CILi1EEES8_S8_EEENS6_IJNS7_ILi128EEESA_NS7_ILi64EEEEEENS_10bfloat16_tEfNS_4arch4Sm90ELb0ELb0ELb0ELb0ELb1ELb1ELb0ELb0ELi2ELi1ELi2ELi2ELb0EEENS1_24CollectiveEpilogueBwdGQAISC_fSF_Li256ELb0ELb1EEENS1_19SingleTileSchedulerILb0ELb0ELb0ELi128EEEEEEEEEvNT_6ParamsE,@function
        .size           _ZN7cutlass13device_kernelIN5flash11enable_sm90INS1_16FlashAttnBwdSm90INS1_25CollectiveMainloopBwdSm90ILi2ELi2ELi2EN4cute5tupleIJNS5_1CILi1EEES8_S8_EEENS6_IJNS7_ILi128EEESA_NS7_ILi64EEEEEENS_10bfloat16_tEfNS_4arch4Sm90ELb0ELb0ELb0ELb0ELb1ELb1ELb0ELb0ELi2ELi1ELi2ELi2ELb0EEENS1_24CollectiveEpilogueBwdGQAISC_fSF_Li256ELb0ELb1EEENS1_19SingleTileSchedulerILb0ELb0ELb0ELi128EEEEEEEEEvNT_6ParamsE,(.L_x_3696 - _ZN7cutlass13device_kernelIN5flash11enable_sm90INS1_16FlashAttnBwdSm90INS1_25CollectiveMainloopBwdSm90ILi2ELi2ELi2EN4cute5tupleIJNS5_1CILi1EEES8_S8_EEENS6_IJNS7_ILi128EEESA_NS7_ILi64EEEEEENS_10bfloat16_tEfNS_4arch4Sm90ELb0ELb0ELb0ELb0ELb1ELb1ELb0ELb0ELi2ELi1ELi2ELi2ELb0EEENS1_24CollectiveEpilogueBwdGQAISC_fSF_Li256ELb0ELb1EEENS1_19SingleTileSchedulerILb0ELb0ELb0ELi128EEEEEEEEEvNT_6ParamsE)
        .other          _ZN7cutlass13device_kernelIN5flash11enable_sm90INS1_16FlashAttnBwdSm90INS1_25CollectiveMainloopBwdSm90ILi2ELi2ELi2EN4cute5tupleIJNS5_1CILi1EEES8_S8_EEENS6_IJNS7_ILi128EEESA_NS7_ILi64EEEEEENS_10bfloat16_tEfNS_4arch4Sm90ELb0ELb0ELb0ELb0ELb1ELb1ELb0ELb0ELi2ELi1ELi2ELi2ELb0EEENS1_24CollectiveEpilogueBwdGQAISC_fSF_Li256ELb0ELb1EEENS1_19SingleTileSchedulerILb0ELb0ELb0ELi128EEEEEEEEEvNT_6ParamsE,@"STO_CUDA_ENTRY STV_DEFAULT"
_ZN7cutlass13device_kernelIN5flash11enable_sm90INS1_16FlashAttnBwdSm90INS1_25CollectiveMainloopBwdSm90ILi2ELi2ELi2EN4cute5tupleIJNS5_1CILi1EEES8_S8_EEENS6_IJNS7_ILi128EEESA_NS7_ILi64EEEEEENS_10bfloat16_tEfNS_4arch4Sm90ELb0ELb0ELb0ELb0ELb1ELb1ELb0ELb0ELi2ELi1ELi2ELi2ELb0EEENS1_24CollectiveEpilogueBwdGQAISC_fSF_Li256ELb0ELb1EEENS1_19SingleTileSchedulerILb0ELb0ELb0ELi128EEEEEEEEEvNT_6ParamsE:
        /* <DEDUP_REMOVED lines=23> */
.L_x_324:
[----:B------:R-:W-:Y:S05]  /*0170*/  BSYNC B0 ;  /* 0x0000000000007941 */ /* 0x000fea0003800000 */
.L_x_323:
        /* <DEDUP_REMOVED lines=34> */
.L_x_325:
        /* <DEDUP_REMOVED lines=22> */
.L_x_326:
[----:B---3--:R-:W-:Y:S01]  /*0500*/  ISETP.NE.AND P0, PT, R2, RZ, PT ;  /* 0x000000ff0200720c */ /* 0x008fe20003f05270 */
[----:B------:R-:W-:Y:S01]  /*0510*/  IMAD.MOV.U32 R16, RZ, RZ, 0x1 ;  /* 0x00000001ff107424 */ /* 0x000fe200078e00ff */
[----:B------:R-:W-:Y:S01]  /*0520*/  NOP ;  /* 0x0000000000007918 */ /* 0x000fe20000000000 */
[----:B------:R-:W-:Y:S01]  /*0530*/  ULDC.64 UR36, c[0x0][0x208] ;  /* 0x0000820000247ab9 */ /* 0x000fe20000000a00 */
[----:B------:R-:W-:Y:S02]  /*0540*/  BSSY B6, `(.L_x_327) ;  /* 0x00007bb000067945 */ /* 0x000fe40003800000 */
[----:B------:R-:W-:Y:S01]  /*0550*/  SEL R16, R16, 0x2, !P0 ;  /* 0x0000000210107807 */ /* 0x000fe20004000000 */
[----:B-12-4-:R-:W-:Y:S06]  /*0560*/  BAR.SYNC.DEFER_BLOCKING 0x0 ;  /* 0x0000000000007b1d */ /* 0x016fec0000010000 */
[----:B------:R-:W-:Y:S05]  /*0570*/  @!P0 BRA `(.L_x_328) ;  /* 0x0000004c00cc8947 */ /* 0x000fea0003800000 */
.L_x_329:
        /* <DEDUP_REMOVED lines=35> */
.L_x_332:
        /* <DEDUP_REMOVED lines=15> */
.L_x_331:
        /* <DEDUP_REMOVED lines=22> */
.L_x_334:
        /* <DEDUP_REMOVED lines=15> */
.L_x_333:
[----:B------:R-:W-:Y:S01]  /*0af0*/  SHF.R.S32.HI R3, RZ, 0x1f, R18 ;  /* 0x0000001fff037819 */ /* 0x000fe20000011412 */
[----:B------:R-:W-:-:S03]  /*0b00*/  UMOV UR4, 0xffffffff ;  /* 0xffffffff00047882 */ /* 0x000fc60000000000 */
[----:B------:R-:W-:-:S04]  /*0b10*/  LEA.HI R0, R3, R18, RZ, 0x7 ;  /* 0x0000001203007211 */ /* 0x000fc800078f38ff */
[----:B------:R-:W-:Y:S01]  /*0b20*/  SHF.R.S32.HI R13, RZ, 0x7, R0 ;  /* 0x00000007ff0d7819 */ /* 0x000fe20000011400 */
[----:B------:R-:W-:Y:S06]  /*0b30*/  BRA.DIV UR4, `(.L_x_335) ;  /* 0x0000007604747947 */ /* 0x000fec000b800000 */
[----:B------:R1:W2:Y:S02]  /*0b40*/  SHFL.IDX PT, R14, R13, RZ, 0x1f ;  /* 0x00001fff0d0e7589 */ /* 0x0002a400000e0000 */
.L_x_432:
        /* <DEDUP_REMOVED lines=9> */
.L_x_336:
        /* <DEDUP_REMOVED lines=165> */
.L_x_349:
[----:B------:R-:W-:-:S13]  /*1630*/  ISETP.NE.AND P0, PT, R5, 0x3, PT ;  /* 0x000000030500780c */ /* 0x000fda0003f05270 */
[----:B---3--:R-:W-:Y:S05]  /*1640*/  @!P0 BRA `(.L_x_339) ;  /* 0x0000000000048947 */ /* 0x008fea0003800000 */
[----:B------:R-:W-:Y:S01]  /*1650*/  BPT.TRAP 0x1 ;  /* 0x000000040000795c */ /* 0x000fe20000300000 */
.L_x_339:
[----:B------:R-:W-:Y:S01]  /*1660*/  IMAD R9, R8, 0x8, R2 ;  /* 0x0000000808097824 */ /* 0x000fe200078e0202 */
[----:B------:R-:W-:-:S04]  /*1670*/  SHF.L.U32 R12, R7, 0x1f, RZ ;  /* 0x0000001f070c7819 */ /* 0x000fc800000006ff */
[----:B------:R1:W2:Y:S01]  /*1680*/  SYNCS.PHASECHK.TRANS64.TRYWAIT P1, [R9+URZ+0x30c10], R12 ;  /* 0x030c100c090075a7 */ /* 0x0002a2000802017f */
[----:B------:R-:W-:Y:S05]  /*1690*/  @!P0 BRA `(.L_x_340) ;  /* 0x0000000000048947 */ /* 0x000fea0003800000 */
[----:B------:R-:W-:Y:S01]  /*16a0*/  BPT.TRAP 0x1 ;  /* 0x000000040000795c */ /* 0x000fe20000300000 */
.L_x_340:
[----:B------:R-:W-:-:S05]  /*16b0*/  VIADD R10, R2, 0x10000 ;  /* 0x00010000020a7836 */ /* 0x000fca0000000000 */
[----:B------:R-:W-:-:S04]  /*16c0*/  SHF.R.U32.HI R10, RZ, 0x4, R10 ;  /* 0x00000004ff0a7819 */ /* 0x000fc8000001160a */
[----:B------:R-:W-:Y:S01]  /*16d0*/  LOP3.LUT R10, R10, 0x3fff, RZ, 0xc0, !PT ;  /* 0x00003fff0a0a7812 */ /* 0x000fe200078ec0ff */
[----:B--2---:R-:W-:Y:S06]  /*16e0*/  @P1 BRA `(.L_x_341) ;  /* 0x0000000000081947 */ /* 0x004fec0003800000 */
[----:B------:R-:W2:Y:S02]  /*16f0*/  SYNCS.PHASECHK.TRANS64.TRYWAIT P1, [R9+URZ+0x30c10], R12 ;  /* 0x030c100c090075a7 */ /* 0x000ea4000802017f */
[----:B--2---:R-:W-:Y:S05]  /*1700*/  @!P1 BRA `(.L_x_342) ;  /* 0x0000006800b09947 */ /* 0x004fea0003800000 */
.L_x_341:
        /* <DEDUP_REMOVED lines=63> */
.L_x_343:
[----:B------:R1:W1:Y:S01]  /*1b00*/  SYNCS.PHASECHK.TRANS64.TRYWAIT P1, [R9+URZ+0x30c30], R12 ;  /* 0x030c300c090075a7 */ /* 0x000262000802017f */
[----:B------:R-:W-:Y:S05]  /*1b10*/  @!P0 BRA `(.L_x_344) ;  /* 0x0000000000048947 */ /* 0x000fea0003800000 */
[----:B------:R-:W-:Y:S01]  /*1b20*/  BPT.TRAP 0x1 ;  /* 0x000000040000795c */ /* 0x000fe20000300000 */
.L_x_344:
[----:B------:R-:W-:-:S05]  /*1b30*/  VIADD R11, R2, 0x18000 ;  /* 0x00018000020b7836 */ /* 0x000fca0000000000 */
[----:B------:R-:W-:-:S04]  /*1b40*/  SHF.R.U32.HI R11, RZ, 0x4, R11 ;  /* 0x00000004ff0b7819 */ /* 0x000fc8000001160b */
[----:B------:R-:W-:-:S04]  /*1b50*/  LOP3.LUT R218, R11, 0x3fff, RZ, 0xc0, !PT ;  /* 0x00003fff0bda7812 */ /* 0x000fc800078ec0ff */
[----:B------:R-:W-:Y:S01]  /*1b60*/  LOP3.LUT R11, R218, 0x10000, RZ, 0xfc, !PT ;  /* 0x00010000da0b7812 */ /* 0x000fe200078efcff */
[----:B-1----:R-:W-:Y:S06]  /*1b70*/  @P1 BRA `(.L_x_345) ;  /* 0x0000000000081947 */ /* 0x002fec0003800000 */
[----:B------:R-:W1:Y:S02]  /*1b80*/  SYNCS.PHASECHK.TRANS64.TRYWAIT P1, [R9+URZ+0x30c30], R12 ;  /* 0x030c300c090075a7 */ /* 0x000e64000802017f */
[----:B-1----:R-:W-:Y:S05]  /*1b90*/  @!P1 BRA `(.L_x_346) ;  /* 0x0000006400a09947 */ /* 0x002fea0003800000 */
.L_x_345:
        /* <DEDUP_REMOVED lines=620> */
.L_x_347:
        /* <DEDUP_REMOVED lines=68> */
.L_x_348:
        /* <DEDUP_REMOVED lines=11> */
.L_x_338:
[----:B------:R-:W4:Y:S01]  /*4750*/  LDC R15, c[0x0][0x850] ;  /* 0x00021400ff0f7b82 */ /* 0x000f220000000800 */
[----:B------:R-:W5:Y:S01]  /*4760*/  S2R R10, SR_CTAID.Y ;  /* 0x00000000000a7919 */ /* 0x000f620000002600 */
[----:B------:R-:W-:Y:S01]  /*4770*/  ULDC.64 UR4, c[0x0][0x818] ;  /* 0x0002060000047ab9 */ /* 0x000fe20000000a00 */
[----:B------:R-:W-:Y:S01]  /*4780*/  ULDC.64 UR6, c[0x0][0x840] ;  /* 0x0002100000067ab9 */ /* 0x000fe20000000a00 */
[----:B------:R-:W1:Y:S01]  /*4790*/  S2R R20, SR_CTAID.X ;  /* 0x0000000000147919 */ /* 0x000e620000002500 */
[----:B------:R-:W3:Y:S01]  /*47a0*/  S2R R21, SR_CTAID.Z ;  /* 0x0000000000157919 */ /* 0x000ee20000002700 */
[----:B----4-:R-:W-:-:S13]  /*47b0*/  ISETP.NE.AND P0, PT, R15, 0x1, PT ;  /* 0x000000010f00780c */ /* 0x010fda0003f05270 */
[----:B------:R-:W5:Y:S01]  /*47c0*/  @P0 LDC R3, c[0x0][0x854] ;  /* 0x00021500ff030b82 */ /* 0x000f620000000800 */
[----:B-1----:R-:W-:-:S05]  /*47d0*/  IMAD.SHL.U32 R6, R20, 0x2000, RZ ;  /* 0x0000200014067824 */ /* 0x002fca00078e00ff */
[----:B--2---:R-:W-:Y:S02]  /*47e0*/  SHF.R.S32.HI R7, RZ, 0x1f, R6 ;  /* 0x0000001fff077819 */ /* 0x004fe40000011406 */
[----:B------:R-:W1:Y:S01]  /*47f0*/  @P0 LDC R5, c[0x0][0x858] ;  /* 0x00021600ff050b82 */ /* 0x000e620000000800 */
[----:B-----5:R-:W-:-:S04]  /*4800*/  @P0 IMAD.HI.U32 R4, R10, R3, RZ ;  /* 0x000000030a040227 */ /* 0x020fc800078e00ff */
[----:B------:R-:W-:Y:S01]  /*4810*/  IMAD.MOV.U32 R3, RZ, RZ, R10 ;  /* 0x000000ffff037224 */ /* 0x000fe200078e000a */
[----:B-1----:R-:W-:-:S04]  /*4820*/  @P0 SHF.R.U32.HI R3, RZ, R5, R4 ;  /* 0x00000005ff030219 */ /* 0x002fc80000011604 */
[----:B------:R-:W-:Y:S01]  /*4830*/  SHF.R.S32.HI R11, RZ, 0x1f, R3 ;  /* 0x0000001fff0b7819 */ /* 0x000fe20000011403 */
[----:B------:R-:W-:-:S04]  /*4840*/  IMAD.WIDE.U32 R4, R3, UR4, R6 ;  /* 0x0000000403047c25 */ /* 0x000fc8000f8e0006 */
[C---:B------:R-:W-:Y:S02]  /*4850*/  IMAD R8, R11.reuse, UR4, RZ ;  /* 0x000000040b087c24 */ /* 0x040fe4000f8e02ff */
[----:B------:R-:W-:Y:S02]  /*4860*/  IMAD R12, R11, UR6, RZ ;  /* 0x000000060b0c7c24 */ /* 0x000fe4000f8e02ff */
[C---:B---3--:R-:W-:Y:S01]  /*4870*/  IMAD R9, R3.reuse, UR5, R8 ;  /* 0x0000000503097c24 */ /* 0x048fe2000f8e0208 */
[----:B------:R-:W-:Y:S01]  /*4880*/  SHF.R.S32.HI R8, RZ, 0x1f, R21 ;  /* 0x0000001fff087819 */ /* 0x000fe20000011415 */
[----:B------:R-:W-:Y:S01]  /*4890*/  IMAD.WIDE.U32 R6, R3, UR6, R6 ;  /* 0x0000000603067c25 */ /* 0x000fe2000f8e0006 */
[----:B------:R-:W-:-:S03]  /*48a0*/  ULDC.64 UR4, c[0x0][0x820] ;  /* 0x0002080000047ab9 */ /* 0x000fc60000000a00 */
[----:B------:R-:W-:Y:S01]  /*48b0*/  IMAD R13, R3, UR7, R12 ;  /* 0x00000007030d7c24 */ /* 0x000fe2000f8e020c */
[----:B------:R-:W-:Y:S01]  /*48c0*/  ULDC.64 UR6, c[0x0][0x848] ;  /* 0x0002120000067ab9 */ /* 0x000fe20000000a00 */
[----:B------:R-:W-:Y:S02]  /*48d0*/  IMAD.IADD R5, R5, 0x1, R9 ;  /* 0x0000000105057824 */ /* 0x000fe400078e0209 */
[C---:B------:R-:W-:Y:S02]  /*48e0*/  IMAD R9, R8.reuse, UR4, RZ ;  /* 0x0000000408097c24 */ /* 0x040fe4000f8e02ff */
[----:B------:R-:W-:Y:S02]  /*48f0*/  IMAD R8, R8, UR6, RZ ;  /* 0x0000000608087c24 */ /* 0x000fe4000f8e02ff */
[----:B------:R-:W-:Y:S02]  /*4900*/  IMAD.IADD R7, R7, 0x1, R13 ;  /* 0x0000000107077824 */ /* 0x000fe400078e020d */
[----:B------:R-:W-:-:S02]  /*4910*/  IMAD R13, R21, UR7, R8 ;  /* 0x00000007150d7c24 */ /* 0x000fc4000f8e0208 */
[----:B------:R-:W1:Y:S01]  /*4920*/  S2R R8, SR_TID.X ;  /* 0x0000000000087919 */ /* 0x000e620000002100 */
[----:B------:R-:W-:Y:S01]  /*4930*/  IMAD.WIDE.U32 R4, R21, UR4, R4 ;  /* 0x0000000415047c25 */ /* 0x000fe2000f8e0004 */
[----:B------:R-:W-:-:S03]  /*4940*/  ULDC UR4, c[0x0][0x740] ;  /* 0x0001d00000047ab9 */ /* 0x000fc60000000800 */
[----:B------:R-:W-:Y:S01]  /*4950*/  FMUL.FTZ R184, R184, UR4 ;  /* 0x00000004b8b87c20 */ /* 0x000fe20008410000 */
[----:B------:R-:W-:Y:S02]  /*4960*/  IMAD R9, R21, UR5, R9 ;  /* 0x0000000515097c24 */ /* 0x000fe4000f8e0209 */
[----:B------:R-:W-:Y:S01]  /*4970*/  FMUL.FTZ R185, R185, UR4 ;  /* 0x00000004b9b97c20 */ /* 0x000fe20008410000 */
[----:B------:R-:W-:-:S04]  /*4980*/  IMAD.WIDE.U32 R6, R21, UR6, R6 ;  /* 0x0000000615067c25 */ /* 0x000fc8000f8e0006 */
        /* <DEDUP_REMOVED lines=34> */
[----:B-1----:R-:W-:-:S05]  /*4bb0*/  ISETP.NE.AND P1, PT, R8, 0x80, PT ;  /* 0x000000800800780c */ /* 0x002fca0003f25270 */
[----:B------:R-:W-:Y:S02]  /*4bc0*/  ULDC UR4, c[0x0][0x870] ;  /* 0x00021c0000047ab9 */ /* 0x000fe40000000800 */
[----:B------:R-:W1:Y:S01]  /*4bd0*/  LDC.64 R16, c[0x0][0x800] ;  /* 0x00020000ff107b82 */ /* 0x000e620000000a00 */
[----:B------:R-:W-:Y:S01]  /*4be0*/  IMAD R9, R20, UR4, RZ ;  /* 0x0000000414097c24 */ /* 0x000fe2000f8e02ff */
[----:B------:R-:W-:Y:S01]  /*4bf0*/  ULDC UR4, c[0x0][0x80c] ;  /* 0x0002030000047ab9 */ /* 0x000fe20000000800 */
[----:B------:R-:W-:Y:S01]  /*4c00*/  BSSY B0, `(.L_x_350) ;  /* 0x000001f000007945 */ /* 0x000fe20003800000 */
[----:B------:R-:W-:Y:S02]  /*4c10*/  IMAD R8, R21, UR4, RZ ;  /* 0x0000000415087c24 */ /* 0x000fe4000f8e02ff */
[----:B------:R-:W-:Y:S01]  /*4c20*/  IMAD R9, R9, UR4, RZ ;  /* 0x0000000409097c24 */ /* 0x000fe2000f8e02ff */
[----:B------:R-:W-:Y:S01]  /*4c30*/  ULDC.64 UR4, c[0x0][0x868] ;  /* 0x00021a0000047ab9 */ /* 0x000fe20000000a00 */
[----:B------:R-:W2:Y:S01]  /*4c40*/  LDC.64 R18, c[0x0][0x828] ;  /* 0x00020a00ff127b82 */ /* 0x000ea20000000a00 */
[----:B------:R-:W-:-:S02]  /*4c50*/  SHF.R.S32.HI R12, RZ, 0x1f, R8 ;  /* 0x0000001fff0c7819 */ /* 0x000fc40000011408 */
[--C-:B------:R-:W-:Y:S01]  /*4c60*/  IADD3 R8, P0, P2, R9, R8, R3.reuse ;  /* 0x0000000809087210 */ /* 0x100fe20007a1e003 */
[----:B------:R-:W-:Y:S01]  /*4c70*/  IMAD.MOV R3, RZ, RZ, -R3 ;  /* 0x000000ffff037224 */ /* 0x000fe200078e0a03 */
[----:B------:R-:W-:-:S03]  /*4c80*/  SHF.R.S32.HI R9, RZ, 0x1f, R9 ;  /* 0x0000001fff097819 */ /* 0x000fc60000011409 */
[----:B------:R-:W-:Y:S01]  /*4c90*/  IMAD R10, R15, R3, R10 ;  /* 0x000000030f0a7224 */ /* 0x000fe200078e020a */
[----:B------:R3:W-:Y:S01]  /*4ca0*/  STS.128 [R0], R152 ;  /* 0x0000009800007388 */ /* 0x0007e20000000c00 */
[----:B------:R-:W-:Y:S01]  /*4cb0*/  IADD3.X R9, R9, R12, R11, P0, P2 ;  /* 0x0000000c09097210 */ /* 0x000fe200007e440b */
[C---:B------:R-:W-:Y:S02]  /*4cc0*/  IMAD.SHL.U32 R12, R8.reuse, 0x4, RZ ;  /* 0x00000004080c7824 */ /* 0x040fe400078e00ff */
[----:B------:R3:W-:Y:S01]  /*4cd0*/  STS.128 [R0+0x800], R156 ;  /* 0x0008009c00007388 */ /* 0x0007e20000000c00 */
[----:B------:R-:W-:Y:S02]  /*4ce0*/  SHF.L.U64.HI R11, R8, 0x2, R9 ;  /* 0x00000002080b7819 */ /* 0x000fe40000010209 */
[----:B------:R-:W-:Y:S01]  /*4cf0*/  IADD3 R8, P3, R12, UR4, RZ ;  /* 0x000000040c087c10 */ /* 0x000fe2000ff7e0ff */
[----:B------:R3:W-:Y:S01]  /*4d00*/  STS.128 [R0+0x1000], R160 ;  /* 0x001000a000007388 */ /* 0x0007e20000000c00 */
[----:B-1----:R-:W-:-:S02]  /*4d10*/  LEA R16, P2, R4, R16, 0x2 ;  /* 0x0000001004107211 */ /* 0x002fc400078410ff */
[----:B------:R-:W-:Y:S01]  /*4d20*/  IADD3.X R9, R11, UR5, RZ, P3, !PT ;  /* 0x000000050b097c10 */ /* 0x000fe20009ffe4ff */
[----:B------:R3:W-:Y:S01]  /*4d30*/  STS.128 [R0+0x1800], R164 ;  /* 0x001800a400007388 */ /* 0x0007e20000000c00 */
[----:B--2---:R-:W-:-:S03]  /*4d40*/  LEA R18, P0, R6, R18, 0x2 ;  /* 0x0000001206127211 */ /* 0x004fc600078010ff */
[----:B------:R3:W-:Y:S04]  /*4d50*/  STS.128 [R0+0x2000], R168 ;  /* 0x002000a800007388 */ /* 0x0007e80000000c00 */
[----:B------:R3:W-:Y:S04]  /*4d60*/  STS.128 [R0+0x2800], R172 ;  /* 0x002800ac00007388 */ /* 0x0007e80000000c00 */
[----:B------:R3:W-:Y:S04]  /*4d70*/  STS.128 [R0+0x3000], R176 ;  /* 0x003000b000007388 */ /* 0x0007e80000000c00 */
[----:B------:R3:W-:Y:S01]  /*4d80*/  STS.128 [R0+0x3800], R180 ;  /* 0x003800b400007388 */ /* 0x0007e20000000c00 */
[----:B------:R-:W-:Y:S05]  /*4d90*/  @P1 BRA `(.L_x_351) ;  /* 0x0000000000141947 */ /* 0x000fea0003800000 */
.L_x_352:
[----:B------:R-:W2:Y:S04]  /*4da0*/  LDG.E.STRONG.GPU R3, desc[UR36][R8.64] ;  /* 0x0000002408037981 */ /* 0x000ea8000c1ef900 */
[----:B--2---:R-:W-:Y:S01]  /*4db0*/  CCTL.IVALL ;  /* 0x00000000ff00798f */ /* 0x004fe20002000000 */
[----:B------:R-:W-:Y:S05]  /*4dc0*/  YIELD ;  /* 0x0000000000007946 */ /* 0x000fea0003800000 */
[----:B------:R-:W-:-:S13]  /*4dd0*/  ISETP.NE.AND P3, PT, R3, R10, PT ;  /* 0x0000000a0300720c */ /* 0x000fda0003f65270 */
[----:B------:R-:W-:Y:S05]  /*4de0*/  @P3 BRA `(.L_x_352) ;  /* 0xfffffffc00ec3947 */ /* 0x000fea000383ffff */
.L_x_351:
[----:B------:R-:W-:Y:S05]  /*4df0*/  BSYNC B0 ;  /* 0x0000000000007941 */ /* 0x000fea0003800000 */
.L_x_350:
[----:B------:R-:W-:Y:S01]  /*4e00*/  UMOV UR4, 0xffffffff ;  /* 0xffffffff00047882 */ /* 0x000fe20000000000 */
[----:B------:R-:W-:Y:S02]  /*4e10*/  LEA.HI.X R14, R4, R17, R14, 0x2, P2 ;  /* 0x00000011040e7211 */ /* 0x000fe400010f140e */
[----:B------:R-:W-:Y:S01]  /*4e20*/  LEA.HI.X R13, R6, R19, R13, 0x2, P0 ;  /* 0x00000013060d7211 */ /* 0x000fe200000f140d */
[----:B------:R-:W-:Y:S06]  /*4e30*/  BRA.DIV UR4, `(.L_x_353) ;  /* 0x00000036040c7947 */ /* 0x000fec000b800000 */
[----:B------:R-:W-:Y:S01]  /*4e40*/  NOP ;  /* 0x0000000000007918 */ /* 0x000fe20000000000 */
.L_x_435:
[----:B------:R-:W-:Y:S01]  /*4e50*/  @!PT LDS RZ, [RZ] ;  /* 0x00000000fffff984 */ /* 0x000fe20000000800 */
[----:B------:R-:W-:Y:S01]  /*4e60*/  @!PT LDS RZ, [RZ] ;  /* 0x00000000fffff984 */ /* 0x000fe20000000800 */
[----:B------:R-:W-:Y:S01]  /*4e70*/  @!PT LDS RZ, [RZ] ;  /* 0x00000000fffff984 */ /* 0x000fe20000000800 */
[----:B------:R-:W-:Y:S01]  /*4e80*/  @!PT LDS RZ, [RZ] ;  /* 0x00000000fffff984 */ /* 0x000fe20000000800 */
[----:B------:R1:W-:Y:S06]  /*4e90*/  MEMBAR.ALL.CTA ;  /* 0x0000000000007992 */ /* 0x0003ec0000008000 */
[----:B-1----:R-:W1:Y:S01]  /*4ea0*/  FENCE.VIEW.ASYNC.S ;  /* 0x00000000000073c6 */ /* 0x002e620000000000 */
[----:B------:R-:W-:Y:S05]  /*4eb0*/  WARPSYNC.ALL ;  /* 0x0000000000007948 */ /* 0x000fea0003800000 */
[----:B------:R-:W-:Y:S01]  /*4ec0*/  BSSY B0, `(.L_x_354) ;  /* 0x0000011000007945 */ /* 0x000fe20003800000 */
        /* <DEDUP_REMOVED lines=9> */
.L_x_356:
[----:B------:R-:W-:Y:S01]  /*4f60*/  @P0 ELECT P2, URZ, PT ;  /* 0x00000000003f082f */ /* 0x000fe20003840000 */
[----:B------:R1:W-:-:S12]  /*4f70*/  UBLKRED.G.S.ADD.F32.RN [UR4], [UR6], UR7, desc[UR8] ;  /* 0x00000804060073bb */ /* 0x0003d800080a1407 */
[----:B------:R-:W-:Y:S02]  /*4f80*/  @P2 PLOP3.LUT P0, PT, P2, PT, PT, 0x8, 0x0 ;  /* 0x000000000000281c */ /* 0x000fe4000170e170 */
[----:B------:R-:W-:-:S11]  /*4f90*/  PLOP3.LUT P2, PT, PT, PT, PT, 0x8, 0x0 ;  /* 0x000000000000781c */ /* 0x000fd60003f4e170 */
[----:B-1----:R-:W-:Y:S05]  /*4fa0*/  @P0 BRA.U.ANY `(.L_x_356) ;  /* 0xfffffffd00ec0947 */ /* 0x002fea000393ffff */
[----:B------:R0:W-:Y:S01]  /*4fb0*/  UTMACMDFLUSH ;  /* 0x00000000000079b7 */ /* 0x0001e20000000000 */
[----:B------:R-:W-:-:S04]  /*4fc0*/  DEPBAR.LE SB0, 0x0 ;  /* 0x000080000000791a */ /* 0x000fc80000000000 */
.L_x_355:
[----:B------:R-:W-:Y:S05]  /*4fd0*/  BSYNC B0 ;  /* 0x0000000000007941 */ /* 0x000fea0003800000 */
.L_x_354:
        /* <DEDUP_REMOVED lines=12> */
[----:B------:R-:W-:-:S05]  /*50a0*/  IMAD.MOV.U32 R3, RZ, RZ, 0x1 ;  /* 0x00000001ff037424 */ /* 0x000fca00078e00ff */
[----:B------:R1:W-:Y:S02]  /*50b0*/  REDG.E.ADD.S32.STRONG.GPU desc[UR36][R8.64], R3 ;  /* 0x000000030800798e */ /* 0x0003e4000c10e3a4 */
.L_x_358:
[----:B------:R-:W-:Y:S05]  /*50c0*/  BSYNC B0 ;  /* 0x0000000000007941 */ /* 0x000fea0003800000 */
.L_x_357:
[----:B------:R-:W-:Y:S06]  /*50d0*/  BAR.SYNC.DEFER_BLOCKING 0x1, 0x100 ;  /* 0x0044000000007b1d */ /* 0x000fec0000010000 */
[----:B------:R-:W-:Y:S01]  /*50e0*/  ULDC.64 UR4, c[0x0][0x860] ;  /* 0x0002180000047ab9 */ /* 0x000fe20000000a00 */
[----:B------:R-:W-:Y:S01]  /*50f0*/  BSSY B0, `(.L_x_359) ;  /* 0x0000011000007945 */ /* 0x000fe20003800000 */
[----:B------:R-:W-:-:S04]  /*5100*/  IADD3 R4, P0, R12, UR4, RZ ;  /* 0x000000040c047c10 */ /* 0x000fc8000ff1e0ff */
[----:B------:R-:W-:Y:S01]  /*5110*/  IADD3.X R5, R11, UR5, RZ, P0, !PT ;  /* 0x000000050b057c10 */ /* 0x000fe200087fe4ff */
        /* <DEDUP_REMOVED lines=8> */
[----:B------:R-:W-:Y:S05]  /*51a0*/  @P1 BRA `(.L_x_360) ;  /* 0x0000000000141947 */ /* 0x000fea0003800000 */
.L_x_361:
[----:B--23--:R-:W2:Y:S04]  /*51b0*/  LDG.E.STRONG.GPU R0, desc[UR36][R4.64] ;  /* 0x0000002404007981 */ /* 0x00cea8000c1ef900 */
[----:B--2---:R-:W-:Y:S01]  /*51c0*/  CCTL.IVALL ;  /* 0x00000000ff00798f */ /* 0x004fe20002000000 */
[----:B------:R-:W-:Y:S05]  /*51d0*/  YIELD ;  /* 0x0000000000007946 */ /* 0x000fea0003800000 */
[----:B------:R-:W-:-:S13]  /*51e0*/  ISETP.NE.AND P0, PT, R0, R10, PT ;  /* 0x0000000a0000720c */ /* 0x000fda0003f05270 */
[----:B------:R-:W-:Y:S05]  /*51f0*/  @P0 BRA `(.L_x_361) ;  /* 0xfffffffc00ec0947 */ /* 0x000fea000383ffff */
.L_x_360:
[----:B------:R-:W-:Y:S05]  /*5200*/  BSYNC B0 ;  /* 0x0000000000007941 */ /* 0x000fea0003800000 */
.L_x_359:
[----:B------:R-:W-:-:S03]  /*5210*/  UMOV UR4, 0xffffffff ;  /* 0xffffffff00047882 */ /* 0x000fc60000000000 */
[----:B------:R-:W-:Y:S05]  /*5220*/  BRA.DIV UR4, `(.L_x_362) ;  /* 0x00000032042c7947 */ /* 0x000fea000b800000 */
[----:B------:R-:W-:Y:S01]  /*5230*/  NOP ;  /* 0x0000000000007918 */ /* 0x000fe20000000000 */
.L_x_438:
[----:B------:R-:W-:Y:S01]  /*5240*/  @!PT LDS RZ, [RZ] ;  /* 0x00000000fffff984 */ /* 0x000fe20000000800 */
[----:B------:R-:W-:Y:S01]  /*5250*/  @!PT LDS RZ, [RZ] ;  /* 0x00000000fffff984 */ /* 0x000fe20000000800 */
[----:B------:R-:W-:Y:S01]  /*5260*/  @!PT LDS RZ, [RZ] ;  /* 0x00000000fffff984 */ /* 0x000fe20000000800 */
[----:B------:R-:W-:Y:S01]  /*5270*/  @!PT LDS RZ, [RZ] ;  /* 0x00000000fffff984 */ /* 0x000fe20000000800 */
[----:B------:R4:W-:Y:S06]  /*5280*/  MEMBAR.ALL.CTA ;  /* 0x0000000000007992 */ /* 0x0009ec0000008000 */
[----:B----4-:R-:W4:Y:S01]  /*5290*/  FENCE.VIEW.ASYNC.S ;  /* 0x00000000000073c6 */ /* 0x010f220000000000 */
[----:B------:R-:W-:Y:S05]  /*52a0*/  WARPSYNC.ALL ;  /* 0x0000000000007948 */ /* 0x000fea0003800000 */
[----:B------:R-:W-:Y:S01]  /*52b0*/  BSSY B0, `(.L_x_363) ;  /* 0x0000011000007945 */ /* 0x000fe20003800000 */
[----:B----4-:R-:W-:Y:S06]  /*52c0*/  BAR.SYNC.DEFER_BLOCKING 0x1, 0x100 ;  /* 0x0044000000007b1d */ /* 0x010fec0000010000 */
        /* <DEDUP_REMOVED lines=8> */
.L_x_365:
[----:B------:R-:W-:Y:S01]  /*5350*/  @P0 ELECT P2, URZ, PT ;  /* 0x00000000003f082f */ /* 0x000fe20003840000 */
[----:B------:R4:W-:-:S12]  /*5360*/  UBLKRED.G.S.ADD.F32.RN [UR4], [UR6], UR7, desc[UR8] ;  /* 0x00000804060073bb */ /* 0x0009d800080a1407 */
[----:B------:R-:W-:Y:S02]  /*5370*/  @P2 PLOP3.LUT P0, PT, P2, PT, PT, 0x8, 0x0 ;  /* 0x000000000000281c */ /* 0x000fe4000170e170 */
[----:B------:R-:W-:-:S11]  /*5380*/  PLOP3.LUT P2, PT, PT, PT, PT, 0x8, 0x0 ;  /* 0x000000000000781c */ /* 0x000fd60003f4e170 */
[----:B----4-:R-:W-:Y:S05]  /*5390*/  @P0 BRA.U.ANY `(.L_x_365) ;  /* 0xfffffffd00ec0947 */ /* 0x010fea000393ffff */
[----:B------:R0:W-:Y:S01]  /*53a0*/  UTMACMDFLUSH ;  /* 0x00000000000079b7 */ /* 0x0001e20000000000 */
[----:B------:R-:W-:-:S04]  /*53b0*/  DEPBAR.LE SB0, 0x0 ;  /* 0x000080000000791a */ /* 0x000fc80000000000 */
.L_x_364:
[----:B------:R-:W-:Y:S05]  /*53c0*/  BSYNC B0 ;  /* 0x0000000000007941 */ /* 0x000fea0003800000 */
.L_x_363:
[----:B------:R-:W-:Y:S01]  /*53d0*/  NOP ;  /* 0x0000000000007918 */ /* 0x000fe20000000000 */
[----:B------:R-:W-:Y:S05]  /*53e0*/  @P1 BRA `(.L_x_330) ;  /* 0x0000002c00401947 */ /* 0x000fea0003800000 */
[----:B-1----:R-:W-:Y:S01]  /*53f0*/  IMAD.MOV.U32 R3, RZ, RZ, 0x1 ;  /* 0x00000001ff037424 */ /* 0x002fe200078e00ff */
        /* <DEDUP_REMOVED lines=8> */
[----:B012345:R-:W-:Y:S04]  /*5480*/  CCTL.IVALL ;  /* 0x00000000ff00798f */ /* 0x03ffe80002000000 */
[----:B------:R1:W-:Y:S01]  /*5490*/  REDG.E.ADD.S32.STRONG.GPU desc[UR36][R4.64], R3 ;  /* 0x000000030400798e */ /* 0x0003e2000c10e3a4 */
[----:B------:R-:W-:Y:S05]  /*54a0*/  BRA `(.L_x_330) ;  /* 0x0000002c00107947 */ /* 0x000fea0003800000 */
.L_x_328:
        /* <DEDUP_REMOVED lines=20> */
[----:B------:R-:W-:Y:S02]  /*55f0*/  UIMAD UR6, UR8, UR10, URZ ;  /* 0x0000000a080672a4 */ /* 0x000fe4000f8e023f */
[----:B------:R-:W-:Y:S01]  /*5600*/  USHF.R.S32.HI UR10, URZ, 0x1f, UR7 ;  /* 0x0000001f3f0a7899 */ /* 0x000fe20008011407 */
[----:B--2---:R-:W-:Y:S01]  /*5610*/  ISETP.GE.AND P1, PT, R4, 0x1, PT ;  /* 0x000000010400780c */ /* 0x004fe20003f26270 */
[----:B------:R-:W-:Y:S02]  /*5620*/  UIMAD UR6, UR9, UR11, UR6 ;  /* 0x0000000b090672a4 */ /* 0x000fe4000f8e0206 */
[----:B------:R-:W-:-:S02]  /*5630*/  UIMAD UR11, UR7, UR13, URZ ;  /* 0x0000000d070b72a4 */ /* 0x000fc4000f8e023f */
[----:B------:R-:W-:Y:S02]  /*5640*/  UIADD3 UR5, UR5, UR6, URZ ;  /* 0x0000000605057290 */ /* 0x000fe4000fffe03f */
[----:B------:R-:W-:Y:S02]  /*5650*/  UIMAD UR6, UR10, UR14, URZ ;  /* 0x0000000e0a0672a4 */ /* 0x000fe4000f8e023f */
[----:B------:R-:W-:Y:S02]  /*5660*/  UIADD3 UR10, UP0, UR11, UR9, URZ ;  /* 0x000000090b0a7290 */ /* 0x000fe4000ff1e03f */
        /* <DEDUP_REMOVED lines=13> */
[----:B------:R-:W-:-:S04]  /*5740*/  LEA.HI R3, R3, R0, RZ, 0x7 ;  /* 0x0000000003037211 */ /* 0x000fc800078f38ff */
        /* <DEDUP_REMOVED lines=17> */
.L_x_392:
        /* <DEDUP_REMOVED lines=17> */
.L_x_370:
[----:B------:R-:W2:Y:S04]  /*5970*/  LDG.E.STRONG.GPU R6, desc[UR36][R2.64] ;  /* 0x0000002402067981 */ /* 0x000ea8000c1ef900 */
[----:B--2---:R-:W-:Y:S01]  /*5980*/  CCTL.IVALL ;  /* 0x00000000ff00798f */ /* 0x004fe20002000000 */
[----:B------:R-:W-:Y:S05]  /*5990*/  YIELD ;  /* 0x0000000000007946 */ /* 0x000fea0003800000 */
[----:B------:R-:W-:-:S13]  /*59a0*/  ISETP.NE.AND P3, PT, R6, UR26, PT ;  /* 0x0000001a06007c0c */ /* 0x000fda000bf65270 */
[----:B------:R-:W-:Y:S05]  /*59b0*/  @P3 BRA `(.L_x_370) ;  /* 0xfffffffc00ec3947 */ /* 0x000fea000383ffff */
.L_x_369:
[----:B------:R-:W-:Y:S05]  /*59c0*/  BSYNC B0 ;  /* 0x0000000000007941 */ /* 0x000fea0003800000 */
.L_x_368:
[----:B------:R-:W-:-:S03]  /*59d0*/  UMOV UR23, 0xffffffff ;  /* 0xffffffff00177882 */ /* 0x000fc60000000000 */
[----:B------:R-:W-:Y:S05]  /*59e0*/  BRA.DIV UR23, `(.L_x_371) ;  /* 0x0000002a17587947 */ /* 0x000fea000b800000 */
[----:B------:R-:W-:Y:S01]  /*59f0*/  NOP ;  /* 0x0000000000007918 */ /* 0x000fe20000000000 */
.L_x_441:
        /* <DEDUP_REMOVED lines=19> */
.L_x_373:
[----:B------:R-:W-:Y:S05]  /*5b30*/  BSYNC B0 ;  /* 0x0000000000007941 */ /* 0x000fea0003800000 */
.L_x_372:
        /* <DEDUP_REMOVED lines=13> */
.L_x_375:
[----:B------:R-:W-:Y:S05]  /*5c10*/  BSYNC B0 ;  /* 0x0000000000007941 */ /* 0x000fea0003800000 */
.L_x_374:
[----:B------:R-:W-:Y:S06]  /*5c20*/  BAR.ARV 0xa, 0xa0 ;  /* 0x0282800000007b1d */ /* 0x000fec0000002000 */
[----:B------:R-:W-:Y:S04]  /*5c30*/  BSSY B0, `(.L_x_376) ;  /* 0x0000003000007945 */ /* 0x000fe80003800000 */
[----:B------:R-:W-:Y:S05]  /*5c40*/  @!P0 BRA `(.L_x_377) ;  /* 0x0000000000048947 */ /* 0x000fea0003800000 */
[----:B------:R-:W-:-:S04]  /*5c50*/  DEPBAR.LE SB0, 0x0 ;  /* 0x000080000000791a */ /* 0x000fc80000000000 */
.L_x_377:
[----:B------:R-:W-:Y:S05]  /*5c60*/  BSYNC B0 ;  /* 0x0000000000007941 */ /* 0x000fea0003800000 */
.L_x_376:
        /* <DEDUP_REMOVED lines=19> */
.L_x_379:
[----:B------:R-:W-:Y:S05]  /*5da0*/  BSYNC B0 ;  /* 0x0000000000007941 */ /* 0x000fea0003800000 */
.L_x_378:
        /* <DEDUP_REMOVED lines=9> */
.L_x_382:
[----:B------:R-:W2:Y:S04]  /*5e40*/  LDG.E.STRONG.GPU R6, desc[UR36][R2.64] ;  /* 0x0000002402067981 */ /* 0x000ea8000c1ef900 */
[----:B--2---:R-:W-:Y:S01]  /*5e50*/  CCTL.IVALL ;  /* 0x00000000ff00798f */ /* 0x004fe20002000000 */
[----:B------:R-:W-:Y:S05]  /*5e60*/  YIELD ;  /* 0x0000000000007946 */ /* 0x000fea0003800000 */
[----:B------:R-:W-:-:S13]  /*5e70*/  ISETP.NE.AND P3, PT, R6, UR26, PT ;  /* 0x0000001a06007c0c */ /* 0x000fda000bf65270 */
[----:B------:R-:W-:Y:S05]  /*5e80*/  @P3 BRA `(.L_x_382) ;  /* 0xfffffffc00ec3947 */ /* 0x000fea000383ffff */
.L_x_381:
[----:B------:R-:W-:Y:S05]  /*5e90*/  BSYNC B0 ;  /* 0x0000000000007941 */ /* 0x000fea0003800000 */
.L_x_380:
[----:B------:R-:W-:-:S03]  /*5ea0*/  UMOV UR8, 0xffffffff ;  /* 0xffffffff00087882 */ /* 0x000fc60000000000 */
[----:B------:R-:W-:Y:S05]  /*5eb0*/  BRA.DIV UR8, `(.L_x_383) ;  /* 0x0000002608407947 */ /* 0x000fea000b800000 */
[----:B------:R-:W-:Y:S01]  /*5ec0*/  NOP ;  /* 0x0000000000007918 */ /* 0x000fe20000000000 */
.L_x_444:
        /* <DEDUP_REMOVED lines=13> */
.L_x_385:
[----:B------:R-:W-:Y:S05]  /*5fa0*/  BSYNC B0 ;  /* 0x0000000000007941 */ /* 0x000fea0003800000 */
.L_x_384:
        /* <DEDUP_REMOVED lines=13> */
.L_x_387:
[----:B------:R-:W-:Y:S05]  /*6080*/  BSYNC B0 ;  /* 0x0000000000007941 */ /* 0x000fea0003800000 */
.L_x_386:
[----:B------:R-:W-:Y:S06]  /*6090*/  BAR.ARV 0xa, 0xa0 ;  /* 0x0282800000007b1d */ /* 0x000fec0000002000 */
[----:B------:R-:W-:Y:S04]  /*60a0*/  BSSY B0, `(.L_x_388) ;  /* 0x0000003000007945 */ /* 0x000fe80003800000 */
[----:B------:R-:W-:Y:S05]  /*60b0*/  @!P0 BRA `(.L_x_389) ;  /* 0x0000000000048947 */ /* 0x000fea0003800000 */
[----:B------:R-:W-:-:S04]  /*60c0*/  DEPBAR.LE SB0, 0x0 ;  /* 0x000080000000791a */ /* 0x000fc80000000000 */
.L_x_389:
[----:B------:R-:W-:Y:S05]  /*60d0*/  BSYNC B0 ;  /* 0x0000000000007941 */ /* 0x000fea0003800000 */
.L_x_388:
        /* <DEDUP_REMOVED lines=19> */
.L_x_391:
[----:B------:R-:W-:Y:S05]  /*6210*/  BSYNC B0 ;  /* 0x0000000000007941 */ /* 0x000fea0003800000 */
.L_x_390:
[----:B------:R-:W-:Y:S02]  /*6220*/  UIADD3 UR4, UR4, 0x2, URZ ;  /* 0x0000000204047890 */ /* 0x000fe4000fffe03f */
[----:B------:R-:W-:Y:S01]  /*6230*/  UIADD3 UR5, UR5, 0x1, URZ ;  /* 0x0000000105057890 */ /* 0x000fe2000fffe03f */
[----:B------:R-:W-:Y:S11]  /*6240*/  @P2 BRA `(.L_x_392) ;  /* 0xfffffff400842947 */ /* 0x000ff6000383ffff */
.L_x_367:
        /* <DEDUP_REMOVED lines=13> */
.L_x_395:
[----:B------:R-:W2:Y:S04]  /*6320*/  LDG.E.STRONG.GPU R0, desc[UR36][R2.64] ;  /* 0x0000002402007981 */ /* 0x000ea8000c1ef900 */
[----:B--2---:R-:W-:Y:S01]  /*6330*/  CCTL.IVALL ;  /* 0x00000000ff00798f */ /* 0x004fe20002000000 */
[----:B------:R-:W-:Y:S05]  /*6340*/  YIELD ;  /* 0x0000000000007946 */ /* 0x000fea0003800000 */
[----:B------:R-:W-:-:S13]  /*6350*/  ISETP.NE.AND P2, PT, R0, UR26, PT ;  /* 0x0000001a00007c0c */ /* 0x000fda000bf45270 */
[----:B------:R-:W-:Y:S05]  /*6360*/  @P2 BRA `(.L_x_395) ;  /* 0xfffffffc00ec2947 */ /* 0x000fea000383ffff */
.L_x_394:
[----:B------:R-:W-:Y:S05]  /*6370*/  BSYNC B0 ;  /* 0x0000000000007941 */ /* 0x000fea0003800000 */
.L_x_393:
[----:B------:R-:W-:-:S03]  /*6380*/  UMOV UR5, 0xffffffff ;  /* 0xffffffff00057882 */ /* 0x000fc60000000000 */
[----:B------:R-:W-:Y:S05]  /*6390*/  BRA.DIV UR5, `(.L_x_396) ;  /* 0x0000002205247947 */ /* 0x000fea000b800000 */
[----:B------:R-:W-:Y:S01]  /*63a0*/  NOP ;  /* 0x0000000000007918 */ /* 0x000fe20000000000 */
.L_x_447:
        /* <DEDUP_REMOVED lines=22> */
.L_x_398:
[----:B------:R-:W-:Y:S05]  /*6510*/  BSYNC B0 ;  /* 0x0000000000007941 */ /* 0x000fea0003800000 */
.L_x_397:
        /* <DEDUP_REMOVED lines=20> */
.L_x_400:
[----:B------:R-:W-:Y:S05]  /*6660*/  BSYNC B0 ;  /* 0x0000000000007941 */ /* 0x000fea0003800000 */
.L_x_399:
[----:B------:R-:W-:Y:S06]  /*6670*/  BAR.ARV 0xa, 0xa0 ;  /* 0x0282800000007b1d */ /* 0x000fec0000002000 */
[----:B------:R-:W-:Y:S04]  /*6680*/  BSSY B0, `(.L_x_401) ;  /* 0x0000003000007945 */ /* 0x000fe80003800000 */
[----:B------:R-:W-:Y:S05]  /*6690*/  @!P0 BRA `(.L_x_402) ;  /* 0x0000000000048947 */ /* 0x000fea0003800000 */
[----:B------:R-:W-:-:S04]  /*66a0*/  DEPBAR.LE SB0, 0x0 ;  /* 0x000080000000791a */ /* 0x000fc80000000000 */
.L_x_402:
[----:B------:R-:W-:Y:S05]  /*66b0*/  BSYNC B0 ;  /* 0x0000000000007941 */ /* 0x000fea0003800000 */
.L_x_401:
        /* <DEDUP_REMOVED lines=19> */
.L_x_366:
        /* <DEDUP_REMOVED lines=55> */
.L_x_448:
        /* <DEDUP_REMOVED lines=10> */
.L_x_406:
        /* <DEDUP_REMOVED lines=64> */
.L_x_417:
[----:B------:R-:W-:-:S04]  /*7000*/  SHF.L.U32 R21, R9, 0x1f, RZ ;  /* 0x0000001f09157819 */ /* 0x000fc800000006ff */
[----:B-1----:R-:W1:Y:S02]  /*7010*/  SYNCS.PHASECHK.TRANS64.TRYWAIT P1, [R11+URZ+0x30c40], R21 ;  /* 0x030c40150b0075a7 */ /* 0x002e64000802017f */
[----:B-12---:R-:W-:Y:S05]  /*7020*/  @!P1 BRA `(.L_x_409) ;  /* 0x0000001400309947 */ /* 0x006fea0003800000 */
.L_x_449:
[----:B------:R-:W-:Y:S05]  /*7030*/  @P0 BRA `(.L_x_410) ;  /* 0x0000000000140947 */ /* 0x000fea0003800000 */
[----:B------:R-:W-:Y:S01]  /*7040*/  ISETP.NE.AND P1, PT, R14, RZ, PT ;  /* 0x000000ff0e00720c */ /* 0x000fe20003f25270 */
[----:B------:R-:W-:-:S04]  /*7050*/  IMAD.MOV.U32 R0, RZ, RZ, 0x4200 ;  /* 0x00004200ff007424 */ /* 0x000fc800078e00ff */
[----:B------:R2:W-:Y:S08]  /*7060*/  SYNCS.ARRIVE.TRANS64 RZ, [R11+URZ+0x30c30], R0 ;  /* 0x030c30000bff79a7 */ /* 0x0005f0000800003f */
[----:B------:R-:W-:Y:S05]  /*7070*/  @!P1 BRA `(.L_x_410) ;  /* 0x0000000000049947 */ /* 0x000fea0003800000 */
[----:B------:R-:W-:Y:S01]  /*7080*/  BPT.TRAP 0x1 ;  /* 0x000000040000795c */ /* 0x000fe20000300000 */
.L_x_410:
        /* <DEDUP_REMOVED lines=29> */
.L_x_450:
[----:B------:R-:W-:Y:S05]  /*7260*/  @P0 BRA `(.L_x_412) ;  /* 0x0000000000140947 */ /* 0x000fea0003800000 */
[----:B------:R-:W-:Y:S01]  /*7270*/  ISETP.NE.AND P1, PT, R14, RZ, PT ;  /* 0x000000ff0e00720c */ /* 0x000fe20003f25270 */
[----:B------:R-:W-:-:S04]  /*7280*/  IMAD.MOV.U32 R2, RZ, RZ, 0x4200 ;  /* 0x00004200ff027424 */ /* 0x000fc800078e00ff */
[----:B------:R3:W-:Y:S08]  /*7290*/  SYNCS.ARRIVE.TRANS64 RZ, [R11+URZ+0x30c18], R2 ;  /* 0x030c18020bff79a7 */ /* 0x0007f0000800003f */
[----:B------:R-:W-:Y:S05]  /*72a0*/  @!P1 BRA `(.L_x_412) ;  /* 0x0000000000049947 */ /* 0x000fea0003800000 */
[----:B------:R-:W-:Y:S01]  /*72b0*/  BPT.TRAP 0x1 ;  /* 0x000000040000795c */ /* 0x000fe20000300000 */
.L_x_412:
        /* <DEDUP_REMOVED lines=20> */
.L_x_451:
        /* <DEDUP_REMOVED lines=9> */
.L_x_414:
        /* <DEDUP_REMOVED lines=24> */
.L_x_453:
[----:B------:R-:W-:Y:S05]  /*7610*/  @P0 BRA `(.L_x_416) ;  /* 0x0000000000140947 */ /* 0x000fea0003800000 */
[----:B------:R-:W-:Y:S01]  /*7620*/  ISETP.NE.AND P1, PT, R14, RZ, PT ;  /* 0x000000ff0e00720c */ /* 0x000fe20003f25270 */
[----:B-1----:R-:W-:-:S04]  /*7630*/  IMAD.MOV.U32 R4, RZ, RZ, 0x4200 ;  /* 0x00004200ff047424 */ /* 0x002fc800078e00ff */
[----:B------:R2:W-:Y:S08]  /*7640*/  SYNCS.ARRIVE.TRANS64 RZ, [R11+URZ+0x30c10], R4 ;  /* 0x030c10040bff79a7 */ /* 0x0005f0000800003f */
[----:B------:R-:W-:Y:S05]  /*7650*/  @!P1 BRA `(.L_x_416) ;  /* 0x0000000000049947 */ /* 0x000fea0003800000 */
[----:B------:R-:W-:Y:S01]  /*7660*/  BPT.TRAP 0x1 ;  /* 0x000000040000795c */ /* 0x000fe20000300000 */
.L_x_416:
        /* <DEDUP_REMOVED lines=22> */
.L_x_408:
[----:B------:R-:W-:-:S13]  /*77d0*/  ISETP.NE.AND P1, PT, R19, RZ, PT ;  /* 0x000000ff1300720c */ /* 0x000fda0003f25270 */
[----:B------:R-:W-:Y:S05]  /*77e0*/  @!P1 BRA `(.L_x_407) ;  /* 0x0000000000f09947 */ /* 0x000fea0003800000 */
[----:B------:R-:W-:-:S04]  /*77f0*/  SHF.L.U32 R12, R9, 0x1f, RZ ;  /* 0x0000001f090c7819 */ /* 0x000fc800000006ff */
[----:B------:R-:W3:Y:S02]  /*7800*/  SYNCS.PHASECHK.TRANS64.TRYWAIT P1, [R11+URZ+0x30c40], R12 ;  /* 0x030c400c0b0075a7 */ /* 0x000ee4000802017f */
[----:B---3--:R-:W-:Y:S05]  /*7810*/  @!P1 BRA `(.L_x_418) ;  /* 0x0000000c00889947 */ /* 0x008fea0003800000 */
.L_x_454:
[----:B------:R-:W-:Y:S05]  /*7820*/  @P0 BRA `(.L_x_419) ;  /* 0x0000000000140947 */ /* 0x000fea0003800000 */
[----:B------:R-:W-:Y:S01]  /*7830*/  ISETP.NE.AND P1, PT, R14, RZ, PT ;  /* 0x000000ff0e00720c */ /* 0x000fe20003f25270 */
[----:B-12---:R-:W-:-:S04]  /*7840*/  IMAD.MOV.U32 R4, RZ, RZ, 0x4200 ;  /* 0x00004200ff047424 */ /* 0x006fc800078e00ff */
[----:B------:R4:W-:Y:S08]  /*7850*/  SYNCS.ARRIVE.TRANS64 RZ, [R11+URZ+0x30c30], R4 ;  /* 0x030c30040bff79a7 */ /* 0x0009f0000800003f */
[----:B------:R-:W-:Y:S05]  /*7860*/  @!P1 BRA `(.L_x_419) ;  /* 0x0000000000049947 */ /* 0x000fea0003800000 */
[----:B------:R-:W-:Y:S01]  /*7870*/  BPT.TRAP 0x1 ;  /* 0x000000040000795c */ /* 0x000fe20000300000 */
.L_x_419:
        /* <DEDUP_REMOVED lines=26> */
.L_x_455:
[----:B------:R-:W-:Y:S05]  /*7a20*/  @P0 BRA `(.L_x_421) ;  /* 0x0000000000140947 */ /* 0x000fea0003800000 */
[----:B------:R-:W-:Y:S01]  /*7a30*/  ISETP.NE.AND P0, PT, R14, RZ, PT ;  /* 0x000000ff0e00720c */ /* 0x000fe20003f05270 */
[----:B------:R-:W-:-:S04]  /*7a40*/  IMAD.MOV.U32 R4, RZ, RZ, 0x4200 ;  /* 0x00004200ff047424 */ /* 0x000fc800078e00ff */
[----:B------:R2:W-:Y:S08]  /*7a50*/  SYNCS.ARRIVE.TRANS64 RZ, [R11+URZ+0x30c18], R4 ;  /* 0x030c18040bff79a7 */ /* 0x0005f0000800003f */
[----:B------:R-:W-:Y:S05]  /*7a60*/  @!P0 BRA `(.L_x_421) ;  /* 0x0000000000048947 */ /* 0x000fea0003800000 */
[----:B------:R-:W-:Y:S01]  /*7a70*/  BPT.TRAP 0x1 ;  /* 0x000000040000795c */ /* 0x000fe20000300000 */
.L_x_421:
        /* <DEDUP_REMOVED lines=19> */
.L_x_407:
[----:B------:R-:W4:Y:S01]  /*7bb0*/  S2R R2, SR_TID.X ;  /* 0x0000000000027919 */ /* 0x000f220000002100 */
[----:B------:R-:W-:Y:S01]  /*7bc0*/  IMAD R13, R20, 0x8, R11 ;  /* 0x00000008140d7824 */ /* 0x000fe200078e020b */
[----:B----4-:R-:W-:Y:S02]  /*7bd0*/  LOP3.LUT R3, R2, 0x7f, RZ, 0xc0, !PT ;  /* 0x0000007f02037812 */ /* 0x010fe400078ec0ff */
[----:B------:R-:W-:Y:S02]  /*7be0*/  SHF.L.U32 R2, R9, 0x1f, RZ ;  /* 0x0000001f09027819 */ /* 0x000fe400000006ff */
[----:B------:R-:W-:Y:S02]  /*7bf0*/  ISETP.NE.AND P1, PT, R3, RZ, PT ;  /* 0x000000ff0300720c */ /* 0x000fe40003f25270 */
[----:B------:R-:W4:Y:S02]  /*7c00*/  SYNCS.PHASECHK.TRANS64.TRYWAIT P0, [R13+URZ+0x30c40], R2 ;  /* 0x030c40020d0075a7 */ /* 0x000f24000800017f */
[----:B----4-:R-:W-:Y:S09]  /*7c10*/  @!P0 BRA `(.L_x_422) ;  /* 0x0000000800b08947 */ /* 0x010ff20003800000 */
.L_x_456:
[----:B------:R-:W-:Y:S05]  /*7c20*/  @P1 BRA `(.L_x_423) ;  /* 0x0000000000181947 */ /* 0x000fea0003800000 */
[----:B------:R-:W5:Y:S01]  /*7c30*/  S2R R3, SR_TID.X ;  /* 0x0000000000037919 */ /* 0x000f620000002100 */
[----:B----4-:R-:W-:-:S04]  /*7c40*/  IMAD.MOV.U32 R2, RZ, RZ, 0x4200 ;  /* 0x00004200ff027424 */ /* 0x010fc800078e00ff */
[----:B------:R4:W-:Y:S01]  /*7c50*/  SYNCS.ARRIVE.TRANS64 RZ, [R13+URZ+0x30c30], R2 ;  /* 0x030c30020dff79a7 */ /* 0x0009e2000800003f */
[----:B-----5:R-:W-:-:S13]  /*7c60*/  LOP3.LUT P0, RZ, R3, 0x1f, RZ, 0xc0, !PT ;  /* 0x0000001f03ff7812 */ /* 0x020fda000780c0ff */
[----:B----4-:R-:W-:Y:S05]  /*7c70*/  @!P0 BRA `(.L_x_423) ;  /* 0x0000000000048947 */ /* 0x010fea0003800000 */
[----:B--2---:R-:W-:Y:S01]  /*7c80*/  BPT.TRAP 0x1 ;  /* 0x000000040000795c */ /* 0x004fe20000300000 */
.L_x_423:
        /* <DEDUP_REMOVED lines=33> */
.L_x_404:
[----:B------:R-:W-:Y:S05]  /*7ea0*/  BSYNC B0 ;  /* 0x0000000000007941 */ /* 0x000fea0003800000 */
.L_x_403:
[----:B------:R-:W-:-:S03]  /*7eb0*/  UMOV UR6, 0xffffffff ;  /* 0xffffffff00067882 */ /* 0x000fc60000000000 */
[----:B------:R-:W-:Y:S05]  /*7ec0*/  BRA.DIV UR6, `(.L_x_424) ;  /* 0x0000000a06187947 */ /* 0x000fea000b800000 */
[----:B------:R-:W-:-:S13]  /*7ed0*/  ELECT P0, URZ, PT ;  /* 0x00000000003f782f */ /* 0x000fda0003800000 */
.L_x_459:
[----:B------:R-:W-:Y:S05]  /*7ee0*/  @!P0 BRA `(.L_x_330) ;  /* 0x0000000000808947 */ /* 0x000fea0003800000 */
[----:B------:R-:W-:-:S04]  /*7ef0*/  LOP3.LUT R16, R16, 0x2, RZ, 0xfc, !PT ;  /* 0x0000000210107812 */ /* 0x000fc800078efcff */
[----:B------:R-:W-:-:S13]  /*7f00*/  ISETP.NE.AND P0, PT, R16, 0x3, PT ;  /* 0x000000031000780c */ /* 0x000fda0003f05270 */
[----:B------:R-:W-:Y:S05]  /*7f10*/  @!P0 BRA `(.L_x_425) ;  /* 0x0000000000048947 */ /* 0x000fea0003800000 */
[----:B------:R-:W-:Y:S01]  /*7f20*/  BPT.TRAP 0x1 ;  /* 0x000000040000795c */ /* 0x000fe20000300000 */
.L_x_425:
        /* <DEDUP_REMOVED lines=15> */
.L_x_460:
[----:B------:R-:W2:Y:S02]  /*8020*/  SYNCS.PHASECHK.TRANS64.TRYWAIT P1, [R3+URZ], R2 ;  /* 0x00000002030075a7 */ /* 0x000ea4000802017f */
[----:B--2---:R-:W-:Y:S05]  /*8030*/  @!P1 BRA `(.L_x_427) ;  /* 0x0000000400f49947 */ /* 0x004fea0003800000 */
.L_x_461:
[----:B------:R-:W-:Y:S05]  /*8040*/  @!P0 BRA `(.L_x_428) ;  /* 0x0000000000048947 */ /* 0x000fea0003800000 */
[----:B------:R-:W-:Y:S01]  /*8050*/  BPT.TRAP 0x1 ;  /* 0x000000040000795c */ /* 0x000fe20000300000 */
.L_x_428:
[----:B--2---:R-:W-:-:S04]  /*8060*/  VIADD R3, R7, 0x30c40 ;  /* 0x00030c4007037836 */ /* 0x004fc80000000000 */
[----:B------:R-:W-:-:S04]  /*8070*/  IMAD R0, R0, 0x8, R3 ;  /* 0x0000000800007824 */ /* 0x000fc800078e0203 */
[----:B------:R-:W2:Y:S02]  /*8080*/  SYNCS.PHASECHK.TRANS64.TRYWAIT P0, [R0+URZ], R5 ;  /* 0x00000005000075a7 */ /* 0x000ea4000800017f */
[----:B--2---:R-:W-:Y:S05]  /*8090*/  @!P0 BRA `(.L_x_429) ;  /* 0x0000000400f08947 */ /* 0x004fea0003800000 */
.L_x_462:
[----:B------:R-:W-:-:S07]  /*80a0*/  IMAD R3, R4, 0x8, R3 ;  /* 0x0000000804037824 */ /* 0x000fce00078e0203 */
.L_x_430:
[----:B---3--:R3:W4:Y:S02]  /*80b0*/  SYNCS.PHASECHK.TRANS64.TRYWAIT P0, [R3+URZ], R2 ;  /* 0x00000002030075a7 */ /* 0x008724000800017f */
[----:B----4-:R-:W-:Y:S05]  /*80c0*/  @!P0 NANOSLEEP.SYNCS 0x989680 ;  /* 0x009896800000895d */ /* 0x010fea0003900000 */
[----:B------:R-:W4:Y:S02]  /*80d0*/  @!P0 SYNCS.PHASECHK.TRANS64 P0, [R3+URZ], R2 ;  /* 0x00000002030085a7 */ /* 0x000f24000800007f */
[----:B----4-:R-:W-:Y:S05]  /*80e0*/  @!P0 BRA `(.L_x_430) ;  /* 0xfffffffc00f08947 */ /* 0x010fea000383ffff */
.L_x_330:
[----:B------:R-:W-:Y:S05]  /*80f0*/  BSYNC B6 ;  /* 0x0000000000067941 */ /* 0x000fea0003800000 */
.L_x_327:
[----:B------:R-:W-:Y:S05]  /*8100*/  EXIT ;  /* 0x000000000000794d */ /* 0x000fea0003800000 */
.L_x_335:
[----:B------:R-:W-:Y:S02]  /*8110*/  IMAD.MOV.U32 R12, RZ, RZ, RZ ;  /* 0x000000ffff0c7224 */ /* 0x000fe400078e00ff */
[----:B------:R-:W-:Y:S02]  /*8120*/  IMAD.MOV.U32 R11, RZ, RZ, 0x1f ;  /* 0x0000001fff0b7424 */ /* 0x000fe400078e00ff */
[----:B------:R-:W-:-:S07]  /*8130*/  IMAD.MOV.U32 R15, RZ, RZ, -0x1 ;  /* 0xffffffffff0f7424 */ /* 0x000fce00078e00ff */
[----:B------:R-:W-:Y:S05]  /*8140*/  WARPSYNC.COLLECTIVE R15, `(.L_x_431) ;  /* 0x000000000f087348 */ /* 0x000fea0003c00000 */
[----:B------:R1:W2:Y:S02]  /*8150*/  SHFL.IDX P6, R14, R13, R12, R11 ;  /* 0x0000000c0d0e7389 */ /* 0x0002a400000c000b */
[----:B-12---:R-:W-:Y:S01]  /*8160*/  ENDCOLLECTIVE ;  /* 0x000000000000791b */ /* 0x006fe20003800000 */
.L_x_431:
[----:B------:R-:W-:Y:S05]  /*8170*/  BRA `(.L_x_432) ;  /* 0xffffff8800747947 */ /* 0x000fea000383ffff */
.L_x_337:
[----:B--2---:R2:W3:Y:S02]  /*8180*/  SYNCS.PHASECHK.TRANS64.TRYWAIT P0, [R2+URZ+0x30c00], R7 ;  /* 0x030c0007020075a7 */ /* 0x0044e4000800017f */
[----:B---3--:R-:W-:Y:S05]  /*8190*/  @!P0 NANOSLEEP.SYNCS 0x989680 ;  /* 0x009896800000895d */ /* 0x008fea0003900000 */
[----:B------:R-:W3:Y:S02]  /*81a0*/  @!P0 SYNCS.PHASECHK.TRANS64 P0, [R2+URZ+0x30c00], R7 ;  /* 0x030c0007020085a7 */ /* 0x000ee4000800007f */
[----:B---3--:R-:W-:Y:S05]  /*81b0*/  @!P0 BRA `(.L_x_337) ;  /* 0xfffffffc00f08947 */ /* 0x008fea000383ffff */
[----:B------:R-:W-:Y:S05]  /*81c0*/  BRA `(.L_x_336) ;  /* 0xffffff8800847947 */ /* 0x000fea000383ffff */
.L_x_342:
[----:B--2---:R2:W3:Y:S02]  /*81d0*/  SYNCS.PHASECHK.TRANS64.TRYWAIT P1, [R9+URZ+0x30c10], R12 ;  /* 0x030c100c090075a7 */ /* 0x0044e4000802017f */
[----:B---3--:R-:W-:Y:S05]  /*81e0*/  @!P1 NANOSLEEP.SYNCS 0x989680 ;  /* 0x009896800000995d */ /* 0x008fea0003900000 */
[----:B------:R-:W3:Y:S02]  /*81f0*/  @!P1 SYNCS.PHASECHK.TRANS64 P1, [R9+URZ+0x30c10], R12 ;  /* 0x030c100c090095a7 */ /* 0x000ee4000802007f */
[----:B---3--:R-:W-:Y:S05]  /*8200*/  @!P1 BRA `(.L_x_342) ;  /* 0xfffffffc00f09947 */ /* 0x008fea000383ffff */
[----:B------:R-:W-:Y:S05]  /*8210*/  BRA `(.L_x_341) ;  /* 0xffffff94003c7947 */ /* 0x000fea000383ffff */
.L_x_346:
[----:B------:R1:W1:Y:S02]  /*8220*/  SYNCS.PHASECHK.TRANS64.TRYWAIT P1, [R9+URZ+0x30c30], R12 ;  /* 0x030c300c090075a7 */ /* 0x000264000802017f */
[----:B-1----:R-:W-:Y:S05]  /*8230*/  @!P1 NANOSLEEP.SYNCS 0x989680 ;  /* 0x009896800000995d */ /* 0x002fea0003900000 */
[----:B------:R-:W1:Y:S02]  /*8240*/  @!P1 SYNCS.PHASECHK.TRANS64 P1, [R9+URZ+0x30c30], R12 ;  /* 0x030c300c090095a7 */ /* 0x000e64000802007f */
[----:B-1----:R-:W-:Y:S05]  /*8250*/  @!P1 BRA `(.L_x_346) ;  /* 0xfffffffc00f09947 */ /* 0x002fea000383ffff */
[----:B------:R-:W-:Y:S05]  /*8260*/  BRA `(.L_x_345) ;  /* 0xffffff98004c7947 */ /* 0x000fea000383ffff */
.L_x_353:
[----:B------:R-:W-:Y:S01]  /*8270*/  BSSY B0, `(.L_x_433) ;  /* 0x0000005000007945 */ /* 0x000fe20003800000 */
[----:B------:R-:W-:-:S07]  /*8280*/  IMAD.MOV.U32 R15, RZ, RZ, -0x1 ;  /* 0xffffffffff0f7424 */ /* 0x000fce00078e00ff */
[----:B---3--:R-:W-:Y:S05]  /*8290*/  WARPSYNC.COLLECTIVE R15, `(.L_x_434) ;  /* 0x000000000f087348 */ /* 0x008fea0003c00000 */
[----:B------:R-:W-:Y:S01]  /*82a0*/  NOP ;  /* 0x0000000000007918 */ /* 0x000fe20000000000 */
[----:B---3--:R-:W-:Y:S01]  /*82b0*/  ENDCOLLECTIVE ;  /* 0x000000000000791b */ /* 0x008fe20003800000 */
.L_x_434:
[----:B------:R-:W-:Y:S05]  /*82c0*/  BSYNC B0 ;  /* 0x0000000000007941 */ /* 0x000fea0003800000 */
.L_x_433:
[----:B------:R-:W-:Y:S05]  /*82d0*/  BRA `(.L_x_435) ;  /* 0xffffffc800dc7947 */ /* 0x000fea000383ffff */
.L_x_362:
[----:B------:R-:W-:Y:S01]  /*82e0*/  BSSY B0, `(.L_x_436) ;  /* 0x0000005000007945 */ /* 0x000fe20003800000 */
[----:B------:R-:W-:-:S07]  /*82f0*/  IMAD.MOV.U32 R15, RZ, RZ, -0x1 ;  /* 0xffffffffff0f7424 */ /* 0x000fce00078e00ff */
[----:B-123--:R-:W-:Y:S05]  /*8300*/  WARPSYNC.COLLECTIVE R15, `(.L_x_437) ;  /* 0x000000000f087348 */ /* 0x00efea0003c00000 */
[----:B------:R-:W-:Y:S01]  /*8310*/  NOP ;  /* 0x0000000000007918 */ /* 0x000fe20000000000 */
[----:B-123--:R-:W-:Y:S01]  /*8320*/  ENDCOLLECTIVE ;  /* 0x000000000000791b */ /* 0x00efe20003800000 */
.L_x_437:
[----:B------:R-:W-:Y:S05]  /*8330*/  BSYNC B0 ;  /* 0x0000000000007941 */ /* 0x000fea0003800000 */
.L_x_436:
[----:B------:R-:W-:Y:S05]  /*8340*/  BRA `(.L_x_438) ;  /* 0xffffffcc00bc7947 */ /* 0x000fea000383ffff */
.L_x_371:
[----:B------:R-:W-:Y:S01]  /*8350*/  BSSY B0, `(.L_x_439) ;  /* 0x0000005000007945 */ /* 0x000fe20003800000 */
[----:B------:R-:W-:-:S07]  /*8360*/  IMAD.MOV.U32 R15, RZ, RZ, -0x1 ;  /* 0xffffffffff0f7424 */ /* 0x000fce00078e00ff */
[----:B------:R-:W-:Y:S05]  /*8370*/  WARPSYNC.COLLECTIVE R15, `(.L_x_440) ;  /* 0x000000000f087348 */ /* 0x000fea0003c00000 */
[----:B------:R-:W-:Y:S01]  /*8380*/  NOP ;  /* 0x0000000000007918 */ /* 0x000fe20000000000 */
[----:B------:R-:W-:Y:S01]  /*8390*/  ENDCOLLECTIVE ;  /* 0x000000000000791b */ /* 0x000fe20003800000 */
.L_x_440:
[----:B------:R-:W-:Y:S05]  /*83a0*/  BSYNC B0 ;  /* 0x0000000000007941 */ /* 0x000fea0003800000 */
.L_x_439:
[----:B------:R-:W-:Y:S05]  /*83b0*/  BRA `(.L_x_441) ;  /* 0xffffffd400907947 */ /* 0x000fea000383ffff */
.L_x_383:
[----:B------:R-:W-:Y:S01]  /*83c0*/  BSSY B0, `(.L_x_442) ;  /* 0x0000005000007945 */ /* 0x000fe20003800000 */
[----:B------:R-:W-:-:S07]  /*83d0*/  IMAD.MOV.U32 R15, RZ, RZ, -0x1 ;  /* 0xffffffffff0f7424 */ /* 0x000fce00078e00ff */
[----:B------:R-:W-:Y:S05]  /*83e0*/  WARPSYNC.COLLECTIVE R15, `(.L_x_443) ;  /* 0x000000000f087348 */ /* 0x000fea0003c00000 */
[----:B------:R-:W-:Y:S01]  /*83f0*/  NOP ;  /* 0x0000000000007918 */ /* 0x000fe20000000000 */
[----:B------:R-:W-:Y:S01]  /*8400*/  ENDCOLLECTIVE ;  /* 0x000000000000791b */ /* 0x000fe20003800000 */
.L_x_443:
[----:B------:R-:W-:Y:S05]  /*8410*/  BSYNC B0 ;  /* 0x0000000000007941 */ /* 0x000fea0003800000 */
.L_x_442:
[----:B------:R-:W-:Y:S05]  /*8420*/  BRA `(.L_x_444) ;  /* 0xffffffd800a87947 */ /* 0x000fea000383ffff */
.L_x_396:
[----:B------:R-:W-:Y:S01]  /*8430*/  BSSY B0, `(.L_x_445) ;  /* 0x0000005000007945 */ /* 0x000fe20003800000 */
[----:B------:R-:W-:-:S07]  /*8440*/  IMAD.MOV.U32 R15, RZ, RZ, -0x1 ;  /* 0xffffffffff0f7424 */ /* 0x000fce00078e00ff */
[----:B------:R-:W-:Y:S05]  /*8450*/  WARPSYNC.COLLECTIVE R15, `(.L_x_446) ;  /* 0x000000000f087348 */ /* 0x000fea0003c00000 */
[----:B------:R-:W-:Y:S01]  /*8460*/  NOP ;  /* 0x0000000000007918 */ /* 0x000fe20000000000 */
[----:B------:R-:W-:Y:S01]  /*8470*/  ENDCOLLECTIVE ;  /* 0x000000000000791b */ /* 0x000fe20003800000 */
.L_x_446:
[----:B------:R-:W-:Y:S05]  /*8480*/  BSYNC B0 ;  /* 0x0000000000007941 */ /* 0x000fea0003800000 */
.L_x_445:
[----:B------:R-:W-:Y:S05]  /*8490*/  BRA `(.L_x_447) ;  /* 0xffffffdc00c47947 */ /* 0x000fea000383ffff */
.L_x_405:
[----:B-1----:R1:W2:Y:S02]  /*84a0*/  SYNCS.PHASECHK.TRANS64.TRYWAIT P1, [R11+URZ+0x30c20], R0 ;  /* 0x030c20000b0075a7 */ /* 0x0022a4000802017f */
[----:B--2---:R-:W-:Y:S05]  /*84b0*/  @!P1 NANOSLEEP.SYNCS 0x989680 ;  /* 0x009896800000995d */ /* 0x004fea0003900000 */
[----:B------:R-:W2:Y:S02]  /*84c0*/  @!P1 SYNCS.PHASECHK.TRANS64 P1, [R11+URZ+0x30c20], R0 ;  /* 0x030c20000b0095a7 */ /* 0x000ea4000802007f */
[----:B--2---:R-:W-:Y:S05]  /*84d0*/  @!P1 BRA `(.L_x_405) ;  /* 0xfffffffc00f09947 */ /* 0x004fea000383ffff */
[----:B------:R-:W-:Y:S05]  /*84e0*/  BRA `(.L_x_448) ;  /* 0xffffffe4009c7947 */ /* 0x000fea000383ffff */
.L_x_409:
[----:B-1----:R1:W2:Y:S02]  /*84f0*/  SYNCS.PHASECHK.TRANS64.TRYWAIT P1, [R11+URZ+0x30c40], R21 ;  /* 0x030c40150b0075a7 */ /* 0x0022a4000802017f */
[----:B--2---:R-:W-:Y:S05]  /*8500*/  @!P1 NANOSLEEP.SYNCS 0x989680 ;  /* 0x009896800000995d */ /* 0x004fea0003900000 */
[----:B------:R-:W2:Y:S02]  /*8510*/  @!P1 SYNCS.PHASECHK.TRANS64 P1, [R11+URZ+0x30c40], R21 ;  /* 0x030c40150b0095a7 */ /* 0x000ea4000802007f */
[----:B--2---:R-:W-:Y:S05]  /*8520*/  @!P1 BRA `(.L_x_409) ;  /* 0xfffffffc00f09947 */ /* 0x004fea000383ffff */
[----:B------:R-:W-:Y:S05]  /*8530*/  BRA `(.L_x_449) ;  /* 0xffffffe800bc7947 */ /* 0x000fea000383ffff */
.L_x_411:
[----:B--2---:R2:W3:Y:S02]  /*8540*/  SYNCS.PHASECHK.TRANS64.TRYWAIT P1, [R11+URZ+0x30c28], R21 ;  /* 0x030c28150b0075a7 */ /* 0x0044e4000802017f */
[----:B---3--:R-:W-:Y:S05]  /*8550*/  @!P1 NANOSLEEP.SYNCS 0x989680 ;  /* 0x009896800000995d */ /* 0x008fea0003900000 */
[----:B------:R-:W3:Y:S02]  /*8560*/  @!P1 SYNCS.PHASECHK.TRANS64 P1, [R11+URZ+0x30c28], R21 ;  /* 0x030c28150b0095a7 */ /* 0x000ee4000802007f */
[----:B---3--:R-:W-:Y:S05]  /*8570*/  @!P1 BRA `(.L_x_411) ;  /* 0xfffffffc00f09947 */ /* 0x008fea000383ffff */
[----:B------:R-:W-:Y:S05]  /*8580*/  BRA `(.L_x_450) ;  /* 0xffffffec00347947 */ /* 0x000fea000383ffff */
.L_x_413:
[----:B---3--:R3:W4:Y:S02]  /*8590*/  SYNCS.PHASECHK.TRANS64.TRYWAIT P1, [R11+URZ+0x30c48], R21 ;  /* 0x030c48150b0075a7 */ /* 0x008724000802017f */
[----:B----4-:R-:W-:Y:S05]  /*85a0*/  @!P1 NANOSLEEP.SYNCS 0x989680 ;  /* 0x009896800000995d */ /* 0x010fea0003900000 */
[----:B------:R-:W4:Y:S02]  /*85b0*/  @!P1 SYNCS.PHASECHK.TRANS64 P1, [R11+URZ+0x30c48], R21 ;  /* 0x030c48150b0095a7 */ /* 0x000f24000802007f */
[----:B----4-:R-:W-:Y:S05]  /*85c0*/  @!P1 BRA `(.L_x_413) ;  /* 0xfffffffc00f09947 */ /* 0x010fea000383ffff */
[----:B------:R-:W-:Y:S05]  /*85d0*/  BRA `(.L_x_451) ;  /* 0xffffffec00887947 */ /* 0x000fea000383ffff */
.L_x_415:
[----:B------:R-:W-:-:S07]  /*85e0*/  SHF.L.U32 R4, R9, 0x1f, RZ ;  /* 0x0000001f09047819 */ /* 0x000fce00000006ff */
.L_x_452:
[----:B-1----:R1:W2:Y:S02]  /*85f0*/  SYNCS.PHASECHK.TRANS64.TRYWAIT P1, [R11+URZ+0x30c20], R4 ;  /* 0x030c20040b0075a7 */ /* 0x0022a4000802017f */
[----:B--2---:R-:W-:Y:S05]  /*8600*/  @!P1 NANOSLEEP.SYNCS 0x989680 ;  /* 0x009896800000995d */ /* 0x004fea0003900000 */
[----:B------:R-:W2:Y:S02]  /*8610*/  @!P1 SYNCS.PHASECHK.TRANS64 P1, [R11+URZ+0x30c20], R4 ;  /* 0x030c20040b0095a7 */ /* 0x000ea4000802007f */
[----:B--2---:R-:W-:Y:S05]  /*8620*/  @!P1 BRA `(.L_x_452) ;  /* 0xfffffffc00f09947 */ /* 0x004fea000383ffff */
[----:B------:R-:W-:Y:S05]  /*8630*/  BRA `(.L_x_453) ;  /* 0xffffffec00f47947 */ /* 0x000fea000383ffff */
.L_x_418:
[----:B---3--:R3:W4:Y:S02]  /*8640*/  SYNCS.PHASECHK.TRANS64.TRYWAIT P1, [R11+URZ+0x30c40], R12 ;  /* 0x030c400c0b0075a7 */ /* 0x008724000802017f */
[----:B----4-:R-:W-:Y:S05]  /*8650*/  @!P1 NANOSLEEP.SYNCS 0x989680 ;  /* 0x009896800000995d */ /* 0x010fea0003900000 */
[----:B------:R-:W4:Y:S02]  /*8660*/  @!P1 SYNCS.PHASECHK.TRANS64 P1, [R11+URZ+0x30c40], R12 ;  /* 0x030c400c0b0095a7 */ /* 0x000f24000802007f */
[----:B----4-:R-:W-:Y:S05]  /*8670*/  @!P1 BRA `(.L_x_418) ;  /* 0xfffffffc00f09947 */ /* 0x010fea000383ffff */
[----:B------:R-:W-:Y:S05]  /*8680*/  BRA `(.L_x_454) ;  /* 0xfffffff000647947 */ /* 0x000fea000383ffff */
.L_x_420:
[----:B-1----:R1:W2:Y:S02]  /*8690*/  SYNCS.PHASECHK.TRANS64.TRYWAIT P1, [R11+URZ+0x30c28], R12 ;  /* 0x030c280c0b0075a7 */ /* 0x0022a4000802017f */
[----:B--2---:R-:W-:Y:S05]  /*86a0*/  @!P1 NANOSLEEP.SYNCS 0x989680 ;  /* 0x009896800000995d */ /* 0x004fea0003900000 */
[----:B------:R-:W2:Y:S02]  /*86b0*/  @!P1 SYNCS.PHASECHK.TRANS64 P1, [R11+URZ+0x30c28], R12 ;  /* 0x030c280c0b0095a7 */ /* 0x000ea4000802007f */
[----:B--2---:R-:W-:Y:S05]  /*86c0*/  @!P1 BRA `(.L_x_420) ;  /* 0xfffffffc00f09947 */ /* 0x004fea000383ffff */
[----:B------:R-:W-:Y:S05]  /*86d0*/  BRA `(.L_x_455) ;  /* 0xfffffff000d07947 */ /* 0x000fea000383ffff */
.L_x_422:
[----:B----4-:R4:W1:Y:S02]  /*86e0*/  SYNCS.PHASECHK.TRANS64.TRYWAIT P0, [R13+URZ+0x30c40], R2 ;  /* 0x030c40020d0075a7 */ /* 0x010864000800017f */
[----:B-1----:R-:W-:Y:S05]  /*86f0*/  @!P0 NANOSLEEP.SYNCS 0x989680 ;  /* 0x009896800000895d */ /* 0x002fea0003900000 */
[----:B------:R-:W1:Y:S02]  /*8700*/  @!P0 SYNCS.PHASECHK.TRANS64 P0, [R13+URZ+0x30c40], R2 ;  /* 0x030c40020d0085a7 */ /* 0x000e64000800007f */
[----:B-1----:R-:W-:Y:S05]  /*8710*/  @!P0 BRA `(.L_x_422) ;  /* 0xfffffffc00f08947 */ /* 0x002fea000383ffff */
[----:B------:R-:W-:Y:S05]  /*8720*/  BRA `(.L_x_456) ;  /* 0xfffffff4003c7947 */ /* 0x000fea000383ffff */
.L_x_424:
[----:B------:R-:W-:Y:S01]  /*8730*/  BSSY B0, `(.L_x_457) ;  /* 0x0000006000007945 */ /* 0x000fe20003800000 */
[----:B------:R-:W-:-:S07]  /*8740*/  IMAD.MOV.U32 R15, RZ, RZ, -0x1 ;  /* 0xffffffffff0f7424 */ /* 0x000fce00078e00ff */
[----:B------:R-:W-:Y:S05]  /*8750*/  WARPSYNC.COLLECTIVE R15, `(.L_x_458) ;  /* 0x000000000f0c7348 */ /* 0x000fea0003c00000 */
[----:B------:R-:W-:Y:S02]  /*8760*/  ELECT P6, UR62, PT ;  /* 0x00000000003e782f */ /* 0x000fe400038c0000 */
[----:B------:R-:W-:Y:S01]  /*8770*/  MOV R14, UR62 ;  /* 0x0000003e000e7c02 */ /* 0x000fe20008000f00 */
[----:B------:R-:W-:Y:S10]  /*8780*/  ENDCOLLECTIVE ;  /* 0x000000000000791b */ /* 0x000ff40003800000 */
.L_x_458:
[----:B------:R-:W-:Y:S05]  /*8790*/  BSYNC B0 ;  /* 0x0000000000007941 */ /* 0x000fea0003800000 */
.L_x_457:
[----:B------:R-:W-:Y:S01]  /*87a0*/  PLOP3.LUT P0, PT, P6, PT, PT, 0x80, 0x0 ;  /* 0x000000000000781c */ /* 0x000fe2000370f070 */
[----:B------:R-:W-:-:S12]  /*87b0*/  BRA `(.L_x_459) ;  /* 0xfffffff400c87947 */ /* 0x000fd8000383ffff */
.L_x_426:
[----:B-1----:R1:W2:Y:S02]  /*87c0*/  SYNCS.PHASECHK.TRANS64.TRYWAIT P1, [R6+URZ], R5 ;  /* 0x00000005060075a7 */ /* 0x0022a4000802017f */
[----:B--2---:R-:W-:Y:S05]  /*87d0*/  @!P1 NANOSLEEP.SYNCS 0x989680 ;  /* 0x009896800000995d */ /* 0x004fea0003900000 */
[----:B------:R-:W2:Y:S02]  /*87e0*/  @!P1 SYNCS.PHASECHK.TRANS64 P1, [R6+URZ], R5 ;  /* 0x00000005060095a7 */ /* 0x000ea4000802007f */
[----:B--2---:R-:W-:Y:S05]  /*87f0*/  @!P1 BRA `(.L_x_426) ;  /* 0xfffffffc00f09947 */ /* 0x004fea000383ffff */
[----:B------:R-:W-:Y:S05]  /*8800*/  BRA `(.L_x_460) ;  /* 0xfffffff800047947 */ /* 0x000fea000383ffff */
.L_x_427:
[----:B--2---:R2:W3:Y:S02]  /*8810*/  SYNCS.PHASECHK.TRANS64.TRYWAIT P1, [R3+URZ], R2 ;  /* 0x00000002030075a7 */ /* 0x0044e4000802017f */
[----:B---3--:R-:W-:Y:S05]  /*8820*/  @!P1 NANOSLEEP.SYNCS 0x989680 ;  /* 0x009896800000995d */ /* 0x008fea0003900000 */
[----:B------:R-:W3:Y:S02]  /*8830*/  @!P1 SYNCS.PHASECHK.TRANS64 P1, [R3+URZ], R2 ;  /* 0x00000002030095a7 */ /* 0x000ee4000802007f */
[----:B---3--:R-:W-:Y:S05]  /*8840*/  @!P1 BRA `(.L_x_427) ;  /* 0xfffffffc00f09947 */ /* 0x008fea000383ffff */
[----:B------:R-:W-:Y:S05]  /*8850*/  BRA `(.L_x_461) ;  /* 0xfffffff400f87947 */ /* 0x000fea000383ffff */
.L_x_429:
[----:B--2---:R2:W3:Y:S02]  /*8860*/  SYNCS.PHASECHK.TRANS64.TRYWAIT P0, [R0+URZ], R5 ;  /* 0x00000005000075a7 */ /* 0x0044e4000800017f */
[----:B---3--:R-:W-:Y:S05]  /*8870*/  @!P0 NANOSLEEP.SYNCS 0x989680 ;  /* 0x009896800000895d */ /* 0x008fea0003900000 */
[----:B------:R-:W3:Y:S02]  /*8880*/  @!P0 SYNCS.PHASECHK.TRANS64 P0, [R0+URZ], R5 ;  /* 0x00000005000085a7 */ /* 0x000ee4000800007f */
[----:B---3--:R-:W-:Y:S05]  /*8890*/  @!P0 BRA `(.L_x_429) ;  /* 0xfffffffc00f08947 */ /* 0x008fea000383ffff */
[----:B------:R-:W-:Y:S05]  /*88a0*/  BRA `(.L_x_462) ;  /* 0xfffffff400fc7947 */ /* 0x000fea000383ffff */
.L_x_463:
        /* <DEDUP_REMOVED lines=13> */
.L_x_3696:


//--------------------- .text._ZN7cutlass13device_kernelIN5flash11enable_sm90INS1_16FlashAttnBwdSm90INS1_25CollectiveMainloopBwdSm90ILi2ELi2ELi2EN4cute5tupleIJNS5_1CILi1EEES8_S8_EEENS6_IJNS7_ILi128EEESA_NS7_ILi64EEEEEENS_10bfloat16_tEfNS_4arch4Sm90ELb0ELb0ELb0ELb1ELb0ELb1ELb0ELb0ELi2ELi1ELi2ELi2ELb0EEENS1_21CollectiveEpilogueBwdISC_SD_SF_Li256ELb1ELb0ELi1EEENS1_19SingleTileSchedulerILb1ELb0ELb0ELi128EEEEEEEEEvNT_6ParamsE --------------------------
	.section	.text._ZN7cutlass13device_kernelIN5flash11enable_sm90INS1_16FlashAttnBwdSm90INS1_25CollectiveMainloopBwdSm90ILi2ELi2ELi2EN4cute5tupleIJNS5_1CILi1EEES8_S8_EEENS6_IJNS7_ILi128EEESA_NS7_ILi64EEEEEENS_10bfloat16_tEfNS_4arch4Sm90ELb0ELb0ELb0ELb1ELb0ELb1ELb0ELb0ELi2ELi1ELi2ELi2ELb0EEENS1_21CollectiveEpilogueBwdISC_SD_SF_Li256ELb1ELb0ELi1EEENS1_19SingleTileSchedulerILb1ELb0ELb0ELi128EEEEEEEEEvNT_6ParamsE,"ax",@progbits
	.align	128
.text._ZN7cutlass13device_kernelIN5flash11enable_sm90INS1_16FlashAttnBwdSm90INS1_25CollectiveMainloopBwdSm90ILi2ELi2ELi2EN4cute5tupleIJNS5_1CILi1EEES8_S8_EEENS6_IJNS7_ILi128EEESA_NS7_ILi64EEEEEENS_10bfloat16_tEfNS_4arch4Sm90ELb0ELb0ELb0ELb1ELb0ELb1ELb0ELb0ELi2ELi1ELi2ELi2ELb0EEENS1_21CollectiveEpilogueBwdISC_SD_SF_Li256ELb1ELb0ELi1EEENS1_19SingleTileSchedulerILb1ELb0ELb0ELi128EEEEEEEEEvNT_6ParamsE:
        .type           _ZN7cutlass13device_kernelIN5flash11enable_sm90INS1_16FlashAttnBwdSm90INS1_25CollectiveMainloopBwdSm90ILi2ELi2ELi2EN4cute5tupleIJNS5_1CILi1EEES8_S8_EEENS6_IJNS7_ILi128EEESA_NS7_ILi64EEEEEENS_10bfloat16_tEfNS_4arch4Sm90ELb0ELb0ELb0ELb1ELb0ELb1ELb0ELb0ELi2ELi1ELi2ELi2ELb0EEENS1_21CollectiveEpilogueBwdISC_SD_SF_Li256ELb1ELb0ELi1EEENS1_19SingleTileSchedulerILb1ELb0ELb0ELi128EEEEEEEEEvNT_6ParamsE,@function
        .size           _ZN7cutlass13device_kernelIN5flash11enable_sm90INS1_16FlashAttnBwdSm90INS1_25CollectiveMainloopBwdSm90ILi2ELi2ELi2EN4cute5tupleIJNS5_1CILi1EEES8_S8_EEENS6_IJNS7_ILi128EEESA_NS7_ILi64EEEEEENS_10bfloat16_tEfNS_4arch4Sm90ELb0ELb0ELb0ELb1ELb0ELb1ELb0ELb0ELi2ELi1ELi2ELi2ELb0EEENS1_21CollectiveEpilogueBwdISC_SD_SF_Li256ELb1ELb0ELi1EEENS1_19SingleTileSchedulerILb1ELb0ELb0ELi128EEEEEEEEEvNT_6ParamsE,(.L_x_3697 - _ZN7cutlass13device_kernelIN5flash11enable_sm90INS1_16FlashAttnBwdSm90INS1_25CollectiveMainloopBwdSm90ILi2ELi2ELi2EN4cute5tupleIJNS5_1CILi1EEES8_S8_EEENS6_IJNS7_ILi128EEESA_NS7_ILi64EEEEEENS_10bfloat16_tEfNS_4arch4Sm90ELb0ELb0ELb0ELb1ELb0ELb1ELb0ELb0ELi2ELi1ELi2ELi2ELb0EEENS1_21CollectiveEpilogueBwdISC_SD_SF_Li256ELb1ELb0ELi1EEENS1_19SingleTileSchedulerILb1ELb0ELb0ELi128EEEEEEEEEvNT_6ParamsE)
        .other          _ZN7cutlass13device_kernelIN5flash11enable_sm90INS1_16FlashAttnBwdSm90INS1_25CollectiveMainloopBwdSm90ILi2ELi2ELi2EN4cute5tupleIJNS5_1CILi1EEES8_S8_EEENS6_IJNS7_ILi128EEESA_NS7_ILi64EEEEEENS_10bfloat16_tEfNS_4arch4Sm90ELb0ELb0ELb0ELb1ELb0ELb1ELb0ELb0ELi2ELi1ELi2ELi2ELb0EEENS1_21CollectiveEpilogueBwdISC_SD_SF_Li256ELb1ELb0ELi1EEENS1_19SingleTileSchedulerILb1ELb0ELb0ELi128EEEEEEEEEvNT_6ParamsE,@"STO_CUDA_ENTRY STV_DEFAULT"
_ZN7cutlass13device_kernelIN5flash11enable_sm90INS1_16FlashAttnBwdSm90INS1_25CollectiveMainloopBwdSm90ILi2ELi2ELi2EN4cute5tupleIJNS5_1CILi1EEES8_S8_EEENS6_IJNS7_ILi128EEESA_NS7_ILi64EEEEEENS_10bfloat16_tEfNS_4arch4Sm90ELb0ELb0ELb0ELb1ELb0ELb1ELb0ELb0ELi2ELi1ELi2ELi2ELb0EEENS1_21CollectiveEpilogueBwdISC_SD_SF_Li256ELb1ELb0ELi1EEENS1_19SingleTileSchedulerILb1ELb0ELb0ELi128EEEEEEEEEvNT_6ParamsE:
        /* <DEDUP_REMOVED lines=23> */
.L_x_465:
[----:B------:R-:W-:Y:S05]  /*0170*/  BSYNC B0 ;  /* 0x0000000000007941 */ /* 0x000fea0003800000 */
.L_x_464:
        /* <DEDUP_REMOVED lines=34> */
.L_x_466:
        /* <DEDUP_REMOVED lines=22> */
.L_x_467:
[----:B---3--:R-:W-:Y:S01]  /*0500*/  ISETP.NE.AND P0, PT, R2, RZ, PT ;  /* 0x000000ff0200720c */ /* 0x008fe20003f05270 */
[----:B------:R-:W-:Y:S01]  /*0510*/  IMAD.MOV.U32 R2, RZ, RZ, 0x1 ;  /* 0x00000001ff027424 */ /* 0x000fe200078e00ff */
[----:B------:R-:W-:Y:S01]  /*0520*/  NOP ;  /* 0x0000000000007918 */ /* 0x000fe20000000000 */
[----:B------:R-:W-:Y:S01]  /*0530*/  ULDC.64 UR38, c[0x0][0x208] ;  /* 0x0000820000267ab9 */ /* 0x000fe20000000a00 */
[----:B------:R-:W-:Y:S02]  /*0540*/  BSSY B6, `(.L_x_468) ;  /* 0x000094c000067945 */ /* 0x000fe40003800000 */
[----:B------:R-:W-:-:S05]  /*0550*/  SEL R2, R2, 0x2, !P0 ;  /* 0x0000000202027807 */ /* 0x000fca0004000000 */
[----:B------:R3:W-:Y:S01]  /*0560*/  STL [R1+0x10], R2 ;  /* 0x0000100201007387 */ /* 0x0007e20000100800 */
[----:B-12-4-:R-:W-:Y:S06]  /*0570*/  BAR.SYNC.DEFER_BLOCKING 0x0 ;  /* 0x0000000000007b1d */ /* 0x016fec0000010000 */
[----:B------:R-:W-:Y:S05]  /*0580*/  @!P0 BRA `(.L_x_469) ;  /* 0x0000006400a48947 */ /* 0x000fea0003800000 */
.L_x_470:
[----:B------:R-:W-:-:S08]  /*0590*/  NOP ;  /* 0x0000000000007918 */ /* 0x000fd00000000000 */
[----:B------:R-:W1:Y:S02]  /*05a0*/  USETMAXREG.TRY_ALLOC.CTAPOOL UP0, 0xf0 ;  /* 0x000000f0000079c8 */ /* 0x000e640008000600 */
[----:B-1----:R-:W-:-:S13]  /*05b0*/  PLOP3.LUT P0, PT, PT, PT, UP0, 0x80, 0x0 ;  /* 0x000000000000781c */ /* 0x002fda0003f0f008 */
[----:B------:R-:W-:Y:S05]  /*05c0*/  @!P0 BRA `(.L_x_470) ;  /* 0xfffffffc00f08947 */ /* 0x000fea000383ffff */
[----:B------:R-:W-:Y:S01]  /*05d0*/  LOP3.LUT R0, R0, 0x3, RZ, 0xc0, !PT ;  /* 0x0000000300007812 */ /* 0x000fe200078ec0ff */
[----:B---3--:R-:W1:Y:S01]  /*05e0*/  S2R R2, SR_TID.X ;  /* 0x0000000000027919 */ /* 0x008e620000002100 */
[----:B------:R-:W-:Y:S01]  /*05f0*/  ULDC.64 UR4, c[0x0][0x8d8] ;  /* 0x0002360000047ab9 */ /* 0x000fe20000000a00 */
[----:B------:R-:W2:Y:S03]  /*0600*/  S2R R7, SR_CTAID.Z ;  /* 0x0000000000077919 */ /* 0x000ea60000002700 */
[----:B------:R-:W3:Y:S02]  /*0610*/  SHFL.IDX PT, R0, R0, RZ, 0x1f ;  /* 0x00001fff00007589 */ /* 0x000ee400000e0000 */
[----:B---3--:R-:W-:Y:S02]  /*0620*/  ISETP.NE.AND P0, PT, R0, RZ, PT ;  /* 0x000000ff0000720c */ /* 0x008fe40003f05270 */
[----:B-1----:R-:W-:-:S11]  /*0630*/  SHF.R.U32.HI R2, RZ, 0x7, R2 ;  /* 0x00000007ff027819 */ /* 0x002fd60000011602 */
[----:B------:R-:W-:-:S05]  /*0640*/  @!P0 VIADD R2, R2, 0x9 ;  /* 0x0000000902028836 */ /* 0x000fca0000000000 */
[----:B------:R1:W-:Y:S06]  /*0650*/  @!P0 BAR.ARV R2, 0xa0 ;  /* 0x000280020000851d */ /* 0x0003ec0000002000 */
[----:B------:R-:W-:-:S04]  /*0660*/  ISETP.NE.U32.AND P0, PT, RZ, UR4, PT ;  /* 0x00000004ff007c0c */ /* 0x000fc8000bf05070 */
[----:B------:R-:W-:-:S13]  /*0670*/  ISETP.NE.AND.EX P0, PT, RZ, UR5, PT, P0 ;  /* 0x00000005ff007c0c */ /* 0x000fda000bf05300 */
[----:B-12---:R-:W-:Y:S05]  /*0680*/  @!P0 BRA `(.L_x_471) ;  /* 0x0000000000108947 */ /* 0x006fea0003800000 */
[----:B------:R-:W1:Y:S02]  /*0690*/  LDC.64 R2, c[0x0][0x8d8] ;  /* 0x00023600ff027b82 */ /* 0x000e640000000a00 */
[----:B-1----:R-:W-:-:S05]  /*06a0*/  IMAD.WIDE R2, R7, 0x4, R2 ;  /* 0x0000000407027825 */ /* 0x002fca00078e0202 */
[----:B------:R1:W5:Y:S01]  /*06b0*/  LDG.E R0, desc[UR38][R2.64] ;  /* 0x0000002602007981 */ /* 0x000362000c1e1900 */
[----:B------:R-:W-:Y:S05]  /*06c0*/  BRA `(.L_x_472) ;  /* 0x00000000002c7947 */ /* 0x000fea0003800000 */
.L_x_471:
[----:B------:R-:W-:Y:S02]  /*06d0*/  ULDC.64 UR4, c[0x0][0x8d0] ;  /* 0x0002340000047ab9 */ /* 0x000fe40000000a00 */
[----:B------:R-:W-:-:S04]  /*06e0*/  ISETP.NE.U32.AND P0, PT, RZ, UR4, PT ;  /* 0x00000004ff007c0c */ /* 0x000fc8000bf05070 */
[----:B------:R-:W-:-:S13]  /*06f0*/  ISETP.NE.AND.EX P0, PT, RZ, UR5, PT, P0 ;  /* 0x00000005ff007c0c */ /* 0x000fda000bf05300 */
[----:B------:R-:W-:Y:S05]  /*0700*/  @!P0 BRA `(.L_x_473) ;  /* 0x0000000000188947 */ /* 0x000fea0003800000 */
[----:B------:R-:W1:Y:S02]  /*0710*/  LDC.64 R2, c[0x0][0x8d0] ;  /* 0x00023400ff027b82 */ /* 0x000e640000000a00 */
[----:B-1----:R-:W-:-:S05]  /*0720*/  IMAD.WIDE R2, R7, 0x4, R2 ;  /* 0x0000000407027825 */ /* 0x002fca00078e0202 */
[----:B------:R-:W2:Y:S04]  /*0730*/  LDG.E R0, desc[UR38][R2.64] ;  /* 0x0000002602007981 */ /* 0x000ea8000c1e1900 */
[----:B------:R-:W2:Y:S02]  /*0740*/  LDG.E R5, desc[UR38][R2.64+0x4] ;  /* 0x0000042602057981 */ /* 0x000ea4000c1e1900 */
[----:B--2---:R-:W-:Y:S01]  /*0750*/  IMAD.IADD R0, R5, 0x1, -R0 ;  /* 0x0000000105007824 */ /* 0x004fe200078e0a00 */
[----:B------:R-:W-:Y:S06]  /*0760*/  BRA `(.L_x_472) ;  /* 0x0000000000047947 */ /* 0x000fec0003800000 */
.L_x_473:
[----:B------:R-:W2:Y:S02]  /*0770*/  LDC R0, c[0x0][0x8bc] ;  /* 0x00022f00ff007b82 */ /* 0x000ea40000000800 */
.L_x_472:
[----:B------:R-:W3:Y:S02]  /*0780*/  S2R R17, SR_CTAID.X ;  /* 0x0000000000117919 */ /* 0x000ee40000002500 */
[----:B---3--:R-:W-:-:S05]  /*0790*/  IMAD.SHL.U32 R17, R17, 0x80, RZ ;  /* 0x0000008011117824 */ /* 0x008fca00078e00ff */
[----:B--2--5:R-:W-:-:S04]  /*07a0*/  ISETP.GE.AND P0, PT, R17, R0, PT ;  /* 0x000000001100720c */ /* 0x024fc80003f06270 */
[----:B------:R-:W-:-:S04]  /*07b0*/  SEL R4, R7, 0xffffffff, !P0 ;  /* 0xffffffff07047807 */ /* 0x000fc80004000000 */
[----:B------:R-:W-:Y:S01]  /*07c0*/  ISETP.GE.AND P0, PT, R4, RZ, PT ;  /* 0x000000ff0400720c */ /* 0x000fe20003f06270 */
[----:B------:R2:W-:-:S12]  /*07d0*/  STL [R1+0xc], R4 ;  /* 0x00000c0401007387 */ /* 0x0005d80000100800 */
[----:B--2---:R-:W-:Y:S05]  /*07e0*/  @!P0 BRA `(.L_x_474) ;  /* 0x0000009000848947 */ /* 0x004fea0003800000 */
[----:B-1----:R-:W1:Y:S01]  /*07f0*/  S2R R2, SR_TID.X ;  /* 0x0000000000027919 */ /* 0x002e620000002100 */
[----:B------:R-:W-:Y:S02]  /*0800*/  ULDC.64 UR4, c[0x0][0x780] ;  /* 0x0001e00000047ab9 */ /* 0x000fe40000000a00 */
[----:B------:R-:W-:Y:S01]  /*0810*/  ISETP.NE.U32.AND P0, PT, RZ, UR4, PT ;  /* 0x00000004ff007c0c */ /* 0x000fe2000bf05070 */
[----:B------:R-:W-:Y:S02]  /*0820*/  ULDC UR4, c[0x0][0x290] ;  /* 0x0000a40000047ab9 */ /* 0x000fe40000000800 */
[----:B------:R-:W-:Y:S01]  /*0830*/  IMAD.U32 R18, RZ, RZ, UR4 ;  /* 0x00000004ff127e24 */ /* 0x000fe2000f8e00ff */
[----:B------:R-:W-:Y:S01]  /*0840*/  ISETP.NE.AND.EX P0, PT, RZ, UR5, PT, P0 ;  /* 0x00000005ff007c0c */ /* 0x000fe2000bf05300 */
[----:B-1----:R-:W-:-:S12]  /*0850*/  VIADD R16, R2, 0xffffff80 ;  /* 0xffffff8002107836 */ /* 0x002fd80000000000 */
[----:B------:R-:W-:Y:S05]  /*0860*/  @!P0 BRA `(.L_x_475) ;  /* 0x0000000000108947 */ /* 0x000fea0003800000 */
[----:B------:R-:W1:Y:S02]  /*0870*/  LDC.64 R2, c[0x0][0x780] ;  /* 0x0001e000ff027b82 */ /* 0x000e640000000a00 */
[----:B-1----:R-:W-:-:S05]  /*0880*/  IMAD.WIDE R2, R4, 0x4, R2 ;  /* 0x0000000404027825 */ /* 0x002fca00078e0202 */
[----:B------:R1:W5:Y:S01]  /*0890*/  LDG.E R19, desc[UR38][R2.64] ;  /* 0x0000002602137981 */ /* 0x000362000c1e1900 */
[----:B------:R-:W-:Y:S05]  /*08a0*/  BRA `(.L_x_476) ;  /* 0x0000000000287947 */ /* 0x000fea0003800000 */
.L_x_475:
[----:B------:R-:W-:Y:S01]  /*08b0*/  ULDC.64 UR4, c[0x0][0x770] ;  /* 0x0001dc0000047ab9 */ /* 0x000fe20000000a00 */
[----:B------:R-:W2:Y:S01]  /*08c0*/  LDC R19, c[0x0][0x280] ;  /* 0x0000a000ff137b82 */ /* 0x000ea20000000800 */
[----:B------:R-:W-:-:S04]  /*08d0*/  ISETP.NE.U32.AND P0, PT, RZ, UR4, PT ;  /* 0x00000004ff007c0c */ /* 0x000fc8000bf05070 */
[----:B------:R-:W-:-:S13]  /*08e0*/  ISETP.NE.AND.EX P0, PT, RZ, UR5, PT, P0 ;  /* 0x00000005ff007c0c */ /* 0x000fda000bf05300 */
[----:B------:R-:W-:Y:S05]  /*08f0*/  @!P0 BRA `(.L_x_476) ;  /* 0x0000000000148947 */ /* 0x000fea0003800000 */
[----:B------:R-:W1:Y:S02]  /*0900*/  LDC.64 R2, c[0x0][0x770] ;  /* 0x0001dc00ff027b82 */ /* 0x000e640000000a00 */
[----:B-1----:R-:W-:-:S05]  /*0910*/  IMAD.WIDE R2, R4, 0x4, R2 ;  /* 0x0000000404027825 */ /* 0x002fca00078e0202 */
[----:B--2---:R-:W2:Y:S04]  /*0920*/  LDG.E R19, desc[UR38][R2.64] ;  /* 0x0000002602137981 */ /* 0x004ea8000c1e1900 */
[----:B------:R-:W2:Y:S02]  /*0930*/  LDG.E R0, desc[UR38][R2.64+0x4] ;  /* 0x0000042602007981 */ /* 0x000ea4000c1e1900 */
[----:B--2---:R-:W-:-:S07]  /*0940*/  IMAD.IADD R19, R0, 0x1, -R19 ;  /* 0x0000000100137824 */ /* 0x004fce00078e0a13 */
.L_x_476:
[----:B------:R-:W-:Y:S02]  /*0950*/  ULDC.64 UR4, c[0x0][0x788] ;  /* 0x0001e20000047ab9 */ /* 0x000fe40000000a00 */
[----:B------:R-:W-:-:S04]  /*0960*/  ISETP.NE.U32.AND P0, PT, RZ, UR4, PT ;  /* 0x00000004ff007c0c */ /* 0x000fc8000bf05070 */
[----:B------:R-:W-:-:S13]  /*0970*/  ISETP.NE.AND.EX P0, PT, RZ, UR5, PT, P0 ;  /* 0x00000005ff007c0c */ /* 0x000fda000bf05300 */
[----:B------:R-:W-:Y:S05]  /*0980*/  @!P0 BRA `(.L_x_477) ;  /* 0x0000000000108947 */ /* 0x000fea0003800000 */
[----:B-1----:R-:W1:Y:S02]  /*0990*/  LDC.64 R2, c[0x0][0x788] ;  /* 0x0001e200ff027b82 */ /* 0x002e640000000a00 */
[----:B-1----:R-:W-:-:S05]  /*09a0*/  IMAD.WIDE R2, R4, 0x4, R2 ;  /* 0x0000000404027825 */ /* 0x002fca00078e0202 */
[----:B------:R1:W5:Y:S01]  /*09b0*/  LDG.E R18, desc[UR38][R2.64] ;  /* 0x0000002602127981 */ /* 0x000362000c1e1900 */
[----:B------:R-:W-:Y:S05]  /*09c0*/  BRA `(.L_x_478) ;  /* 0x0000000000247947 */ /* 0x000fea0003800000 */
.L_x_477:
[----:B------:R-:W-:Y:S02]  /*09d0*/  ULDC.64 UR4, c[0x0][0x778] ;  /* 0x0001de0000047ab9 */ /* 0x000fe40000000a00 */
[----:B------:R-:W-:-:S04]  /*09e0*/  ISETP.NE.U32.AND P0, PT, RZ, UR4, PT ;  /* 0x00000004ff007c0c */ /* 0x000fc8000bf05070 */
[----:B------:R-:W-:-:S13]  /*09f0*/  ISETP.NE.AND.EX P0, PT, RZ, UR5, PT, P0 ;  /* 0x00000005ff007c0c */ /* 0x000fda000bf05300 */
[----:B------:R-:W-:Y:S05]  /*0a00*/  @!P0 BRA `(.L_x_478) ;  /* 0x0000000000148947 */ /* 0x000fea0003800000 */
[----:B-1----:R-:W1:Y:S02]  /*0a10*/  LDC.64 R2, c[0x0][0x778] ;  /* 0x0001de00ff027b82 */ /* 0x002e640000000a00 */
[----:B-1----:R-:W-:-:S05]  /*0a20*/  IMAD.WIDE R2, R4, 0x4, R2 ;  /* 0x0000000404027825 */ /* 0x002fca00078e0202 */
[----:B------:R-:W3:Y:S04]  /*0a30*/  LDG.E R18, desc[UR38][R2.64] ;  /* 0x0000002602127981 */ /* 0x000ee8000c1e1900 */
[----:B------:R-:W3:Y:S02]  /*0a40*/  LDG.E R5, desc[UR38][R2.64+0x4] ;  /* 0x0000042602057981 */ /* 0x000ee4000c1e1900 */
[----:B---3--:R-:W-:-:S07]  /*0a50*/  IMAD.IADD R18, R5, 0x1, -R18 ;  /* 0x0000000105127824 */ /* 0x008fce00078e0a12 */
.L_x_478:
[----:B--2--5:R-:W-:Y:S02]  /*0a60*/  ISETP.GE.AND P1, PT, R19, 0x1, PT ;  /* 0x000000011300780c */ /* 0x024fe40003f26270 */
[----:B------:R-:W-:Y:S02]  /*0a70*/  CS2R R182, SRZ ;  /* 0x0000000000b67805 */ /* 0x000fe4000001ff00 */
[----:B------:R-:W-:Y:S02]  /*0a80*/  PLOP3.LUT P0, PT, PT, PT, PT, 0x80, 0x0 ;  /* 0x000000000000781c */ /* 0x000fe40003f0f070 */
        /* <DEDUP_REMOVED lines=31> */
[----:B------:R-:W-:Y:S06]  /*0c80*/  @!P1 BRA `(.L_x_479) ;  /* 0x00000040002c9947 */ /* 0x000fec0003800000 */
[----:B------:R-:W-:Y:S01]  /*0c90*/  MOV R0, RZ ;  /* 0x000000ff00007202 */ /* 0x000fe20000000f00 */
[----:B------:R-:W-:-:S03]  /*0ca0*/  ULDC UR36, c[0x0][0x744] ;  /* 0x0001d10000247ab9 */ /* 0x000fc60000000800 */
[----:B------:R-:W-:-:S13]  /*0cb0*/  LOP3.LUT P0, RZ, R0, 0x3ff, RZ, 0xc0, !PT ;  /* 0x000003ff00ff7812 */ /* 0x000fda000780c0ff */
[----:B------:R-:W-:Y:S05]  /*0cc0*/  @!P0 BRA `(.L_x_480) ;  /* 0x00000000007c8947 */ /* 0x000fea0003800000 */
[----:B-1----:R-:W-:Y:S01]  /*0cd0*/  MOV R2, 0x0 ;  /* 0x0000000000027802 */ /* 0x002fe20000000f00 */
        /* <DEDUP_REMOVED lines=15> */
.L_x_481:
        /* <DEDUP_REMOVED lines=15> */
.L_x_480:
[----:B-1----:R-:W1:Y:S01]  /*0ec0*/  S2R R3, SR_CgaCtaId ;  /* 0x0000000000037919 */ /* 0x002e620000008800 */
        /* <DEDUP_REMOVED lines=21> */
.L_x_483:
        /* <DEDUP_REMOVED lines=15> */
.L_x_482:
[----:B------:R-:W-:Y:S01]  /*1110*/  SHF.R.S32.HI R3, RZ, 0x1f, R16 ;  /* 0x0000001fff037819 */ /* 0x000fe20000011410 */
[----:B------:R-:W-:-:S03]  /*1120*/  UMOV UR4, 0xffffffff ;  /* 0xffffffff00047882 */ /* 0x000fc60000000000 */
[----:B------:R-:W-:-:S04]  /*1130*/  LEA.HI R0, R3, R16, RZ, 0x7 ;  /* 0x0000001003007211 */ /* 0x000fc800078f38ff */
[----:B------:R-:W-:Y:S01]  /*1140*/  SHF.R.S32.HI R13, RZ, 0x7, R0 ;  /* 0x00000007ff0d7819 */ /* 0x000fe20000011400 */
[----:B------:R-:W-:Y:S06]  /*1150*/  BRA.DIV UR4, `(.L_x_484) ;  /* 0x0000008a04307947 */ /* 0x000fec000b800000 */
[----:B------:R1:W2:Y:S02]  /*1160*/  SHFL.IDX PT, R14, R13, RZ, 0x1f ;  /* 0x00001fff0d0e7589 */ /* 0x0002a400000e0000 */
.L_x_587:
[----:B------:R-:W-:Y:S01]  /*1170*/  SHF.L.U32 R15, RZ, 0x1f, RZ ;  /* 0x0000001fff0f7819 */ /* 0x000fe200000006ff */
[----:B------:R-:W-:Y:S01]  /*1180*/  VIADD R19, R19, 0x7f ;  /* 0x0000007f13137836 */ /* 0x000fe20000000000 */
[----:B--2---:R-:W-:Y:S01]  /*1190*/  LEA.HI R2, R14, R14, RZ, 0x1 ;  /* 0x0000000e0e027211 */ /* 0x004fe200078f08ff */
[----:B------:R-:W-:Y:S01]  /*11a0*/  IMAD.IADD R18, R18, 0x1, -R17 ;  /* 0x0000000112127824 */ /* 0x000fe200078e0a11 */
[----:B------:R-:W2:Y:S01]  /*11b0*/  SYNCS.PHASECHK.TRANS64.TRYWAIT P0, [R226+URZ+0x30c00], R15 ;  /* 0x030c000fe20075a7 */ /* 0x000ea2000800017f */
[----:B------:R-:W-:Y:S02]  /*11c0*/  LOP3.LUT R5, R0, 0xffffff80, RZ, 0xc0, !PT ;  /* 0xffffff8000057812 */ /* 0x000fe400078ec0ff */
[----:B------:R-:W-:Y:S02]  /*11d0*/  LOP3.LUT R225, R2, 0xffffe, RZ, 0xc0, !PT ;  /* 0x000ffffe02e17812 */ /* 0x000fe400078ec0ff */
[CC--:B------:R-:W-:Y:S01]  /*11e0*/  LEA.HI R2, R3.reuse, R16.reuse, RZ, 0x5 ;  /* 0x0000001003027211 */ /* 0x0c0fe200078f28ff */
[----:B------:R-:W-:Y:S01]  /*11f0*/  IMAD.IADD R4, R16, 0x1, -R5 ;  /* 0x0000000110047824 */ /* 0x000fe200078e0a05 */
[----:B------:R-:W-:Y:S01]  /*1200*/  LEA.HI R0, R3, R16, RZ, 0x2 ;  /* 0x0000001003007211 */ /* 0x000fe200078f10ff */
[----:B------:R-:W-:Y:S01]  /*1210*/  IMAD.IADD R225, R14, 0x1, -R225 ;  /* 0x000000010ee17824 */ /* 0x000fe200078e0ae1 */
[----:B------:R-:W-:-:S02]  /*1220*/  LOP3.LUT R7, R2, 0xffffffe0, RZ, 0xc0, !PT ;  /* 0xffffffe002077812 */ /* 0x000fc400078ec0ff */
[----:B------:R-:W-:Y:S02]  /*1230*/  LOP3.LUT R9, R0, 0xfffffffc, RZ, 0xc0, !PT ;  /* 0xfffffffc00097812 */ /* 0x000fe400078ec0ff */
[CC--:B------:R-:W-:Y:S01]  /*1240*/  LEA.HI R6, R3.reuse, R16.reuse, RZ, 0x3 ;  /* 0x0000001003067211 */ /* 0x0c0fe200078f18ff */
[C---:B------:R-:W-:Y:S01]  /*1250*/  IMAD.IADD R7, R16.reuse, 0x1, -R7 ;  /* 0x0000000110077824 */ /* 0x040fe200078e0a07 */
[----:B------:R-:W-:Y:S01]  /*1260*/  LEA.HI R8, R3, R16, RZ, 0x4 ;  /* 0x0000001003087211 */ /* 0x000fe200078f20ff */
[C---:B------:R-:W-:Y:S01]  /*1270*/  IMAD.IADD R0, R16.reuse, 0x1, -R9 ;  /* 0x0000000110007824 */ /* 0x040fe200078e0a09 */
[----:B------:R-:W-:Y:S01]  /*1280*/  SHF.R.S32.HI R3, RZ, 0x5, R2 ;  /* 0x00000005ff037819 */ /* 0x000fe20000011402 */
[----:B------:R-:W-:Y:S01]  /*1290*/  IMAD.SHL.U32 R16, R16, 0x40, RZ ;  /* 0x0000004010107824 */ /* 0x000fe200078e00ff */
[----:B------:R-:W-:Y:S02]  /*12a0*/  SHF.R.S32.HI R2, RZ, 0x1f, R19 ;  /* 0x0000001fff027819 */ /* 0x000fe40000011413 */
[----:B------:R-:W-:Y:S01]  /*12b0*/  SHF.R.S32.HI R11, RZ, 0x4, R8 ;  /* 0x00000004ff0b7819 */ /* 0x000fe20000011408 */
[----:B------:R-:W-:Y:S01]  /*12c0*/  IMAD.SHL.U32 R5, R3, 0x10, RZ ;  /* 0x0000001003057824 */ /* 0x000fe200078e00ff */
[----:B------:R-:W-:-:S02]  /*12d0*/  LOP3.LUT R16, R16, 0x1c0, RZ, 0xc0, !PT ;  /* 0x000001c010107812 */ /* 0x000fc400078ec0ff */
[----:B------:R-:W-:Y:S02]  /*12e0*/  LEA.HI R235, R2, R19, RZ, 0x7 ;  /* 0x0000001302eb7211 */ /* 0x000fe400078f38ff */
[----:B------:R-:W-:Y:S02]  /*12f0*/  LEA.HI R8, R8, R11, RZ, 0x1 ;  /* 0x0000000b08087211 */ /* 0x000fe400078f08ff */
[----:B------:R-:W-:Y:S02]  /*1300*/  SHF.R.S32.HI R3, RZ, 0x1f, R4 ;  /* 0x0000001fff037819 */ /* 0x000fe40000011404 */
[----:B------:R-:W-:Y:S01]  /*1310*/  LOP3.LUT R5, R16, 0x30, R5, 0xf8, !PT ;  /* 0x0000003010057812 */ /* 0x000fe200078ef805 */
[----:B--2---:R-:W-:Y:S06]  /*1320*/  @P0 BRA `(.L_x_485) ;  /* 0x0000000000080947 */ /* 0x004fec0003800000 */
[----:B------:R-:W2:Y:S02]  /*1330*/  SYNCS.PHASECHK.TRANS64.TRYWAIT P0, [R226+URZ+0x30c00], R15 ;  /* 0x030c000fe20075a7 */ /* 0x000ea4000800017f */
[----:B--2---:R-:W-:Y:S05]  /*1340*/  @!P0 BRA `(.L_x_486) ;  /* 0x0000008400d08947 */ /* 0x004fea0003800000 */
.L_x_485:
[----:B------:R-:W3:Y:S01]  /*1350*/  LDL.LU R19, [R1+0x10] ;  /* 0x0000100001137983 */ /* 0x000ee20000300800 */
[----:B------:R-:W-:Y:S01]  /*1360*/  LOP3.LUT R9, R5, 0x8, R6, 0xf8, !PT ;  /* 0x0000000805097812 */ /* 0x000fe200078ef806 */
[----:B------:R-:W-:Y:S01]  /*1370*/  IMAD R17, R13, 0x400, R4 ;  /* 0x000004000d117824 */ /* 0x000fe200078e0204 */
[----:B------:R-:W-:Y:S02]  /*1380*/  LEA.HI R5, R3, R4, RZ, 0x5 ;  /* 0x0000000403057211 */ /* 0x000fe400078f28ff */
[----:B------:R-:W-:Y:S02]  /*1390*/  CS2R R182, SRZ ;  /* 0x0000000000b67805 */ /* 0x000fe4000001ff00 */
[----:B------:R-:W-:Y:S02]  /*13a0*/  SHF.R.S32.HI R2, RZ, 0x1f, R7 ;  /* 0x0000001fff027819 */ /* 0x000fe40000011407 */
[----:B------:R-:W-:Y:S02]  /*13b0*/  CS2R R180, SRZ ;  /* 0x0000000000b47805 */ /* 0x000fe4000001ff00 */
[----:B------:R-:W-:-:S02]  /*13c0*/  SHF.R.S32.HI R5, RZ, 0x5, R5 ;  /* 0x00000005ff057819 */ /* 0x000fc40000011405 */
[----:B------:R-:W-:Y:S02]  /*13d0*/  CS2R R178, SRZ ;  /* 0x0000000000b27805 */ /* 0x000fe4000001ff00 */
[----:B------:R-:W-:Y:S02]  /*13e0*/  LOP3.LUT R8, R8, 0x7ffffe, RZ, 0xc0, !PT ;  /* 0x007ffffe08087812 */ /* 0x000fe400078ec0ff */
[----:B------:R-:W-:Y:S02]  /*13f0*/  CS2R R176, SRZ ;  /* 0x0000000000b07805 */ /* 0x000fe4000001ff00 */
[----:B------:R-:W-:Y:S01]  /*1400*/  LEA.HI R3, R3, R4, RZ, 0x2 ;  /* 0x0000000403037211 */ /* 0x000fe200078f10ff */
[----:B------:R-:W-:Y:S01]  /*1410*/  IMAD R18, R5, -0x10, R18 ;  /* 0xfffffff005127824 */ /* 0x000fe200078e0212 */
[CC--:B------:R-:W-:Y:S01]  /*1420*/  LEA.HI R6, R2.reuse, R7.reuse, RZ, 0x3 ;  /* 0x0000000702067211 */ /* 0x0c0fe200078f18ff */
[----:B------:R-:W-:Y:S01]  /*1430*/  IMAD.IADD R12, R11, 0x1, -R8 ;  /* 0x000000010b0c7824 */ /* 0x000fe200078e0a08 */
[----:B------:R-:W-:-:S02]  /*1440*/  LEA.HI R7, R2, R7, RZ, 0x2 ;  /* 0x0000000702077211 */ /* 0x000fc400078f10ff */
[----:B------:R-:W-:Y:S02]  /*1450*/  CS2R R174, SRZ ;  /* 0x0000000000ae7805 */ /* 0x000fe4000001ff00 */
[C---:B------:R-:W-:Y:S01]  /*1460*/  LEA.HI R2, R13.reuse, R13, RZ, 0x1 ;  /* 0x0000000d0d027211 */ /* 0x040fe200078f08ff */
[----:B------:R-:W-:Y:S01]  /*1470*/  IMAD R12, R13, 0x10, R12 ;  /* 0x000000100d0c7824 */ /* 0x000fe200078e020c */
[----:B------:R-:W-:Y:S02]  /*1480*/  LOP3.LUT R5, R3, 0x7ffffffc, RZ, 0xc0, !PT ;  /* 0x7ffffffc03057812 */ /* 0x000fe400078ec0ff */
[----:B------:R-:W-:Y:S02]  /*1490*/  CS2R R172, SRZ ;  /* 0x0000000000ac7805 */ /* 0x000fe4000001ff00 */
[----:B------:R-:W-:Y:S02]  /*14a0*/  SHF.R.S32.HI R8, RZ, 0x2, R3 ;  /* 0x00000002ff087819 */ /* 0x000fe40000011403 */
[----:B------:R-:W-:-:S02]  /*14b0*/  CS2R R170, SRZ ;  /* 0x0000000000aa7805 */ /* 0x000fc4000001ff00 */
[----:B------:R-:W-:Y:S02]  /*14c0*/  SHF.R.S32.HI R3, RZ, 0x1f, R3 ;  /* 0x0000001fff037819 */ /* 0x000fe40000011403 */
[----:B------:R-:W-:Y:S02]  /*14d0*/  CS2R R168, SRZ ;  /* 0x0000000000a87805 */ /* 0x000fe4000001ff00 */
[----:B------:R-:W-:Y:S01]  /*14e0*/  LOP3.LUT R10, R2, 0xfffffffe, RZ, 0xc0, !PT ;  /* 0xfffffffe020a7812 */ /* 0x000fe200078ec0ff */
[----:B------:R-:W-:Y:S01]  /*14f0*/  IMAD.IADD R2, R4, 0x1, -R5 ;  /* 0x0000000104027824 */ /* 0x000fe200078e0a05 */
[----:B------:R-:W-:Y:S02]  /*1500*/  LEA.HI R5, R3, R8, RZ, 0x3 ;  /* 0x0000000803057211 */ /* 0x000fe400078f18ff */
[----:B------:R-:W-:Y:S02]  /*1510*/  CS2R R166, SRZ ;  /* 0x0000000000a67805 */ /* 0x000fe4000001ff00 */
[----:B------:R-:W-:Y:S01]  /*1520*/  SHF.R.S32.HI R4, RZ, 0x3, R6 ;  /* 0x00000003ff047819 */ /* 0x000fe20000011406 */
[----:B------:R-:W-:Y:S01]  /*1530*/  IMAD.IADD R10, R13, 0x1, -R10 ;  /* 0x000000010d0a7824 */ /* 0x000fe200078e0a0a */
[----:B------:R-:W-:-:S02]  /*1540*/  SHF.R.S32.HI R3, RZ, 0x1f, R6 ;  /* 0x0000001fff037819 */ /* 0x000fc40000011406 */
[----:B------:R-:W-:Y:S02]  /*1550*/  CS2R R164, SRZ ;  /* 0x0000000000a47805 */ /* 0x000fe4000001ff00 */
[----:B------:R-:W-:Y:S02]  /*1560*/  SHF.R.U32.HI R16, RZ, 0x3, R16 ;  /* 0x00000003ff107819 */ /* 0x000fe40000011610 */
[----:B------:R-:W-:Y:S02]  /*1570*/  CS2R R162, SRZ ;  /* 0x0000000000a27805 */ /* 0x000fe4000001ff00 */
[----:B------:R-:W-:Y:S02]  /*1580*/  LOP3.LUT R5, R5, 0xfffffff8, RZ, 0xc0, !PT ;  /* 0xfffffff805057812 */ /* 0x000fe400078ec0ff */
[----:B------:R-:W-:Y:S02]  /*1590*/  CS2R R160, SRZ ;  /* 0x0000000000a07805 */ /* 0x000fe4000001ff00 */
[----:B------:R-:W-:-:S02]  /*15a0*/  SHF.R.S32.HI R6, RZ, 0x2, R7 ;  /* 0x00000002ff067819 */ /* 0x000fc40000011407 */
[----:B------:R-:W-:Y:S02]  /*15b0*/  CS2R R158, SRZ ;  /* 0x00000000009e7805 */ /* 0x000fe4000001ff00 */
[----:B------:R-:W-:Y:S02]  /*15c0*/  LOP3.LUT R9, R9, R16, RZ, 0x3c, !PT ;  /* 0x0000001009097212 */ /* 0x000fe400078e3cff */
[----:B------:R-:W-:Y:S02]  /*15d0*/  CS2R R156, SRZ ;  /* 0x00000000009c7805 */ /* 0x000fe4000001ff00 */
[----:B------:R-:W-:Y:S01]  /*15e0*/  LEA.HI R3, R3, R4, RZ, 0x4 ;  /* 0x0000000403037211 */ /* 0x000fe200078f20ff */
[----:B------:R-:W-:Y:S01]  /*15f0*/  VIADD R14, R6, 0x18 ;  /* 0x00000018060e7836 */ /* 0x000fe20000000000 */
[----:B------:R-:W-:Y:S01]  /*1600*/  IADD3 R11, R18, R5, -R8 ;  /* 0x00000005120b7210 */ /* 0x000fe20007ffe808 */
[----:B------:R-:W-:Y:S01]  /*1610*/  VIADD R8, R6, 0x8 ;  /* 0x0000000806087836 */ /* 0x000fe20000000000 */
[----:B------:R-:W-:Y:S01]  /*1620*/  LOP3.LUT R5, R3, 0x1ffffff0, RZ, 0xc0, !PT ;  /* 0x1ffffff003057812 */ /* 0x000fe200078ec0ff */
[----:B------:R-:W-:Y:S01]  /*1630*/  IMAD.U32 R236, R12, 0x200, R9 ;  /* 0x000002000cec7824 */ /* 0x000fe200078e0009 */
[----:B------:R-:W-:Y:S01]  /*1640*/  LEA.HI R7, R7, R6, RZ, 0x1 ;  /* 0x0000000607077211 */ /* 0x000fe200078f08ff */
[----:B------:R-:W-:Y:S01]  /*1650*/  IMAD R3, R10, -0x40, R11 ;  /* 0xffffffc00a037824 */ /* 0x000fe200078e020b */
[----:B------:R-:W-:Y:S01]  /*1660*/  LEA.HI R9, R8, R8, RZ, 0x1 ;  /* 0x0000000808097211 */ /* 0x000fe200078f08ff */
[----:B------:R-:W-:Y:S01]  /*1670*/  VIADD R10, R6, 0x10 ;  /* 0x00000010060a7836 */ /* 0x000fe20000000000 */
[----:B------:R-:W-:Y:S01]  /*1680*/  LOP3.LUT R7, R7, 0xfffffffe, RZ, 0xc0, !PT ;  /* 0xfffffffe07077812 */ /* 0x000fe200078ec0ff */
[----:B------:R-:W-:Y:S01]  /*1690*/  IMAD.IADD R4, R4, 0x1, -R5 ;  /* 0x0000000104047824 */ /* 0x000fe200078e0a05 */
[----:B------:R-:W-:-:S02]  /*16a0*/  LOP3.LUT R5, R9, 0xfffffffe, RZ, 0xc0, !PT ;  /* 0xfffffffe09057812 */ /* 0x000fc400078ec0ff */
[----:B------:R-:W-:Y:S02]  /*16b0*/  CS2R R154, SRZ ;  /* 0x00000000009a7805 */ /* 0x000fe4000001ff00 */
[----:B------:R-:W-:Y:S01]  /*16c0*/  LEA.HI R11, R10, R10, RZ, 0x1 ;  /* 0x0000000a0a0b7211 */ /* 0x000fe200078f08ff */
[----:B------:R-:W-:Y:S01]  /*16d0*/  IMAD.IADD R7, R6, 0x1, -R7 ;  /* 0x0000000106077824 */ /* 0x000fe200078e0a07 */
[----:B------:R-:W-:Y:S01]  /*16e0*/  SHF.R.S32.HI R6, RZ, 0x1f, R9 ;  /* 0x0000001fff067819 */ /* 0x000fe20000011409 */
[----:B------:R-:W-:Y:S01]  /*16f0*/  IMAD.IADD R8, R8, 0x1, -R5 ;  /* 0x0000000108087824 */ /* 0x000fe200078e0a05 */
[----:B------:R-:W-:Y:S02]  /*1700*/  SHF.R.S32.HI R5, RZ, 0x1, R9 ;  /* 0x00000001ff057819 */ /* 0x000fe40000011409 */
[----:B------:R-:W-:Y:S02]  /*1710*/  CS2R R152, SRZ ;  /* 0x0000000000987805 */ /* 0x000fe4000001ff00 */
[----:B------:R-:W-:-:S02]  /*1720*/  SHF.R.S32.HI R9, RZ, 0x1, R11 ;  /* 0x00000001ff097819 */ /* 0x000fc4000001140b */
[----:B------:R-:W-:Y:S02]  /*1730*/  CS2R R214, SRZ ;  /* 0x0000000000d67805 */ /* 0x000fe4000001ff00 */
[----:B------:R-:W-:Y:S02]  /*1740*/  SHF.R.S32.HI R12, RZ, 0x1f, R11 ;  /* 0x0000001fff0c7819 */ /* 0x000fe4000001140b */
[----:B------:R-:W-:Y:S02]  /*1750*/  CS2R R212, SRZ ;  /* 0x0000000000d47805 */ /* 0x000fe4000001ff00 */
[----:B--2---:R-:W-:Y:S02]  /*1760*/  LEA.HI R15, R14, R14, RZ, 0x1 ;  /* 0x0000000e0e0f7211 */ /* 0x004fe400078f08ff */
[----:B------:R-:W-:Y:S02]  /*1770*/  CS2R R210, SRZ ;  /* 0x0000000000d27805 */ /* 0x000fe4000001ff00 */
[----:B------:R-:W-:-:S02]  /*1780*/  LEA.HI R6, R6, R5, RZ, 0x4 ;  /* 0x0000000506067211 */ /* 0x000fc400078f20ff */
[----:B------:R-:W-:Y:S02]  /*1790*/  CS2R R208, SRZ ;  /* 0x0000000000d07805 */ /* 0x000fe4000001ff00 */
[----:B------:R-:W-:Y:S02]  /*17a0*/  LEA.HI R12, R12, R9, RZ, 0x4 ;  /* 0x000000090c0c7211 */ /* 0x000fe400078f20ff */
[----:B------:R-:W-:Y:S02]  /*17b0*/  CS2R R206, SRZ ;  /* 0x0000000000ce7805 */ /* 0x000fe4000001ff00 */
[----:B-1----:R-:W-:Y:S02]  /*17c0*/  LOP3.LUT R13, R11, 0xfffffffe, RZ, 0xc0, !PT ;  /* 0xfffffffe0b0d7812 */ /* 0x002fe400078ec0ff */
[----:B------:R-:W-:Y:S02]  /*17d0*/  CS2R R204, SRZ ;  /* 0x0000000000cc7805 */ /* 0x000fe4000001ff00 */
[----:B------:R-:W-:-:S02]  /*17e0*/  SHF.R.S32.HI R11, RZ, 0x1, R15 ;  /* 0x00000001ff0b7819 */ /* 0x000fc4000001140f */
[----:B------:R-:W-:Y:S02]  /*17f0*/  CS2R R202, SRZ ;  /* 0x0000000000ca7805 */ /* 0x000fe4000001ff00 */
[----:B------:R-:W-:Y:S01]  /*1800*/  SHF.R.S32.HI R16, RZ, 0x1f, R15 ;  /* 0x0000001fff107819 */ /* 0x000fe2000001140f */
[----:B------:R-:W-:Y:S01]  /*1810*/  IMAD.IADD R13, R10, 0x1, -R13 ;  /* 0x000000010a0d7824 */ /* 0x000fe200078e0a0d */
[----:B------:R-:W-:Y:S02]  /*1820*/  LOP3.LUT R6, R6, 0x1ffffff0, RZ, 0xc0, !PT ;  /* 0x1ffffff006067812 */ /* 0x000fe400078ec0ff */
[----:B------:R-:W-:Y:S02]  /*1830*/  CS2R R200, SRZ ;  /* 0x0000000000c87805 */ /* 0x000fe4000001ff00 */
[----:B------:R-:W-:Y:S02]  /*1840*/  LOP3.LUT R12, R12, 0x1ffffff0, RZ, 0xc0, !PT ;  /* 0x1ffffff00c0c7812 */ /* 0x000fe400078ec0ff */
[----:B------:R-:W-:-:S02]  /*1850*/  CS2R R198, SRZ ;  /* 0x0000000000c67805 */ /* 0x000fc4000001ff00 */
[----:B------:R-:W-:Y:S01]  /*1860*/  LEA.HI R16, R16, R11, RZ, 0x4 ;  /* 0x0000000b10107211 */ /* 0x000fe200078f20ff */
[----:B------:R-:W-:Y:S01]  /*1870*/  IMAD.IADD R5, R5, 0x1, -R6 ;  /* 0x0000000105057824 */ /* 0x000fe200078e0a06 */
[----:B------:R-:W-:Y:S01]  /*1880*/  LOP3.LUT R15, R15, 0xfffffffe, RZ, 0xc0, !PT ;  /* 0xfffffffe0f0f7812 */ /* 0x000fe200078ec0ff */
[----:B------:R-:W-:Y:S01]  /*1890*/  IMAD.IADD R12, R9, 0x1, -R12 ;  /* 0x00000001090c7824 */ /* 0x000fe200078e0a0c */
[----:B------:R-:W-:Y:S01]  /*18a0*/  LOP3.LUT R16, R16, 0x1ffffff0, RZ, 0xc0, !PT ;  /* 0x1ffffff010107812 */ /* 0x000fe200078ec0ff */
[----:B------:R-:W-:Y:S01]  /*18b0*/  IMAD R6, R4, 0x8, R7 ;  /* 0x0000000804067824 */ /* 0x000fe200078e0207 */
[----:B------:R-:W-:Y:S01]  /*18c0*/  CS2R R196, SRZ ;  /* 0x0000000000c47805 */ /* 0x000fe2000001ff00 */
[----:B------:R-:W-:Y:S01]  /*18d0*/  IMAD R4, R5, 0x8, R8 ;  /* 0x0000000805047824 */ /* 0x000fe200078e0208 */
[----:B------:R-:W-:Y:S01]  /*18e0*/  CS2R R194, SRZ ;  /* 0x0000000000c27805 */ /* 0x000fe2000001ff00 */
[----:B------:R-:W-:Y:S01]  /*18f0*/  IMAD R5, R12, 0x8, R13 ;  /* 0x000000080c057824 */ /* 0x000fe200078e020d */
[----:B------:R1:W-:Y:S01]  /*1900*/  STL [R1+0x8], R6 ;  /* 0x0000080601007387 */ /* 0x0003e20000100800 */
[----:B------:R-:W-:Y:S01]  /*1910*/  IMAD.IADD R15, R14, 0x1, -R15 ;  /* 0x000000010e0f7824 */ /* 0x000fe200078e0a0f */
[----:B------:R-:W-:Y:S01]  /*1920*/  CS2R R192, SRZ ;  /* 0x0000000000c07805 */ /* 0x000fe2000001ff00 */
[----:B------:R-:W-:Y:S01]  /*1930*/  IMAD.IADD R16, R11, 0x1, -R16 ;  /* 0x000000010b107824 */ /* 0x000fe200078e0a10 */
[----:B------:R-:W-:Y:S01]  /*1940*/  STL [R1+0x4], R4 ;  /* 0x0000040401007387 */ /* 0x000fe20000100800 */
[----:B------:R-:W-:Y:S01]  /*1950*/  IMAD.SHL.U32 R9, R17, 0x4, RZ ;  /* 0x0000000411097824 */ /* 0x000fe200078e00ff */
[----:B------:R-:W-:Y:S01]  /*1960*/  CS2R R190, SRZ ;  /* 0x0000000000be7805 */ /* 0x000fe2000001ff00 */
[----:B------:R-:W-:Y:S01]  /*1970*/  IMAD R237, R16, 0x8, R15 ;  /* 0x0000000810ed7824 */ /* 0x000fe200078e020f */
[----:B------:R2:W-:Y:S01]  /*1980*/  STL [R1], R5 ;  /* 0x0000000501007387 */ /* 0x0005e20000100800 */
[----:B------:R-:W-:-:S02]  /*1990*/  CS2R R188, SRZ ;  /* 0x0000000000bc7805 */ /* 0x000fc4000001ff00 */
[----:B-1----:R-:W-:Y:S02]  /*19a0*/  CS2R R6, SRZ ;  /* 0x0000000000067805 */ /* 0x002fe4000001ff00 */
[----:B------:R-:W-:Y:S02]  /*19b0*/  CS2R R186, SRZ ;  /* 0x0000000000ba7805 */ /* 0x000fe4000001ff00 */
[----:B------:R-:W-:Y:S02]  /*19c0*/  CS2R R184, SRZ ;  /* 0x0000000000b87805 */ /* 0x000fe4000001ff00 */
[----:B------:R-:W-:Y:S01]  /*19d0*/  SHF.R.S32.HI R235, RZ, 0x7, R235 ;  /* 0x00000007ffeb7819 */ /* 0x000fe200000114eb */
[----:B------:R-:W-:Y:S02]  /*19e0*/  IMAD R8, R9, 0x4, R226 ;  /* 0x0000000409087824 */ /* 0x000fe400078e02e2 */
[----:B--2---:R-:W-:Y:S01]  /*19f0*/  IMAD.MOV.U32 R5, RZ, RZ, RZ ;  /* 0x000000ffff057224 */ /* 0x004fe200078e00ff */
[----:B---3--:R-:W-:-:S07]  /*1a00*/  LOP3.LUT R4, R19, 0x1, RZ, 0xfc, !PT ;  /* 0x0000000113047812 */ /* 0x008fce00078efcff */
.L_x_497:
[----:B------:R-:W-:-:S13]  /*1a10*/  ISETP.NE.AND P0, PT, R4, 0x3, PT ;  /* 0x000000030400780c */ /* 0x000fda0003f05270 */
[----:B-1----:R-:W-:Y:S05]  /*1a20*/  @!P0 BRA `(.L_x_487) ;  /* 0x0000000000048947 */ /* 0x002fea0003800000 */
[----:B------:R-:W-:Y:S01]  /*1a30*/  BPT.TRAP 0x1 ;  /* 0x000000040000795c */ /* 0x000fe20000300000 */
.L_x_487:
[----:B------:R-:W-:Y:S01]  /*1a40*/  IMAD R9, R7, 0x8, R226 ;  /* 0x0000000807097824 */ /* 0x000fe200078e02e2 */
[----:B------:R-:W-:-:S04]  /*1a50*/  SHF.L.U32 R12, R6, 0x1f, RZ ;  /* 0x0000001f060c7819 */ /* 0x000fc800000006ff */
[----:B------:R1:W2:Y:S01]  /*1a60*/  SYNCS.PHASECHK.TRANS64.TRYWAIT P1, [R9+URZ+0x30c10], R12 ;  /* 0x030c100c090075a7 */ /* 0x0002a2000802017f */
[----:B------:R-:W-:Y:S05]  /*1a70*/  @!P0 BRA `(.L_x_488) ;  /* 0x0000000000048947 */ /* 0x000fea0003800000 */
[----:B------:R-:W-:Y:S01]  /*1a80*/  BPT.TRAP 0x1 ;  /* 0x000000040000795c */ /* 0x000fe20000300000 */
.L_x_488:
[----:B------:R-:W-:-:S05]  /*1a90*/  VIADD R10, R226, 0x10000 ;  /* 0x00010000e20a7836 */ /* 0x000fca0000000000 */
[----:B------:R-:W-:-:S04]  /*1aa0*/  SHF.R.U32.HI R10, RZ, 0x4, R10 ;  /* 0x00000004ff0a7819 */ /* 0x000fc8000001160a */
[----:B------:R-:W-:Y:S01]  /*1ab0*/  LOP3.LUT R10, R10, 0x3fff, RZ, 0xc0, !PT ;  /* 0x00003fff0a0a7812 */ /* 0x000fe200078ec0ff */
[----:B--2---:R-:W-:Y:S06]  /*1ac0*/  @P1 BRA `(.L_x_489) ;  /* 0x0000000000081947 */ /* 0x004fec0003800000 */
[----:B------:R-:W2:Y:S02]  /*1ad0*/  SYNCS.PHASECHK.TRANS64.TRYWAIT P1, [R9+URZ+0x30c10], R12 ;  /* 0x030c100c090075a7 */ /* 0x000ea4000802017f */
[----:B--2---:R-:W-:Y:S05]  /*1ae0*/  @!P1 BRA `(.L_x_490) ;  /* 0x0000007c00fc9947 */ /* 0x004fea0003800000 */
.L_x_489:
        /* <DEDUP_REMOVED lines=18> */
[----:B------:R-:W-:Y:S01]  /*1c10*/  IMAD R216, R17, 0x4, R226 ;  /* 0x0000000411d87824 */ /* 0x000fe200078e02e2 */
[----:B------:R-:W-:-:S07]  /*1c20*/  ULOP3.LUT UR10, UR4, 0x10000, URZ, 0xfc, !UPT ;  /* 0x00010000040a7892 */ /* 0x000fce000f8efc3f */
        /* <DEDUP_REMOVED lines=14> */
[C---:B------:R-:W-:Y:S02]  /*1d10*/  IMAD R11, R2.reuse, 0x2, R11 ;  /* 0x00000002020b7824 */ /* 0x040fe400078e020b */
[----:B----4-:R-:W-:Y:S02]  /*1d20*/  IMAD R13, R7, 0x80, R13 ;  /* 0x00000080070d7824 */ /* 0x010fe400078e020d */
        /* <DEDUP_REMOVED lines=15> */
[--C-:B------:R-:W-:Y:S02]  /*1e20*/  IMAD R219, R15, 0x4, R220.reuse ;  /* 0x000000040fdb7824 */ /* 0x100fe400078e02dc */
        /* <DEDUP_REMOVED lines=11> */
.L_x_491:
[----:B------:R1:W1:Y:S01]  /*1ee0*/  SYNCS.PHASECHK.TRANS64.TRYWAIT P1, [R9+URZ+0x30c30], R12 ;  /* 0x030c300c090075a7 */ /* 0x000262000802017f */
[----:B------:R-:W-:Y:S05]  /*1ef0*/  @!P0 BRA `(.L_x_492) ;  /* 0x0000000000048947 */ /* 0x000fea0003800000 */
[----:B------:R-:W-:Y:S01]  /*1f00*/  BPT.TRAP 0x1 ;  /* 0x000000040000795c */ /* 0x000fe20000300000 */
.L_x_492:
[----:B------:R-:W-:-:S05]  /*1f10*/  VIADD R11, R226, 0x18000 ;  /* 0x00018000e20b7836 */ /* 0x000fca0000000000 */
[----:B------:R-:W-:-:S04]  /*1f20*/  SHF.R.U32.HI R11, RZ, 0x4, R11 ;  /* 0x00000004ff0b7819 */ /* 0x000fc8000001160b */
[----:B------:R-:W-:-:S04]  /*1f30*/  LOP3.LUT R218, R11, 0x3fff, RZ, 0xc0, !PT ;  /* 0x00003fff0bda7812 */ /* 0x000fc800078ec0ff */
[----:B------:R-:W-:Y:S01]  /*1f40*/  LOP3.LUT R14, R218, 0x10000, RZ, 0xfc, !PT ;  /* 0x00010000da0e7812 */ /* 0x000fe200078efcff */
[----:B-1----:R-:W-:Y:S06]  /*1f50*/  @P1 BRA `(.L_x_493) ;  /* 0x0000000000081947 */ /* 0x002fec0003800000 */
[----:B------:R-:W1:Y:S02]  /*1f60*/  SYNCS.PHASECHK.TRANS64.TRYWAIT P1, [R9+URZ+0x30c30], R12 ;  /* 0x030c300c090075a7 */ /* 0x000e64000802017f */
[----:B-1----:R-:W-:Y:S05]  /*1f70*/  @!P1 BRA `(.L_x_494) ;  /* 0x0000007800ec9947 */ /* 0x002fea0003800000 */
.L_x_493:
        /* <DEDUP_REMOVED lines=9> */
[C---:B------:R-:W-:Y:S01]  /*2010*/  VIADD R231, R0.reuse, 0x10 ;  /* 0x0000001000e77836 */ /* 0x040fe20000000000 */
[----:B---3--:R-:W1:Y:S01]  /*2020*/  SHFL.IDX PT, R15, R20, R232, 0x1f ;  /* 0x00001fe8140f7589 */ /* 0x008e6200000e0000 */
[C---:B------:R-:W-:Y:S01]  /*2030*/  ISETP.GT.AND P2, PT, R3.reuse, RZ, PT ;  /* 0x000000ff0300720c */ /* 0x040fe20003f44270 */
[----:B------:R-:W-:Y:S01]  /*2040*/  ULOP3.LUT UR9, UR9, 0x10000, URZ, 0xfc, !UPT ;  /* 0x0001000009097892 */ /* 0x000fe2000f8efc3f */
[----:B------:R-:W-:Y:S01]  /*2050*/  ISETP.GT.AND P1, PT, R3, 0x8, PT ;  /* 0x000000080300780c */ /* 0x000fe20003f24270 */
[----:B------:R-:W3:Y:S01]  /*2060*/  SHFL.IDX PT, R16, R20, R231, 0x1f ;  /* 0x00001fe714107589 */ /* 0x000ee200000e0000 */
[----:B------:R-:W-:Y:S01]  /*2070*/  FSEL R18, R93, -INF , P2 ;  /* 0xff8000005d127808 */ /* 0x000fe20001000000 */
[C---:B------:R-:W-:Y:S01]  /*2080*/  VIADD R233, R0.reuse, 0x8 ;  /* 0x0000000800e97836 */ /* 0x040fe20000000000 */
[----:B------:R-:W-:Y:S01]  /*2090*/  FSEL R22, R95, -INF , P1 ;  /* 0xff8000005f167808 */ /* 0x000fe20000800000 */
[----:B------:R-:W5:Y:S01]  /*20a0*/  SHFL.IDX PT, R11, R20, R0, 0x1f ;  /* 0x00001f00140b7589 */ /* 0x000f6200000e0000 */
[----:B------:R-:W-:Y:S01]  /*20b0*/  UMOV UR6, UR8 ;  /* 0x0000000800067c82 */ /* 0x000fe20008000000 */
[----:B------:R-:W-:Y:S01]  /*20c0*/  UMOV UR4, UR9 ;  /* 0x0000000900047c82 */ /* 0x000fe20008000000 */
[----:B------:R-:W-:Y:S01]  /*20d0*/  VIADD R228, R0, 0x1c ;  /* 0x0000001c00e47836 */ /* 0x000fe20000000000 */
[----:B------:R-:W-:Y:S01]  /*20e0*/  HGMMA.64x128x16.F32.BF16 R24, gdesc[UR4], RZ, !UPT, gsb0 ;  /* 0x01e00000041879f0 */ /* 0x000fe2000c0018ff */
[----:B------:R-:W-:Y:S01]  /*20f0*/  UIADD3 UR6, UR8, 0x2, URZ ;  /* 0x0000000208067890 */ /* 0x000fe2000fffe03f */
[----:B------:R-:W4:Y:S01]  /*2100*/  SHFL.IDX PT, R13, R20, R233, 0x1f ;  /* 0x00001fe9140d7589 */ /* 0x000f2200000e0000 */
[----:B------:R-:W-:Y:S01]  /*2110*/  UIADD3 UR4, UR9, 0x2, URZ ;  /* 0x0000000209047890 */ /* 0x000fe2000fffe03f */
[----:B------:R-:W-:Y:S01]  /*2120*/  FSEL R19, R96, -INF , P2 ;  /* 0xff80000060137808 */ /* 0x000fe20001000000 */
        /* <DEDUP_REMOVED lines=16> */
[--C-:B-----5:R-:W-:Y:S01]  /*2230*/  FFMA.FTZ R88, R88, UR36, -R11.reuse ;  /* 0x0000002458587c23 */ /* 0x120fe2000801080b */
[----:B------:R-:W-:Y:S01]  /*2240*/  FSEL R92, R92, -INF , P2 ;  /* 0xff8000005c5c7808 */ /* 0x000fe20001000000 */
[----:B------:R-:W-:Y:S01]  /*2250*/  FFMA.FTZ R11, R90, UR36, -R11 ;  /* 0x000000245a0b7c23 */ /* 0x000fe2000801080b */
[----:B------:R-:W-:Y:S01]  /*2260*/  SHFL.IDX PT, R18, R20, R230, 0x1f ;  /* 0x00001fe614127589 */ /* 0x000fe200000e0000 */
[----:B------:R5:W-:Y:S01]  /*2270*/  MUFU.EX2 R223, R88 ;  /* 0x0000005800df7308 */ /* 0x000be20000000800 */
[--C-:B----4-:R-:W-:Y:S01]  /*2280*/  FFMA.FTZ R14, R94, UR36, -R13.reuse ;  /* 0x000000245e0e7c23 */ /* 0x110fe2000801080d */
[----:B------:R-:W-:Y:S01]  /*2290*/  FFMA.FTZ R92, R92, UR36, -R13 ;  /* 0x000000245c5c7c23 */ /* 0x000fe2000801080d */
[----:B--2---:R-:W2:Y:S01]  /*22a0*/  SHFL.IDX PT, R23, R20, R228, 0x1f ;  /* 0x00001fe414177589 */ /* 0x004ea200000e0000 */
[----:B------:R-:W-:Y:S01]  /*22b0*/  FSEL R94, R103, -INF , P1 ;  /* 0xff800000675e7808 */ /* 0x000fe20000800000 */
[----:B------:R-:W-:Y:S01]  /*22c0*/  IMAD R218, R7, 0x400, R218 ;  /* 0x0000040007da7824 */ /* 0x000fe200078e02da */
[----:B------:R-:W-:Y:S01]  /*22d0*/  FSEL R100, R100, -INF , P2 ;  /* 0xff80000064647808 */ /* 0x000fe20001000000 */
[----:B------:R-:W4:Y:S01]  /*22e0*/  SHFL.IDX PT, R90, R227, R0, 0x1f ;  /* 0x00001f00e35a7589 */ /* 0x000f2200000e0000 */
[----:B------:R1:W-:Y:S01]  /*22f0*/  MUFU.EX2 R13, R92 ;  /* 0x0000005c000d7308 */ /* 0x0003e20000000800 */
[----:B-----5:R-:W-:-:S02]  /*2300*/  FSEL R88, R101, -INF , P2 ;  /* 0xff80000065587808 */ /* 0x020fc40001000000 */
[----:B------:R-:W-:Y:S01]  /*2310*/  FSEL R102, R102, -INF , P1 ;  /* 0xff80000066667808 */ /* 0x000fe20000800000 */
[----:B------:R-:W-:Y:S01]  /*2320*/  SHFL.IDX PT, R98, R227, R231, 0x1f ;  /* 0x00001fe7e3627589 */ /* 0x000fe200000e0000 */
[----:B------:R-:W-:Y:S02]  /*2330*/  FSEL R89, R89, -INF , P2 ;  /* 0xff80000059597808 */ /* 0x000fe40001000000 */
[----:B------:R-:W-:Y:S01]  /*2340*/  FSEL R91, R91, -INF , P1 ;  /* 0xff8000005b5b7808 */ /* 0x000fe20000800000 */
[----:B------:R5:W-:Y:S01]  /*2350*/  MUFU.EX2 R16, R22 ;  /* 0x0000001600107308 */ /* 0x000be20000000800 */
[----:B-1----:R-:W1:Y:S01]  /*2360*/  SHFL.IDX PT, R92, R227, R234, 0x1f ;  /* 0x00001feae35c7589 */ /* 0x002e6200000e0000 */
[--C-:B------:R-:W-:Y:S01]  /*2370*/  FFMA.FTZ R89, R89, UR36, -R12.reuse ;  /* 0x0000002459597c23 */ /* 0x100fe2000801080c */
[--C-:B---3--:R-:W-:Y:S01]  /*2380*/  FFMA.FTZ R100, R100, UR36, -R21.reuse ;  /* 0x0000002464647c23 */ /* 0x108fe20008010815 */
[----:B------:R-:W-:Y:S01]  /*2390*/  FSEL R97, R97, -INF , P2 ;  /* 0xff80000061617808 */ /* 0x000fe20001000000 */
[----:B------:R-:W-:Y:S01]  /*23a0*/  FFMA.FTZ R12, R91, UR36, -R12 ;  /* 0x000000245b0c7c23 */ /* 0x000fe2000801080c */
[----:B------:R-:W-:Y:S01]  /*23b0*/  FSEL R99, R99, -INF , P1 ;  /* 0xff80000063637808 */ /* 0x000fe20000800000 */
[----:B------:R-:W-:Y:S01]  /*23c0*/  SHFL.IDX PT, R96, R227, R232, 0x1f ;  /* 0x00001fe8e3607589 */ /* 0x000fe200000e0000 */
[----:B------:R3:W-:Y:S01]  /*23d0*/  MUFU.EX2 R224, R89 ;  /* 0x0000005900e07308 */ /* 0x0007e20000000800 */
[----:B-----5:R-:W-:Y:S01]  /*23e0*/  FFMA.FTZ R22, R102, UR36, -R21 ;  /* 0x0000002466167c23 */ /* 0x020fe20008010815 */
[----:B------:R-:W-:Y:S01]  /*23f0*/  FSEL R91, R106, -INF , P1 ;  /* 0xff8000006a5b7808 */ /* 0x000fe20000800000 */
[--C-:B--2---:R-:W-:Y:S01]  /*2400*/  FFMA.FTZ R95, R88, UR36, -R23.reuse ;  /* 0x00000024585f7c23 */ /* 0x104fe20008010817 */
[----:B------:R-:W-:Y:S01]  /*2410*/  FFMA.FTZ R88, R94, UR36, -R23 ;  /* 0x000000245e587c23 */ /* 0x000fe20008010817 */
[--C-:B------:R-:W-:Y:S01]  /*2420*/  FFMA.FTZ R97, R97, UR36, -R18.reuse ;  /* 0x0000002461617c23 */ /* 0x100fe20008010812 */
[----:B------:R-:W2:Y:S01]  /*2430*/  SHFL.IDX PT, R94, R227, R233, 0x1f ;  /* 0x00001fe9e35e7589 */ /* 0x000ea200000e0000 */
[----:B------:R-:W-:Y:S01]  /*2440*/  FFMA.FTZ R99, R99, UR36, -R18 ;  /* 0x0000002463637c23 */ /* 0x000fe20008010812 */
[----:B------:R5:W-:Y:S01]  /*2450*/  MUFU.EX2 R21, R100 ;  /* 0x0000006400157308 */ /* 0x000be20000000800 */
[----:B---3--:R-:W-:Y:S01]  /*2460*/  FSEL R89, R104, -INF , P2 ;  /* 0xff80000068597808 */ /* 0x008fe20001000000 */
[----:B------:R-:W-:Y:S01]  /*2470*/  SHFL.IDX PT, R101, R227, R229, 0x1f ;  /* 0x00001fe5e3657589 */ /* 0x000fe200000e0000 */
[----:B------:R-:W-:-:S02]  /*2480*/  FSEL R93, R108, -INF , P2 ;  /* 0xff8000006c5d7808 */ /* 0x000fc40001000000 */
[----:B------:R-:W-:Y:S01]  /*2490*/  FSEL R107, R107, -INF , P1 ;  /* 0xff8000006b6b7808 */ /* 0x000fe20000800000 */
[----:B------:R-:W-:Y:S01]  /*24a0*/  SHFL.IDX PT, R104, R227, R228, 0x1f ;  /* 0x00001fe4e3687589 */ /* 0x000fe200000e0000 */
[--C-:B----4-:R-:W-:Y:S01]  /*24b0*/  FFMA.FTZ R89, R89, UR36, -R90.reuse ;  /* 0x0000002459597c23 */ /* 0x110fe2000801085a */
[----:B------:R-:W-:Y:S01]  /*24c0*/  FFMA.FTZ R90, R91, UR36, -R90 ;  /* 0x000000245b5a7c23 */ /* 0x000fe2000801085a */
[----:B------:R3:W-:Y:S01]  /*24d0*/  MUFU.EX2 R18, R97 ;  /* 0x0000006100127308 */ /* 0x0007e20000000800 */
[----:B-----5:R-:W4:Y:S01]  /*24e0*/  SHFL.IDX PT, R100, R227, R230, 0x1f ;  /* 0x00001fe6e3647589 */ /* 0x020f2200000e0000 */
[----:B------:R-:W-:Y:S02]  /*24f0*/  FSEL R91, R105, -INF , P2 ;  /* 0xff800000695b7808 */ /* 0x000fe40001000000 */
[----:B------:R-:W-:Y:S01]  /*2500*/  FSEL R103, R114, -INF , P1 ;  /* 0xff80000072677808 */ /* 0x000fe20000800000 */
[----:B------:R-:W5:Y:S01]  /*2510*/  SHFL.IDX PT, R108, R222, R234, 0x1f ;  /* 0x00001feade6c7589 */ /* 0x000f6200000e0000 */
[----:B------:R-:W-:Y:S01]  /*2520*/  FSEL R115, R115, -INF , P1 ;  /* 0xff80000073737808 */ /* 0x000fe20000800000 */
[--C-:B-1----:R-:W-:Y:S01]  /*2530*/  FFMA.FTZ R91, R91, UR36, -R92.reuse ;  /* 0x000000245b5b7c23 */ /* 0x102fe2000801085c */
[----:B------:R1:W-:Y:S01]  /*2540*/  MUFU.EX2 R20, R99 ;  /* 0x0000006300147308 */ /* 0x0003e20000000800 */
[----:B---3--:R-:W-:Y:S01]  /*2550*/  FSEL R97, R110, -INF , P1 ;  /* 0xff8000006e617808 */ /* 0x008fe20000800000 */
[----:B------:R-:W-:Y:S01]  /*2560*/  FFMA.FTZ R92, R107, UR36, -R92 ;  /* 0x000000246b5c7c23 */ /* 0x000fe2000801085c */
[----:B------:R-:W-:Y:S01]  /*2570*/  FSEL R107, R121, -INF , P2 ;  /* 0xff800000796b7808 */ /* 0x000fe20001000000 */
[----:B------:R-:W-:Y:S01]  /*2580*/  SHFL.IDX PT, R114, R222, R231, 0x1f ;  /* 0x00001fe7de727589 */ /* 0x000fe200000e0000 */
[--C-:B--2---:R-:W-:Y:S01]  /*2590*/  FFMA.FTZ R93, R93, UR36, -R94.reuse ;  /* 0x000000245d5d7c23 */ /* 0x104fe2000801085e */
[----:B------:R-:W-:Y:S01]  /*25a0*/  FFMA.FTZ R94, R97, UR36, -R94 ;  /* 0x00000024615e7c23 */ /* 0x000fe2000801085e */
[----:B------:R-:W-:Y:S01]  /*25b0*/  FSEL R97, R112, -INF , P2 ;  /* 0xff80000070617808 */ /* 0x000fe20001000000 */
[----:B------:R-:W2:Y:S01]  /*25c0*/  SHFL.IDX PT, R121, R222, R228, 0x1f ;  /* 0x00001fe4de797589 */ /* 0x000ea200000e0000 */
[----:B-1----:R-:W-:Y:S01]  /*25d0*/  FSEL R99, R113, -INF , P2 ;  /* 0xff80000071637808 */ /* 0x002fe20001000000 */
[----:B------:R1:W-:Y:S01]  /*25e0*/  MUFU.EX2 R23, R95 ;  /* 0x0000005f00177308 */ /* 0x0003e20000000800 */
[----:B------:R-:W-:Y:S01]  /*25f0*/  FSEL R119, R119, -INF , P1 ;  /* 0xff80000077777808 */ /* 0x000fe20000800000 */
[--C-:B------:R-:W-:Y:S01]  /*2600*/  FFMA.FTZ R97, R97, UR36, -R98.reuse ;  /* 0x0000002461617c23 */ /* 0x100fe20008010862 */
[----:B------:R-:W-:Y:S01]  /*2610*/  FFMA.FTZ R98, R103, UR36, -R98 ;  /* 0x0000002467627c23 */ /* 0x000fe20008010862 */
[----:B------:R-:W-:Y:S01]  /*2620*/  FSEL R103, R117, -INF , P2 ;  /* 0xff80000075677808 */ /* 0x000fe20001000000 */
[----:B------:R-:W-:Y:S01]  /*2630*/  SHFL.IDX PT, R106, R222, R0, 0x1f ;  /* 0x00001f00de6a7589 */ /* 0x000fe200000e0000 */
[----:B------:R-:W-:Y:S01]  /*2640*/  FSEL R111, R111, -INF , P1 ;  /* 0xff8000006f6f7808 */ /* 0x000fe20000800000 */
[--C-:B----4-:R-:W-:Y:S01]  /*2650*/  FFMA.FTZ R99, R99, UR36, -R100.reuse ;  /* 0x0000002463637c23 */ /* 0x110fe20008010864 */
[----:B------:R-:W-:Y:S01]  /*2660*/  FFMA.FTZ R100, R115, UR36, -R100 ;  /* 0x0000002473647c23 */ /* 0x000fe20008010864 */
[----:B-1----:R-:W-:Y:S01]  /*2670*/  FSEL R95, R109, -INF , P2 ;  /* 0xff8000006d5f7808 */ /* 0x002fe20001000000 */
[----:B------:R-:W1:Y:S01]  /*2680*/  SHFL.IDX PT, R115, R222, R230, 0x1f ;  /* 0x00001fe6de737589 */ /* 0x000e6200000e0000 */
[--C-:B------:R-:W-:Y:S01]  /*2690*/  FFMA.FTZ R103, R103, UR36, -R104.reuse ;  /* 0x0000002467677c23 */ /* 0x100fe20008010868 */
[----:B------:R-:W-:Y:S01]  /*26a0*/  FFMA.FTZ R104, R119, UR36, -R104 ;  /* 0x0000002477687c23 */ /* 0x000fe20008010868 */
[----:B------:R-:W-:Y:S01]  /*26b0*/  FSEL R105, R120, -INF , P2 ;  /* 0xff80000078697808 */ /* 0x000fe20001000000 */
[----:B------:R-:W3:Y:S01]  /*26c0*/  SHFL.IDX PT, R119, R222, R229, 0x1f ;  /* 0x00001fe5de777589 */ /* 0x000ee200000e0000 */
[--C-:B------:R-:W-:Y:S01]  /*26d0*/  FFMA.FTZ R95, R95, UR36, -R96.reuse ;  /* 0x000000245f5f7c23 */ /* 0x100fe20008010860 */
[----:B------:R-:W-:Y:S01]  /*26e0*/  FFMA.FTZ R96, R111, UR36, -R96 ;  /* 0x000000246f607c23 */ /* 0x000fe20008010860 */
[----:B------:R-:W-:Y:S01]  /*26f0*/  FSEL R111, R122, -INF , P1 ;  /* 0xff8000007a6f7808 */ /* 0x000fe20000800000 */
[--C-:B-----5:R-:W-:Y:S01]  /*2700*/  FFMA.FTZ R107, R107, UR36, -R108.reuse ;  /* 0x000000246b6b7c23 */ /* 0x120fe2000801086c */
[----:B------:R-:W4:Y:S01]  /*2710*/  SHFL.IDX PT, R122, R216, R0, 0x1f ;  /* 0x00001f00d87a7589 */ /* 0x000f2200000e0000 */
[----:B------:R-:W-:Y:S01]  /*2720*/  FSEL R102, R116, -INF , P2 ;  /* 0xff80000074667808 */ /* 0x000fe20001000000 */
[----:B------:R-:W5:Y:S01]  /*2730*/  MUFU.EX2 R11, R11 ;  /* 0x0000000b000b7308 */ /* 0x000f620000000800 */
[----:B------:R-:W-:Y:S01]  /*2740*/  FSEL R120, R133, -INF , P2 ;  /* 0xff80000085787808 */ /* 0x000fe20001000000 */
[----:B------:R-:W-:Y:S01]  /*2750*/  SHFL.IDX PT, R112, R222, R232, 0x1f ;  /* 0x00001fe8de707589 */ /* 0x000fe200000e0000 */
[----:B------:R-:W-:Y:S01]  /*2760*/  FSEL R118, R118, -INF , P1 ;  /* 0xff80000076767808 */ /* 0x000fe20000800000 */
[----:B------:R-:W-:Y:S01]  /*2770*/  FFMA.FTZ R102, R102, UR36, -R101 ;  /* 0x0000002466667c23 */ /* 0x000fe20008010865 */
[----:B------:R-:W-:Y:S01]  /*2780*/  FSEL R123, R123, -INF , P1 ;  /* 0xff8000007b7b7808 */ /* 0x000fe20000800000 */
[----:B--2---:R-:W-:Y:S01]  /*2790*/  FFMA.FTZ R227, R120, UR36, -R121 ;  /* 0x0000002478e37c23 */ /* 0x004fe20008010879 */
[----:B------:R-:W-:Y:S01]  /*27a0*/  FSEL R113, R128, -INF , P2 ;  /* 0xff80000080717808 */ /* 0x000fe20001000000 */
[----:B------:R-:W-:Y:S01]  /*27b0*/  FFMA.FTZ R101, R118, UR36, -R101 ;  /* 0x0000002476657c23 */ /* 0x000fe20008010865 */
[----:B------:R-:W-:Y:S01]  /*27c0*/  FSEL R116, R129, -INF , P2 ;  /* 0xff80000081747808 */ /* 0x000fe20001000000 */
[----:B------:R-:W2:Y:S01]  /*27d0*/  SHFL.IDX PT, R120, R216, R229, 0x1f ;  /* 0x00001fe5d8787589 */ /* 0x000ea200000e0000 */
[----:B------:R-:W-:Y:S01]  /*27e0*/  FSEL R117, R130, -INF , P1 ;  /* 0xff80000082757808 */ /* 0x000fe20000800000 */
[----:B------:R-:W-:Y:S01]  /*27f0*/  FFMA.FTZ R108, R123, UR36, -R108 ;  /* 0x000000247b6c7c23 */ /* 0x000fe2000801086c */
[----:B------:R-:W-:Y:S01]  /*2800*/  FSEL R118, R131, -INF , P1 ;  /* 0xff80000083767808 */ /* 0x000fe20000800000 */
[----:B------:R-:W5:Y:S01]  /*2810*/  SHFL.IDX PT, R123, R216, R233, 0x1f ;  /* 0x00001fe9d87b7589 */ /* 0x000f6200000e0000 */
[--C-:B------:R-:W-:Y:S01]  /*2820*/  FFMA.FTZ R113, R113, UR36, -R114.reuse ;  /* 0x0000002471717c23 */ /* 0x100fe20008010872 */
[--C-:B-1----:R-:W-:Y:S01]  /*2830*/  FFMA.FTZ R116, R116, UR36, -R115.reuse ;  /* 0x0000002474747c23 */ /* 0x102fe20008010873 */
[----:B------:R-:W-:Y:S01]  /*2840*/  FFMA.FTZ R114, R117, UR36, -R114 ;  /* 0x0000002475727c23 */ /* 0x000fe20008010872 */
[----:B------:R-:W1:Y:S01]  /*2850*/  SHFL.IDX PT, R130, R216, R234, 0x1f ;  /* 0x00001fead8827589 */ /* 0x000e6200000e0000 */
[----:B------:R-:W-:Y:S01]  /*2860*/  FFMA.FTZ R115, R118, UR36, -R115 ;  /* 0x0000002476737c23 */ /* 0x000fe20008010873 */
[----:B------:R-:W-:Y:S01]  /*2870*/  FSEL R117, R132, -INF , P2 ;  /* 0xff80000084757808 */ /* 0x000fe20001000000 */
[--C-:B------:R-:W-:Y:S01]  /*2880*/  FFMA.FTZ R105, R105, UR36, -R106.reuse ;  /* 0x0000002469697c23 */ /* 0x100fe2000801086a */
[----:B------:R-:W-:Y:S01]  /*2890*/  FSEL R118, R134, -INF , P1 ;  /* 0xff80000086767808 */ /* 0x000fe20000800000 */
[----:B------:R-:W-:Y:S01]  /*28a0*/  FFMA.FTZ R106, R111, UR36, -R106 ;  /* 0x000000246f6a7c23 */ /* 0x000fe2000801086a */
[----:B------:R-:W-:Y:S01]  /*28b0*/  FSEL R111, R125, -INF , P2 ;  /* 0xff8000007d6f7808 */ /* 0x000fe20001000000 */
[--C-:B---3--:R-:W-:Y:S01]  /*28c0*/  FFMA.FTZ R117, R117, UR36, -R119.reuse ;  /* 0x0000002475757c23 */ /* 0x108fe20008010877 */
[----:B------:R-:W-:Y:S01]  /*28d0*/  FSEL R125, R136, -INF , P2 ;  /* 0xff800000887d7808 */ /* 0x000fe20001000000 */
[----:B------:R-:W-:Y:S01]  /*28e0*/  FFMA.FTZ R118, R118, UR36, -R119 ;  /* 0x0000002476767c23 */ /* 0x000fe20008010877 */
[----:B------:R-:W-:Y:S01]  /*28f0*/  FSEL R119, R138, -INF , P1 ;  /* 0xff8000008a777808 */ /* 0x000fe20000800000 */
[----:B------:R-:W-:-:S02]  /*2900*/  WARPGROUP.DEPBAR.LE gsb0, 0x0 ;  /* 0x00008000000079c5 */ /* 0x000fc40000010000 */
[----:B------:R-:W-:Y:S01]  /*2910*/  WARPGROUP.ARRIVE ;  /* 0x00000000000079c5 */ /* 0x000fe20000000000 */
[----:B------:R-:W-:Y:S01]  /*2920*/  FSEL R110, R124, -INF , P2 ;  /* 0xff8000007c6e7808 */ /* 0x000fe20001000000 */
[--C-:B----4-:R-:W-:Y:S01]  /*2930*/  FFMA.FTZ R125, R125, UR36, -R122.reuse ;  /* 0x000000247d7d7c23 */ /* 0x110fe2000801087a */
[----:B------:R-:W-:Y:S01]  /*2940*/  FSEL R124, R135, -INF , P1 ;  /* 0xff800000877c7808 */ /* 0x000fe20000800000 */
[----:B------:R-:W-:Y:S01]  /*2950*/  FFMA.FTZ R122, R119, UR36, -R122 ;  /* 0x00000024777a7c23 */ /* 0x000fe2000801087a */
[----:B------:R-:W-:Y:S01]  /*2960*/  FSEL R119, R148, -INF , P2 ;  /* 0xff80000094777808 */ /* 0x000fe20001000000 */
[----:B------:R-:W-:Y:S01]  /*2970*/  HGMMA.64x128x16.F32.BF16 R24, gdesc[UR4], R24, gsb0 ;  /* 0x01e00000041879f0 */ /* 0x000fe20008001818 */
[----:B------:R-:W-:Y:S01]  /*2980*/  UIADD3 UR6, UR8, 0x4, URZ ;  /* 0x0000000408067890 */ /* 0x000fe2000fffe03f */
[----:B------:R-:W-:Y:S01]  /*2990*/  FSEL R135, R150, -INF , P1 ;  /* 0xff80000096877808 */ /* 0x000fe20000800000 */
[----:B------:R-:W-:Y:S01]  /*29a0*/  UIADD3 UR4, UR9, 0x4, URZ ;  /* 0x0000000409047890 */ /* 0x000fe2000fffe03f */
[----:B------:R-:W-:Y:S01]  /*29b0*/  FSEL R127, R127, -INF , P1 ;  /* 0xff8000007f7f7808 */ /* 0x000fe20000800000 */
[----:B------:R-:W-:Y:S01]  /*29c0*/  UMOV UR7, 0x40000040 ;  /* 0x4000004000077882 */ /* 0x000fe20000000000 */
[----:B------:R-:W-:Y:S01]  /*29d0*/  UMOV UR5, 0x40000040 ;  /* 0x4000004000057882 */ /* 0x000fe20000000000 */
[----:B------:R-:W-:Y:S01]  /*29e0*/  FSEL R140, R140, -INF , P2 ;  /* 0xff8000008c8c7808 */ /* 0x000fe20001000000 */
[----:B------:R-:W-:Y:S01]  /*29f0*/  FFMA.FTZ R121, R124, UR36, -R121 ;  /* 0x000000247c797c23 */ /* 0x000fe20008010879 */
[----:B------:R-:W-:Y:S01]  /*2a00*/  FSEL R142, R142, -INF , P1 ;  /* 0xff8000008e8e7808 */ /* 0x000fe20000800000 */
[----:B--2---:R-:W-:Y:S01]  /*2a10*/  FFMA.FTZ R124, R119, UR36, -R120 ;  /* 0x00000024777c7c23 */ /* 0x004fe20008010878 */
[----:B------:R-:W-:Y:S01]  /*2a20*/  FSEL R131, R137, -INF , P2 ;  /* 0xff80000089837808 */ /* 0x000fe20001000000 */
[----:B------:R-:W-:Y:S01]  /*2a30*/  FFMA.FTZ R111, R111, UR36, -R112 ;  /* 0x000000246f6f7c23 */ /* 0x000fe20008010870 */
[----:B------:R-:W-:Y:S01]  /*2a40*/  FSEL R139, R139, -INF , P1 ;  /* 0xff8000008b8b7808 */ /* 0x000fe20000800000 */
[----:B------:R-:W-:Y:S01]  /*2a50*/  FFMA.FTZ R120, R135, UR36, -R120 ;  /* 0x0000002487787c23 */ /* 0x000fe20008010878 */
[----:B------:R-:W-:Y:S01]  /*2a60*/  FFMA.FTZ R112, R127, UR36, -R112 ;  /* 0x000000247f707c23 */ /* 0x000fe20008010870 */
[--C-:B-----5:R-:W-:Y:S01]  /*2a70*/  FFMA.FTZ R127, R140, UR36, -R123.reuse ;  /* 0x000000248c7f7c23 */ /* 0x120fe2000801087b */
[----:B------:R-:W2:Y:S01]  /*2a80*/  SHFL.IDX PT, R109, R222, R233, 0x1f ;  /* 0x00001fe9de6d7589 */ /* 0x000ea200000e0000 */
[----:B------:R-:W-:Y:S01]  /*2a90*/  FFMA.FTZ R123, R142, UR36, -R123 ;  /* 0x000000248e7b7c23 */ /* 0x000fe2000801087b */
[--C-:B-1----:R-:W-:Y:S01]  /*2aa0*/  FFMA.FTZ R131, R131, UR36, -R130.reuse ;  /* 0x0000002483837c23 */ /* 0x102fe20008010882 */
[----:B------:R-:W-:Y:S01]  /*2ab0*/  FFMA.FTZ R130, R139, UR36, -R130 ;  /* 0x000000248b827c23 */ /* 0x000fe20008010882 */
[----:B------:R-:W-:Y:S01]  /*2ac0*/  FSEL R126, R126, -INF , P1 ;  /* 0xff8000007e7e7808 */ /* 0x000fe20000800000 */
[----:B------:R-:W1:Y:S01]  /*2ad0*/  SHFL.IDX PT, R128, R216, R230, 0x1f ;  /* 0x00001fe6d8807589 */ /* 0x000e6200000e0000 */
[----:B------:R-:W-:Y:S01]  /*2ae0*/  FSEL R129, R141, -INF , P2 ;  /* 0xff8000008d817808 */ /* 0x000fe20001000000 */
[----:B------:R-:W-:Y:S01]  /*2af0*/  MUFU.EX2 R12, R12 ;  /* 0x0000000c000c7308 */ /* 0x000fe20000000800 */
[----:B------:R-:W-:Y:S01]  /*2b00*/  FSEL R134, R144, -INF , P2 ;  /* 0xff80000090867808 */ /* 0x000fe20001000000 */
[----:B------:R-:W3:Y:S01]  /*2b10*/  SHFL.IDX PT, R133, R216, R231, 0x1f ;  /* 0x00001fe7d8857589 */ /* 0x000ee200000e0000 */
[----:B------:R-:W-:-:S02]  /*2b20*/  FSEL R145, R145, -INF , P2 ;  /* 0xff80000091917808 */ /* 0x000fc40001000000 */
[----:B------:R-:W-:Y:S02]  /*2b30*/  FSEL R149, R149, -INF , P2 ;  /* 0xff80000095957808 */ /* 0x000fe40001000000 */
[----:B------:R-:W-:Y:S01]  /*2b40*/  FSEL R151, R151, -INF , P1 ;  /* 0xff80000097977808 */ /* 0x000fe20000800000 */
[----:B------:R-:W4:Y:S01]  /*2b50*/  MUFU.EX2 R14, R14 ;  /* 0x0000000e000e7308 */ /* 0x000f220000000800 */
[----:B------:R-:W-:Y:S02]  /*2b60*/  FSEL R146, R146, -INF , P1 ;  /* 0xff80000092927808 */ /* 0x000fe40000800000 */
[----:B------:R-:W-:Y:S02]  /*2b70*/  FSEL R143, R143, -INF , P1 ;  /* 0xff8000008f8f7808 */ /* 0x000fe40000800000 */
[----:B------:R-:W-:-:S03]  /*2b80*/  FSEL R147, R147, -INF , P1 ;  /* 0xff80000093937808 */ /* 0x000fc60000800000 */
[----:B------:R-:W-:Y:S01]  /*2b90*/  MUFU.EX2 R17, R17 ;  /* 0x0000001100117308 */ /* 0x000fe20000000800 */
[--C-:B--2---:R-:W-:Y:S01]  /*2ba0*/  FFMA.FTZ R110, R110, UR36, -R109.reuse ;  /* 0x000000246e6e7c23 */ /* 0x104fe2000801086d */
[----:B------:R-:W-:Y:S02]  /*2bb0*/  FFMA.FTZ R109, R126, UR36, -R109 ;  /* 0x000000247e6d7c23 */ /* 0x000fe4000801086d */
[----:B------:R-:W2:Y:S01]  /*2bc0*/  SHFL.IDX PT, R126, R216, R232, 0x1f ;  /* 0x00001fe8d87e7589 */ /* 0x000ea200000e0000 */
[--C-:B-1----:R-:W-:Y:S01]  /*2bd0*/  FFMA.FTZ R132, R145, UR36, -R128.reuse ;  /* 0x0000002491847c23 */ /* 0x102fe20008010880 */
[----:B------:R-:W-:Y:S02]  /*2be0*/  FFMA.FTZ R128, R147, UR36, -R128 ;  /* 0x0000002493807c23 */ /* 0x000fe40008010880 */
[----:B------:R-:W1:Y:S01]  /*2bf0*/  SHFL.IDX PT, R216, R216, R228, 0x1f ;  /* 0x00001fe4d8d87589 */ /* 0x000e6200000e0000 */
[----:B------:R-:W-:Y:S01]  /*2c00*/  MUFU.EX2 R116, R116 ;  /* 0x0000007400747308 */ /* 0x000fe20000000800 */
[--C-:B---3--:R-:W-:Y:S01]  /*2c10*/  FFMA.FTZ R134, R134, UR36, -R133.reuse ;  /* 0x0000002486867c23 */ /* 0x108fe20008010885 */
[----:B------:R-:W-:-:S06]  /*2c20*/  FFMA.FTZ R133, R146, UR36, -R133 ;  /* 0x0000002492857c23 */ /* 0x000fcc0008010885 */
[----:B------:R-:W-:Y:S08]  /*2c30*/  MUFU.EX2 R114, R114 ;  /* 0x0000007200727308 */ /* 0x000ff00000000800 */
[----:B------:R-:W-:Y:S01]  /*2c40*/  MUFU.EX2 R109, R109 ;  /* 0x0000006d006d7308 */ /* 0x000fe20000000800 */
[--C-:B--2---:R-:W-:Y:S01]  /*2c50*/  FFMA.FTZ R129, R129, UR36, -R126.reuse ;  /* 0x0000002481817c23 */ /* 0x104fe2000801087e */
[----:B------:R-:W-:Y:S01]  /*2c60*/  FFMA.FTZ R126, R143, UR36, -R126 ;  /* 0x000000248f7e7c23 */ /* 0x000fe2000801087e */
[--C-:B-1----:R-:W-:Y:S01]  /*2c70*/  FFMA.FTZ R119, R149, UR36, -R216.reuse ;  /* 0x0000002495777c23 */ /* 0x102fe200080108d8 */
[----:B------:R-:W-:-:S04]  /*2c80*/  FFMA.FTZ R222, R151, UR36, -R216 ;  /* 0x0000002497de7c23 */ /* 0x000fc800080108d8 */
[----:B------:R-:W-:Y:S08]  /*2c90*/  MUFU.EX2 R112, R112 ;  /* 0x0000007000707308 */ /* 0x000ff00000000800 */
[----:B------:R-:W-:Y:S08]  /*2ca0*/  MUFU.EX2 R113, R113 ;  /* 0x0000007100717308 */ /* 0x000ff00000000800 */
[----:B------:R-:W-:Y:S08]  /*2cb0*/  MUFU.EX2 R117, R117 ;  /* 0x0000007500757308 */ /* 0x000ff00000000800 */
[----:B------:R-:W1:Y:S08]  /*2cc0*/  MUFU.EX2 R22, R22 ;  /* 0x0000001600167308 */ /* 0x000e700000000800 */
[----:B------:R-:W2:Y:S08]  /*2cd0*/  MUFU.EX2 R88, R88 ;  /* 0x0000005800587308 */ /* 0x000eb00000000800 */
[----:B------:R-:W-:Y:S08]  /*2ce0*/  MUFU.EX2 R110, R110 ;  /* 0x0000006e006e7308 */ /* 0x000ff00000000800 */
[----:B------:R-:W-:Y:S08]  /*2cf0*/  MUFU.EX2 R111, R111 ;  /* 0x0000006f006f7308 */ /* 0x000ff00000000800 */
[----:B------:R-:W-:Y:S01]  /*2d00*/  MUFU.EX2 R115, R115 ;  /* 0x0000007300737308 */ /* 0x000fe20000000800 */
[----:B------:R-:W-:-:S02]  /*2d10*/  WARPGROUP.DEPBAR.LE gsb0, 0x0 ;  /* 0x00008000000079c5 */ /* 0x000fc40000010000 */
[----:B------:R-:W-:-:S05]  /*2d20*/  WARPGROUP.ARRIVE ;  /* 0x00000000000079c5 */ /* 0x000fca0000000000 */
[----:B------:R-:W-:Y:S01]  /*2d30*/  MUFU.EX2 R19, R19 ;  /* 0x0000001300137308 */ /* 0x000fe20000000800 */
[----:B------:R-:W-:Y:S01]  /*2d40*/  HGMMA.64x128x16.F32.BF16 R24, gdesc[UR4], R24, gsb0 ;  /* 0x01e00000041879f0 */ /* 0x000fe20008001818 */
[----:B------:R-:W-:Y:S02]  /*2d50*/  UIADD3 UR6, UR8, 0x6, URZ ;  /* 0x0000000608067890 */ /* 0x000fe4000fffe03f */
[----:B------:R-:W-:-:S04]  /*2d60*/  UIADD3 UR4, UR9, 0x6, URZ ;  /* 0x0000000609047890 */ /* 0x000fc8000fffe03f */
[----:B------:R-:W3:Y:S01]  /*2d70*/  MUFU.EX2 R105, R105 ;  /* 0x0000006900697308 */ /* 0x000ee20000000800 */
[----:B------:R-:W-:Y:S01]  /*2d80*/  UMOV UR7, 0x40000040 ;  /* 0x4000004000077882 */ /* 0x000fe20000000000 */
[----:B------:R-:W-:-:S06]  /*2d90*/  UMOV UR5, 0x40000040 ;  /* 0x4000004000057882 */ /* 0x000fcc0000000000 */
[----:B------:R-:W5:Y:S08]  /*2da0*/  MUFU.EX2 R106, R106 ;  /* 0x0000006a006a7308 */ /* 0x000f700000000800 */
[----:B------:R-:W-:Y:S08]  /*2db0*/  MUFU.EX2 R107, R107 ;  /* 0x0000006b006b7308 */ /* 0x000ff00000000800 */
[----:B------:R-:W-:Y:S08]  /*2dc0*/  MUFU.EX2 R108, R108 ;  /* 0x0000006c006c7308 */ /* 0x000ff00000000800 */
[----:B------:R-:W5:Y:S08]  /*2dd0*/  MUFU.EX2 R89, R89 ;  /* 0x0000005900597308 */ /* 0x000f700000000800 */
        /* <DEDUP_REMOVED lines=17> */
[----:B------:R-:W-:Y:S01]  /*2ef0*/  UMOV UR7, 0x40000040 ;  /* 0x4000004000077882 */ /* 0x000fe20000000000 */
[----:B------:R-:W-:-:S04]  /*2f00*/  R2UR UR5, R226 ;  /* 0x00000000e20572ca */ /* 0x000fc800000e0000 */
[----:B------:R-:W-:Y:S08]  /*2f10*/  MUFU.EX2 R103, R103 ;  /* 0x0000006700677308 */ /* 0x000ff00000000800 */
[----:B------:R-:W-:Y:S01]  /*2f20*/  MUFU.EX2 R104, R104 ;  /* 0x0000006800687308 */ /* 0x000fe20000000800 */
[----:B------:R-:W-:Y:S01]  /*2f30*/  UMOV UR6, UR4 ;  /* 0x0000000400067c82 */ /* 0x000fe20008000000 */
[----:B------:R-:W-:-:S04]  /*2f40*/  USHF.R.U32.HI UR5, URZ, 0x4, UR5 ;  /* 0x000000043f057899 */ /* 0x000fc80008011605 */
[----:B------:R-:W-:Y:S02]  /*2f50*/  ULOP3.LUT UR9, UR5, 0x3fff, URZ, 0xc0, !UPT ;  /* 0x00003fff05097892 */ /* 0x000fe4000f8ec03f */
[----:B------:R-:W-:Y:S01]  /*2f60*/  MUFU.EX2 R118, R118 ;  /* 0x0000007600767308 */ /* 0x000fe20000000800 */
[----:B------:R-:W-:-:S07]  /*2f70*/  UMOV UR5, 0x40000040 ;  /* 0x4000004000057882 */ /* 0x000fce0000000000 */
        /* <DEDUP_REMOVED lines=9> */
[----:B------:R-:W4:Y:S04]  /*3010*/  LDS R217, [R217+0x400] ;  /* 0x00040000d9d97984 */ /* 0x000f280000000800 */
[----:B------:R-:W-:Y:S04]  /*3020*/  LDS R221, [R221+0x400] ;  /* 0x00040000dddd7984 */ /* 0x000fe80000000800 */
[----:B------:R-:W-:Y:S04]  /*3030*/  LDS R219, [R219+0x400] ;  /* 0x00040000dbdb7984 */ /* 0x000fe80000000800 */
[----:B------:R-:W-:Y:S04]  /*3040*/  LDS R220, [R220+0x400] ;  /* 0x00040000dcdc7984 */ /* 0x000fe80000000800 */
[----:B----4-:R-:W4:Y:S04]  /*3050*/  SHFL.IDX PT, R135, R217, R0, 0x1f ;  /* 0x00001f00d9877589 */ /* 0x010f2800000e0000 */
[----:B------:R-:W1:Y:S04]  /*3060*/  SHFL.IDX PT, R136, R217, R234, 0x1f ;  /* 0x00001fead9887589 */ /* 0x000e6800000e0000 */
[----:B------:R-:W2:Y:S04]  /*3070*/  SHFL.IDX PT, R140, R217, R233, 0x1f ;  /* 0x00001fe9d98c7589 */ /* 0x000ea800000e0000 */
[----:B------:R-:W3:Y:S04]  /*3080*/  SHFL.IDX PT, R142, R217, R230, 0x1f ;  /* 0x00001fe6d98e7589 */ /* 0x000ee800000e0000 */
[----:B------:R-:W5:Y:S04]  /*3090*/  SHFL.IDX PT, R138, R217, R232, 0x1f ;  /* 0x00001fe8d98a7589 */ /* 0x000f6800000e0000 */
[----:B------:R-:W5:Y:S01]  /*30a0*/  SHFL.IDX PT, R139, R217, R231, 0x1f ;  /* 0x00001fe7d98b7589 */ /* 0x000f6200000e0000 */
[--C-:B----4-:R-:W-:Y:S01]  /*30b0*/  FADD.FTZ R24, R24, -R135.reuse ;  /* 0x8000008718187221 */ /* 0x110fe20000010000 */
[----:B------:R-:W-:-:S02]  /*30c0*/  FADD.FTZ R26, R26, -R135 ;  /* 0x800000871a1a7221 */ /* 0x000fc40000010000 */
[----:B------:R-:W4:Y:S01]  /*30d0*/  SHFL.IDX PT, R144, R217, R229, 0x1f ;  /* 0x00001fe5d9907589 */ /* 0x000f2200000e0000 */
        /* <DEDUP_REMOVED lines=8> */
[--C-:B---3--:R-:W-:Y:S01]  /*3160*/  FADD.FTZ R140, R33, -R142.reuse ;  /* 0x8000008e218c7221 */ /* 0x108fe20000010000 */
[----:B------:R-:W-:Y:S01]  /*3170*/  FADD.FTZ R142, R35, -R142 ;  /* 0x8000008e238e7221 */ /* 0x000fe20000010000 */
[----:B------:R-:W3:Y:S01]  /*3180*/  SHFL.IDX PT, R33, R221, R231, 0x1f ;  /* 0x00001fe7dd217589 */ /* 0x000ee200000e0000 */
        /* <DEDUP_REMOVED lines=9> */
[----:B------:R-:W-:Y:S01]  /*3220*/  FMUL.FTZ R141, R15, R141 ;  /* 0x0000008d0f8d7220 */ /* 0x000fe20000410000 */
[----:B------:R-:W-:Y:S01]  /*3230*/  FMUL.FTZ R142, R20, R142 ;  /* 0x0000008e148e7220 */ /* 0x000fe20000410000 */
[----:B------:R-:W5:Y:S01]  /*3240*/  SHFL.IDX PT, R34, R221, R229, 0x1f ;  /* 0x00001fe5dd227589 */ /* 0x000f6200000e0000 */
[--C-:B----4-:R-:W-:Y:S01]  /*3250*/  FADD.FTZ R143, R36, -R144.reuse ;  /* 0x80000090248f7221 */ /* 0x110fe20000010000 */
[----:B------:R-:W-:Y:S01]  /*3260*/  MUFU.EX2 R31, R122 ;  /* 0x0000007a001f7308 */ /* 0x000fe20000000800 */
[----:B------:R-:W-:Y:S01]  /*3270*/  FADD.FTZ R38, R38, -R144 ;  /* 0x8000009026267221 */ /* 0x000fe20000010000 */
[----:B-1----:R-:W1:Y:S01]  /*3280*/  SHFL.IDX PT, R121, R221, R233, 0x1f ;  /* 0x00001fe9dd797589 */ /* 0x002e6200000e0000 */
[--C-:B------:R-:W-:Y:S01]  /*3290*/  FADD.FTZ R37, R37, -R217.reuse ;  /* 0x800000d925257221 */ /* 0x100fe20000010000 */
[----:B------:R-:W-:Y:S01]  /*32a0*/  FADD.FTZ R39, R39, -R217 ;  /* 0x800000d927277221 */ /* 0x000fe20000010000 */
[----:B------:R-:W-:Y:S01]  /*32b0*/  FMUL.FTZ R38, R22, R38 ;  /* 0x0000002616267220 */ /* 0x000fe20000410000 */
[----:B------:R-:W4:Y:S01]  /*32c0*/  SHFL.IDX PT, R150, R219, R232, 0x1f ;  /* 0x00001fe8db967589 */ /* 0x000f2200000e0000 */
[--C-:B--2---:R-:W-:Y:S01]  /*32d0*/  FADD.FTZ R40, R40, -R145.reuse ;  /* 0x8000009128287221 */ /* 0x104fe20000010000 */
[----:B------:R-:W-:Y:S01]  /*32e0*/  FADD.FTZ R42, R42, -R145 ;  /* 0x800000912a2a7221 */ /* 0x000fe20000010000 */
[----:B------:R-:W2:Y:S01]  /*32f0*/  MUFU.EX2 R28, R227 ;  /* 0x000000e3001c7308 */ /* 0x000ea20000000800 */
        /* <DEDUP_REMOVED lines=15> */
[----:B------:R3:W-:Y:S01]  /*33f0*/  MUFU.EX2 R32, R131 ;  /* 0x0000008300207308 */ /* 0x0007e20000000800 */
[--C-:B-1----:R-:W-:Y:S01]  /*3400*/  FADD.FTZ R44, R44, -R121.reuse ;  /* 0x800000792c2c7221 */ /* 0x102fe20000010000 */
[----:B------:R-:W-:Y:S01]  /*3410*/  FADD.FTZ R46, R46, -R121 ;  /* 0x800000792e2e7221 */ /* 0x000fe20000010000 */
[----:B--2---:R-:W1:Y:S01]  /*3420*/  SHFL.IDX PT, R130, R220, R228, 0x1f ;  /* 0x00001fe4dc827589 */ /* 0x004e6200000e0000 */
[----:B------:R-:W-:Y:S01]  /*3430*/  FMUL.FTZ R56, R105, R56 ;  /* 0x0000003869387220 */ /* 0x000fe20000410000 */
[--C-:B----4-:R-:W-:Y:S01]  /*3440*/  FADD.FTZ R61, R61, -R150.reuse ;  /* 0x800000963d3d7221 */ /* 0x110fe20000010000 */
[----:B------:R-:W-:Y:S01]  /*3450*/  FADD.FTZ R63, R63, -R150 ;  /* 0x800000963f3f7221 */ /* 0x000fe20000010000 */
[----:B------:R-:W2:Y:S01]  /*3460*/  SHFL.IDX PT, R121, R219, R230, 0x1f ;  /* 0x00001fe6db797589 */ /* 0x000ea200000e0000 */
[----:B------:R-:W4:Y:S01]  /*3470*/  MUFU.EX2 R34, R127 ;  /* 0x0000007f00227308 */ /* 0x000f220000000800 */
[----:B------:R-:W-:Y:S01]  /*3480*/  FMUL.FTZ R61, R111, R61 ;  /* 0x0000003d6f3d7220 */ /* 0x000fe20000410000 */
[----:B------:R-:W-:Y:S01]  /*3490*/  FMUL.FTZ R63, R112, R63 ;  /* 0x0000003f703f7220 */ /* 0x000fe20000410000 */
[----:B---3--:R-:W3:Y:S01]  /*34a0*/  SHFL.IDX PT, R131, R220, R231, 0x1f ;  /* 0x00001fe7dc837589 */ /* 0x008ee200000e0000 */
[--C-:B------:R-:W-:Y:S01]  /*34b0*/  FADD.FTZ R150, R77, -R146.reuse ;  /* 0x800000924d967221 */ /* 0x100fe20000010000 */
[----:B------:R-:W-:Y:S01]  /*34c0*/  FADD.FTZ R216, R79, -R146 ;  /* 0x800000924fd87221 */ /* 0x000fe20000010000 */
[----:B------:R-:W-:Y:S01]  /*34d0*/  FMUL.FTZ R58, R106, R58 ;  /* 0x0000003a6a3a7220 */ /* 0x000fe20000410000 */
[----:B------:R-:W4:Y:S01]  /*34e0*/  SHFL.IDX PT, R125, R219, R229, 0x1f ;  /* 0x00001fe5db7d7589 */ /* 0x000f2200000e0000 */
[--C-:B-----5:R-:W-:Y:S01]  /*34f0*/  FADD.FTZ R45, R45, -R36.reuse ;  /* 0x800000242d2d7221 */ /* 0x120fe20000010000 */
[----:B------:R-:W-:Y:S01]  /*3500*/  FADD.FTZ R47, R47, -R36 ;  /* 0x800000242f2f7221 */ /* 0x000fe20000010000 */
[----:B------:R-:W-:Y:S01]  /*3510*/  FMUL.FTZ R40, R89, R40 ;  /* 0x0000002859287220 */ /* 0x000fe20000410000 */
[----:B------:R-:W5:Y:S01]  /*3520*/  SHFL.IDX PT, R151, R219, R233, 0x1f ;  /* 0x00001fe9db977589 */ /* 0x000f6200000e0000 */
[----:B------:R-:W5:Y:S01]  /*3530*/  MUFU.EX2 R36, R129 ;  /* 0x0000008100247308 */ /* 0x000f620000000800 */
[--C-:B------:R-:W-:Y:S01]  /*3540*/  FADD.FTZ R49, R49, -R35.reuse ;  /* 0x8000002331317221 */ /* 0x100fe20000010000 */
[----:B------:R-:W-:Y:S01]  /*3550*/  FADD.FTZ R51, R51, -R35 ;  /* 0x8000002333337221 */ /* 0x000fe20000010000 */
[----:B------:R-:W5:Y:S01]  /*3560*/  SHFL.IDX PT, R122, R219, R228, 0x1f ;  /* 0x00001fe4db7a7589 */ /* 0x000f6200000e0000 */
[--C-:B------:R-:W-:Y:S01]  /*3570*/  FADD.FTZ R66, R66, -R147.reuse ;  /* 0x8000009342427221 */ /* 0x100fe20000010000 */
[----:B------:R-:W-:Y:S01]  /*3580*/  FADD.FTZ R64, R64, -R147 ;  /* 0x8000009340407221 */ /* 0x000fe20000010000 */
[----:B------:R-:W-:Y:S01]  /*3590*/  FMUL.FTZ R41, R91, R41 ;  /* 0x000000295b297220 */ /* 0x000fe20000410000 */
[----:B------:R-:W5:Y:S01]  /*35a0*/  SHFL.IDX PT, R217, R219, R234, 0x1f ;  /* 0x00001feadbd97589 */ /* 0x000f6200000e0000 */
[----:B-1----:R-:W-:Y:S01]  /*35b0*/  FADD.FTZ R218, R85, -R130 ;  /* 0x8000008255da7221 */ /* 0x002fe20000010000 */
[----:B------:R-:W-:Y:S01]  /*35c0*/  FMUL.FTZ R85, R12, R136 ;  /* 0x000000880c557220 */ /* 0x000fe20000410000 */
[----:B------:R1:W1:Y:S01]  /*35d0*/  MUFU.EX2 R35, R123 ;  /* 0x0000007b00237308 */ /* 0x0002620000000800 */
[----:B------:R-:W1:Y:S01]  /*35e0*/  SHFL.IDX PT, R149, R220, R233, 0x1f ;  /* 0x00001fe9dc957589 */ /* 0x000e6200000e0000 */
[--C-:B--2---:R-:W-:Y:S01]  /*35f0*/  FADD.FTZ R65, R65, -R121.reuse ;  /* 0x8000007941417221 */ /* 0x104fe20000010000 */
[----:B------:R-:W-:Y:S01]  /*3600*/  FADD.FTZ R121, R67, -R121 ;  /* 0x8000007943797221 */ /* 0x000fe20000010000 */
[----:B------:R-:W-:Y:S01]  /*3610*/  F2FP.BF16.F32.PACK_AB R85, R85, R26 ;  /* 0x0000001a5555723e */ /* 0x000fe200000010ff */
[----:B------:R-:W2:Y:S01]  /*3620*/  SHFL.IDX PT, R148, R220, R229, 0x1f ;  /* 0x00001fe5dc947589 */ /* 0x000ea200000e0000 */
[--C-:B---3--:R-:W-:Y:S01]  /*3630*/  FADD.FTZ R146, R80, -R131.reuse ;  /* 0x8000008350927221 */ /* 0x108fe20000010000 */
[----:B------:R-:W-:Y:S01]  /*3640*/  FADD.FTZ R131, R82, -R131 ;  /* 0x8000008352837221 */ /* 0x000fe20000010000 */
[----:B------:R-:W-:Y:S01]  /*3650*/  FMUL.FTZ R82, R21, R143 ;  /* 0x0000008f15527220 */ /* 0x000fe20000410000 */
[----:B------:R-:W3:Y:S01]  /*3660*/  SHFL.IDX PT, R221, R221, R228, 0x1f ;  /* 0x00001fe4dddd7589 */ /* 0x000ee200000e0000 */
[----:B------:R-:W-:Y:S01]  /*3670*/  FMUL.FTZ R26, R17, R27 ;  /* 0x0000001b111a7220 */ /* 0x000fe20000410000 */
[----:B------:R-:W-:Y:S01]  /*3680*/  FMUL.FTZ R80, R16, R138 ;  /* 0x0000008a10507220 */ /* 0x000fe20000410000 */
[----:B------:R-:W-:Y:S01]  /*3690*/  FMUL.FTZ R27, R18, R140 ;  /* 0x0000008c121b7220 */ /* 0x000fe20000410000 */
[----:B------:R-:W3:Y:S01]  /*36a0*/  SHFL.IDX PT, R144, R220, R230, 0x1f ;  /* 0x00001fe6dc907589 */ /* 0x000ee200000e0000 */
[----:B------:R-:W-:Y:S01]  /*36b0*/  F2FP.BF16.F32.PACK_AB R82, R37, R82 ;  /* 0x000000522552723e */ /* 0x000fe200000010ff */
[----:B----4-:R-:W-:Y:S01]  /*36c0*/  FADD.FTZ R67, R70, -R125 ;  /* 0x8000007d46437221 */ /* 0x010fe20000010000 */
[----:B------:R-:W4:Y:S01]  /*36d0*/  MUFU.EX2 R37, R222 ;  /* 0x000000de00257308 */ /* 0x000f220000000800 */
[----:B------:R-:W-:Y:S01]  /*36e0*/  SHFL.IDX PT, R145, R220, R234, 0x1f ;  /* 0x00001feadc917589 */ /* 0x000fe200000e0000 */
[----:B-----5:R-:W-:Y:S01]  /*36f0*/  FADD.FTZ R62, R62, -R151 ;  /* 0x800000973e3e7221 */ /* 0x020fe20000010000 */
[----:B-1----:R-:W-:Y:S01]  /*3700*/  FADD.FTZ R123, R68, -R125 ;  /* 0x8000007d447b7221 */ /* 0x002fe20000010000 */
[----:B------:R-:W-:Y:S01]  /*3710*/  FADD.FTZ R70, R69, -R122 ;  /* 0x8000007a45467221 */ /* 0x000fe20000010000 */
[----:B------:R-:W1:Y:S01]  /*3720*/  SHFL.IDX PT, R127, R220, R0, 0x1f ;  /* 0x00001f00dc7f7589 */ /* 0x000e6200000e0000 */
[----:B------:R-:W-:Y:S01]  /*3730*/  FADD.FTZ R130, R87, -R130 ;  /* 0x8000008257827221 */ /* 0x000fe20000010000 */
        /* <DEDUP_REMOVED lines=8> */
[----:B------:R-:W-:Y:S01]  /*37c0*/  FADD.FTZ R60, R60, -R151 ;  /* 0x800000973c3c7221 */ /* 0x000fe20000010000 */
[--C-:B------:R-:W-:Y:S01]  /*37d0*/  FADD.FTZ R57, R57, -R217.reuse ;  /* 0x800000d939397221 */ /* 0x100fe20000010000 */
[----:B------:R-:W-:Y:S01]  /*37e0*/  FADD.FTZ R59, R59, -R217 ;  /* 0x800000d93b3b7221 */ /* 0x000fe20000010000 */
[----:B------:R-:W-:Y:S01]  /*37f0*/  FADD.FTZ R147, R76, -R149 ;  /* 0x800000954c937221 */ /* 0x000fe20000010000 */
[----:B--2---:R-:W-:Y:S01]  /*3800*/  FADD.FTZ R217, R84, -R148 ;  /* 0x8000009454d97221 */ /* 0x004fe20000010000 */
[--C-:B---3--:R-:W-:Y:S01]  /*3810*/  FADD.FTZ R53, R53, -R221.reuse ;  /* 0x800000dd35357221 */ /* 0x108fe20000010000 */
[----:B------:R-:W-:Y:S01]  /*3820*/  FADD.FTZ R55, R55, -R221 ;  /* 0x800000dd37377221 */ /* 0x000fe20000010000 */
[----:B------:R-:W-:Y:S01]  /*3830*/  FADD.FTZ R122, R71, -R122 ;  /* 0x8000007a477a7221 */ /* 0x000fe20000010000 */
[----:B------:R-:W-:Y:S01]  /*3840*/  FADD.FTZ R148, R86, -R148 ;  /* 0x8000009456947221 */ /* 0x000fe20000010000 */
[----:B------:R-:W-:Y:S01]  /*3850*/  FADD.FTZ R151, R81, -R144 ;  /* 0x8000009051977221 */ /* 0x000fe20000010000 */
[----:B------:R-:W-:Y:S01]  /*3860*/  FMUL.FTZ R84, R223, R24 ;  /* 0x00000018df547220 */ /* 0x000fe20000410000 */
[----:B------:R-:W-:Y:S01]  /*3870*/  FMUL.FTZ R86, R13, R137 ;  /* 0x000000890d567220 */ /* 0x000fe20000410000 */
[----:B------:R-:W-:Y:S01]  /*3880*/  FMUL.FTZ R60, R110, R60 ;  /* 0x0000003c6e3c7220 */ /* 0x000fe20000410000 */
[----:B------:R-:W-:Y:S01]  /*3890*/  FMUL.FTZ R26, R115, R121 ;  /* 0x00000079731a7220 */ /* 0x000fe20000410000 */
[----:B------:R-:W-:Y:S01]  /*38a0*/  F2FP.BF16.F32.PACK_AB R71, R63, R62 ;  /* 0x0000003e3f47723e */ /* 0x000fe200000010ff */
[----:B-1----:R-:W-:Y:S01]  /*38b0*/  FADD.FTZ R125, R72, -R127 ;  /* 0x8000007f487d7221 */ /* 0x002fe20000010000 */
[----:B------:R-:W-:Y:S01]  /*38c0*/  F2FP.BF16.F32.PACK_AB R64, R25, R64 ;  /* 0x000000401940723e */ /* 0x000fe200000010ff */
[----:B------:R-:W-:Y:S01]  /*38d0*/  FADD.FTZ R129, R73, -R145 ;  /* 0x8000009149817221 */ /* 0x000fe20000010000 */
[----:B------:R-:W-:Y:S01]  /*38e0*/  F2FP.BF16.F32.PACK_AB R66, R27, R66 ;  /* 0x000000421b42723e */ /* 0x000fe200000010ff */
        /* <DEDUP_REMOVED lines=53> */
[----:B----4-:R-:W-:Y:S01]  /*3c40*/  FMUL.FTZ R130, R37, R130 ;  /* 0x0000008225827220 */ /* 0x010fe20000410000 */
[----:B------:R-:W-:Y:S01]  /*3c50*/  F2FP.BF16.F32.PACK_AB R72, R49, R48 ;  /* 0x000000303148723e */ /* 0x000fe200000010ff */
[----:B------:R-:W-:Y:S01]  /*3c60*/  STSM.16.MT88.4 [R38+0x20c00], R84 ;  /* 0x020c005426007844 */ /* 0x000fe20000004200 */
[----:B------:R-:W-:Y:S01]  /*3c70*/  F2FP.BF16.F32.PACK_AB R73, R51, R50 ;  /* 0x000000323349723e */ /* 0x000fe200000010ff */
[----:B------:R-:W-:Y:S01]  /*3c80*/  VIADD R227, R226, 0x20c00 ;  /* 0x00020c00e2e37836 */ /* 0x000fe20000000000 */
        /* <DEDUP_REMOVED lines=154> */
.L_x_495:
        /* <DEDUP_REMOVED lines=68> */
.L_x_496:
        /* <DEDUP_REMOVED lines=11> */
[----:B------:R-:W-:Y:S01]  /*4b20*/  ULDC UR4, c[0x0][0x740] ;  /* 0x0001d00000047ab9 */ /* 0x000fe20000000800 */
[----:B------:R-:W-:Y:S01]  /*4b30*/  PLOP3.LUT P0, PT, PT, PT, PT, 0x8, 0x0 ;  /* 0x000000000000781c */ /* 0x000fe20003f0e170 */
        /* <DEDUP_REMOVED lines=31> */
[----:B------:R-:W-:-:S07]  /*4d30*/  FMUL.FTZ R183, R183, UR4 ;  /* 0x00000004b7b77c20 */ /* 0x000fce0008410000 */
.L_x_479:
[----:B------:R-:W-:Y:S05]  /*4d40*/  @P0 BRA `(.L_x_498) ;  /* 0x0000001000900947 */ /* 0x000fea0003800000 */
[----:B-1----:R-:W2:Y:S01]  /*4d50*/  LDL R25, [R1+0xc] ;  /* 0x00000c0001197983 */ /* 0x002ea20000100800 */
[----:B------:R-:W1:Y:S01]  /*4d60*/  S2UR UR5, SR_CgaCtaId ;  /* 0x00000000000579c3 */ /* 0x000e620000008800 */
[----:B------:R-:W-:Y:S01]  /*4d70*/  UMOV UR4, 0x400 ;  /* 0x0000040000047882 */ /* 0x000fe20000000000 */
[----:B------:R-:W-:Y:S01]  /*4d80*/  F2FP.BF16.F32.PACK_AB R184, R185, R184 ;  /* 0x000000b8b9b8723e */ /* 0x000fe200000010ff */
[----:B------:R-:W3:Y:S01]  /*4d90*/  S2R R0, SR_TID.X ;  /* 0x0000000000007919 */ /* 0x000ee20000002100 */
[----:B------:R-:W-:Y:S02]  /*4da0*/  F2FP.BF16.F32.PACK_AB R185, R187, R186 ;  /* 0x000000babbb9723e */ /* 0x000fe400000010ff */
[----:B------:R-:W-:Y:S02]  /*4db0*/  F2FP.BF16.F32.PACK_AB R192, R193, R192 ;  /* 0x000000c0c1c0723e */ /* 0x000fe400000010ff */
[----:B------:R-:W4:Y:S01]  /*4dc0*/  LDC.64 R8, c[0x0][0x870] ;  /* 0x00021c00ff087b82 */ /* 0x000f220000000a00 */
[----:B------:R-:W-:-:S02]  /*4dd0*/  F2FP.BF16.F32.PACK_AB R186, R189, R188 ;  /* 0x000000bcbdba723e */ /* 0x000fc400000010ff */
[----:B------:R-:W-:Y:S02]  /*4de0*/  F2FP.BF16.F32.PACK_AB R187, R191, R190 ;  /* 0x000000bebfbb723e */ /* 0x000fe400000010ff */
[----:B------:R-:W-:Y:S02]  /*4df0*/  F2FP.BF16.F32.PACK_AB R193, R195, R194 ;  /* 0x000000c2c3c1723e */ /* 0x000fe400000010ff */
[----:B------:R-:W-:Y:S02]  /*4e00*/  F2FP.BF16.F32.PACK_AB R200, R201, R200 ;  /* 0x000000c8c9c8723e */ /* 0x000fe400000010ff */
[----:B------:R-:W-:Y:S02]  /*4e10*/  F2FP.BF16.F32.PACK_AB R208, R209, R208 ;  /* 0x000000d0d1d0723e */ /* 0x000fe400000010ff */
[----:B------:R-:W-:Y:S02]  /*4e20*/  F2FP.BF16.F32.PACK_AB R152, R153, R152 ;  /* 0x000000989998723e */ /* 0x000fe400000010ff */
[----:B------:R-:W-:-:S02]  /*4e30*/  F2FP.BF16.F32.PACK_AB R160, R161, R160 ;  /* 0x000000a0a1a0723e */ /* 0x000fc400000010ff */
[----:B------:R-:W-:Y:S01]  /*4e40*/  F2FP.BF16.F32.PACK_AB R168, R169, R168 ;  /* 0x000000a8a9a8723e */ /* 0x000fe200000010ff */
[----:B-1----:R-:W-:Y:S01]  /*4e50*/  ULEA UR4, UR5, UR4, 0x18 ;  /* 0x0000000405047291 */ /* 0x002fe2000f8ec03f */
[----:B------:R-:W-:Y:S02]  /*4e60*/  F2FP.BF16.F32.PACK_AB R194, R197, R196 ;  /* 0x000000c4c5c2723e */ /* 0x000fe400000010ff */
[----:B------:R-:W-:Y:S01]  /*4e70*/  F2FP.BF16.F32.PACK_AB R176, R177, R176 ;  /* 0x000000b0b1b0723e */ /* 0x000fe200000010ff */
[----:B------:R-:W-:Y:S01]  /*4e80*/  BAR.SYNC.DEFER_BLOCKING 0x1, 0x100 ;  /* 0x0044000000007b1d */ /* 0x000fe20000010000 */
[----:B------:R-:W-:Y:S02]  /*4e90*/  F2FP.BF16.F32.PACK_AB R195, R199, R198 ;  /* 0x000000c6c7c3723e */ /* 0x000fe400000010ff */
[----:B------:R-:W-:Y:S02]  /*4ea0*/  F2FP.BF16.F32.PACK_AB R201, R203, R202 ;  /* 0x000000cacbc9723e */ /* 0x000fe400000010ff */
[----:B------:R-:W-:-:S03]  /*4eb0*/  F2FP.BF16.F32.PACK_AB R202, R205, R204 ;  /* 0x000000cccdca723e */ /* 0x000fc600000010ff */
[----:B------:R-:W1:Y:S01]  /*4ec0*/  LDC.64 R22, c[0x0][0x850] ;  /* 0x00021400ff167b82 */ /* 0x000e620000000a00 */
[----:B---3--:R-:W-:Y:S01]  /*4ed0*/  VIADD R11, R0, 0xffffff80 ;  /* 0xffffff80000b7836 */ /* 0x008fe20000000000 */
[----:B------:R-:W-:Y:S02]  /*4ee0*/  F2FP.BF16.F32.PACK_AB R203, R207, R206 ;  /* 0x000000cecfcb723e */ /* 0x000fe400000010ff */
[----:B------:R-:W-:Y:S02]  /*4ef0*/  F2FP.BF16.F32.PACK_AB R209, R211, R210 ;  /* 0x000000d2d3d1723e */ /* 0x000fe400000010ff */
[----:B------:R-:W-:Y:S02]  /*4f00*/  SHF.R.S32.HI R10, RZ, 0x1f, R11 ;  /* 0x0000001fff0a7819 */ /* 0x000fe4000001140b */
[----:B------:R-:W-:Y:S02]  /*4f10*/  F2FP.BF16.F32.PACK_AB R210, R213, R212 ;  /* 0x000000d4d5d2723e */ /* 0x000fe400000010ff */
[----:B------:R-:W-:-:S02]  /*4f20*/  LEA.HI R7, R10, R11, RZ, 0x4 ;  /* 0x0000000b0a077211 */ /* 0x000fc400078f20ff */
[----:B------:R-:W-:Y:S02]  /*4f30*/  LEA.HI R4, R10, R11, RZ, 0x5 ;  /* 0x0000000b0a047211 */ /* 0x000fe400078f28ff */
[----:B------:R-:W-:Y:S02]  /*4f40*/  LOP3.LUT R0, R7, 0xfffffff0, RZ, 0xc0, !PT ;  /* 0xfffffff007007812 */ /* 0x000fe400078ec0ff */
[----:B------:R-:W-:Y:S02]  /*4f50*/  SHF.R.U32.HI R7, RZ, 0x1, R7 ;  /* 0x00000001ff077819 */ /* 0x000fe40000011607 */
[----:B------:R-:W-:Y:S01]  /*4f60*/  F2FP.BF16.F32.PACK_AB R211, R215, R214 ;  /* 0x000000d6d7d3723e */ /* 0x000fe200000010ff */
[----:B------:R-:W-:Y:S01]  /*4f70*/  IMAD.IADD R0, R11, 0x1, -R0 ;  /* 0x000000010b007824 */ /* 0x000fe200078e0a00 */
[----:B------:R-:W-:Y:S02]  /*4f80*/  F2FP.BF16.F32.PACK_AB R153, R155, R154 ;  /* 0x0000009a9b99723e */ /* 0x000fe400000010ff */
[----:B------:R-:W-:-:S02]  /*4f90*/  F2FP.BF16.F32.PACK_AB R154, R157, R156 ;  /* 0x0000009c9d9a723e */ /* 0x000fc400000010ff */
[----:B------:R-:W-:Y:S02]  /*4fa0*/  SHF.R.S32.HI R3, RZ, 0x1f, R0 ;  /* 0x0000001fff037819 */ /* 0x000fe40000011400 */
[----:B------:R-:W-:Y:S02]  /*4fb0*/  F2FP.BF16.F32.PACK_AB R155, R159, R158 ;  /* 0x0000009e9f9b723e */ /* 0x000fe400000010ff */
[----:B------:R-:W-:Y:S02]  /*4fc0*/  LEA.HI R3, R3, R0, RZ, 0x3 ;  /* 0x0000000003037211 */ /* 0x000fe400078f18ff */
[----:B------:R-:W-:Y:S02]  /*4fd0*/  F2FP.BF16.F32.PACK_AB R161, R163, R162 ;  /* 0x000000a2a3a1723e */ /* 0x000fe400000010ff */
[C---:B------:R-:W-:Y:S01]  /*4fe0*/  LOP3.LUT R5, R3.reuse, 0xfffffff8, RZ, 0xc0, !PT ;  /* 0xfffffff803057812 */ /* 0x040fe200078ec0ff */
[----:B------:R-:W-:Y:S01]  /*4ff0*/  IMAD.SHL.U32 R3, R3, 0x40, RZ ;  /* 0x0000004003037824 */ /* 0x000fe200078e00ff */
[----:B------:R-:W-:-:S02]  /*5000*/  F2FP.BF16.F32.PACK_AB R162, R165, R164 ;  /* 0x000000a4a5a2723e */ /* 0x000fc400000010ff */
[----:B------:R-:W-:Y:S01]  /*5010*/  F2FP.BF16.F32.PACK_AB R163, R167, R166 ;  /* 0x000000a6a7a3723e */ /* 0x000fe200000010ff */
[----:B------:R-:W-:Y:S01]  /*5020*/  IMAD.IADD R5, R0, 0x1, -R5 ;  /* 0x0000000100057824 */ /* 0x000fe200078e0a05 */
[----:B------:R-:W-:Y:S02]  /*5030*/  LOP3.LUT R3, R3, 0x7ffffe00, RZ, 0xc0, !PT ;  /* 0x7ffffe0003037812 */ /* 0x000fe400078ec0ff */
[----:B------:R-:W-:Y:S01]  /*5040*/  F2FP.BF16.F32.PACK_AB R169, R171, R170 ;  /* 0x000000aaaba9723e */ /* 0x000fe200000010ff */
[C---:B------:R-:W-:Y:S01]  /*5050*/  IMAD.SHL.U32 R0, R5.reuse, 0x40, RZ ;  /* 0x0000004005007824 */ /* 0x040fe200078e00ff */
[----:B------:R-:W-:Y:S01]  /*5060*/  R2P PR, R5, 0x6 ;  /* 0x0000000605007804 */ /* 0x000fe20000000000 */
[----:B------:R-:W-:Y:S01]  /*5070*/  IMAD.MOV.U32 R5, RZ, RZ, 0x20 ;  /* 0x00000020ff057424 */ /* 0x000fe200078e00ff */
[----:B----4-:R-:W-:Y:S02]  /*5080*/  ISETP.NE.U32.AND P4, PT, R8, RZ, PT ;  /* 0x000000ff0800720c */ /* 0x010fe40003f85070 */
[----:B------:R-:W-:-:S02]  /*5090*/  LOP3.LUT R0, R0, 0x1c0, RZ, 0xc0, !PT ;  /* 0x000001c000007812 */ /* 0x000fc400078ec0ff */
[----:B------:R-:W-:Y:S02]  /*50a0*/  SEL R5, R5, 0xffffffe0, !P1 ;  /* 0xffffffe005057807 */ /* 0x000fe40004800000 */
[----:B------:R-:W-:Y:S02]  /*50b0*/  LOP3.LUT R7, R0, 0x8, R7, 0xf8, !PT ;  /* 0x0000000800077812 */ /* 0x000fe400078ef807 */
[----:B------:R-:W-:Y:S01]  /*50c0*/  SHF.R.U32.HI R2, RZ, 0x3, R0 ;  /* 0x00000003ff027819 */ /* 0x000fe20000011600 */
[----:B------:R-:W-:Y:S01]  /*50d0*/  IMAD.SHL.U32 R0, R4, 0x20, RZ ;  /* 0x0000002004007824 */ /* 0x000fe200078e00ff */
[----:B------:R-:W-:Y:S02]  /*50e0*/  F2FP.BF16.F32.PACK_AB R170, R173, R172 ;  /* 0x000000acadaa723e */ /* 0x000fe400000010ff */
[----:B------:R-:W-:Y:S02]  /*50f0*/  LOP3.LUT R2, R7, R2, RZ, 0x3c, !PT ;  /* 0x0000000207027212 */ /* 0x000fe400078e3cff */
[----:B------:R-:W-:-:S02]  /*5100*/  LOP3.LUT R0, R0, 0x7ffffc00, RZ, 0xc0, !PT ;  /* 0x7ffffc0000007812 */ /* 0x000fc400078ec0ff */
[----:B------:R-:W-:Y:S02]  /*5110*/  F2FP.BF16.F32.PACK_AB R171, R175, R174 ;  /* 0x000000aeafab723e */ /* 0x000fe400000010ff */
[----:B------:R-:W-:Y:S01]  /*5120*/  IADD3 R0, R2, R3, R0 ;  /* 0x0000000302007210 */ /* 0x000fe20007ffe000 */
[----:B------:R-:W-:Y:S01]  /*5130*/  IMAD.MOV.U32 R3, RZ, RZ, 0x40 ;  /* 0x00000040ff037424 */ /* 0x000fe200078e00ff */
[----:B------:R-:W-:Y:S02]  /*5140*/  F2FP.BF16.F32.PACK_AB R177, R179, R178 ;  /* 0x000000b2b3b1723e */ /* 0x000fe400000010ff */
[----:B------:R-:W-:Y:S02]  /*5150*/  LEA R0, R0, UR4, 0x1 ;  /* 0x0000000400007c11 */ /* 0x000fe4000f8e08ff */
[----:B------:R-:W-:Y:S02]  /*5160*/  SEL R3, R3, 0xffffffc0, !P2 ;  /* 0xffffffc003037807 */ /* 0x000fe40005000000 */
[--C-:B------:R-:W-:Y:S01]  /*5170*/  IADD3 R6, R5, 0x4000, R0.reuse ;  /* 0x0000400005067810 */ /* 0x100fe20007ffe000 */
[----:B------:R-:W-:Y:S01]  /*5180*/  STSM.16.M88.4 [R0+0x4000], R184 ;  /* 0x004000b800007844 */ /* 0x000fe20000000200 */
[----:B------:R-:W-:-:S02]  /*5190*/  IADD3 R8, R3, 0x4000, R0 ;  /* 0x0000400003087810 */ /* 0x000fc40007ffe000 */
[----:B------:R-:W-:Y:S01]  /*51a0*/  F2FP.BF16.F32.PACK_AB R178, R181, R180 ;  /* 0x000000b4b5b2723e */ /* 0x000fe200000010ff */
[----:B------:R-:W-:Y:S01]  /*51b0*/  STSM.16.M88.4 [R6], R192 ;  /* 0x000000c006007844 */ /* 0x000fe20000000200 */
[----:B------:R-:W-:Y:S01]  /*51c0*/  F2FP.BF16.F32.PACK_AB R179, R183, R182 ;  /* 0x000000b6b7b3723e */ /* 0x000fe200000010ff */
[----:B------:R-:W-:Y:S01]  /*51d0*/  IMAD.IADD R7, R5, 0x1, R8 ;  /* 0x0000000105077824 */ /* 0x000fe200078e0208 */
[----:B------:R-:W2:Y:S01]  /*51e0*/  LDC.64 R2, c[0x0][0x870] ;  /* 0x00021c00ff027b82 */ /* 0x000ea20000000a00 */
[----:B------:R-:W-:Y:S01]  /*51f0*/  STSM.16.M88.4 [R8], R200 ;  /* 0x000000c808007844 */ /* 0x000fe20000000200 */
[----:B------:R-:W-:-:S03]  /*5200*/  ISETP.NE.AND.EX P4, PT, R9, RZ, PT, P4 ;  /* 0x000000ff0900720c */ /* 0x000fc60003f85340 */
[----:B------:R-:W-:Y:S04]  /*5210*/  STSM.16.M88.4 [R7], R208 ;  /* 0x000000d007007844 */ /* 0x000fe80000000200 */
[----:B------:R3:W-:Y:S04]  /*5220*/  STSM.16.M88.4 [R0], R152 ;  /* 0x0000009800007844 */ /* 0x0007e80000000200 */
[----:B------:R4:W-:Y:S04]  /*5230*/  STSM.16.M88.4 [R6+-0x4000], R160 ;  /* 0xffc000a006007844 */ /* 0x0009e80000000200 */
[----:B------:R-:W-:Y:S04]  /*5240*/  STSM.16.M88.4 [R8+-0x4000], R168 ;  /* 0xffc000a808007844 */ /* 0x000fe80000000200 */
[----:B------:R1:W-:Y:S01]  /*5250*/  STSM.16.M88.4 [R7+-0x4000], R176 ;  /* 0xffc000b007007844 */ /* 0x0003e20000000200 */
[----:B--2---:R-:W-:Y:S01]  /*5260*/  IMAD.WIDE R4, R25, 0x4, R2 ;  /* 0x0000000419047825 */ /* 0x004fe200078e0202 */
[----:B------:R-:W-:Y:S08]  /*5270*/  BAR.SYNC.DEFER_BLOCKING 0x1, 0x100 ;  /* 0x0044000000007b1d */ /* 0x000ff00000010000 */
[----:B------:R-:W2:Y:S01]  /*5280*/  LDC.64 R2, c[0x0][0x878] ;  /* 0x00021e00ff027b82 */ /* 0x000ea20000000a00 */
[----:B------:R-:W4:Y:S01]  /*5290*/  @P4 LDG.E R9, desc[UR38][R4.64] ;  /* 0x0000002604094981 */ /* 0x000f22000c1e1900 */
[----:B------:R-:W-:Y:S01]  /*52a0*/  ULDC UR5, c[0x0][0x808] ;  /* 0x0002020000057ab9 */ /* 0x000fe20000000800 */
[----:B------:R-:W-:Y:S01]  /*52b0*/  LEA.HI R19, R10, R11, RZ, 0x3 ;  /* 0x0000000b0a137211 */ /* 0x000fe200078f18ff */
[----:B---3--:R-:W-:Y:S01]  /*52c0*/  IMAD.U32 R0, RZ, RZ, UR5 ;  /* 0x00000005ff007e24 */ /* 0x008fe2000f8e00ff */
[----:B--2---:R-:W-:-:S04]  /*52d0*/  ISETP.NE.U32.AND P0, PT, R2, RZ, PT ;  /* 0x000000ff0200720c */ /* 0x004fc80003f05070 */
[----:B------:R-:W-:-:S13]  /*52e0*/  ISETP.NE.AND.EX P0, PT, R3, RZ, PT, P0 ;  /* 0x000000ff0300720c */ /* 0x000fda0003f05300 */
[----:B------:R-:W2:Y:S01]  /*52f0*/  @P0 LDC.64 R2, c[0x0][0x878] ;  /* 0x00021e00ff020b82 */ /* 0x000ea20000000a00 */
[----:B----4-:R-:W-:Y:S02]  /*5300*/  LOP3.LUT R6, R19, 0x1ffffff8, RZ, 0xc0, !PT ;  /* 0x1ffffff813067812 */ /* 0x010fe400078ec0ff */
[----:B------:R-:W-:-:S05]  /*5310*/  SHF.R.S32.HI R19, RZ, 0x3, R19 ;  /* 0x00000003ff137819 */ /* 0x000fca0000011413 */
[----:B------:R-:W3:Y:S01]  /*5320*/  S2UR UR5, SR_CTAID.Y ;  /* 0x00000000000579c3 */ /* 0x000ee20000002600 */
[----:B------:R-:W4:Y:S01]  /*5330*/  S2R R27, SR_CTAID.X ;  /* 0x00000000001b7919 */ /* 0x000f220000002500 */
[----:B------:R-:W-:Y:S02]  /*5340*/  IMAD.IADD R6, R11, 0x1, -R6 ;  /* 0x000000010b067824 */ /* 0x000fe400078e0a06 */
[----:B-1----:R-:W-:Y:S02]  /*5350*/  IMAD.SHL.U32 R7, R19, 0x40, RZ ;  /* 0x0000004013077824 */ /* 0x002fe400078e00ff */
[----:B------:R-:W-:-:S03]  /*5360*/  IMAD.SHL.U32 R20, R6, 0x8, RZ ;  /* 0x0000000806147824 */ /* 0x000fc600078e00ff */
[----:B------:R-:W-:Y:S01]  /*5370*/  LOP3.LUT R7, R7, 0x1c0, RZ, 0xc0, !PT ;  /* 0x000001c007077812 */ /* 0x000fe200078ec0ff */
[----:B--2---:R-:W-:-:S05]  /*5380*/  @P0 IMAD.WIDE R2, R25, 0x4, R2 ;  /* 0x0000000419020825 */ /* 0x004fca00078e0202 */
[----:B------:R1:W5:Y:S01]  /*5390*/  @P0 LDG.E R0, desc[UR38][R2.64] ;  /* 0x0000002602000981 */ /* 0x000362000c1e1900 */
[----:B---3--:R-:W-:Y:S01]  /*53a0*/  USHF.R.S32.HI UR6, URZ, 0x1f, UR5 ;  /* 0x0000001f3f067899 */ /* 0x008fe20008011405 */
[----:B-1----:R-:W-:Y:S02]  /*53b0*/  LEA.HI R3, R10, R11, RZ, 0x6 ;  /* 0x0000000b0a037211 */ /* 0x002fe400078f30ff */
[----:B------:R-:W-:Y:S02]  /*53c0*/  LOP3.LUT R2, R7, 0x38, R20, 0xf8, !PT ;  /* 0x0000003807027812 */ /* 0x000fe400078ef814 */
[----:B------:R-:W-:Y:S01]  /*53d0*/  SHF.R.U32.HI R7, RZ, 0x3, R7 ;  /* 0x00000003ff077819 */ /* 0x000fe20000011607 */
[----:B------:R-:W-:-:S03]  /*53e0*/  IMAD.SHL.U32 R3, R3, 0x8, RZ ;  /* 0x0000000803037824 */ /* 0x000fc600078e00ff */
[----:B------:R-:W-:-:S04]  /*53f0*/  LOP3.LUT R2, R2, R7, RZ, 0x3c, !PT ;  /* 0x0000000702027212 */ /* 0x000fc800078e3cff */
[----:B------:R-:W-:Y:S02]  /*5400*/  LOP3.LUT R6, R2, 0x7ffffe00, R3, 0xf8, !PT ;  /* 0x7ffffe0002067812 */ /* 0x000fe400078ef803 */
[----:B------:R-:W-:Y:S02]  /*5410*/  CS2R R2, SRZ ;  /* 0x0000000000027805 */ /* 0x000fe4000001ff00 */
[----:B------:R-:W-:Y:S01]  /*5420*/  @P4 SHF.R.S32.HI R8, RZ, 0x1f, R9 ;  /* 0x0000001fff084819 */ /* 0x000fe20000011409 */
[----:B----4-:R-:W-:Y:S06]  /*5430*/  @P0 BRA `(.L_x_499) ;  /* 0x0000000000100947 */ /* 0x010fec0003800000 */
[----:B------:R-:W-:Y:S05]  /*5440*/  @!P4 BRA `(.L_x_499) ;  /* 0x00000000000cc947 */ /* 0x000fea0003800000 */
[----:B------:R-:W2:Y:S04]  /*5450*/  LDG.E R7, desc[UR38][R4.64] ;  /* 0x0000002604077981 */ /* 0x000ea8000c1e1900 */
[----:B-----5:R-:W2:Y:S02]  /*5460*/  LDG.E R0, desc[UR38][R4.64+0x4] ;  /* 0x0000042604007981 */ /* 0x020ea4000c1e1900 */
[----:B--2---:R-:W-:-:S07]  /*5470*/  IMAD.IADD R0, R0, 0x1, -R7 ;  /* 0x0000000100007824 */ /* 0x004fce00078e0a07 */
.L_x_499:
[----:B------:R-:W-:Y:S01]  /*5480*/  LEA R30, R6, UR4, 0x1 ;  /* 0x00000004061e7c11 */ /* 0x000fe2000f8e08ff */
[----:B------:R-:W-:Y:S01]  /*5490*/  @P4 IMAD.MOV.U32 R2, RZ, RZ, R9 ;  /* 0x000000ffff024224 */ /* 0x000fe200078e0009 */
[----:B------:R-:W1:Y:S01]  /*54a0*/  LDC.64 R34, c[0x0][0x820] ;  /* 0x00020800ff227b82 */ /* 0x000e620000000a00 */
[----:B------:R-:W-:Y:S01]  /*54b0*/  @P4 IMAD.MOV.U32 R3, RZ, RZ, R8 ;  /* 0x000000ffff034224 */ /* 0x000fe200078e0008 */
[----:B------:R-:W-:Y:S01]  /*54c0*/  SHF.R.S32.HI R21, RZ, 0x1f, R20 ;  /* 0x0000001fff157819 */ /* 0x000fe20000011414 */
[----:B------:R2:W3:Y:S01]  /*54d0*/  LDS.128 R12, [R30+0x1000] ;  /* 0x001000001e0c7984 */ /* 0x0004e20000000c00 */
[----:B-----5:R-:W-:Y:S01]  /*54e0*/  IMAD R0, R27, -0x80, R0 ;  /* 0xffffff801b007824 */ /* 0x020fe200078e0200 */
[----:B------:R-:W-:Y:S01]  /*54f0*/  ULDC UR4, c[0x0][0x83c] ;  /* 0x00020f0000047ab9 */ /* 0x000fe20000000800 */
[----:B------:R-:W-:Y:S01]  /*5500*/  IMAD R18, R22, UR6, RZ ;  /* 0x0000000616127c24 */ /* 0x000fe2000f8e02ff */
[----:B------:R2:W4:Y:S01]  /*5510*/  LDS.128 R8, [R30+0x2000] ;  /* 0x002000001e087984 */ /* 0x0005220000000c00 */
[----:B------:R-:W-:Y:S01]  /*5520*/  VIADD R16, R19, 0x20 ;  /* 0x0000002013107836 */ /* 0x000fe20000000000 */
[----:B------:R-:W-:Y:S01]  /*5530*/  VIMNMX R24, R0, 0x80, PT ;  /* 0x0000008000187848 */ /* 0x000fe20003fe0100 */
[----:B------:R-:W-:Y:S01]  /*5540*/  IMAD R23, R23, UR5, R18 ;  /* 0x0000000517177c24 */ /* 0x000fe2000f8e0212 */
[----:B------:R2:W1:Y:S01]  /*5550*/  LDS.128 R4, [R30+0x3000] ;  /* 0x003000001e047984 */ /* 0x0004620000000c00 */
[----:B------:R-:W-:Y:S01]  /*5560*/  SHF.R.S32.HI R18, RZ, 0x1f, R25 ;  /* 0x0000001fff127819 */ /* 0x000fe20000011419 */
[C---:B------:R-:W-:Y:S01]  /*5570*/  VIADD R0, R19.reuse, 0x40 ;  /* 0x0000004013007836 */ /* 0x040fe20000000000 */
[-C--:B------:R-:W-:Y:S01]  /*5580*/  ISETP.GE.AND P3, PT, R19, R24.reuse, PT ;  /* 0x000000181300720c */ /* 0x080fe20003f66270 */
[----:B------:R-:W-:Y:S01]  /*5590*/  ULDC.64 UR8, c[0x0][0x858] ;  /* 0x0002160000087ab9 */ /* 0x000fe20000000a00 */
[----:B------:R-:W-:Y:S01]  /*55a0*/  ISETP.GE.AND P2, PT, R16, R24, PT ;  /* 0x000000181000720c */ /* 0x000fe20003f46270 */
[----:B------:R-:W-:Y:S01]  /*55b0*/  IMAD.WIDE.U32 R16, R22, UR5, R20 ;  /* 0x0000000516107c25 */ /* 0x000fe2000f8e0014 */
[----:B------:R-:W-:Y:S01]  /*55c0*/  ISETP.GE.OR P6, PT, R20, UR4, P3 ;  /* 0x0000000414007c0c */ /* 0x000fe20009fc6670 */
[----:B------:R-:W-:Y:S01]  /*55d0*/  BSSY B0, `(.L_x_500) ;  /* 0x000001c000007945 */ /* 0x000fe20003800000 */
[----:B------:R-:W-:Y:S01]  /*55e0*/  SEL R36, R18, RZ, !P4 ;  /* 0x000000ff12247207 */ /* 0x000fe20006000000 */
[----:B------:R-:W-:Y:S01]  /*55f0*/  IMAD.IADD R17, R17, 0x1, R23 ;  /* 0x0000000111117824 */ /* 0x000fe200078e0217 */
[----:B------:R-:W-:-:S02]  /*5600*/  IADD3 R2, P0, R19, R2, RZ ;  /* 0x0000000213027210 */ /* 0x000fc40007f1e0ff */
[-C--:B------:R-:W-:Y:S01]  /*5610*/  ISETP.GE.AND P1, PT, R0, R24.reuse, PT ;  /* 0x000000180000720c */ /* 0x080fe20003f26270 */
[----:B------:R-:W-:Y:S01]  /*5620*/  IMAD R0, R36, UR8, RZ ;  /* 0x0000000824007c24 */ /* 0x000fe2000f8e02ff */
[----:B------:R-:W-:Y:S02]  /*5630*/  SEL R33, R25, RZ, !P4 ;  /* 0x000000ff19217207 */ /* 0x000fe40006000000 */
[C---:B------:R-:W-:Y:S01]  /*5640*/  LEA.HI.X.SX32 R3, R19.reuse, R3, 0x1, P0 ;  /* 0x0000000313037211 */ /* 0x040fe200000f0eff */
[----:B------:R-:W-:Y:S01]  /*5650*/  VIADD R19, R19, 0x60 ;  /* 0x0000006013137836 */ /* 0x000fe20000000000 */
[C---:B------:R-:W-:Y:S01]  /*5660*/  ISETP.GE.OR P5, PT, R20.reuse, UR4, P2 ;  /* 0x0000000414007c0c */ /* 0x040fe200097a6670 */
[C---:B------:R-:W-:Y:S01]  /*5670*/  IMAD R23, R33.reuse, UR9, R0 ;  /* 0x0000000921177c24 */ /* 0x040fe2000f8e0200 */
[----:B------:R-:W-:Y:S01]  /*5680*/  ISETP.GE.OR P4, PT, R20, UR4, P1 ;  /* 0x0000000414007c0c */ /* 0x000fe20008f86670 */
[----:B------:R-:W-:Y:S01]  /*5690*/  IMAD.WIDE.U32 R28, R33, UR8, R16 ;  /* 0x00000008211c7c25 */ /* 0x000fe2000f8e0010 */
[----:B------:R-:W-:-:S03]  /*56a0*/  ISETP.GE.AND P0, PT, R19, R24, PT ;  /* 0x000000181300720c */ /* 0x000fc60003f06270 */
[----:B------:R-:W-:-:S04]  /*56b0*/  IMAD.WIDE R26, R27, 0x80, R2 ;  /* 0x000000801b1a7825 */ /* 0x000fc800078e0202 */
[----:B------:R-:W-:Y:S01]  /*56c0*/  IMAD.IADD R23, R29, 0x1, R23 ;  /* 0x000000011d177824 */ /* 0x000fe200078e0217 */
[----:B--2---:R-:W-:Y:S06]  /*56d0*/  @P6 BRA `(.L_x_501) ;  /* 0x00000000002c6947 */ /* 0x004fec0003800000 */
[----:B------:R-:W2:Y:S01]  /*56e0*/  LDS.128 R16, [R30+0x4000] ;  /* 0x004000001e107984 */ /* 0x000ea20000000c00 */
[----:B------:R-:W-:Y:S01]  /*56f0*/  ULDC.64 UR8, c[0x0][0x848] ;  /* 0x0002120000087ab9 */ /* 0x000fe20000000a00 */
[----:B------:R-:W-:Y:S02]  /*5700*/  IMAD.MOV.U32 R22, RZ, RZ, R28 ;  /* 0x000000ffff167224 */ /* 0x000fe400078e001c */
[----:B------:R-:W-:Y:S02]  /*5710*/  IMAD R25, R27, UR8, RZ ;  /* 0x000000081b197c24 */ /* 0x000fe4000f8e02ff */
[----:B------:R-:W-:-:S04]  /*5720*/  IMAD.WIDE.U32 R2, R26, UR8, R22 ;  /* 0x000000081a027c25 */ /* 0x000fc8000f8e0016 */
[----:B------:R-:W-:Y:S01]  /*5730*/  IMAD R25, R26, UR9, R25 ;  /* 0x000000091a197c24 */ /* 0x000fe2000f8e0219 */
[----:B------:R-:W-:Y:S02]  /*5740*/  ULDC.64 UR8, c[0x0][0x830] ;  /* 0x00020c0000087ab9 */ /* 0x000fe40000000a00 */
[----:B------:R-:W-:Y:S01]  /*5750*/  LEA R24, P6, R2, UR8, 0x1 ;  /* 0x0000000802187c11 */ /* 0x000fe2000f8c08ff */
[----:B------:R-:W-:-:S05]  /*5760*/  IMAD.IADD R3, R3, 0x1, R25 ;  /* 0x0000000103037824 */ /* 0x000fca00078e0219 */
[----:B------:R-:W-:-:S05]  /*5770*/  LEA.HI.X R25, R2, UR9, R3, 0x1, P6 ;  /* 0x0000000902197c11 */ /* 0x000fca000b0f0c03 */
[----:B--2---:R2:W-:Y:S02]  /*5780*/  STG.E.128 desc[UR38][R24.64], R16 ;  /* 0x0000001018007986 */ /* 0x0045e4000c101d26 */
.L_x_501:
[----:B------:R-:W-:Y:S05]  /*5790*/  BSYNC B0 ;  /* 0x0000000000007941 */ /* 0x000fea0003800000 */
.L_x_500:
[----:B--2---:R2:W1:Y:S01]  /*57a0*/  LDS.128 R16, [R30+0x5000] ;  /* 0x005000001e107984 */ /* 0x0044620000000c00 */
[----:B------:R-:W-:Y:S01]  /*57b0*/  BSSY B0, `(.L_x_502) ;  /* 0x0000010000007945 */ /* 0x000fe20003800000 */
[----:B------:R-:W-:-:S03]  /*57c0*/  ISETP.GE.OR P6, PT, R20, UR4, P0 ;  /* 0x0000000414007c0c */ /* 0x000fc600087c6670 */
[----:B------:R-:W-:Y:S10]  /*57d0*/  @P5 BRA `(.L_x_503) ;  /* 0x0000000000345947 */ /* 0x000ff40003800000 */
[----:B------:R-:W-:Y:S01]  /*57e0*/  IADD3 R25, P5, R26, 0x20, RZ ;  /* 0x000000201a197810 */ /* 0x000fe20007fbe0ff */
[----:B------:R-:W-:Y:S01]  /*57f0*/  ULDC.64 UR8, c[0x0][0x848] ;  /* 0x0002120000087ab9 */ /* 0x000fe20000000a00 */
[----:B------:R-:W-:Y:S02]  /*5800*/  IMAD.MOV.U32 R2, RZ, RZ, R28 ;  /* 0x000000ffff027224 */ /* 0x000fe400078e001c */
[----:B------:R-:W-:Y:S02]  /*5810*/  IMAD.MOV.U32 R3, RZ, RZ, R23 ;  /* 0x000000ffff037224 */ /* 0x000fe400078e0017 */
[----:B------:R-:W-:Y:S02]  /*5820*/  IMAD.X R0, RZ, RZ, R27, P5 ;  /* 0x000000ffff007224 */ /* 0x000fe400028e061b */
[----:B------:R-:W-:-:S04]  /*5830*/  IMAD.WIDE.U32 R2, R25, UR8, R2 ;  /* 0x0000000819027c25 */ /* 0x000fc8000f8e0002 */
[----:B------:R-:W-:-:S04]  /*5840*/  IMAD R0, R0, UR8, RZ ;  /* 0x0000000800007c24 */ /* 0x000fc8000f8e02ff */
[----:B------:R-:W-:Y:S01]  /*5850*/  IMAD R25, R25, UR9, R0 ;  /* 0x0000000919197c24 */ /* 0x000fe2000f8e0200 */
[----:B------:R-:W-:Y:S02]  /*5860*/  ULDC.64 UR8, c[0x0][0x830] ;  /* 0x00020c0000087ab9 */ /* 0x000fe40000000a00 */
[----:B------:R-:W-:Y:S01]  /*5870*/  LEA R24, P5, R2, UR8, 0x1 ;  /* 0x0000000802187c11 */ /* 0x000fe2000f8a08ff */
[----:B------:R-:W-:-:S05]  /*5880*/  IMAD.IADD R3, R3, 0x1, R25 ;  /* 0x0000000103037824 */ /* 0x000fca00078e0219 */
[----:B------:R-:W-:-:S05]  /*5890*/  LEA.HI.X R25, R2, UR9, R3, 0x1, P5 ;  /* 0x0000000902197c11 */ /* 0x000fca000a8f0c03 */
[----:B-1----:R1:W-:Y:S02]  /*58a0*/  STG.E.128 desc[UR38][R24.64], R16 ;  /* 0x0000001018007986 */ /* 0x0023e4000c101d26 */
.L_x_503:
[----:B------:R-:W-:Y:S05]  /*58b0*/  BSYNC B0 ;  /* 0x0000000000007941 */ /* 0x000fea0003800000 */
.L_x_502:
[----:B-1----:R1:W1:Y:S01]  /*58c0*/  LDS.128 R16, [R30+0x6000] ;  /* 0x006000001e107984 */ /* 0x0022620000000c00 */
[----:B------:R-:W-:Y:S01]  /*58d0*/  BSSY B0, `(.L_x_504) ;  /* 0x0000010000007945 */ /* 0x000fe20003800000 */
[----:B------:R-:W-:-:S03]  /*58e0*/  IMAD R32, R34, UR6, RZ ;  /* 0x0000000622207c24 */ /* 0x000fc6000f8e02ff */
[----:B------:R-:W-:Y:S05]  /*58f0*/  @P4 BRA `(.L_x_505) ;  /* 0x0000000000344947 */ /* 0x000fea0003800000 */
        /* <DEDUP_REMOVED lines=13> */
.L_x_505:
[----:B------:R-:W-:Y:S05]  /*59d0*/  BSYNC B0 ;  /* 0x0000000000007941 */ /* 0x000fea0003800000 */
.L_x_504:
[----:B-1----:R1:W1:Y:S01]  /*59e0*/  LDS.128 R16, [R30+0x7000] ;  /* 0x007000001e107984 */ /* 0x0022620000000c00 */
[----:B------:R-:W-:Y:S01]  /*59f0*/  BSSY B0, `(.L_x_506) ;  /* 0x0000011000007945 */ /* 0x000fe20003800000 */
[----:B------:R-:W-:Y:S02]  /*5a00*/  IMAD R31, R35, UR5, R32 ;  /* 0x00000005231f7c24 */ /* 0x000fe4000f8e0220 */
[----:B------:R-:W-:Y:S01]  /*5a10*/  IMAD.WIDE.U32 R24, R34, UR5, R20 ;  /* 0x0000000522187c25 */ /* 0x000fe2000f8e0014 */
[----:B------:R-:W-:Y:S06]  /*5a20*/  @P6 BRA `(.L_x_507) ;  /* 0x0000000000346947 */ /* 0x000fec0003800000 */
        /* <DEDUP_REMOVED lines=13> */
.L_x_507:
[----:B------:R-:W-:Y:S05]  /*5b00*/  BSYNC B0 ;  /* 0x0000000000007941 */ /* 0x000fea0003800000 */
.L_x_506:
[----:B-1----:R1:W1:Y:S01]  /*5b10*/  LDS.128 R16, [R30] ;  /* 0x000000001e107984 */ /* 0x0022620000000c00 */
[----:B------:R-:W-:Y:S01]  /*5b20*/  ULDC UR6, c[0x0][0x80c] ;  /* 0x0002030000067ab9 */ /* 0x000fe20000000800 */
[----:B------:R-:W-:Y:S01]  /*5b30*/  ULDC.64 UR4, c[0x0][0x828] ;  /* 0x00020a0000047ab9 */ /* 0x000fe20000000a00 */
[----:B------:R-:W-:Y:S01]  /*5b40*/  ISETP.GE.OR P3, PT, R20, UR6, P3 ;  /* 0x0000000614007c0c */ /* 0x000fe20009f66670 */
[----:B------:R-:W-:Y:S01]  /*5b50*/  IMAD.IADD R25, R25, 0x1, R31 ;  /* 0x0000000119197824 */ /* 0x000fe200078e021f */
[----:B------:R-:W-:Y:S01]  /*5b60*/  BSSY B0, `(.L_x_508) ;  /* 0x0000013000007945 */ /* 0x000fe20003800000 */
[----:B------:R-:W-:Y:S01]  /*5b70*/  IMAD R0, R36, UR4, RZ ;  /* 0x0000000424007c24 */ /* 0x000fe2000f8e02ff */
[C---:B------:R-:W-:Y:S01]  /*5b80*/  ISETP.GE.OR P2, PT, R20.reuse, UR6, P2 ;  /* 0x0000000614007c0c */ /* 0x040fe20009746670 */
[C---:B------:R-:W-:Y:S01]  /*5b90*/  IMAD.WIDE.U32 R24, R33.reuse, UR4, R24 ;  /* 0x0000000421187c25 */ /* 0x040fe2000f8e0018 */
[C---:B------:R-:W-:Y:S02]  /*5ba0*/  ISETP.GE.OR P1, PT, R20.reuse, UR6, P1 ;  /* 0x0000000614007c0c */ /* 0x040fe40008f26670 */
[----:B------:R-:W-:Y:S01]  /*5bb0*/  ISETP.GE.OR P0, PT, R20, UR6, P0 ;  /* 0x0000000614007c0c */ /* 0x000fe20008706670 */
[----:B------:R-:W-:-:S04]  /*5bc0*/  IMAD R21, R33, UR5, R0 ;  /* 0x0000000521157c24 */ /* 0x000fc8000f8e0200 */
[----:B------:R-:W-:Y:S01]  /*5bd0*/  IMAD.IADD R21, R25, 0x1, R21 ;  /* 0x0000000119157824 */ /* 0x000fe200078e0215 */
[----:B------:R-:W-:Y:S07]  /*5be0*/  @P3 BRA `(.L_x_509) ;  /* 0x0000000000283947 */ /* 0x000fee0003800000 */
        /* <DEDUP_REMOVED lines=9> */
[----:B-1----:R1:W-:Y:S02]  /*5c80*/  STG.E.128 desc[UR38][R22.64], R16 ;  /* 0x0000001016007986 */ /* 0x0023e4000c101d26 */
.L_x_509:
[----:B------:R-:W-:Y:S05]  /*5c90*/  BSYNC B0 ;  /* 0x0000000000007941 */ /* 0x000fea0003800000 */
.L_x_508:
[----:B------:R-:W-:Y:S04]  /*5ca0*/  BSSY B0, `(.L_x_510) ;  /* 0x000000f000007945 */ /* 0x000fe80003800000 */
[----:B------:R-:W-:Y:S05]  /*5cb0*/  @P2 BRA `(.L_x_511) ;  /* 0x0000000000342947 */ /* 0x000fea0003800000 */
[----:B-1----:R-:W-:Y:S01]  /*5cc0*/  IADD3 R17, P2, R26, 0x20, RZ ;  /* 0x000000201a117810 */ /* 0x002fe20007f5e0ff */
        /* <DEDUP_REMOVED lines=11> */
[----:B---3--:R1:W-:Y:S02]  /*5d80*/  STG.E.128 desc[UR38][R16.64], R12 ;  /* 0x0000000c10007986 */ /* 0x0083e4000c101d26 */
.L_x_511:
[----:B------:R-:W-:Y:S05]  /*5d90*/  BSYNC B0 ;  /* 0x0000000000007941 */ /* 0x000fea0003800000 */
.L_x_510:
[----:B------:R-:W-:Y:S04]  /*5da0*/  BSSY B0, `(.L_x_512) ;  /* 0x000000f000007945 */ /* 0x000fe80003800000 */
[----:B------:R-:W-:Y:S05]  /*5db0*/  @P1 BRA `(.L_x_513) ;  /* 0x0000000000341947 */ /* 0x000fea0003800000 */
[----:B-1-3--:R-:W-:Y:S01]  /*5dc0*/  IADD3 R13, P1, R26, 0x40, RZ ;  /* 0x000000401a0d7810 */ /* 0x00afe20007f3e0ff */
        /* <DEDUP_REMOVED lines=11> */
[----:B----4-:R1:W-:Y:S02]  /*5e80*/  STG.E.128 desc[UR38][R12.64], R8 ;  /* 0x000000080c007986 */ /* 0x0103e4000c101d26 */
.L_x_513:
[----:B------:R-:W-:Y:S05]  /*5e90*/  BSYNC B0 ;  /* 0x0000000000007941 */ /* 0x000fea0003800000 */
.L_x_512:
[----:B------:R-:W-:Y:S05]  /*5ea0*/  @P0 BRA `(.L_x_474) ;  /* 0x0000003800d40947 */ /* 0x000fea0003800000 */
[----:B-1--4-:R-:W-:Y:S01]  /*5eb0*/  IADD3 R9, P0, R26, 0x60, RZ ;  /* 0x000000601a097810 */ /* 0x012fe20007f1e0ff */
        /* <DEDUP_REMOVED lines=11> */
[----:B------:R1:W-:Y:S01]  /*5f70*/  STG.E.128 desc[UR38][R8.64], R4 ;  /* 0x0000000408007986 */ /* 0x0003e2000c101d26 */
[----:B------:R-:W-:Y:S05]  /*5f80*/  BRA `(.L_x_474) ;  /* 0x00000038009c7947 */ /* 0x000fea0003800000 */
.L_x_498:
[----:B------:R-:W2:Y:S01]  /*5f90*/  LDL R18, [R1+0xc] ;  /* 0x00000c0001127983 */ /* 0x000ea20000100800 */
[----:B------:R-:W3:Y:S08]  /*5fa0*/  LDC.64 R4, c[0x0][0x870] ;  /* 0x00021c00ff047b82 */ /* 0x000ef00000000a00 */
[----:B-1----:R-:W2:Y:S01]  /*5fb0*/  LDC.64 R2, c[0x0][0x870] ;  /* 0x00021c00ff027b82 */ /* 0x002ea20000000a00 */
[----:B------:R-:W-:Y:S01]  /*5fc0*/  ULDC UR4, c[0x0][0x808] ;  /* 0x0002020000047ab9 */ /* 0x000fe20000000800 */
[----:B------:R-:W1:Y:S06]  /*5fd0*/  S2R R15, SR_CTAID.X ;  /* 0x00000000000f7919 */ /* 0x000e6c0000002500 */
[----:B------:R-:W4:Y:S01]  /*5fe0*/  LDC.64 R16, c[0x0][0x820] ;  /* 0x00020800ff107b82 */ /* 0x000f220000000a00 */
[----:B---3--:R-:W-:-:S07]  /*5ff0*/  ISETP.NE.U32.AND P4, PT, R4, RZ, PT ;  /* 0x000000ff0400720c */ /* 0x008fce0003f85070 */
[----:B------:R-:W3:Y:S01]  /*6000*/  LDC.64 R20, c[0x0][0x850] ;  /* 0x00021400ff147b82 */ /* 0x000ee20000000a00 */
[----:B------:R-:W-:Y:S01]  /*6010*/  ISETP.NE.AND.EX P4, PT, R5, RZ, PT, P4 ;  /* 0x000000ff0500720c */ /* 0x000fe20003f85340 */
[----:B--2---:R-:W-:-:S06]  /*6020*/  IMAD.WIDE R4, R18, 0x4, R2 ;  /* 0x0000000412047825 */ /* 0x004fcc00078e0202 */
[----:B------:R-:W2:Y:S06]  /*6030*/  LDC.64 R2, c[0x0][0x878] ;  /* 0x00021e00ff027b82 */ /* 0x000eac0000000a00 */
[----:B------:R-:W3:Y:S01]  /*6040*/  @P4 LDG.E R9, desc[UR38][R4.64] ;  /* 0x0000002604094981 */ /* 0x000ee2000c1e1900 */
[----:B------:R-:W-:Y:S01]  /*6050*/  IMAD.U32 R0, RZ, RZ, UR4 ;  /* 0x00000004ff007e24 */ /* 0x000fe2000f8e00ff */
[----:B--2---:R-:W-:-:S04]  /*6060*/  ISETP.NE.U32.AND P0, PT, R2, RZ, PT ;  /* 0x000000ff0200720c */ /* 0x004fc80003f05070 */
[----:B------:R-:W-:-:S13]  /*6070*/  ISETP.NE.AND.EX P0, PT, R3, RZ, PT, P0 ;  /* 0x000000ff0300720c */ /* 0x000fda0003f05300 */
[----:B------:R-:W2:Y:S02]  /*6080*/  @P0 LDC.64 R2, c[0x0][0x878] ;  /* 0x00021e00ff020b82 */ /* 0x000ea40000000a00 */
[----:B--2---:R-:W-:Y:S02]  /*6090*/  @P0 IMAD.WIDE R6, R18, 0x4, R2 ;  /* 0x0000000412060825 */ /* 0x004fe400078e0202 */
[----:B------:R-:W2:Y:S04]  /*60a0*/  S2R R2, SR_TID.X ;  /* 0x0000000000027919 */ /* 0x000ea80000002100 */
[----:B------:R-:W1:Y:S01]  /*60b0*/  S2UR UR4, SR_CTAID.Y ;  /* 0x00000000000479c3 */ /* 0x000e620000002600 */
[----:B------:R4:W5:Y:S01]  /*60c0*/  @P0 LDG.E R0, desc[UR38][R6.64] ;  /* 0x0000002606000981 */ /* 0x000962000c1e1900 */
[----:B-1----:R-:W-:-:S06]  /*60d0*/  USHF.R.S32.HI UR5, URZ, 0x1f, UR4 ;  /* 0x0000001f3f057899 */ /* 0x002fcc0008011404 */
[----:B----4-:R-:W-:Y:S02]  /*60e0*/  IMAD R6, R16, UR5, RZ ;  /* 0x0000000510067c24 */ /* 0x010fe4000f8e02ff */
[----:B--2---:R-:W-:-:S05]  /*60f0*/  VIADD R8, R2, 0xffffff80 ;  /* 0xffffff8002087836 */ /* 0x004fca0000000000 */
[----:B------:R-:W-:-:S04]  /*6100*/  SHF.R.S32.HI R3, RZ, 0x1f, R8 ;  /* 0x0000001fff037819 */ /* 0x000fc80000011408 */
[----:B------:R-:W-:Y:S02]  /*6110*/  LEA.HI R10, R3, R8, RZ, 0x3 ;  /* 0x00000008030a7211 */ /* 0x000fe400078f18ff */
[----:B------:R-:W-:Y:S02]  /*6120*/  CS2R R2, SRZ ;  /* 0x0000000000027805 */ /* 0x000fe4000001ff00 */
[----:B------:R-:W-:Y:S02]  /*6130*/  LOP3.LUT R11, R10, 0x1ffffff8, RZ, 0xc0, !PT ;  /* 0x1ffffff80a0b7812 */ /* 0x000fe400078ec0ff */
[----:B------:R-:W-:-:S03]  /*6140*/  SHF.R.S32.HI R13, RZ, 0x3, R10 ;  /* 0x00000003ff0d7819 */ /* 0x000fc6000001140a */
[----:B------:R-:W-:-:S04]  /*6150*/  IMAD.IADD R11, R8, 0x1, -R11 ;  /* 0x00000001080b7824 */ /* 0x000fc800078e0a0b */
[----:B------:R-:W-:-:S05]  /*6160*/  IMAD.SHL.U32 R10, R11, 0x8, RZ ;  /* 0x000000080b0a7824 */ /* 0x000fca00078e00ff */
[----:B------:R-:W-:Y:S01]  /*6170*/  SHF.R.S32.HI R11, RZ, 0x1f, R10 ;  /* 0x0000001fff0b7819 */ /* 0x000fe2000001140a */
[--C-:B---3--:R-:W-:Y:S01]  /*6180*/  @P4 IMAD.MOV.U32 R2, RZ, RZ, R9.reuse ;  /* 0x000000ffff024224 */ /* 0x108fe200078e0009 */
[----:B------:R-:W-:-:S04]  /*6190*/  @P4 SHF.R.S32.HI R3, RZ, 0x1f, R9 ;  /* 0x0000001fff034819 */ /* 0x000fc80000011409 */
[----:B------:R-:W-:-:S04]  /*61a0*/  IADD3 R2, P1, R13, R2, RZ ;  /* 0x000000020d027210 */ /* 0x000fc80007f3e0ff */
[----:B------:R-:W-:Y:S01]  /*61b0*/  LEA.HI.X.SX32 R3, R13, R3, 0x1, P1 ;  /* 0x000000030d037211 */ /* 0x000fe200008f0eff */
[----:B------:R-:W-:Y:S08]  /*61c0*/  @P0 BRA `(.L_x_514) ;  /* 0x0000000000100947 */ /* 0x000ff00003800000 */
[----:B------:R-:W-:Y:S05]  /*61d0*/  @!P4 BRA `(.L_x_514) ;  /* 0x00000000000cc947 */ /* 0x000fea0003800000 */
[----:B------:R-:W2:Y:S04]  /*61e0*/  LDG.E R7, desc[UR38][R4.64] ;  /* 0x0000002604077981 */ /* 0x000ea8000c1e1900 */
[----:B-----5:R-:W2:Y:S02]  /*61f0*/  LDG.E R0, desc[UR38][R4.64+0x4] ;  /* 0x0000042604007981 */ /* 0x020ea4000c1e1900 */
[----:B--2---:R-:W-:-:S07]  /*6200*/  IMAD.IADD R0, R0, 0x1, -R7 ;  /* 0x0000000100007824 */ /* 0x004fce00078e0a07 */
.L_x_514:
[----:B-----5:R-:W-:Y:S01]  /*6210*/  IMAD R0, R15, -0x80, R0 ;  /* 0xffffff800f007824 */ /* 0x020fe200078e0200 */
[----:B------:R-:W-:Y:S01]  /*6220*/  ULDC UR8, c[0x0][0x80c] ;  /* 0x0002030000087ab9 */ /* 0x000fe20000000800 */
[----:B------:R-:W-:Y:S01]  /*6230*/  IMAD R17, R17, UR4, R6 ;  /* 0x0000000411117c24 */ /* 0x000fe2000f8e0206 */
[----:B------:R-:W-:Y:S01]  /*6240*/  SHF.R.S32.HI R6, RZ, 0x1f, R18 ;  /* 0x0000001fff067819 */ /* 0x000fe20000011412 */
[C---:B------:R-:W-:Y:S01]  /*6250*/  VIADD R7, R13.reuse, 0x20 ;  /* 0x000000200d077836 */ /* 0x040fe20000000000 */
[CC--:B------:R-:W-:Y:S01]  /*6260*/  ISETP.GE.AND P3, PT, R13.reuse, R0.reuse, PT ;  /* 0x000000000d00720c */ /* 0x0c0fe20003f66270 */
[C---:B------:R-:W-:Y:S01]  /*6270*/  VIADD R9, R13.reuse, 0x40 ;  /* 0x000000400d097836 */ /* 0x040fe20000000000 */
[----:B------:R-:W-:Y:S01]  /*6280*/  SEL R14, R6, RZ, !P4 ;  /* 0x000000ff060e7207 */ /* 0x000fe20006000000 */
[----:B------:R-:W-:Y:S01]  /*6290*/  VIADD R13, R13, 0x60 ;  /* 0x000000600d0d7836 */ /* 0x000fe20000000000 */
[----:B------:R-:W-:Y:S01]  /*62a0*/  SEL R19, R18, RZ, !P4 ;  /* 0x000000ff12137207 */ /* 0x000fe20006000000 */
[----:B------:R-:W-:Y:S01]  /*62b0*/  IMAD.WIDE.U32 R4, R16, UR4, R10 ;  /* 0x0000000410047c25 */ /* 0x000fe2000f8e000a */
[----:B------:R-:W-:Y:S01]  /*62c0*/  ISETP.GE.OR P4, PT, R10, UR8, P3 ;  /* 0x000000080a007c0c */ /* 0x000fe20009f86670 */
[----:B------:R-:W-:Y:S01]  /*62d0*/  ULDC.64 UR6, c[0x0][0x828] ;  /* 0x00020a0000067ab9 */ /* 0x000fe20000000a00 */
[-C--:B------:R-:W-:Y:S01]  /*62e0*/  ISETP.GE.AND P2, PT, R7, R0.reuse, PT ;  /* 0x000000000700720c */ /* 0x080fe20003f46270 */
[----:B------:R-:W-:Y:S01]  /*62f0*/  IMAD.IADD R5, R5, 0x1, R17 ;  /* 0x0000000105057824 */ /* 0x000fe200078e0211 */
[-C--:B------:R-:W-:Y:S01]  /*6300*/  ISETP.GE.AND P1, PT, R9, R0.reuse, PT ;  /* 0x000000000900720c */ /* 0x080fe20003f26270 */
[----:B------:R-:W-:Y:S01]  /*6310*/  IMAD R12, R20, UR5, RZ ;  /* 0x00000005140c7c24 */ /* 0x000fe2000f8e02ff */
[----:B------:R-:W-:Y:S01]  /*6320*/  ISETP.GE.AND P0, PT, R13, R0, PT ;  /* 0x000000000d00720c */ /* 0x000fe20003f06270 */
[----:B------:R-:W-:Y:S01]  /*6330*/  IMAD R0, R14, UR6, RZ ;  /* 0x000000060e007c24 */ /* 0x000fe2000f8e02ff */
[----:B------:R-:W-:Y:S01]  /*6340*/  ULDC UR9, c[0x0][0x83c] ;  /* 0x00020f0000097ab9 */ /* 0x000fe20000000800 */
[----:B------:R-:W-:Y:S01]  /*6350*/  IMAD.WIDE.U32 R8, R19, UR6, R4 ;  /* 0x0000000613087c25 */ /* 0x000fe2000f8e0004 */
[----:B------:R-:W-:Y:S01]  /*6360*/  BSSY B0, `(.L_x_515) ;  /* 0x0000012000007945 */ /* 0x000fe20003800000 */
[----:B------:R-:W-:-:S02]  /*6370*/  ISETP.GE.OR P6, PT, R10, UR8, P2 ;  /* 0x000000080a007c0c */ /* 0x000fc400097c6670 */
[----:B------:R-:W-:Y:S01]  /*6380*/  IMAD R13, R19, UR7, R0 ;  /* 0x00000007130d7c24 */ /* 0x000fe2000f8e0200 */
[----:B------:R-:W-:Y:S01]  /*6390*/  ISETP.GE.OR P5, PT, R10, UR8, P1 ;  /* 0x000000080a007c0c */ /* 0x000fe20008fa6670 */
[----:B------:R-:W-:-:S04]  /*63a0*/  IMAD.WIDE R6, R15, 0x80, R2 ;  /* 0x000000800f067825 */ /* 0x000fc800078e0202 */
[----:B------:R-:W-:Y:S02]  /*63b0*/  IMAD R21, R21, UR4, R12 ;  /* 0x0000000415157c24 */ /* 0x000fe4000f8e020c */
[----:B------:R-:W-:Y:S01]  /*63c0*/  IMAD.IADD R5, R9, 0x1, R13 ;  /* 0x0000000109057824 */ /* 0x000fe200078e020d */
[----:B------:R-:W-:Y:S06]  /*63d0*/  @P4 BRA `(.L_x_516) ;  /* 0x0000000000284947 */ /* 0x000fec0003800000 */
        /* <DEDUP_REMOVED lines=9> */
[----:B------:R1:W-:Y:S02]  /*6470*/  STG.E.128 desc[UR38][R12.64], RZ ;  /* 0x000000ff0c007986 */ /* 0x0003e4000c101d26 */
.L_x_516:
[----:B------:R-:W-:Y:S05]  /*6480*/  BSYNC B0 ;  /* 0x0000000000007941 */ /* 0x000fea0003800000 */
.L_x_515:
[----:B-1----:R-:W-:Y:S01]  /*6490*/  IMAD.WIDE.U32 R12, R20, UR4, R10 ;  /* 0x00000004140c7c25 */ /* 0x002fe2000f8e000a */
[----:B------:R-:W-:Y:S01]  /*64a0*/  BSSY B0, `(.L_x_517) ;  /* 0x0000012000007945 */ /* 0x000fe20003800000 */
[C---:B------:R-:W-:Y:S02]  /*64b0*/  ISETP.GE.OR P4, PT, R10.reuse, UR8, P0 ;  /* 0x000000080a007c0c */ /* 0x040fe40008786670 */
[----:B------:R-:W-:Y:S01]  /*64c0*/  ISETP.GE.OR P3, PT, R10, UR9, P3 ;  /* 0x000000090a007c0c */ /* 0x000fe20009f66670 */
[----:B------:R-:W-:Y:S01]  /*64d0*/  IMAD.IADD R15, R13, 0x1, R21 ;  /* 0x000000010d0f7824 */ /* 0x000fe200078e0215 */
[----:B------:R-:W-:Y:S11]  /*64e0*/  @P6 BRA `(.L_x_518) ;  /* 0x0000000000346947 */ /* 0x000ff60003800000 */
        /* <DEDUP_REMOVED lines=12> */
[----:B------:R1:W-:Y:S02]  /*65b0*/  STG.E.128 desc[UR38][R16.64], RZ ;  /* 0x000000ff10007986 */ /* 0x0003e4000c101d26 */
.L_x_518:
[----:B------:R-:W-:Y:S05]  /*65c0*/  BSYNC B0 ;  /* 0x0000000000007941 */ /* 0x000fea0003800000 */
.L_x_517:
        /* <DEDUP_REMOVED lines=15> */
.L_x_520:
[----:B------:R-:W-:Y:S05]  /*66c0*/  BSYNC B0 ;  /* 0x0000000000007941 */ /* 0x000fea0003800000 */
.L_x_519:
[----:B------:R-:W-:Y:S04]  /*66d0*/  BSSY B0, `(.L_x_521) ;  /* 0x000000f000007945 */ /* 0x000fe80003800000 */
        /* <DEDUP_REMOVED lines=14> */
.L_x_522:
[----:B------:R-:W-:Y:S05]  /*67c0*/  BSYNC B0 ;  /* 0x0000000000007941 */ /* 0x000fea0003800000 */
.L_x_521:
[----:B------:R-:W-:Y:S01]  /*67d0*/  ULDC.64 UR4, c[0x0][0x858] ;  /* 0x0002160000047ab9 */ /* 0x000fe20000000a00 */
[----:B------:R-:W-:Y:S01]  /*67e0*/  BSSY B0, `(.L_x_523) ;  /* 0x0000014000007945 */ /* 0x000fe20003800000 */
[----:B------:R-:W-:Y:S01]  /*67f0*/  IMAD R0, R14, UR4, RZ ;  /* 0x000000040e007c24 */ /* 0x000fe2000f8e02ff */
[C---:B------:R-:W-:Y:S01]  /*6800*/  ISETP.GE.OR P2, PT, R10.reuse, UR9, P2 ;  /* 0x000000090a007c0c */ /* 0x040fe20009746670 */
[----:B------:R-:W-:Y:S01]  /*6810*/  IMAD.MOV.U32 R14, RZ, RZ, R12 ;  /* 0x000000ffff0e7224 */ /* 0x000fe200078e000c */
[C---:B------:R-:W-:Y:S01]  /*6820*/  ISETP.GE.OR P1, PT, R10.reuse, UR9, P1 ;  /* 0x000000090a007c0c */ /* 0x040fe20008f26670 */
[C---:B---3--:R-:W-:Y:S01]  /*6830*/  IMAD R5, R19.reuse, UR5, R0 ;  /* 0x0000000513057c24 */ /* 0x048fe2000f8e0200 */
[----:B------:R-:W-:Y:S01]  /*6840*/  ISETP.GE.OR P0, PT, R10, UR9, P0 ;  /* 0x000000090a007c0c */ /* 0x000fe20008706670 */
[----:B------:R-:W-:-:S04]  /*6850*/  IMAD.WIDE.U32 R8, R19, UR4, R14 ;  /* 0x0000000413087c25 */ /* 0x000fc8000f8e000e */
        /* <DEDUP_REMOVED lines=12> */
.L_x_524:
[----:B------:R-:W-:Y:S05]  /*6920*/  BSYNC B0 ;  /* 0x0000000000007941 */ /* 0x000fea0003800000 */
.L_x_523:
[----:B------:R-:W-:Y:S04]  /*6930*/  BSSY B0, `(.L_x_525) ;  /* 0x000000f000007945 */ /* 0x000fe80003800000 */
[----:B------:R-:W-:Y:S05]  /*6940*/  @P2 BRA `(.L_x_526) ;  /* 0x0000000000342947 */ /* 0x000fea0003800000 */
[----:B---3--:R-:W-:Y:S01]  /*6950*/  IADD3 R11, P2, R6, 0x20, RZ ;  /* 0x00000020060b7810 */ /* 0x008fe20007f5e0ff */
        /* <DEDUP_REMOVED lines=12> */
.L_x_526:
[----:B------:R-:W-:Y:S05]  /*6a20*/  BSYNC B0 ;  /* 0x0000000000007941 */ /* 0x000fea0003800000 */
.L_x_525:
[----:B------:R-:W-:Y:S04]  /*6a30*/  BSSY B0, `(.L_x_527) ;  /* 0x000000f000007945 */ /* 0x000fe80003800000 */
[----:B------:R-:W-:Y:S05]  /*6a40*/  @P1 BRA `(.L_x_528) ;  /* 0x0000000000341947 */ /* 0x000fea0003800000 */
[----:B---34-:R-:W-:Y:S01]  /*6a50*/  IADD3 R11, P1, R6, 0x40, RZ ;  /* 0x00000040060b7810 */ /* 0x018fe20007f3e0ff */
        /* <DEDUP_REMOVED lines=12> */
.L_x_528:
[----:B------:R-:W-:Y:S05]  /*6b20*/  BSYNC B0 ;  /* 0x0000000000007941 */ /* 0x000fea0003800000 */
.L_x_527:
        /* <DEDUP_REMOVED lines=13> */
[----:B------:R1:W-:Y:S01]  /*6c00*/  STG.E.128 desc[UR38][R4.64], RZ ;  /* 0x000000ff04007986 */ /* 0x0003e2000c101d26 */
[----:B------:R-:W-:Y:S05]  /*6c10*/  BRA `(.L_x_474) ;  /* 0x0000002c00787947 */ /* 0x000fea0003800000 */
.L_x_469:
[----:B------:R-:W-:-:S08]  /*6c20*/  NOP ;  /* 0x0000000000007918 */ /* 0x000fd00000000000 */
[----:B---3--:R-:W1:-:S00]  /*6c30*/  USETMAXREG.DEALLOC.CTAPOOL 0x18 ;  /* 0x00000018000079c8 */ /* 0x008e4000080e0500 */
[----:B-1----:R-:W-:-:S06]  /*6c40*/  LOP3.LUT R0, R0, 0x3, RZ, 0xc0, !PT ;  /* 0x0000000300007812 */ /* 0x002fcc00078ec0ff */
[----:B------:R-:W1:Y:S02]  /*6c50*/  SHFL.IDX PT, R0, R0, RZ, 0x1f ;  /* 0x00001fff00007589 */ /* 0x000e6400000e0000 */
[----:B-1----:R-:W-:-:S13]  /*6c60*/  ISETP.NE.AND P0, PT, R0, RZ, PT ;  /* 0x000000ff0000720c */ /* 0x002fda0003f05270 */
[----:B------:R-:W-:Y:S05]  /*6c70*/  @!P0 BRA `(.L_x_529) ;  /* 0x0000000c00d48947 */ /* 0x000fea0003800000 */
[----:B------:R-:W-:-:S13]  /*6c80*/  ISETP.NE.AND P0, PT, R0, 0x1, PT ;  /* 0x000000010000780c */ /* 0x000fda0003f05270 */
[----:B------:R-:W-:Y:S05]  /*6c90*/  @P0 BRA `(.L_x_474) ;  /* 0x0000002c00580947 */ /* 0x000fea0003800000 */
[----:B------:R-:W-:Y:S01]  /*6ca0*/  ULDC.64 UR4, c[0x0][0x8d8] ;  /* 0x0002360000047ab9 */ /* 0x000fe20000000a00 */
[----:B------:R-:W1:Y:S01]  /*6cb0*/  S2UR UR12, SR_CTAID.Z ;  /* 0x00000000000c79c3 */ /* 0x000e620000002700 */
[----:B------:R-:W-:-:S04]  /*6cc0*/  ISETP.NE.U32.AND P0, PT, RZ, UR4, PT ;  /* 0x00000004ff007c0c */ /* 0x000fc8000bf05070 */
[----:B------:R-:W-:-:S13]  /*6cd0*/  ISETP.NE.AND.EX P0, PT, RZ, UR5, PT, P0 ;  /* 0x00000005ff007c0c */ /* 0x000fda000bf05300 */
[----:B------:R-:W-:Y:S05]  /*6ce0*/  @!P0 BRA `(.L_x_530) ;  /* 0x00000000001c8947 */ /* 0x000fea0003800000 */
[----:B------:R-:W-:Y:S02]  /*6cf0*/  ULDC.64 UR4, c[0x0][0x8d8] ;  /* 0x0002360000047ab9 */ /* 0x000fe40000000a00 */
[----:B-1----:R-:W-:-:S06]  /*6d00*/  UIMAD.WIDE UR4, UR12, 0x4, UR4 ;  /* 0x000000040c0478a5 */ /* 0x002fcc000f8e0204 */
[----:B------:R-:W-:Y:S02]  /*6d10*/  IMAD.U32 R2, RZ, RZ, UR4 ;  /* 0x00000004ff027e24 */ /* 0x000fe4000f8e00ff */
[----:B------:R-:W-:-:S05]  /*6d20*/  IMAD.U32 R3, RZ, RZ, UR5 ;  /* 0x00000005ff037e24 */ /* 0x000fca000f8e00ff */
[----:B------:R-:W2:Y:S02]  /*6d30*/  LDG.E R2, desc[UR38][R2.64] ;  /* 0x0000002602027981 */ /* 0x000ea4000c1e1900 */
[----:B--2---:R-:W-:Y:S01]  /*6d40*/  R2UR UR5, R2 ;  /* 0x00000000020572ca */ /* 0x004fe200000e0000 */
[----:B------:R-:W-:-:S14]  /*6d50*/  BRA `(.L_x_531) ;  /* 0x0000000000387947 */ /* 0x000fdc0003800000 */
.L_x_530:
[----:B------:R-:W-:Y:S02]  /*6d60*/  ULDC.64 UR4, c[0x0][0x8d0] ;  /* 0x0002340000047ab9 */ /* 0x000fe40000000a00 */
[----:B------:R-:W-:-:S04]  /*6d70*/  ISETP.NE.U32.AND P0, PT, RZ, UR4, PT ;  /* 0x00000004ff007c0c */ /* 0x000fc8000bf05070 */
[----:B------:R-:W-:-:S13]  /*6d80*/  ISETP.NE.AND.EX P0, PT, RZ, UR5, PT, P0 ;  /* 0x00000005ff007c0c */ /* 0x000fda000bf05300 */
[----:B------:R-:W-:Y:S05]  /*6d90*/  @!P0 BRA `(.L_x_532) ;  /* 0x0000000000248947 */ /* 0x000fea0003800000 */
[----:B------:R-:W-:Y:S02]  /*6da0*/  ULDC.64 UR4, c[0x0][0x8d0] ;  /* 0x0002340000047ab9 */ /* 0x000fe40000000a00 */
[----:B-1----:R-:W-:-:S06]  /*6db0*/  UIMAD.WIDE UR4, UR12, 0x4, UR4 ;  /* 0x000000040c0478a5 */ /* 0x002fcc000f8e0204 */
[----:B------:R-:W-:Y:S02]  /*6dc0*/  IMAD.U32 R2, RZ, RZ, UR4 ;  /* 0x00000004ff027e24 */ /* 0x000fe4000f8e00ff */
[----:B------:R-:W-:-:S05]  /*6dd0*/  IMAD.U32 R3, RZ, RZ, UR5 ;  /* 0x00000005ff037e24 */ /* 0x000fca000f8e00ff */
[----:B------:R-:W2:Y:S04]  /*6de0*/  LDG.E R0, desc[UR38][R2.64] ;  /* 0x0000002602007981 */ /* 0x000ea8000c1e1900 */
[----:B------:R-:W2:Y:S02]  /*6df0*/  LDG.E R5, desc[UR38][R2.64+0x4] ;  /* 0x0000042602057981 */ /* 0x000ea4000c1e1900 */
[----:B--2---:R-:W-:-:S05]  /*6e00*/  IMAD.IADD R0, R5, 0x1, -R0 ;  /* 0x0000000105007824 */ /* 0x004fca00078e0a00 */
[----:B------:R-:W-:Y:S01]  /*6e10*/  R2UR UR5, R0 ;  /* 0x00000000000572ca */ /* 0x000fe200000e0000 */
[----:B------:R-:W-:-:S14]  /*6e20*/  BRA `(.L_x_531) ;  /* 0x0000000000047947 */ /* 0x000fdc0003800000 */
.L_x_532:
[----:B------:R-:W-:-:S05]  /*6e30*/  ULDC UR5, c[0x0][0x8bc] ;  /* 0x00022f0000057ab9 */ /* 0x000fca0000000800 */
.L_x_531:
[----:B------:R-:W2:Y:S02]  /*6e40*/  S2UR UR4, SR_CTAID.X ;  /* 0x00000000000479c3 */ /* 0x000ea40000002500 */
[----:B--2---:R-:W-:-:S04]  /*6e50*/  USHF.L.U32 UR4, UR4, 0x7, URZ ;  /* 0x0000000704047899 */ /* 0x004fc8000800063f */
[----:B------:R-:W-:-:S04]  /*6e60*/  UISETP.GE.AND UP0, UPT, UR4, UR5, UPT ;  /* 0x000000050400728c */ /* 0x000fc8000bf06270 */
[----:B-1----:R-:W-:-:S06]  /*6e70*/  USEL UR12, UR12, 0xffffffff, !UP0 ;  /* 0xffffffff0c0c7887 */ /* 0x002fcc000c000000 */
[----:B------:R-:W-:-:S13]  /*6e80*/  ISETP.LE.AND P0, PT, RZ, UR12, PT ;  /* 0x0000000cff007c0c */ /* 0x000fda000bf03270 */
[----:B------:R-:W-:Y:S05]  /*6e90*/  @!P0 BRA `(.L_x_474) ;  /* 0x0000002800d88947 */ /* 0x000fea0003800000 */
[----:B------:R-:W-:Y:S02]  /*6ea0*/  ULDC.64 UR4, c[0x0][0x770] ;  /* 0x0001dc0000047ab9 */ /* 0x000fe40000000a00 */
[----:B------:R-:W-:-:S04]  /*6eb0*/  UISETP.NE.U32.AND UP0, UPT, UR4, URZ, UPT ;  /* 0x0000003f0400728c */ /* 0x000fc8000bf05070 */
[----:B------:R-:W-:-:S03]  /*6ec0*/  UISETP.NE.AND.EX UP0, UPT, UR5, URZ, UPT, UP0 ;  /* 0x0000003f0500728c */ /* 0x000fc6000bf05300 */
[----:B------:R-:W-:Y:S02]  /*6ed0*/  ULDC.64 UR4, c[0x0][0x770] ;  /* 0x0001dc0000047ab9 */ /* 0x000fe40000000a00 */
[----:B------:R-:W-:Y:S01]  /*6ee0*/  UIMAD.WIDE UR4, UR12, 0x4, UR4 ;  /* 0x000000040c0478a5 */ /* 0x000fe2000f8e0204 */
[----:B------:R-:W-:-:S05]  /*6ef0*/  PLOP3.LUT P0, PT, PT, PT, UP0, 0x80, 0x0 ;  /* 0x000000000000781c */ /* 0x000fca0003f0f008 */
[----:B------:R-:W-:Y:S02]  /*6f00*/  IMAD.U32 R2, RZ, RZ, UR4 ;  /* 0x00000004ff027e24 */ /* 0x000fe4000f8e00ff */
[----:B------:R-:W-:Y:S01]  /*6f10*/  IMAD.U32 R3, RZ, RZ, UR5 ;  /* 0x00000005ff037e24 */ /* 0x000fe2000f8e00ff */
[----:B------:R-:W-:-:S05]  /*6f20*/  ULDC.64 UR4, c[0x0][0x780] ;  /* 0x0001e00000047ab9 */ /* 0x000fca0000000a00 */
[----:B------:R-:W2:Y:S01]  /*6f30*/  @P0 LDG.E R6, desc[UR38][R2.64] ;  /* 0x0000002602060981 */ /* 0x000ea2000c1e1900 */
[----:B------:R-:W-:Y:S01]  /*6f40*/  UISETP.NE.U32.AND UP1, UPT, UR4, URZ, UPT ;  /* 0x0000003f0400728c */ /* 0x000fe2000bf25070 */
[----:B------:R-:W-:-:S03]  /*6f50*/  ULDC UR6, c[0x0][0x280] ;  /* 0x0000a00000067ab9 */ /* 0x000fc60000000800 */
[----:B------:R-:W-:Y:S01]  /*6f60*/  UISETP.NE.AND.EX UP1, UPT, UR5, URZ, UPT, UP1 ;  /* 0x0000003f0500728c */ /* 0x000fe2000bf25310 */
[----:B------:R-:W-:-:S05]  /*6f70*/  IMAD.U32 R0, RZ, RZ, UR6 ;  /* 0x00000006ff007e24 */ /* 0x000fca000f8e00ff */
[----:B------:R-:W-:-:S05]  /*6f80*/  PLOP3.LUT P1, PT, PT, PT, UP1, 0x80, 0x0 ;  /* 0x000000000000781c */ /* 0x000fca0003f2f018 */
[----:B------:R-:W-:Y:S02]  /*6f90*/  @UP1 ULDC.64 UR4, c[0x0][0x780] ;  /* 0x0001e00000041ab9 */ /* 0x000fe40000000a00 */
[----:B------:R-:W-:-:S06]  /*6fa0*/  @UP1 UIMAD.WIDE UR4, UR12, 0x4, UR4 ;  /* 0x000000040c0418a5 */ /* 0x000fcc000f8e0204 */
[----:B------:R-:W-:Y:S02]  /*6fb0*/  IMAD.U32 R4, RZ, RZ, UR4 ;  /* 0x00000004ff047e24 */ /* 0x000fe4000f8e00ff */
[----:B------:R-:W-:-:S05]  /*6fc0*/  IMAD.U32 R5, RZ, RZ, UR5 ;  /* 0x00000005ff057e24 */ /* 0x000fca000f8e00ff */
[----:B------:R1:W5:Y:S01]  /*6fd0*/  @P1 LDG.E R0, desc[UR38][R4.64] ;  /* 0x0000002604001981 */ /* 0x000362000c1e1900 */
[----:B------:R-:W-:Y:S01]  /*6fe0*/  PLOP3.LUT P2, PT, PT, PT, UP0, 0x80, 0x0 ;  /* 0x000000000000781c */ /* 0x000fe20003f4f008 */
[----:B------:R-:W3:Y:S02]  /*6ff0*/  S2UR UR13, SR_CTAID.Y ;  /* 0x00000000000d79c3 */ /* 0x000ee40000002600 */
[----:B---3--:R-:W-:-:S10]  /*7000*/  USHF.R.S32.HI UR7, URZ, 0x1f, UR13 ;  /* 0x0000001f3f077899 */ /* 0x008fd4000801140d */
[----:B--2---:R-:W-:-:S13]  /*7010*/  @P2 R2UR UR4, R6 ;  /* 0x00000000060422ca */ /* 0x004fda00000e0000 */
[----:B------:R-:W-:-:S04]  /*7020*/  @UP0 ULEA UR4, UR12, UR4, 0x7 ;  /* 0x000000040c040291 */ /* 0x000fc8000f8e383f */
[----:B------:R-:W-:-:S04]  /*7030*/  @UP0 USHF.R.S32.HI UR5, URZ, 0x1f, UR4 ;  /* 0x0000001f3f050899 */ /* 0x000fc80008011404 */
[----:B------:R-:W-:-:S04]  /*7040*/  @UP0 ULEA.HI UR5, UR5, UR4, URZ, 0x7 ;  /* 0x0000000405050291 */ /* 0x000fc8000f8f383f */
[----:B------:R-:W-:-:S04]  /*7050*/  @UP0 USHF.L.U32 UR5, UR5, 0x6, URZ ;  /* 0x0000000605050899 */ /* 0x000fc8000800063f */
[----:B------:R-:W-:Y:S01]  /*7060*/  @UP0 ULOP3.LUT UR6, UR5, 0xffffe000, URZ, 0xc0, !UPT ;  /* 0xffffe00005060892 */ /* 0x000fe2000f8ec03f */
[----:B-1----:R-:W-:Y:S11]  /*7070*/  @P1 BRA `(.L_x_533) ;  /* 0x0000000000101947 */ /* 0x002ff60003800000 */
[----:B------:R-:W-:Y:S05]  /*7080*/  @!P0 BRA `(.L_x_533) ;  /* 0x00000000000c8947 */ /* 0x000fea0003800000 */
[----:B------:R-:W2:Y:S04]  /*7090*/  LDG.E R5, desc[UR38][R2.64] ;  /* 0x0000002602057981 */ /* 0x000ea8000c1e1900 */
[----:B-----5:R-:W2:Y:S02]  /*70a0*/  LDG.E R0, desc[UR38][R2.64+0x4] ;  /* 0x0000042602007981 */ /* 0x020ea4000c1e1900 */
[----:B--2---:R-:W-:-:S07]  /*70b0*/  IMAD.IADD R0, R0, 0x1, -R5 ;  /* 0x0000000100007824 */ /* 0x004fce00078e0a05 */
.L_x_533:
[----:B-----5:R-:W-:Y:S01]  /*70c0*/  ISETP.GE.AND P0, PT, R0, 0x1, PT ;  /* 0x000000010000780c */ /* 0x020fe20003f06270 */
[----:B------:R-:W-:Y:S01]  /*70d0*/  @UP0 USHF.R.S32.HI UR8, URZ, 0x1f, UR6 ;  /* 0x0000001f3f080899 */ /* 0x000fe20008011406 */
[----:B------:R-:W-:Y:S01]  /*70e0*/  UMOV UR4, URZ ;  /* 0x0000003f00047c82 */ /* 0x000fe20008000000 */
[----:B------:R-:W-:Y:S01]  /*70f0*/  UMOV UR5, URZ ;  /* 0x0000003f00057c82 */ /* 0x000fe20008000000 */
[----:B------:R-:W-:-:S04]  /*7100*/  @UP0 UMOV UR4, UR6 ;  /* 0x0000000600040c82 */ /* 0x000fc80008000000 */
[----:B------:R-:W-:-:S05]  /*7110*/  @UP0 UMOV UR5, UR8 ;  /* 0x0000000800050c82 */ /* 0x000fca0008000000 */
[----:B------:R-:W-:Y:S05]  /*7120*/  @!P0 BRA `(.L_x_474) ;  /* 0x0000002800348947 */ /* 0x000fea0003800000 */
[----:B------:R-:W-:Y:S01]  /*7130*/  ULDC.64 UR8, c[0x0][0x2d8] ;  /* 0x0000b60000087ab9 */ /* 0x000fe20000000a00 */
[C---:B------:R-:W-:Y:S01]  /*7140*/  VIADD R2, R0.reuse, 0x7f ;  /* 0x0000007f00027836 */ /* 0x040fe20000000000 */
[----:B------:R-:W-:Y:S01]  /*7150*/  UIMAD UR7, UR7, UR8, URZ ;  /* 0x00000008070772a4 */ /* 0x000fe2000f8e023f */
[----:B------:R-:W-:Y:S01]  /*7160*/  ISETP.GE.AND P1, PT, R0, 0x81, PT ;  /* 0x000000810000780c */ /* 0x000fe20003f26270 */
[----:B------:R-:W-:Y:S02]  /*7170*/  USHF.R.S32.HI UR6, URZ, 0x1f, UR12 ;  /* 0x0000001f3f067899 */ /* 0x000fe4000801140c */
[----:B------:R-:W-:Y:S01]  /*7180*/  UIMAD.WIDE.U32 UR10, UR13, UR8, URZ ;  /* 0x000000080d0a72a5 */ /* 0x000fe2000f8e003f */
[----:B------:R-:W-:Y:S01]  /*7190*/  SHF.R.S32.HI R3, RZ, 0x1f, R2 ;  /* 0x0000001fff037819 */ /* 0x000fe20000011402 */
[----:B------:R-:W-:Y:S02]  /*71a0*/  UIMAD UR7, UR13, UR9, UR7 ;  /* 0x000000090d0772a4 */ /* 0x000fe4000f8e0207 */
[----:B------:R-:W-:Y:S01]  /*71b0*/  UIADD3 UR8, UP1, UR4, UR10, URZ ;  /* 0x0000000a04087290 */ /* 0x000fe2000ff3e03f */
[----:B------:R-:W-:Y:S01]  /*71c0*/  LEA.HI R3, R3, R2, RZ, 0x7 ;  /* 0x0000000203037211 */ /* 0x000fe200078f38ff */
[----:B------:R-:W-:-:S02]  /*71d0*/  UIADD3 UR7, UR11, UR7, URZ ;  /* 0x000000070b077290 */ /* 0x000fc4000fffe03f */
[----:B------:R-:W-:Y:S01]  /*71e0*/  USEL UR6, UR6, URZ, !UP0 ;  /* 0x0000003f06067287 */ /* 0x000fe2000c000000 */
[----:B------:R-:W-:Y:S01]  /*71f0*/  SHF.R.S32.HI R3, RZ, 0x7, R3 ;  /* 0x00000007ff037819 */ /* 0x000fe20000011403 */
[----:B------:R-:W-:Y:S01]  /*7200*/  ULDC.64 UR14, c[0x0][0x2e0] ;  /* 0x0000b800000e7ab9 */ /* 0x000fe20000000a00 */
[----:B------:R-:W-:Y:S02]  /*7210*/  USEL UR13, UR12, URZ, !UP0 ;  /* 0x0000003f0c0d7287 */ /* 0x000fe4000c000000 */
[----:B------:R-:W-:Y:S01]  /*7220*/  UIADD3.X UR9, UR5, UR7, URZ, UP1, !UPT ;  /* 0x0000000705097290 */ /* 0x000fe20008ffe43f */
[----:B------:R-:W-:Y:S01]  /*7230*/  VIMNMX R3, R3, 0x1, !PT ;  /* 0x0000000103037848 */ /* 0x000fe20007fe0100 */
[----:B------:R-:W-:Y:S02]  /*7240*/  UIMAD UR6, UR6, UR14, URZ ;  /* 0x0000000e060672a4 */ /* 0x000fe4000f8e023f */
[----:B------:R-:W-:Y:S01]  /*7250*/  UIMAD.WIDE.U32 UR8, UR13, UR14, UR8 ;  /* 0x0000000e0d0872a5 */ /* 0x000fe2000f8e0008 */
[----:B------:R-:W-:Y:S01]  /*7260*/  LOP3.LUT R2, R3, 0x1, RZ, 0xc0, !PT ;  /* 0x0000000103027812 */ /* 0x000fe200078ec0ff */
[----:B------:R-:W-:Y:S01]  /*7270*/  UIMAD UR12, UR13, UR15, UR6 ;  /* 0x0000000f0d0c72a4 */ /* 0x000fe2000f8e0206 */
[----:B------:R-:W-:-:S03]  /*7280*/  ELECT P0, URZ, PT ;  /* 0x00000000003f782f */ /* 0x000fc60003800000 */
[----:B------:R-:W-:Y:S01]  /*7290*/  UIADD3 UR19, UR9, UR12, URZ ;  /* 0x0000000c09137290 */ /* 0x000fe2000fffe03f */
[----:B------:R-:W-:Y:S01]  /*72a0*/  UMOV UR6, URZ ;  /* 0x0000003f00067c82 */ /* 0x000fe20008000000 */
[----:B------:R-:W-:Y:S10]  /*72b0*/  @!P1 BRA `(.L_x_534) ;  /* 0x0000000400889947 */ /* 0x000ff40003800000 */
[----:B------:R-:W-:Y:S01]  /*72c0*/  UMOV UR6, UR10 ;  /* 0x0000000a00067c82 */ /* 0x000fe20008000000 */
[----:B------:R-:W-:Y:S01]  /*72d0*/  ULDC.64 UR10, c[0x0][0x2c0] ;  /* 0x0000b000000a7ab9 */ /* 0x000fe20000000a00 */
[----:B------:R-:W-:Y:S01]  /*72e0*/  UIMAD.WIDE.U32 UR6, UR13, UR14, UR6 ;  /* 0x0000000e0d0672a5 */ /* 0x000fe2000f8e0006 */
[----:B------:R-:W-:Y:S01]  /*72f0*/  IMAD.IADD R0, R3, 0x1, -R2 ;  /* 0x0000000103007824 */ /* 0x000fe200078e0a02 */
[----:B------:R-:W-:Y:S02]  /*7300*/  ULDC.64 UR20, c[0x0][0x2c0] ;  /* 0x0000b00000147ab9 */ /* 0x000fe40000000a00 */
[----:B------:R-:W-:-:S04]  /*7310*/  UIADD3 UR15, UP0, UR4, UR6, URZ ;  /* 0x00000006040f7290 */ /* 0x000fc8000ff1e03f */
[----:B------:R-:W-:Y:S02]  /*7320*/  UIADD3.X UR4, UR5, UR12, UR7, UP0, !UPT ;  /* 0x0000000c05047290 */ /* 0x000fe400087fe407 */
[----:B------:R-:W-:Y:S01]  /*7330*/  ULEA UR14, UP0, UR15, UR10, 0x2 ;  /* 0x0000000a0f0e7291 */ /* 0x000fe2000f80103f */
[----:B------:R-:W-:-:S03]  /*7340*/  UMOV UR5, URZ ;  /* 0x0000003f00057c82 */ /* 0x000fc60008000000 */
[----:B------:R-:W-:Y:S02]  /*7350*/  ULEA.HI.X UR15, UR15, UR11, UR4, 0x2, UP0 ;  /* 0x0000000b0f0f7291 */ /* 0x000fe400080f1404 */
[----:B------:R-:W-:Y:S02]  /*7360*/  UIADD3 UR10, UP0, UR14, 0x4000, URZ ;  /* 0x000040000e0a7890 */ /* 0x000fe4000ff1e03f */
[----:B------:R-:W-:Y:S02]  /*7370*/  UIADD3 UR12, UP1, UR14, 0x8000, URZ ;  /* 0x000080000e0c7890 */ /* 0x000fe4000ff3e03f */
[----:B------:R-:W-:Y:S02]  /*7380*/  UIADD3 UR14, UP2, UR14, 0xc000, URZ ;  /* 0x0000c0000e0e7890 */ /* 0x000fe4000ff5e03f */
[----:B------:R-:W-:Y:S02]  /*7390*/  UIADD3.X UR11, URZ, UR15, URZ, UP0, !UPT ;  /* 0x0000000f3f0b7290 */ /* 0x000fe400087fe43f */
[----:B------:R-:W-:-:S02]  /*73a0*/  UIADD3.X UR13, URZ, UR15, URZ, UP1, !UPT ;  /* 0x0000000f3f0d7290 */ /* 0x000fc40008ffe43f */
[----:B------:R-:W-:Y:S01]  /*73b0*/  UIADD3.X UR15, URZ, UR15, URZ, UP2, !UPT ;  /* 0x0000000f3f0f7290 */ /* 0x000fe200097fe43f */
[----:B------:R-:W-:-:S11]  /*73c0*/  UMOV UR4, URZ ;  /* 0x0000003f00047c82 */ /* 0x000fd60008000000 */
.L_x_547:
        /* <DEDUP_REMOVED lines=21> */
.L_x_536:
[----:B------:R-:W-:Y:S05]  /*7520*/  BSYNC B0 ;  /* 0x0000000000007941 */ /* 0x000fea0003800000 */
.L_x_535:
        /* <DEDUP_REMOVED lines=13> */
.L_x_538:
[----:B------:R-:W-:Y:S05]  /*7600*/  BSYNC B0 ;  /* 0x0000000000007941 */ /* 0x000fea0003800000 */
.L_x_537:
[----:B------:R-:W-:Y:S06]  /*7610*/  BAR.ARV 0xa, 0xa0 ;  /* 0x0282800000007b1d */ /* 0x000fec0000002000 */
[----:B------:R-:W-:Y:S04]  /*7620*/  BSSY B0, `(.L_x_539) ;  /* 0x0000003000007945 */ /* 0x000fe80003800000 */
[----:B------:R-:W-:Y:S05]  /*7630*/  @!P0 BRA `(.L_x_540) ;  /* 0x0000000000048947 */ /* 0x000fea0003800000 */
[----:B------:R-:W-:-:S04]  /*7640*/  DEPBAR.LE SB0, 0x0 ;  /* 0x000080000000791a */ /* 0x000fc80000000000 */
.L_x_540:
[----:B------:R-:W-:Y:S05]  /*7650*/  BSYNC B0 ;  /* 0x0000000000007941 */ /* 0x000fea0003800000 */
.L_x_539:
        /* <DEDUP_REMOVED lines=13> */
.L_x_542:
[----:B------:R-:W-:Y:S05]  /*7730*/  BSYNC B0 ;  /* 0x0000000000007941 */ /* 0x000fea0003800000 */
.L_x_541:
        /* <DEDUP_REMOVED lines=13> */
.L_x_544:
[----:B------:R-:W-:Y:S05]  /*7810*/  BSYNC B0 ;  /* 0x0000000000007941 */ /* 0x000fea0003800000 */
.L_x_543:
[----:B------:R-:W-:Y:S01]  /*7820*/  VIADD R0, R0, 0xfffffffe ;  /* 0xfffffffe00007836 */ /* 0x000fe20000000000 */
[----:B------:R-:W-:Y:S06]  /*7830*/  BAR.ARV 0xa, 0xa0 ;  /* 0x0282800000007b1d */ /* 0x000fec0000002000 */
[----:B------:R-:W-:Y:S01]  /*7840*/  BSSY B0, `(.L_x_545) ;  /* 0x0000004000007945 */ /* 0x000fe20003800000 */
[----:B------:R-:W-:-:S03]  /*7850*/  ISETP.NE.AND P1, PT, R0, RZ, PT ;  /* 0x000000ff0000720c */ /* 0x000fc60003f25270 */
[----:B------:R-:W-:Y:S10]  /*7860*/  @!P0 BRA `(.L_x_546) ;  /* 0x0000000000048947 */ /* 0x000ff40003800000 */
[----:B------:R-:W-:-:S04]  /*7870*/  DEPBAR.LE SB0, 0x0 ;  /* 0x000080000000791a */ /* 0x000fc80000000000 */
.L_x_546:
[----:B------:R-:W-:Y:S05]  /*7880*/  BSYNC B0 ;  /* 0x0000000000007941 */ /* 0x000fea0003800000 */
.L_x_545:
[----:B------:R-:W-:Y:S06]  /*7890*/  BAR.ARV 0xb, 0xa0 ;  /* 0x02c2800000007b1d */ /* 0x000fec0000002000 */
[----:B------:R-:W-:Y:S02]  /*78a0*/  UIADD3 UR5, UR5, 0x2, URZ ;  /* 0x0000000205057890 */ /* 0x000fe4000fffe03f */
[----:B------:R-:W-:Y:S01]  /*78b0*/  UIADD3 UR4, UR4, 0x1, URZ ;  /* 0x0000000104047890 */ /* 0x000fe2000fffe03f */
[----:B------:R-:W-:Y:S11]  /*78c0*/  @P1 BRA `(.L_x_547) ;  /* 0xfffffff800c01947 */ /* 0x000ff6000383ffff */
[----:B------:R-:W-:-:S12]  /*78d0*/  USHF.L.U32 UR6, UR5, 0xd, URZ ;  /* 0x0000000d05067899 */ /* 0x000fd8000800063f */
.L_x_534:
        /* <DEDUP_REMOVED lines=10> */
[----:B------:R-:W-:Y:S01]  /*7980*/  ULEA UR4, UP0, UR11, UR4, 0x2 ;  /* 0x000000040b047291 */ /* 0x000fe2000f80103f */
[----:B------:R-:W-:-:S03]  /*7990*/  UMOV UR13, 0x14f00000 ;  /* 0x14f00000000d7882 */ /* 0x000fc60000000000 */
[----:B------:R-:W-:-:S03]  /*79a0*/  ULEA.HI.X UR5, UR11, UR5, UR12, 0x2, UP0 ;  /* 0x000000050b057291 */ /* 0x000fc600080f140c */
[----:B------:R-:W-:Y:S01]  /*79b0*/  UMOV UR12, 0x0 ;  /* 0x00000000000c7882 */ /* 0x000fe20000000000 */
[----:B-1----:R-:W-:-:S03]  /*79c0*/  ULEA UR7, UR10, UR7, 0x18 ;  /* 0x000000070a077291 */ /* 0x002fc6000f8ec03f */
[----:B------:R-:W-:Y:S01]  /*79d0*/  UMOV UR10, 0x400 ;  /* 0x00000400000a7882 */ /* 0x000fe20000000000 */
[----:B------:R-:W-:-:S09]  /*79e0*/  UIADD3 UR7, UR7, 0x8000, URZ ;  /* 0x0000800007077890 */ /* 0x000fd2000fffe03f */
[----:B------:R1:W-:Y:S02]  /*79f0*/  UBLKRED.G.S.ADD.F32.RN [UR4], [UR7], UR10, desc[UR12] ;  /* 0x00000c04070073bb */ /* 0x0003e400080a140a */
[----:B-1----:R0:W-:Y:S02]  /*7a00*/  UTMACMDFLUSH ;  /* 0x00000000000079b7 */ /* 0x0021e40000000000 */
.L_x_549:
[----:B------:R-:W-:Y:S05]  /*7a10*/  BSYNC B0 ;  /* 0x0000000000007941 */ /* 0x000fea0003800000 */
.L_x_548:
[----:B------:R-:W-:Y:S06]  /*7a20*/  BAR.SYNC.DEFER_BLOCKING 0xe, 0xa0 ;  /* 0x0382800000007b1d */ /* 0x000fec0000010000 */
[----:B------:R-:W-:Y:S04]  /*7a30*/  BSSY B0, `(.L_x_550) ;  /* 0x0000012000007945 */ /* 0x000fe80003800000 */
[----:B------:R-:W-:Y:S05]  /*7a40*/  @!P0 BRA `(.L_x_551) ;  /* 0x0000000000408947 */ /* 0x000fea0003800000 */
[----:B------:R-:W1:Y:S01]  /*7a50*/  S2UR UR7, SR_CgaCtaId ;  /* 0x00000000000779c3 */ /* 0x000e620000008800 */
[----:B------:R-:W-:Y:S01]  /*7a60*/  UIADD3 UR4, UR6, 0x1000, URZ ;  /* 0x0000100006047890 */ /* 0x000fe2000fffe03f */
[----:B------:R-:W-:Y:S01]  /*7a70*/  UMOV UR5, 0x400 ;  /* 0x0000040000057882 */ /* 0x000fe20000000000 */
[----:B------:R-:W-:Y:S02]  /*7a80*/  ULDC.64 UR10, c[0x0][0x2c0] ;  /* 0x0000b000000a7ab9 */ /* 0x000fe40000000a00 */
[----:B------:R-:W-:Y:S01]  /*7a90*/  UIADD3 UR12, UP0, UR4, UR8, URZ ;  /* 0x00000008040c7290 */ /* 0x000fe2000ff1e03f */
[----:B------:R-:W-:Y:S01]  /*7aa0*/  UMOV UR13, 0x14f00000 ;  /* 0x14f00000000d7882 */ /* 0x000fe20000000000 */
[----:B-1----:R-:W-:Y:S02]  /*7ab0*/  ULEA UR7, UR7, UR5, 0x18 ;  /* 0x0000000507077291 */ /* 0x002fe4000f8ec03f */
[----:B------:R-:W-:Y:S02]  /*7ac0*/  ULEA.HI.X.SX32 UR5, UR4, UR19, 0x1, UP0 ;  /* 0x0000001304057291 */ /* 0x000fe400080f0e3f */
[----:B------:R-:W-:-:S02]  /*7ad0*/  ULEA UR4, UP0, UR12, UR10, 0x2 ;  /* 0x0000000a0c047291 */ /* 0x000fc4000f80103f */
[----:B------:R-:W-:Y:S02]  /*7ae0*/  UIADD3 UR7, UR7, 0xc000, URZ ;  /* 0x0000c00007077890 */ /* 0x000fe4000fffe03f */
[----:B------:R-:W-:Y:S01]  /*7af0*/  ULEA.HI.X UR5, UR12, UR11, UR5, 0x2, UP0 ;  /* 0x0000000b0c057291 */ /* 0x000fe200080f1405 */
[----:B------:R-:W-:Y:S02]  /*7b00*/  UMOV UR10, 0x400 ;  /* 0x00000400000a7882 */ /* 0x000fe40000000000 */
[----:B------:R-:W-:-:S06]  /*7b10*/  UMOV UR12, 0x0 ;  /* 0x00000000000c7882 */ /* 0x000fcc0000000000 */
[----:B------:R1:W-:Y:S01]  /*7b20*/  UBLKRED.G.S.ADD.F32.RN [UR4], [UR7], UR10, desc[UR12] ;  /* 0x00000c04070073bb */ /* 0x0003e200080a140a */
[----:B------:R0:W-:Y:S01]  /*7b30*/  UTMACMDFLUSH ;  /* 0x00000000000079b7 */ /* 0x0001e20000000000 */
[----:B-1----:R-:W-:-:S04]  /*7b40*/  DEPBAR.LE SB0, 0x1 ;  /* 0x000080400000791a */ /* 0x002fc80000000000 */
.L_x_551:
[----:B------:R-:W-:Y:S05]  /*7b50*/  BSYNC B0 ;  /* 0x0000000000007941 */ /* 0x000fea0003800000 */
.L_x_550:
[----:B------:R-:W-:Y:S06]  /*7b60*/  BAR.ARV 0xa, 0xa0 ;  /* 0x0282800000007b1d */ /* 0x000fec0000002000 */
[----:B------:R-:W-:Y:S04]  /*7b70*/  BSSY B0, `(.L_x_552) ;  /* 0x0000003000007945 */ /* 0x000fe80003800000 */
[----:B------:R-:W-:Y:S05]  /*7b80*/  @!P0 BRA `(.L_x_553) ;  /* 0x0000000000048947 */ /* 0x000fea0003800000 */
[----:B------:R-:W-:-:S04]  /*7b90*/  DEPBAR.LE SB0, 0x0 ;  /* 0x000080000000791a */ /* 0x000fc80000000000 */
.L_x_553:
[----:B------:R-:W-:Y:S05]  /*7ba0*/  BSYNC B0 ;  /* 0x0000000000007941 */ /* 0x000fea0003800000 */
.L_x_552:
[----:B------:R-:W-:Y:S06]  /*7bb0*/  BAR.ARV 0xb, 0xa0 ;  /* 0x02c2800000007b1d */ /* 0x000fec0000002000 */
[----:B------:R-:W-:Y:S05]  /*7bc0*/  BRA `(.L_x_474) ;  /* 0x0000001c008c7947 */ /* 0x000fea0003800000 */
.L_x_529:
[----:B------:R-:W-:Y:S01]  /*7bd0*/  ULDC.64 UR4, c[0x0][0x8d8] ;  /* 0x0002360000047ab9 */ /* 0x000fe20000000a00 */
[----:B------:R-:W1:Y:S01]  /*7be0*/  S2R R7, SR_CTAID.Z ;  /* 0x0000000000077919 */ /* 0x000e620000002700 */
[----:B------:R-:W-:Y:S01]  /*7bf0*/  ISETP.NE.U32.AND P0, PT, RZ, UR4, PT ;  /* 0x00000004ff007c0c */ /* 0x000fe2000bf05070 */
[----:B------:R-:W2:Y:S03]  /*7c00*/  S2UR UR20, SR_CTAID.Y ;  /* 0x00000000001479c3 */ /* 0x000ea60000002600 */
[----:B------:R-:W-:-:S13]  /*7c10*/  ISETP.NE.AND.EX P0, PT, RZ, UR5, PT, P0 ;  /* 0x00000005ff007c0c */ /* 0x000fda000bf05300 */
[----:B------:R-:W-:Y:S05]  /*7c20*/  @!P0 BRA `(.L_x_554) ;  /* 0x0000000000108947 */ /* 0x000fea0003800000 */
[----:B------:R-:W1:Y:S02]  /*7c30*/  LDC.64 R2, c[0x0][0x8d8] ;  /* 0x00023600ff027b82 */ /* 0x000e640000000a00 */
[----:B-1----:R-:W-:-:S05]  /*7c40*/  IMAD.WIDE R2, R7, 0x4, R2 ;  /* 0x0000000407027825 */ /* 0x002fca00078e0202 */
[----:B------:R1:W5:Y:S01]  /*7c50*/  LDG.E R5, desc[UR38][R2.64] ;  /* 0x0000002602057981 */ /* 0x000362000c1e1900 */
[----:B------:R-:W-:Y:S05]  /*7c60*/  BRA `(.L_x_555) ;  /* 0x00000000002c7947 */ /* 0x000fea0003800000 */
.L_x_554:
[----:B------:R-:W-:Y:S02]  /*7c70*/  ULDC.64 UR4, c[0x0][0x8d0] ;  /* 0x0002340000047ab9 */ /* 0x000fe40000000a00 */
[----:B------:R-:W-:-:S04]  /*7c80*/  ISETP.NE.U32.AND P0, PT, RZ, UR4, PT ;  /* 0x00000004ff007c0c */ /* 0x000fc8000bf05070 */
[----:B------:R-:W-:-:S13]  /*7c90*/  ISETP.NE.AND.EX P0, PT, RZ, UR5, PT, P0 ;  /* 0x00000005ff007c0c */ /* 0x000fda000bf05300 */
[----:B------:R-:W-:Y:S05]  /*7ca0*/  @!P0 BRA `(.L_x_556) ;  /* 0x0000000000188947 */ /* 0x000fea0003800000 */
[----:B------:R-:W1:Y:S02]  /*7cb0*/  LDC.64 R2, c[0x0][0x8d0] ;  /* 0x00023400ff027b82 */ /* 0x000e640000000a00 */
[----:B-1----:R-:W-:-:S05]  /*7cc0*/  IMAD.WIDE R2, R7, 0x4, R2 ;  /* 0x0000000407027825 */ /* 0x002fca00078e0202 */
[----:B------:R-:W3:Y:S04]  /*7cd0*/  LDG.E R5, desc[UR38][R2.64] ;  /* 0x0000002602057981 */ /* 0x000ee8000c1e1900 */
[----:B------:R-:W3:Y:S02]  /*7ce0*/  LDG.E R0, desc[UR38][R2.64+0x4] ;  /* 0x0000042602007981 */ /* 0x000ee4000c1e1900 */
[----:B---3--:R-:W-:Y:S01]  /*7cf0*/  IMAD.IADD R5, R0, 0x1, -R5 ;  /* 0x0000000100057824 */ /* 0x008fe200078e0a05 */
[----:B------:R-:W-:Y:S06]  /*7d00*/  BRA `(.L_x_555) ;  /* 0x0000000000047947 */ /* 0x000fec0003800000 */
.L_x_556:
[----:B------:R-:W3:Y:S02]  /*7d10*/  LDC R5, c[0x0][0x8bc] ;  /* 0x00022f00ff057b82 */ /* 0x000ee40000000800 */
.L_x_555:
[----:B------:R-:W4:Y:S01]  /*7d20*/  S2R R14, SR_CTAID.X ;  /* 0x00000000000e7919 */ /* 0x000f220000002500 */
[----:B------:R-:W-:Y:S02]  /*7d30*/  IMAD.MOV.U32 R0, RZ, RZ, 0x1 ;  /* 0x00000001ff007424 */ /* 0x000fe400078e00ff */
[----:B------:R-:W-:Y:S02]  /*7d40*/  IMAD.MOV.U32 R9, RZ, RZ, RZ ;  /* 0x000000ffff097224 */ /* 0x000fe400078e00ff */
[----:B----4-:R-:W-:-:S05]  /*7d50*/  IMAD.SHL.U32 R14, R14, 0x80, RZ ;  /* 0x000000800e0e7824 */ /* 0x010fca00078e00ff */
[----:B---3-5:R-:W-:-:S04]  /*7d60*/  ISETP.GE.AND P0, PT, R14, R5, PT ;  /* 0x000000050e00720c */ /* 0x028fc80003f06270 */
[----:B-1----:R-:W-:-:S04]  /*7d70*/  SEL R8, R7, 0xffffffff, !P0 ;  /* 0xffffffff07087807 */ /* 0x002fc80004000000 */
[----:B------:R-:W-:-:S13]  /*7d80*/  ISETP.GE.AND P0, PT, R8, RZ, PT ;  /* 0x000000ff0800720c */ /* 0x000fda0003f06270 */
[----:B------:R-:W-:Y:S05]  /*7d90*/  @!P0 BRA `(.L_x_557) ;  /* 0x0000001800848947 */ /* 0x000fea0003800000 */
[----:B------:R-:W1:Y:S08]  /*7da0*/  LDC.64 R10, c[0x0][0x770] ;  /* 0x0001dc00ff0a7b82 */ /* 0x000e700000000a00 */
[----:B------:R-:W3:Y:S08]  /*7db0*/  LDC.64 R6, c[0x0][0x770] ;  /* 0x0001dc00ff067b82 */ /* 0x000ef00000000a00 */
[----:B------:R-:W4:Y:S01]  /*7dc0*/  LDC.64 R4, c[0x0][0x778] ;  /* 0x0001de00ff047b82 */ /* 0x000f220000000a00 */
[----:B-1----:R-:W-:-:S07]  /*7dd0*/  ISETP.NE.U32.AND P1, PT, R10, RZ, PT ;  /* 0x000000ff0a00720c */ /* 0x002fce0003f25070 */
[----:B------:R-:W1:Y:S01]  /*7de0*/  LDC.64 R2, c[0x0][0x780] ;  /* 0x0001e000ff027b82 */ /* 0x000e620000000a00 */
[----:B------:R-:W-:Y:S01]  /*7df0*/  ISETP.NE.AND.EX P1, PT, R11, RZ, PT, P1 ;  /* 0x000000ff0b00720c */ /* 0x000fe20003f25310 */
[----:B---3--:R-:W-:Y:S01]  /*7e00*/  IMAD.WIDE R6, R8, 0x4, R6 ;  /* 0x0000000408067825 */ /* 0x008fe200078e0206 */
[----:B----4-:R-:W-:-:S11]  /*7e10*/  ISETP.NE.U32.AND P0, PT, R4, RZ, PT ;  /* 0x000000ff0400720c */ /* 0x010fd60003f05070 */
[----:B------:R-:W3:Y:S01]  /*7e20*/  @P1 LDG.E R9, desc[UR38][R6.64] ;  /* 0x0000002606091981 */ /* 0x000ee2000c1e1900 */
[----:B------:R-:W-:-:S03]  /*7e30*/  ISETP.NE.AND.EX P0, PT, R5, RZ, PT, P0 ;  /* 0x000000ff0500720c */ /* 0x000fc60003f05300 */
[----:B------:R-:W4:Y:S01]  /*7e40*/  @P1 LDG.E R15, desc[UR38][R6.64] ;  /* 0x00000026060f1981 */ /* 0x000f22000c1e1900 */
[----:B-1----:R-:W-:-:S04]  /*7e50*/  ISETP.NE.U32.AND P2, PT, R2, RZ, PT ;  /* 0x000000ff0200720c */ /* 0x002fc80003f45070 */
[----:B------:R-:W-:-:S05]  /*7e60*/  ISETP.NE.AND.EX P2, PT, R3, RZ, PT, P2 ;  /* 0x000000ff0300720c */ /* 0x000fca0003f45320 */
[----:B------:R-:W1:Y:S08]  /*7e70*/  @P0 LDC.64 R2, c[0x0][0x778] ;  /* 0x0001de00ff020b82 */ /* 0x000e700000000a00 */
[----:B------:R-:W2:Y:S01]  /*7e80*/  @P2 LDC.64 R12, c[0x0][0x780] ;  /* 0x0001e000ff0c2b82 */ /* 0x000ea20000000a00 */
[----:B------:R-:W-:Y:S01]  /*7e90*/  IMAD.MOV.U32 R5, RZ, RZ, RZ ;  /* 0x000000ffff057224 */ /* 0x000fe200078e00ff */
[----:B------:R-:W-:Y:S01]  /*7ea0*/  ULDC UR4, c[0x0][0x280] ;  /* 0x0000a00000047ab9 */ /* 0x000fe20000000800 */
[----:B-1----:R-:W-:-:S05]  /*7eb0*/  @P0 IMAD.WIDE R2, R8, 0x4, R2 ;  /* 0x0000000408020825 */ /* 0x002fca00078e0202 */
[----:B------:R2:W5:Y:S01]  /*7ec0*/  @P0 LDG.E R5, desc[UR38][R2.64] ;  /* 0x0000002602050981 */ /* 0x000562000c1e1900 */
[----:B------:R-:W-:Y:S02]  /*7ed0*/  IMAD.U32 R4, RZ, RZ, UR4 ;  /* 0x00000004ff047e24 */ /* 0x000fe4000f8e00ff */
[----:B--2---:R-:W-:Y:S01]  /*7ee0*/  @P2 IMAD.WIDE R2, R8, 0x4, R12 ;  /* 0x0000000408022825 */ /* 0x004fe200078e020c */
[----:B------:R-:W-:-:S04]  /*7ef0*/  VOTEU.ANY UP0, P1 ;  /* 0x00000000003f7886 */ /* 0x000fc80000800100 */
[----:B------:R1:W5:Y:S02]  /*7f00*/  @P2 LDG.E R4, desc[UR38][R2.64] ;  /* 0x0000002602042981 */ /* 0x000364000c1e1900 */
[----:B-1----:R-:W-:Y:S01]  /*7f10*/  CS2R R2, SRZ ;  /* 0x0000000000027805 */ /* 0x002fe2000001ff00 */
[----:B---3--:R-:W-:-:S05]  /*7f20*/  @P1 IMAD R9, R8, 0x80, R9 ;  /* 0x0000008008091824 */ /* 0x008fca00078e0209 */
[----:B------:R-:W-:-:S04]  /*7f30*/  @P1 SHF.R.S32.HI R12, RZ, 0x1f, R9 ;  /* 0x0000001fff0c1819 */ /* 0x000fc80000011409 */
[----:B------:R-:W-:-:S04]  /*7f40*/  @P1 LEA.HI R12, R12, R9, RZ, 0x7 ;  /* 0x000000090c0c1211 */ /* 0x000fc800078f38ff */
[----:B------:R-:W-:Y:S02]  /*7f50*/  @P1 LOP3.LUT R12, R12, 0xffffff80, RZ, 0xc0, !PT ;  /* 0xffffff800c0c1812 */ /* 0x000fe400078ec0ff */
[----:B----4-:R-:W-:Y:S02]  /*7f60*/  @P1 R2UR UR4, R15 ;  /* 0x000000000f0412ca */ /* 0x010fe400000e0000 */
[--C-:B------:R-:W-:Y:S01]  /*7f70*/  @P1 SHF.R.S32.HI R9, RZ, 0x1f, R12.reuse ;  /* 0x0000001fff091819 */ /* 0x100fe2000001140c */
[----:B------:R-:W-:-:S04]  /*7f80*/  @P1 IMAD.MOV.U32 R2, RZ, RZ, R12 ;  /* 0x000000ffff021224 */ /* 0x000fc800078e000c */
[----:B------:R-:W-:Y:S01]  /*7f90*/  @P1 IMAD.MOV.U32 R3, RZ, RZ, R9 ;  /* 0x000000ffff031224 */ /* 0x000fe200078e0009 */
[----:B------:R-:W-:Y:S07]  /*7fa0*/  @P2 BRA `(.L_x_558) ;  /* 0x0000000000102947 */ /* 0x000fee0003800000 */
[----:B------:R-:W-:Y:S05]  /*7fb0*/  @!P1 BRA `(.L_x_558) ;  /* 0x00000000000c9947 */ /* 0x000fea0003800000 */
[----:B------:R-:W2:Y:S04]  /*7fc0*/  LDG.E R9, desc[UR38][R6.64] ;  /* 0x0000002606097981 */ /* 0x000ea8000c1e1900 */
[----:B-----5:R-:W2:Y:S02]  /*7fd0*/  LDG.E R4, desc[UR38][R6.64+0x4] ;  /* 0x0000042606047981 */ /* 0x020ea4000c1e1900 */
[----:B--2---:R-:W-:-:S07]  /*7fe0*/  IMAD.IADD R4, R4, 0x1, -R9 ;  /* 0x0000000104047824 */ /* 0x004fce00078e0a09 */
.L_x_558:
[----:B-----5:R-:W-:Y:S01]  /*7ff0*/  ISETP.GE.AND P1, PT, R4, 0x1, PT ;  /* 0x000000010400780c */ /* 0x020fe20003f26270 */
[----:B------:R-:W-:Y:S01]  /*8000*/  UMOV UR27, URZ ;  /* 0x0000003f001b7c82 */ /* 0x000fe20008000000 */
[----:B------:R-:W-:Y:S01]  /*8010*/  @UP0 UMOV UR27, UR4 ;  /* 0x00000004001b0c82 */ /* 0x000fe20008000000 */
[----:B------:R-:W-:-:S10]  /*8020*/  IMAD.MOV.U32 R9, RZ, RZ, RZ ;  /* 0x000000ffff097224 */ /* 0x000fd400078e00ff */
[----:B------:R-:W-:Y:S05]  /*8030*/  @!P1 BRA `(.L_x_557) ;  /* 0x0000001400dc9947 */ /* 0x000fea0003800000 */
[----:B------:R-:W1:Y:S01]  /*8040*/  S2R R9, SR_CTAID.Y ;  /* 0x0000000000097919 */ /* 0x000e620000002600 */
[----:B------:R-:W2:Y:S01]  /*8050*/  LDC.64 R12, c[0x0][0x718] ;  /* 0x0001c600ff0c7b82 */ /* 0x000ea20000000a00 */
[----:B------:R-:W-:Y:S01]  /*8060*/  ISETP.NE.U32.AND P1, PT, R10, RZ, PT ;  /* 0x000000ff0a00720c */ /* 0x000fe20003f25070 */
[----:B------:R-:W-:Y:S01]  /*8070*/  IMAD.MOV.U32 R7, RZ, RZ, R3 ;  /* 0x000000ffff077224 */ /* 0x000fe200078e0003 */
[----:B------:R-:W-:Y:S01]  /*8080*/  R2UR UR13, R8 ;  /* 0x00000000080d72ca */ /* 0x000fe200000e0000 */
[----:B------:R-:W-:Y:S01]  /*8090*/  ULDC UR4, c[0x0][0x2e8] ;  /* 0x0000ba0000047ab9 */ /* 0x000fe20000000800 */
[----:B------:R-:W-:Y:S01]  /*80a0*/  ISETP.NE.AND.EX P1, PT, R11, RZ, PT, P1 ;  /* 0x000000ff0b00720c */ /* 0x000fe20003f25310 */
[----:B------:R-:W-:Y:S01]  /*80b0*/  VOTEU.ANY UP1, P0 ;  /* 0x00000000003f7886 */ /* 0x000fe20000020100 */
[----:B------:R-:W-:Y:S01]  /*80c0*/  SHF.R.S32.HI R8, RZ, 0x1f, R8 ;  /* 0x0000001fff087819 */ /* 0x000fe20000011408 */
[----:B------:R-:W3:Y:S01]  /*80d0*/  LDC.64 R10, c[0x0][0x720] ;  /* 0x0001c800ff0a7b82 */ /* 0x000ee20000000a00 */
[----:B------:R-:W-:-:S02]  /*80e0*/  R2UR UR11, R14 ;  /* 0x000000000e0b72ca */ /* 0x000fc400000e0000 */
[----:B------:R-:W-:Y:S02]  /*80f0*/  ELECT P0, URZ, PT ;  /* 0x00000000003f782f */ /* 0x000fe40003800000 */
[----:B------:R-:W-:Y:S01]  /*8100*/  SEL R8, R8, RZ, !P1 ;  /* 0x000000ff08087207 */ /* 0x000fe20004800000 */
[----:B------:R-:W-:Y:S01]  /*8110*/  UMOV UR12, UR20 ;  /* 0x00000014000c7c82 */ /* 0x000fe20008000000 */
[----:B------:R-:W-:Y:S01]  /*8120*/  R2UR UR8, R5 ;  /* 0x00000000050872ca */ /* 0x000fe200000e0000 */
[----:B------:R-:W-:Y:S02]  /*8130*/  BSSY B0, `(.L_x_557) ;  /* 0x0000167000007945 */ /* 0x000fe40003800000 */
[----:B------:R-:W-:Y:S01]  /*8140*/  VOTEU.ANY UP0, P1 ;  /* 0x00000000003f7886 */ /* 0x000fe20000800100 */
[----:B------:R-:W-:Y:S02]  /*8150*/  USEL UR21, UR13, URZ, !UP0 ;  /* 0x0000003f0d157287 */ /* 0x000fe4000c000000 */
[----:B------:R-:W-:-:S02]  /*8160*/  UISETP.NE.AND UP0, UPT, UR4, 0x1, UPT ;  /* 0x000000010400788c */ /* 0x000fc4000bf05270 */
[----:B------:R-:W-:-:S05]  /*8170*/  USEL UR13, UR13, URZ, !UP1 ;  /* 0x0000003f0d0d7287 */ /* 0x000fca000c800000 */
[----:B------:R-:W-:Y:S01]  /*8180*/  UIADD3 UR11, UR11, UR8, URZ ;  /* 0x000000080b0b7290 */ /* 0x000fe2000fffe03f */
[----:B-1----:R-:W-:-:S03]  /*8190*/  SHF.R.S32.HI R9, RZ, 0x1f, R9 ;  /* 0x0000001fff097819 */ /* 0x002fc60000011409 */
[----:B------:R-:W-:Y:S01]  /*81a0*/  @UP0 ULDC UR6, c[0x0][0x2ec] ;  /* 0x0000bb0000060ab9 */ /* 0x000fe20000000800 */
[----:B------:R-:W-:Y:S01]  /*81b0*/  @UP0 ULDC UR8, c[0x0][0x2f0] ;  /* 0x0000bc0000080ab9 */ /* 0x000fe20000000800 */
[----:B------:R-:W-:Y:S01]  /*81c0*/  UIMAD.WIDE.U32 UR6, UR20, UR6, URZ ;  /* 0x00000006140672a5 */ /* 0x000fe2000f8e003f */
[----:B--2---:R-:W-:-:S03]  /*81d0*/  IMAD R6, R9, R12, RZ ;  /* 0x0000000c09067224 */ /* 0x004fc600078e02ff */
[----:B------:R-:W-:Y:S01]  /*81e0*/  @UP0 USHF.R.U32.HI UR12, URZ, UR8, UR7 ;  /* 0x000000083f0c0299 */ /* 0x000fe20008011607 */
[----:B------:R-:W-:Y:S02]  /*81f0*/  IMAD R13, R13, UR20, R6 ;  /* 0x000000140d0d7c24 */ /* 0x000fe4000f8e0206 */
[----:B------:R-:W-:-:S04]  /*8200*/  IMAD.MOV.U32 R6, RZ, RZ, R2 ;  /* 0x000000ffff067224 */ /* 0x000fc800078e0002 */
[----:B------:R-:W-:-:S04]  /*8210*/  IMAD.WIDE.U32 R2, R12, UR20, R6 ;  /* 0x000000140c027c25 */ /* 0x000fc8000f8e0006 */
[----:B---3--:R-:W-:Y:S02]  /*8220*/  IMAD R12, R8, R10, RZ ;  /* 0x0000000a080c7224 */ /* 0x008fe400078e02ff */
[----:B------:R-:W-:Y:S02]  /*8230*/  IMAD.IADD R3, R3, 0x1, R13 ;  /* 0x0000000103037824 */ /* 0x000fe400078e020d */
[----:B------:R-:W-:Y:S02]  /*8240*/  IMAD R15, R11, UR21, R12 ;  /* 0x000000150b0f7c24 */ /* 0x000fe4000f8e020c */
[----:B------:R-:W1:Y:S01]  /*8250*/  LDC.64 R12, c[0x0][0x700] ;  /* 0x0001c000ff0c7b82 */ /* 0x000e620000000a00 */
[----:B------:R-:W-:-:S04]  /*8260*/  IMAD.WIDE.U32 R2, R10, UR21, R2 ;  /* 0x000000150a027c25 */ /* 0x000fc8000f8e0002 */
[----:B------:R-:W-:-:S03]  /*8270*/  IMAD.IADD R3, R3, 0x1, R15 ;  /* 0x0000000103037824 */ /* 0x000fc600078e020f */
[----:B------:R-:W2:Y:S01]  /*8280*/  LDC.64 R10, c[0x0][0x730] ;  /* 0x0001cc00ff0a7b82 */ /* 0x000ea20000000a00 */
[----:B-1----:R-:W-:-:S04]  /*8290*/  LEA R12, P1, R2, R12, 0x2 ;  /* 0x0000000c020c7211 */ /* 0x002fc800078210ff */
[----:B------:R-:W-:Y:S02]  /*82a0*/  LEA.HI.X R13, R2, R13, R3, 0x2, P1 ;  /* 0x0000000d020d7211 */ /* 0x000fe400008f1403 */
[----:B------:R-:W-:Y:S01]  /*82b0*/  R2UR UR4, R12 ;  /* 0x000000000c0472ca */ /* 0x000fe200000e0000 */
[----:B--2---:R-:W-:Y:S01]  /*82c0*/  IMAD R2, R9, R10, RZ ;  /* 0x0000000a09027224 */ /* 0x004fe200078e02ff */
[----:B------:R-:W-:Y:S01]  /*82d0*/  R2UR UR5, R13 ;  /* 0x000000000d0572ca */ /* 0x000fe200000e0000 */
[----:B------:R-:W-:-:S04]  /*82e0*/  IMAD.WIDE.U32 R6, R10, UR20, R6 ;  /* 0x000000140a067c25 */ /* 0x000fc8000f8e0006 */
[----:B------:R-:W-:Y:S02]  /*82f0*/  IMAD R11, R11, UR20, R2 ;  /* 0x000000140b0b7c24 */ /* 0x000fe4000f8e0202 */
[----:B------:R-:W1:Y:S01]  /*8300*/  LDC.64 R2, c[0x0][0x738] ;  /* 0x0001ce00ff027b82 */ /* 0x000e620000000a00 */
[----:B------:R-:W-:Y:S02]  /*8310*/  IMAD.MOV.U32 R9, RZ, RZ, RZ ;  /* 0x000000ffff097224 */ /* 0x000fe400078e00ff */
[----:B------:R-:W-:Y:S02]  /*8320*/  IMAD.IADD R7, R7, 0x1, R11 ;  /* 0x0000000107077824 */ /* 0x000fe400078e020b */
[----:B-1----:R-:W-:Y:S02]  /*8330*/  IMAD R8, R8, R2, RZ ;  /* 0x0000000208087224 */ /* 0x002fe400078e02ff */
[----:B------:R-:W-:-:S04]  /*8340*/  IMAD.WIDE.U32 R6, R2, UR21, R6 ;  /* 0x0000001502067c25 */ /* 0x000fc8000f8e0006 */
[----:B------:R-:W-:Y:S01]  /*8350*/  IMAD R11, R3, UR21, R8 ;  /* 0x00000015030b7c24 */ /* 0x000fe2000f8e0208 */
[----:B------:R-:W-:Y:S06]  /*8360*/  @!P0 BRA `(.L_x_559) ;  /* 0x00000014000c8947 */ /* 0x000fec0003800000 */
[----:B------:R-:W1:Y:S01]  /*8370*/  S2R R3, SR_CgaCtaId ;  /* 0x0000000000037919 */ /* 0x000e620000008800 */
[----:B------:R-:W-:Y:S01]  /*8380*/  MOV R12, 0x400 ;  /* 0x00000400000c7802 */ /* 0x000fe20000000f00 */
[----:B------:R-:W2:Y:S03]  /*8390*/  S2R R16, SR_TID.X ;  /* 0x0000000000107919 */ /* 0x000ea60000002100 */
[----:B-1----:R-:W-:Y:S01]  /*83a0*/  LEA R12, R3, R12, 0x18 ;  /* 0x0000000c030c7211 */ /* 0x002fe200078ec0ff */
[----:B------:R-:W-:Y:S01]  /*83b0*/  IMAD.MOV.U32 R3, RZ, RZ, 0x1 ;  /* 0x00000001ff037424 */ /* 0x000fe200078e00ff */
[----:B--2---:R-:W-:-:S04]  /*83c0*/  LOP3.LUT R16, R16, 0x7f, RZ, 0xc0, !PT ;  /* 0x0000007f10107812 */ /* 0x004fc800078ec0ff */
[----:B------:R-:W-:Y:S02]  /*83d0*/  SHF.L.U32 R3, R3, 0x1f, RZ ;  /* 0x0000001f03037819 */ /* 0x000fe400000006ff */
[----:B------:R-:W-:Y:S02]  /*83e0*/  ISETP.NE.AND P0, PT, R16, RZ, PT ;  /* 0x000000ff1000720c */ /* 0x000fe40003f05270 */
[----:B------:R-:W1:Y:S02]  /*83f0*/  SYNCS.PHASECHK.TRANS64.TRYWAIT P1, [R12+URZ+0x30c20], R3 ;  /* 0x030c20030c0075a7 */ /* 0x000e64000802017f */
[----:B-1----:R-:W-:Y:S09]  /*8400*/  @!P1 BRA `(.L_x_560) ;  /* 0x0000001400dc9947 */ /* 0x002ff20003800000 */
.L_x_588:
[----:B------:R-:W-:Y:S02]  /*8410*/  IMAD.IADD R11, R7, 0x1, R11 ;  /* 0x00000001070b7824 */ /* 0x000fe400078e020b */
        /* <DEDUP_REMOVED lines=8> */
.L_x_561:
[----:B-1----:R-:W1:Y:S01]  /*84a0*/  LDC.64 R2, c[0x0][0x198] ;  /* 0x00006600ff027b82 */ /* 0x002e620000000a00 */
[----:B------:R-:W-:Y:S01]  /*84b0*/  R2UR UR8, R12 ;  /* 0x000000000c0872ca */ /* 0x000fe200000e0000 */
[----:B------:R-:W-:Y:S01]  /*84c0*/  UMOV UR14, 0x0 ;  /* 0x00000000000e7882 */ /* 0x000fe20000000000 */
[----:B------:R-:W-:Y:S01]  /*84d0*/  UMOV UR15, 0x14f00000 ;  /* 0x14f00000000f7882 */ /* 0x000fe20000000000 */
[----:B------:R-:W-:Y:S01]  /*84e0*/  UMOV UR26, URZ ;  /* 0x0000003f001a7c82 */ /* 0x000fe20008000000 */
[----:B------:R-:W-:Y:S01]  /*84f0*/  UMOV UR28, UR20 ;  /* 0x00000014001c7c82 */ /* 0x000fe20008000000 */
[----:B------:R-:W-:Y:S01]  /*8500*/  UMOV UR29, UR21 ;  /* 0x00000015001d7c82 */ /* 0x000fe20008000000 */
[----:B------:R-:W-:Y:S01]  /*8510*/  IMAD.MOV.U32 R5, RZ, RZ, 0x8000 ;  /* 0x00008000ff057424 */ /* 0x000fe200078e00ff */
[----:B------:R-:W-:Y:S01]  /*8520*/  UMOV UR22, 0x20 ;  /* 0x0000002000167882 */ /* 0x000fe20000000000 */
[----:B------:R-:W-:Y:S01]  /*8530*/  UMOV UR16, 0x0 ;  /* 0x0000000000107882 */ /* 0x000fe20000000000 */
[----:B------:R-:W-:Y:S01]  /*8540*/  UMOV UR17, 0x10000000 ;  /* 0x1000000000117882 */ /* 0x000fe20000000000 */
[----:B------:R-:W-:Y:S01]  /*8550*/  UMOV UR10, UR26 ;  /* 0x0000001a000a7c82 */ /* 0x000fe20008000000 */
[----:B------:R-:W-:Y:S01]  /*8560*/  UMOV UR35, UR11 ;  /* 0x0000000b00237c82 */ /* 0x000fe20008000000 */
[----:B------:R-:W-:Y:S01]  /*8570*/  UMOV UR36, UR12 ;  /* 0x0000000c00247c82 */ /* 0x000fe20008000000 */
[----:B------:R-:W-:-:S02]  /*8580*/  UIADD3 UR24, UR8, 0x10000, URZ ;  /* 0x0001000008187890 */ /* 0x000fc4000fffe03f */
[----:B------:R-:W-:Y:S02]  /*8590*/  UIADD3 UR25, UR8, 0x30c10, URZ ;  /* 0x00030c1008197890 */ /* 0x000fe4000fffe03f */
[----:B------:R-:W-:Y:S02]  /*85a0*/  UIADD3 UR18, UR8, 0x20000, URZ ;  /* 0x0002000008127890 */ /* 0x000fe4000fffe03f */
[----:B------:R-:W-:Y:S02]  /*85b0*/  UIADD3 UR9, UR8, 0x30c00, URZ ;  /* 0x00030c0008097890 */ /* 0x000fe4000fffe03f */
[----:B------:R-:W-:Y:S01]  /*85c0*/  UIADD3 UR32, UR8, 0x4000, URZ ;  /* 0x0000400008207890 */ /* 0x000fe2000fffe03f */
[----:B-1----:R-:W-:Y:S01]  /*85d0*/  IMAD.MOV.U32 R9, RZ, RZ, R2 ;  /* 0x000000ffff097224 */ /* 0x002fe200078e0002 */
[----:B------:R-:W-:Y:S01]  /*85e0*/  UMOV UR19, UR25 ;  /* 0x0000001900137c82 */ /* 0x000fe20008000000 */
[----:B------:R-:W-:Y:S01]  /*85f0*/  IMAD.MOV.U32 R8, RZ, RZ, R3 ;  /* 0x000000ffff087224 */ /* 0x000fe200078e0003 */
[----:B------:R-:W-:Y:S01]  /*8600*/  UMOV UR37, UR13 ;  /* 0x0000000d00257c82 */ /* 0x000fe20008000000 */
[----:B------:R-:W-:Y:S01]  /*8610*/  UMOV UR34, UR26 ;  /* 0x0000001a00227c82 */ /* 0x000fe20008000000 */
[----:B------:R-:W-:Y:S01]  /*8620*/  IADD3 R0, P1, R9, 0x2f0, RZ ;  /* 0x000002f009007810 */ /* 0x000fe20007f3e0ff */
[----:B------:R-:W-:-:S03]  /*8630*/  UMOV UR33, UR9 ;  /* 0x0000000900217c82 */ /* 0x000fc60008000000 */
[----:B------:R-:W-:Y:S02]  /*8640*/  R2UR UR30, R0 ;  /* 0x00000000001e72ca */ /* 0x000fe400000e0000 */
[----:B------:R-:W-:-:S04]  /*8650*/  IADD3 R0, P2, R9, 0x3f0, RZ ;  /* 0x000003f009007810 */ /* 0x000fc80007f5e0ff */
[----:B------:R-:W-:Y:S01]  /*8660*/  R2UR UR40, R0 ;  /* 0x00000000002872ca */ /* 0x000fe200000e0000 */
[----:B------:R-:W-:Y:S01]  /*8670*/  IMAD.X R0, RZ, RZ, R8, P1 ;  /* 0x000000ffff007224 */ /* 0x000fe200008e0608 */
[----:B------:R-:W-:-:S04]  /*8680*/  IADD3 R2, P1, R9, 0xf0, RZ ;  /* 0x000000f009027810 */ /* 0x000fc80007f3e0ff */
[----:B------:R-:W-:Y:S01]  /*8690*/  R2UR UR31, R0 ;  /* 0x00000000001f72ca */ /* 0x000fe200000e0000 */
[--C-:B------:R-:W-:Y:S01]  /*86a0*/  IMAD.X R3, RZ, RZ, R8.reuse, P1 ;  /* 0x000000ffff037224 */ /* 0x100fe200008e0608 */
[----:B------:R-:W-:Y:S01]  /*86b0*/  R2UR UR6, R2 ;  /* 0x00000000020672ca */ /* 0x000fe200000e0000 */
[----:B------:R-:W-:Y:S01]  /*86c0*/  IMAD.X R0, RZ, RZ, R8, P2 ;  /* 0x000000ffff007224 */ /* 0x000fe200010e0608 */
[----:B------:R-:W-:Y:S02]  /*86d0*/  ISETP.GE.AND P1, PT, R4, 0x81, PT ;  /* 0x000000810400780c */ /* 0x000fe40003f26270 */
[----:B------:R-:W-:Y:S02]  /*86e0*/  R2UR UR7, R3 ;  /* 0x00000000030772ca */ /* 0x000fe400000e0000 */
[----:B------:R-:W-:Y:S01]  /*86f0*/  R2UR UR41, R0 ;  /* 0x00000000002972ca */ /* 0x000fe200000e0000 */
[----:B------:R-:W-:-:S10]  /*8700*/  IMAD.MOV.U32 R0, RZ, RZ, RZ ;  /* 0x000000ffff007224 */ /* 0x000fd400078e00ff */
[----:B------:R1:W-:Y:S01]  /*8710*/  UTMALDG.4D [UR24], [UR6], desc[UR14] ;  /* 0x00000e18060075b4 */ /* 0x0003e20008019000 */
[----:B------:R1:W-:Y:S01]  /*8720*/  UBLKCP.S.G [UR18], [UR4], UR22 ;  /* 0x00000012040073ba */ /* 0x0003e20008000216 */
[----:B------:R2:W-:Y:S01]  /*8730*/  SYNCS.ARRIVE.TRANS64 RZ, [R12+URZ+0x30c00], R5 ;  /* 0x030c00050cff79a7 */ /* 0x0005e2000800003f */
[----:B------:R1:W-:Y:S01]  /*8740*/  UTMALDG.4D [UR8], [UR30], desc[UR16] ;  /* 0x000010081e0075b4 */ /* 0x0003e20008019000 */
[----:B--2---:R-:W-:Y:S01]  /*8750*/  IMAD.MOV.U32 R5, RZ, RZ, RZ ;  /* 0x000000ffff057224 */ /* 0x004fe200078e00ff */
[----:B------:R1:W-:Y:S02]  /*8760*/  UTMALDG.4D [UR32], [UR40], desc[UR16] ;  /* 0x00001020280075b4 */ /* 0x0003e40008019000 */
[----:B-1----:R-:W-:Y:S05]  /*8770*/  @!P1 BRA `(.L_x_562) ;  /* 0x0000000c00489947 */ /* 0x002fea0003800000 */
[----:B------:R-:W1:Y:S01]  /*8780*/  S2R R13, SR_TID.X ;  /* 0x00000000000d7919 */ /* 0x000e620000002100 */
[C---:B------:R-:W-:Y:S01]  /*8790*/  VIADD R0, R4.reuse, 0x7f ;  /* 0x0000007f04007836 */ /* 0x040fe20000000000 */
[----:B------:R-:W-:Y:S01]  /*87a0*/  ISETP.GE.AND P1, PT, R4, 0x101, PT ;  /* 0x000001010400780c */ /* 0x000fe20003f26270 */
[----:B------:R-:W-:Y:S02]  /*87b0*/  IMAD.MOV.U32 R10, RZ, RZ, 0x1 ;  /* 0x00000001ff0a7424 */ /* 0x000fe400078e00ff */
[----:B------:R-:W-:Y:S01]  /*87c0*/  IMAD.MOV.U32 R19, RZ, RZ, RZ ;  /* 0x000000ffff137224 */ /* 0x000fe200078e00ff */
[----:B------:R-:W-:-:S04]  /*87d0*/  SHF.R.S32.HI R5, RZ, 0x1f, R0 ;  /* 0x0000001fff057819 */ /* 0x000fc80000011400 */
[----:B------:R-:W-:Y:S01]  /*87e0*/  LEA.HI R5, R5, R0, RZ, 0x7 ;  /* 0x0000000005057211 */ /* 0x000fe200078f38ff */
[----:B------:R-:W-:-:S03]  /*87f0*/  IMAD.MOV.U32 R0, RZ, RZ, RZ ;  /* 0x000000ffff007224 */ /* 0x000fc600078e00ff */
[----:B------:R-:W-:-:S04]  /*8800*/  LEA.HI.SX32 R5, R5, 0xffffffff, 0x19 ;  /* 0xffffffff05057811 */ /* 0x000fc800078fcaff */
[----:B------:R-:W-:Y:S01]  /*8810*/  VIMNMX R17, R5, 0x1, !PT ;  /* 0x0000000105117848 */ /* 0x000fe20007fe0100 */
[----:B------:R-:W-:-:S03]  /*8820*/  IMAD.MOV.U32 R5, RZ, RZ, RZ ;  /* 0x000000ffff057224 */ /* 0x000fc600078e00ff */
[----:B------:R-:W-:Y:S02]  /*8830*/  LOP3.LUT R18, R17, 0x1, RZ, 0xc0, !PT ;  /* 0x0000000111127812 */ /* 0x000fe400078ec0ff */
[----:B-1----:R-:W-:Y:S01]  /*8840*/  LOP3.LUT R20, R13, 0x1f, RZ, 0xc0, !PT ;  /* 0x0000001f0d147812 */ /* 0x002fe200078ec0ff */
[----:B------:R-:W-:Y:S06]  /*8850*/  @!P1 BRA `(.L_x_563) ;  /* 0x0000000800109947 */ /* 0x000fec0003800000 */
[----:B------:R-:W-:Y:S02]  /*8860*/  IMAD.IADD R17, R17, 0x1, -R18 ;  /* 0x0000000111117824 */ /* 0x000fe400078e0a12 */
[----:B------:R-:W-:Y:S02]  /*8870*/  IMAD.MOV.U32 R19, RZ, RZ, RZ ;  /* 0x000000ffff137224 */ /* 0x000fe400078e00ff */
[----:B------:R-:W-:-:S07]  /*8880*/  IMAD.MOV.U32 R10, RZ, RZ, 0x1 ;  /* 0x00000001ff0a7424 */ /* 0x000fce00078e00ff */
.L_x_572:
[----:B------:R-:W-:-:S04]  /*8890*/  SHF.L.U32 R21, R10, 0x1f, RZ ;  /* 0x0000001f0a157819 */ /* 0x000fc800000006ff */
[----:B-1----:R-:W1:Y:S02]  /*88a0*/  SYNCS.PHASECHK.TRANS64.TRYWAIT P1, [R12+URZ+0x30c40], R21 ;  /* 0x030c40150c0075a7 */ /* 0x002e64000802017f */
[----:B-12--5:R-:W-:Y:S05]  /*88b0*/  @!P1 BRA `(.L_x_564) ;  /* 0x0000001000c49947 */ /* 0x026fea0003800000 */
.L_x_589:
[----:B------:R-:W-:Y:S05]  /*88c0*/  @P0 BRA `(.L_x_565) ;  /* 0x0000000000140947 */ /* 0x000fea0003800000 */
[----:B------:R-:W-:Y:S01]  /*88d0*/  ISETP.NE.AND P1, PT, R20, RZ, PT ;  /* 0x000000ff1400720c */ /* 0x000fe20003f25270 */
[----:B------:R-:W-:-:S04]  /*88e0*/  IMAD.MOV.U32 R3, RZ, RZ, 0x4200 ;  /* 0x00004200ff037424 */ /* 0x000fc800078e00ff */
[----:B------:R2:W-:Y:S08]  /*88f0*/  SYNCS.ARRIVE.TRANS64 RZ, [R12+URZ+0x30c30], R3 ;  /* 0x030c30030cff79a7 */ /* 0x0005f0000800003f */
[----:B------:R-:W-:Y:S05]  /*8900*/  @!P1 BRA `(.L_x_565) ;  /* 0x0000000000049947 */ /* 0x000fea0003800000 */
[----:B------:R-:W-:Y:S01]  /*8910*/  BPT.TRAP 0x1 ;  /* 0x000000040000795c */ /* 0x000fe20000300000 */
.L_x_565:
[----:B------:R-:W2:Y:S01]  /*8920*/  LDC.64 R14, c[0x0][0x728] ;  /* 0x0001ca00ff0e7b82 */ /* 0x000ea20000000a00 */
[----:B------:R-:W-:Y:S01]  /*8930*/  IMAD.SHL.U32 R16, R19, 0x80, RZ ;  /* 0x0000008013107824 */ /* 0x000fe200078e00ff */
[----:B------:R-:W-:Y:S01]  /*8940*/  R2UR UR6, R12 ;  /* 0x000000000c0672ca */ /* 0x000fe200000e0000 */
[----:B------:R-:W-:Y:S01]  /*8950*/  UMOV UR22, 0x0 ;  /* 0x0000000000167882 */ /* 0x000fe20000000000 */
[----:B------:R-:W-:Y:S01]  /*8960*/  UMOV UR23, 0x14f00000 ;  /* 0x14f0000000177882 */ /* 0x000fe20000000000 */
[----:B------:R-:W-:Y:S01]  /*8970*/  UMOV UR18, URZ ;  /* 0x0000003f00127c82 */ /* 0x000fe20008000000 */
[C---:B------:R-:W-:Y:S01]  /*8980*/  IADD3 R2, P1, R16.reuse, R6, RZ ;  /* 0x0000000610027210 */ /* 0x040fe20007f3e0ff */
[----:B------:R-:W-:Y:S01]  /*8990*/  UMOV UR10, 0x20 ;  /* 0x00000020000a7882 */ /* 0x000fe20000000000 */
[----:B------:R-:W3:Y:S01]  /*89a0*/  LDC.64 R4, c[0x0][0x198] ;  /* 0x00006600ff047b82 */ /* 0x000ee20000000a00 */
[----:B------:R-:W-:-:S06]  /*89b0*/  R2UR UR19, R16 ;  /* 0x00000000101372ca */ /* 0x000fcc00000e0000 */
[----:B------:R-:W-:Y:S02]  /*89c0*/  UIADD3 UR16, UR6, 0x18000, URZ ;  /* 0x0001800006107890 */ /* 0x000fe4000fffe03f */
[----:B------:R-:W-:Y:S02]  /*89d0*/  UIADD3 UR17, UR6, 0x30c30, URZ ;  /* 0x00030c3006117890 */ /* 0x000fe4000fffe03f */
[----:B------:R-:W-:-:S03]  /*89e0*/  UIADD3 UR6, UR6, 0x20400, URZ ;  /* 0x0002040006067890 */ /* 0x000fc6000fffe03f */
[----:B------:R-:W-:Y:S01]  /*89f0*/  UIADD3 UR19, UR19, UR27, URZ ;  /* 0x0000001b13137290 */ /* 0x000fe2000fffe03f */
[----:B--2---:R-:W-:Y:S01]  /*8a00*/  LEA R3, P2, R2, R14, 0x2 ;  /* 0x0000000e02037211 */ /* 0x004fe200078410ff */
[----:B------:R-:W-:-:S03]  /*8a10*/  UMOV UR7, UR17 ;  /* 0x0000001100077c82 */ /* 0x000fc60008000000 */
[----:B------:R-:W-:Y:S02]  /*8a20*/  R2UR UR8, R3 ;  /* 0x00000000030872ca */ /* 0x000fe400000e0000 */
[----:B------:R-:W-:Y:S01]  /*8a30*/  LEA.HI.X.SX32 R3, R16, R11, 0x1, P1 ;  /* 0x0000000b10037211 */ /* 0x000fe200008f0eff */
[----:B---3--:R-:W-:Y:S02]  /*8a40*/  IMAD.MOV.U32 R9, RZ, RZ, R4 ;  /* 0x000000ffff097224 */ /* 0x008fe400078e0004 */
[----:B------:R-:W-:Y:S01]  /*8a50*/  IMAD.MOV.U32 R8, RZ, RZ, R5 ;  /* 0x000000ffff087224 */ /* 0x000fe200078e0005 */
[----:B------:R-:W-:Y:S02]  /*8a60*/  LEA.HI.X R2, R2, R15, R3, 0x2, P2 ;  /* 0x0000000f02027211 */ /* 0x000fe400010f1403 */
[----:B------:R-:W-:Y:S02]  /*8a70*/  IADD3 R4, P1, R9, 0x1f0, RZ ;  /* 0x000001f009047810 */ /* 0x000fe40007f3e0ff */
[----:B------:R-:W-:-:S02]  /*8a80*/  R2UR UR9, R2 ;  /* 0x00000000020972ca */ /* 0x000fc400000e0000 */
[----:B------:R-:W-:Y:S01]  /*8a90*/  R2UR UR14, R4 ;  /* 0x00000000040e72ca */ /* 0x000fe200000e0000 */
[----:B------:R-:W-:-:S05]  /*8aa0*/  IMAD.X R5, RZ, RZ, R8, P1 ;  /* 0x000000ffff057224 */ /* 0x000fca00008e0608 */
[----:B------:R-:W-:-:S13]  /*8ab0*/  R2UR UR15, R5 ;  /* 0x00000000050f72ca */ /* 0x000fda00000e0000 */
[----:B------:R2:W-:Y:S01]  /*8ac0*/  UTMALDG.4D [UR16], [UR14], desc[UR22] ;  /* 0x000016100e0075b4 */ /* 0x0005e20008019000 */
[----:B------:R2:W-:Y:S01]  /*8ad0*/  UBLKCP.S.G [UR6], [UR8], UR10 ;  /* 0x00000006080073ba */ /* 0x0005e2000800020a */
[----:B------:R-:W3:Y:S02]  /*8ae0*/  SYNCS.PHASECHK.TRANS64.TRYWAIT P1, [R12+URZ+0x30c28], R21 ;  /* 0x030c28150c0075a7 */ /* 0x000ee4000802017f */
[----:B--23--:R-:W-:Y:S05]  /*8af0*/  @!P1 BRA `(.L_x_566) ;  /* 0x0000001000489947 */ /* 0x00cfea0003800000 */
.L_x_590:
[----:B------:R-:W-:Y:S05]  /*8b00*/  @P0 BRA `(.L_x_567) ;  /* 0x0000000000140947 */ /* 0x000fea0003800000 */
[----:B------:R-:W-:Y:S01]  /*8b10*/  ISETP.NE.AND P1, PT, R20, RZ, PT ;  /* 0x000000ff1400720c */ /* 0x000fe20003f25270 */
[----:B------:R-:W-:-:S04]  /*8b20*/  IMAD.MOV.U32 R2, RZ, RZ, 0x4200 ;  /* 0x00004200ff027424 */ /* 0x000fc800078e00ff */
[----:B------:R3:W-:Y:S08]  /*8b30*/  SYNCS.ARRIVE.TRANS64 RZ, [R12+URZ+0x30c18], R2 ;  /* 0x030c18020cff79a7 */ /* 0x0007f0000800003f */
[----:B------:R-:W-:Y:S05]  /*8b40*/  @!P1 BRA `(.L_x_567) ;  /* 0x0000000000049947 */ /* 0x000fea0003800000 */
[----:B------:R-:W-:Y:S01]  /*8b50*/  BPT.TRAP 0x1 ;  /* 0x000000040000795c */ /* 0x000fe20000300000 */
.L_x_567:
[----:B------:R-:W-:Y:S01]  /*8b60*/  VIADD R16, R16, 0x80 ;  /* 0x0000008010107836 */ /* 0x000fe20000000000 */
[----:B------:R-:W-:Y:S01]  /*8b70*/  R2UR UR17, R12 ;  /* 0x000000000c1172ca */ /* 0x000fe200000e0000 */
[----:B------:R-:W-:Y:S01]  /*8b80*/  UMOV UR22, 0x0 ;  /* 0x0000000000167882 */ /* 0x000fe20000000000 */
[----:B---3--:R-:W-:Y:S01]  /*8b90*/  IADD3 R2, P1, R9, 0xf0, RZ ;  /* 0x000000f009027810 */ /* 0x008fe20007f3e0ff */
[C---:B------:R-:W-:Y:S01]  /*8ba0*/  VIADD R13, R16.reuse, UR27 ;  /* 0x0000001b100d7c36 */ /* 0x040fe20008000000 */
[----:B------:R-:W-:Y:S01]  /*8bb0*/  R2UR UR6, R16 ;  /* 0x00000000100672ca */ /* 0x000fe200000e0000 */
[----:B------:R-:W-:Y:S01]  /*8bc0*/  UMOV UR23, 0x14f00000 ;  /* 0x14f0000000177882 */ /* 0x000fe20000000000 */
[----:B------:R-:W-:Y:S01]  /*8bd0*/  R2UR UR14, R2 ;  /* 0x00000000020e72ca */ /* 0x000fe200000e0000 */
[----:B------:R-:W-:Y:S01]  /*8be0*/  IMAD.X R3, RZ, RZ, R8, P1 ;  /* 0x000000ffff037224 */ /* 0x000fe200008e0608 */
[----:B------:R-:W-:Y:S01]  /*8bf0*/  R2UR UR19, R13 ;  /* 0x000000000d1372ca */ /* 0x000fe200000e0000 */
[----:B------:R-:W-:Y:S01]  /*8c00*/  UMOV UR18, URZ ;  /* 0x0000003f00127c82 */ /* 0x000fe20008000000 */
[----:B------:R-:W-:-:S02]  /*8c10*/  UMOV UR10, 0x20 ;  /* 0x00000020000a7882 */ /* 0x000fc40000000000 */
        /* <DEDUP_REMOVED lines=10> */
.L_x_591:
[----:B-123--:R-:W-:Y:S01]  /*8cc0*/  SHF.R.S32.HI R21, RZ, 0x1f, R16 ;  /* 0x0000001fff157819 */ /* 0x00efe20000011410 */
[----:B------:R-:W-:Y:S06]  /*8cd0*/  @P0 BRA `(.L_x_569) ;  /* 0x00000000001c0947 */ /* 0x000fec0003800000 */
[----:B------:R1:W-:Y:S02]  /*8ce0*/  STL [R1+0x14], R0 ;  /* 0x0000140001007387 */ /* 0x0003e40000100800 */
[----:B-1----:R-:W-:-:S04]  /*8cf0*/  IMAD.MOV.U32 R0, RZ, RZ, 0x4200 ;  /* 0x00004200ff007424 */ /* 0x002fc800078e00ff */
[----:B------:R1:W-:Y:S02]  /*8d00*/  SYNCS.ARRIVE.TRANS64 RZ, [R12+URZ+0x30c38], R0 ;  /* 0x030c38000cff79a7 */ /* 0x0003e4000800003f */
[----:B-1----:R1:W5:Y:S01]  /*8d10*/  LDL.LU R0, [R1+0x14] ;  /* 0x0000140001007983 */ /* 0x0023620000300800 */
[----:B------:R-:W-:-:S13]  /*8d20*/  ISETP.NE.AND P1, PT, R20, RZ, PT ;  /* 0x000000ff1400720c */ /* 0x000fda0003f25270 */
[----:B-1----:R-:W-:Y:S05]  /*8d30*/  @!P1 BRA `(.L_x_569) ;  /* 0x0000000000049947 */ /* 0x002fea0003800000 */
[----:B------:R-:W-:Y:S01]  /*8d40*/  BPT.TRAP 0x1 ;  /* 0x000000040000795c */ /* 0x000fe20000300000 */
.L_x_569:
[----:B------:R-:W-:Y:S01]  /*8d50*/  IADD3 R16, P1, R16, R6, RZ ;  /* 0x0000000610107210 */ /* 0x000fe20007f3e0ff */
[----:B------:R-:W-:Y:S01]  /*8d60*/  UMOV UR8, 0x0 ;  /* 0x0000000000087882 */ /* 0x000fe20000000000 */
[----:B------:R-:W-:Y:S01]  /*8d70*/  R2UR UR14, R12 ;  /* 0x000000000c0e72ca */ /* 0x000fe200000e0000 */
[----:B------:R-:W-:Y:S01]  /*8d80*/  UMOV UR9, 0x14f00000 ;  /* 0x14f0000000097882 */ /* 0x000fe20000000000 */
[----:B------:R-:W-:Y:S01]  /*8d90*/  R2UR UR19, R13 ;  /* 0x000000000d1372ca */ /* 0x000fe200000e0000 */
[----:B------:R-:W-:Y:S01]  /*8da0*/  IMAD.X R21, R21, 0x1, R11, P1 ;  /* 0x0000000115157824 */ /* 0x000fe200008e060b */
[----:B------:R-:W-:Y:S01]  /*8db0*/  LEA R14, P1, R16, R14, 0x2 ;  /* 0x0000000e100e7211 */ /* 0x000fe200078210ff */
[----:B------:R-:W-:Y:S01]  /*8dc0*/  UMOV UR18, URZ ;  /* 0x0000003f00127c82 */ /* 0x000fe20008000000 */
[----:B------:R-:W-:Y:S01]  /*8dd0*/  R2UR UR6, R4 ;  /* 0x00000000040672ca */ /* 0x000fe200000e0000 */
[----:B------:R-:W-:Y:S01]  /*8de0*/  UMOV UR10, 0x20 ;  /* 0x00000020000a7882 */ /* 0x000fe20000000000 */
[----:B------:R-:W-:-:S02]  /*8df0*/  LEA.HI.X R21, R16, R15, R21, 0x2, P1 ;  /* 0x0000000f10157211 */ /* 0x000fc400008f1415 */
[----:B------:R-:W-:Y:S02]  /*8e00*/  R2UR UR7, R5 ;  /* 0x00000000050772ca */ /* 0x000fe400000e0000 */
[----:B------:R-:W-:Y:S01]  /*8e10*/  R2UR UR22, R14 ;  /* 0x000000000e1672ca */ /* 0x000fe200000e0000 */
[----:B------:R-:W-:Y:S01]  /*8e20*/  UIADD3 UR16, UR14, 0x1c000, URZ ;  /* 0x0001c0000e107890 */ /* 0x000fe2000fffe03f */
[----:B------:R-:W-:Y:S01]  /*8e30*/  R2UR UR23, R21 ;  /* 0x00000000151772ca */ /* 0x000fe200000e0000 */
[----:B------:R-:W-:Y:S01]  /*8e40*/  UIADD3 UR17, UR14, 0x30c38, URZ ;  /* 0x00030c380e117890 */ /* 0x000fe2000fffe03f */
[----:B------:R-:W-:Y:S01]  /*8e50*/  LOP3.LUT R10, R10, 0x1, RZ, 0x3c, !PT ;  /* 0x000000010a0a7812 */ /* 0x000fe200078e3cff */
[----:B------:R-:W-:-:S03]  /*8e60*/  UIADD3 UR14, UR14, 0x20600, URZ ;  /* 0x000206000e0e7890 */ /* 0x000fc6000fffe03f */
[----:B------:R-:W-:Y:S02]  /*8e70*/  SHF.L.U32 R5, R10, 0x1f, RZ ;  /* 0x0000001f0a057819 */ /* 0x000fe400000006ff */
[----:B------:R-:W-:Y:S02]  /*8e80*/  UMOV UR15, UR17 ;  /* 0x00000011000f7c82 */ /* 0x000fe40008000000 */
[----:B------:R1:W-:Y:S03]  /*8e90*/  UTMALDG.4D [UR16], [UR6], desc[UR8] ;  /* 0x00000810060075b4 */ /* 0x0003e60008019000 */
[----:B------:R1:W-:Y:S01]  /*8ea0*/  UBLKCP.S.G [UR14], [UR22], UR10 ;  /* 0x0000000e160073ba */ /* 0x0003e2000800020a */
[----:B------:R-:W2:Y:S02]  /*8eb0*/  SYNCS.PHASECHK.TRANS64.TRYWAIT P1, [R12+URZ+0x30c20], R5 ;  /* 0x030c20050c0075a7 */ /* 0x000ea4000802017f */
[----:B-12---:R-:W-:Y:S05]  /*8ec0*/  @!P1 BRA `(.L_x_570) ;  /* 0x0000000c007c9947 */ /* 0x006fea0003800000 */
.L_x_593:
[----:B------:R-:W-:Y:S05]  /*8ed0*/  @P0 BRA `(.L_x_571) ;  /* 0x0000000000140947 */ /* 0x000fea0003800000 */
[----:B------:R-:W-:Y:S01]  /*8ee0*/  ISETP.NE.AND P1, PT, R20, RZ, PT ;  /* 0x000000ff1400720c */ /* 0x000fe20003f25270 */
[----:B-1----:R-:W-:-:S04]  /*8ef0*/  IMAD.MOV.U32 R5, RZ, RZ, 0x4200 ;  /* 0x00004200ff057424 */ /* 0x002fc800078e00ff */
[----:B------:R2:W-:Y:S08]  /*8f00*/  SYNCS.ARRIVE.TRANS64 RZ, [R12+URZ+0x30c10], R5 ;  /* 0x030c10050cff79a7 */ /* 0x0005f0000800003f */
[----:B------:R-:W-:Y:S05]  /*8f10*/  @!P1 BRA `(.L_x_571) ;  /* 0x0000000000049947 */ /* 0x000fea0003800000 */
[----:B------:R-:W-:Y:S01]  /*8f20*/  BPT.TRAP 0x1 ;  /* 0x000000040000795c */ /* 0x000fe20000300000 */
.L_x_571:
        /* <DEDUP_REMOVED lines=16> */
[----:B------:R-:W-:-:S02]  /*9030*/  UIADD3 UR19, UR7, UR27, URZ ;  /* 0x0000001b07137290 */ /* 0x000fc4000fffe03f */
[----:B------:R-:W-:-:S03]  /*9040*/  UIMAD.WIDE UR8, UR7, 0x4, UR4 ;  /* 0x00000004070878a5 */ /* 0x000fc6000f8e0204 */
[----:B------:R-:W-:-:S04]  /*9050*/  UMOV UR15, UR17 ;  /* 0x00000011000f7c82 */ /* 0x000fc80008000000 */
[----:B------:R3:W-:Y:S02]  /*9060*/  UTMALDG.4D [UR16], [UR22], desc[UR24] ;  /* 0x00001810160075b4 */ /* 0x0007e40008019000 */
[----:B------:R3:W-:Y:S02]  /*9070*/  UBLKCP.S.G [UR14], [UR8], UR10 ;  /* 0x0000000e080073ba */ /* 0x0007e4000800020a */
[----:B---3--:R-:W-:Y:S05]  /*9080*/  @P1 BRA `(.L_x_572) ;  /* 0xfffffff800001947 */ /* 0x008fea000383ffff */
[----:B-12---:R-:W-:-:S07]  /*9090*/  IMAD.U32 R5, RZ, RZ, UR7 ;  /* 0x00000007ff057e24 */ /* 0x006fce000f8e00ff */
.L_x_563:
[----:B------:R-:W-:-:S13]  /*90a0*/  ISETP.NE.AND P1, PT, R18, RZ, PT ;  /* 0x000000ff1200720c */ /* 0x000fda0003f25270 */
[----:B------:R-:W-:Y:S05]  /*90b0*/  @!P1 BRA `(.L_x_562) ;  /* 0x0000000000f89947 */ /* 0x000fea0003800000 */
[----:B------:R-:W-:-:S04]  /*90c0*/  SHF.L.U32 R13, R10, 0x1f, RZ ;  /* 0x0000001f0a0d7819 */ /* 0x000fc800000006ff */
[----:B------:R-:W1:Y:S02]  /*90d0*/  SYNCS.PHASECHK.TRANS64.TRYWAIT P1, [R12+URZ+0x30c40], R13 ;  /* 0x030c400d0c0075a7 */ /* 0x000e64000802017f */
[----:B-1----:R-:W-:Y:S05]  /*90e0*/  @!P1 BRA `(.L_x_573) ;  /* 0x0000000c000c9947 */ /* 0x002fea0003800000 */
.L_x_594:
[----:B------:R-:W-:Y:S05]  /*90f0*/  @P0 BRA `(.L_x_574) ;  /* 0x0000000000140947 */ /* 0x000fea0003800000 */
[----:B------:R-:W-:Y:S01]  /*9100*/  ISETP.NE.AND P1, PT, R20, RZ, PT ;  /* 0x000000ff1400720c */ /* 0x000fe20003f25270 */
[----:B------:R-:W-:-:S04]  /*9110*/  IMAD.MOV.U32 R5, RZ, RZ, 0x4200 ;  /* 0x00004200ff057424 */ /* 0x000fc800078e00ff */
[----:B------:R2:W-:Y:S08]  /*9120*/  SYNCS.ARRIVE.TRANS64 RZ, [R12+URZ+0x30c30], R5 ;  /* 0x030c30050cff79a7 */ /* 0x0005f0000800003f */
[----:B------:R-:W-:Y:S05]  /*9130*/  @!P1 BRA `(.L_x_574) ;  /* 0x0000000000049947 */ /* 0x000fea0003800000 */
[----:B------:R-:W-:Y:S01]  /*9140*/  BPT.TRAP 0x1 ;  /* 0x000000040000795c */ /* 0x000fe20000300000 */
.L_x_574:
[----:B--2---:R-:W2:Y:S01]  /*9150*/  LDC.64 R4, c[0x0][0x728] ;  /* 0x0001ca00ff047b82 */ /* 0x004ea20000000a00 */
[----:B------:R-:W-:Y:S01]  /*9160*/  IMAD.SHL.U32 R19, R19, 0x80, RZ ;  /* 0x0000008013137824 */ /* 0x000fe200078e00ff */
[----:B------:R-:W-:Y:S01]  /*9170*/  R2UR UR14, R12 ;  /* 0x000000000c0e72ca */ /* 0x000fe200000e0000 */
[----:B------:R-:W-:Y:S01]  /*9180*/  UMOV UR8, 0x0 ;  /* 0x0000000000087882 */ /* 0x000fe20000000000 */
[----:B------:R-:W-:Y:S01]  /*9190*/  UMOV UR9, 0x14f00000 ;  /* 0x14f0000000097882 */ /* 0x000fe20000000000 */
[----:B------:R-:W-:Y:S01]  /*91a0*/  UMOV UR18, URZ ;  /* 0x0000003f00127c82 */ /* 0x000fe20008000000 */
[C---:B-----5:R-:W-:Y:S01]  /*91b0*/  IADD3 R0, P1, R19.reuse, R6, RZ ;  /* 0x0000000613007210 */ /* 0x060fe20007f3e0ff */
[----:B------:R-:W-:Y:S01]  /*91c0*/  UMOV UR10, 0x20 ;  /* 0x00000020000a7882 */ /* 0x000fe20000000000 */
[----:B------:R-:W-:-:S07]  /*91d0*/  R2UR UR19, R19 ;  /* 0x00000000131372ca */ /* 0x000fce00000e0000 */
[----:B------:R-:W-:Y:S02]  /*91e0*/  UIADD3 UR16, UR14, 0x18000, URZ ;  /* 0x000180000e107890 */ /* 0x000fe4000fffe03f */
[----:B------:R-:W-:Y:S02]  /*91f0*/  UIADD3 UR17, UR14, 0x30c30, URZ ;  /* 0x00030c300e117890 */ /* 0x000fe4000fffe03f */
[----:B------:R-:W-:Y:S02]  /*9200*/  UIADD3 UR14, UR14, 0x20400, URZ ;  /* 0x000204000e0e7890 */ /* 0x000fe4000fffe03f */
[----:B------:R-:W-:Y:S01]  /*9210*/  UIADD3 UR19, UR19, UR27, URZ ;  /* 0x0000001b13137290 */ /* 0x000fe2000fffe03f */
[----:B--2---:R-:W-:Y:S02]  /*9220*/  LEA R4, P2, R0, R4, 0x2 ;  /* 0x0000000400047211 */ /* 0x004fe400078410ff */
[----:B------:R-:W-:Y:S02]  /*9230*/  UMOV UR15, UR17 ;  /* 0x00000011000f7c82 */ /* 0x000fe40008000000 */
[----:B------:R-:W-:-:S02]  /*9240*/  R2UR UR22, R4 ;  /* 0x00000000041672ca */ /* 0x000fc400000e0000 */
        /* <DEDUP_REMOVED lines=9> */
[----:B------:R-:W3:Y:S02]  /*92e0*/  SYNCS.PHASECHK.TRANS64.TRYWAIT P1, [R12+URZ+0x30c28], R13 ;  /* 0x030c280d0c0075a7 */ /* 0x000ee4000802017f */
[----:B--23--:R-:W-:Y:S05]  /*92f0*/  @!P1 BRA `(.L_x_575) ;  /* 0x00000008009c9947 */ /* 0x00cfea0003800000 */
.L_x_595:
[----:B------:R-:W-:Y:S05]  /*9300*/  @P0 BRA `(.L_x_576) ;  /* 0x0000000000140947 */ /* 0x000fea0003800000 */
[----:B------:R-:W-:Y:S01]  /*9310*/  ISETP.NE.AND P0, PT, R20, RZ, PT ;  /* 0x000000ff1400720c */ /* 0x000fe20003f05270 */
[----:B------:R-:W-:-:S04]  /*9320*/  IMAD.MOV.U32 R5, RZ, RZ, 0x4200 ;  /* 0x00004200ff057424 */ /* 0x000fc800078e00ff */
[----:B------:R3:W-:Y:S08]  /*9330*/  SYNCS.ARRIVE.TRANS64 RZ, [R12+URZ+0x30c18], R5 ;  /* 0x030c18050cff79a7 */ /* 0x0007f0000800003f */
[----:B------:R-:W-:Y:S05]  /*9340*/  @!P0 BRA `(.L_x_576) ;  /* 0x0000000000048947 */ /* 0x000fea0003800000 */
[----:B------:R-:W-:Y:S01]  /*9350*/  BPT.TRAP 0x1 ;  /* 0x000000040000795c */ /* 0x000fe20000300000 */
.L_x_576:
        /* <DEDUP_REMOVED lines=13> */
[----:B---3--:R-:W-:Y:S01]  /*9430*/  IMAD.U32 R5, RZ, RZ, UR6 ;  /* 0x00000006ff057e24 */ /* 0x008fe2000f8e00ff */
[----:B------:R-:W-:Y:S02]  /*9440*/  UIADD3 UR19, UR6, UR27, URZ ;  /* 0x0000001b06137290 */ /* 0x000fe4000fffe03f */
[----:B------:R-:W-:-:S03]  /*9450*/  UIMAD.WIDE UR8, UR6, 0x4, UR4 ;  /* 0x00000004060878a5 */ /* 0x000fc6000f8e0204 */
[----:B------:R-:W-:-:S04]  /*9460*/  UMOV UR15, UR17 ;  /* 0x00000011000f7c82 */ /* 0x000fc80008000000 */
[----:B------:R3:W-:Y:S02]  /*9470*/  UTMALDG.4D [UR16], [UR22], desc[UR24] ;  /* 0x00001810160075b4 */ /* 0x0007e40008019000 */
[----:B------:R3:W-:Y:S02]  /*9480*/  UBLKCP.S.G [UR14], [UR8], UR7 ;  /* 0x0000000e080073ba */ /* 0x0007e40008000207 */
[----:B---3--:R-:W-:Y:S01]  /*9490*/  NOP ;  /* 0x0000000000007918 */ /* 0x008fe20000000000 */
.L_x_562:
[----:B------:R-:W3:Y:S01]  /*94a0*/  S2R R2, SR_TID.X ;  /* 0x0000000000027919 */ /* 0x000ee20000002100 */
[----:B-12--5:R-:W-:Y:S01]  /*94b0*/  IMAD R13, R0, 0x8, R12 ;  /* 0x00000008000d7824 */ /* 0x026fe200078e020c */
[----:B---3--:R-:W-:Y:S02]  /*94c0*/  LOP3.LUT R3, R2, 0x7f, RZ, 0xc0, !PT ;  /* 0x0000007f02037812 */ /* 0x008fe400078ec0ff */
[----:B------:R-:W-:Y:S02]  /*94d0*/  SHF.L.U32 R2, R10, 0x1f, RZ ;  /* 0x0000001f0a027819 */ /* 0x000fe400000006ff */
[----:B------:R-:W-:Y:S02]  /*94e0*/  ISETP.NE.AND P1, PT, R3, RZ, PT ;  /* 0x000000ff0300720c */ /* 0x000fe40003f25270 */
[----:B------:R-:W1:Y:S02]  /*94f0*/  SYNCS.PHASECHK.TRANS64.TRYWAIT P0, [R13+URZ+0x30c40], R2 ;  /* 0x030c40020d0075a7 */ /* 0x000e64000800017f */
[----:B-1----:R-:W-:Y:S09]  /*9500*/  @!P0 BRA `(.L_x_577) ;  /* 0x00000008002c8947 */ /* 0x002ff20003800000 */
.L_x_596:
[----:B------:R-:W-:Y:S05]  /*9510*/  @P1 BRA `(.L_x_578) ;  /* 0x0000000000181947 */ /* 0x000fea0003800000 */
[----:B------:R-:W2:Y:S01]  /*9520*/  S2R R3, SR_TID.X ;  /* 0x0000000000037919 */ /* 0x000ea20000002100 */
[----:B-1----:R-:W-:-:S04]  /*9530*/  IMAD.MOV.U32 R2, RZ, RZ, 0x4200 ;  /* 0x00004200ff027424 */ /* 0x002fc800078e00ff */
[----:B------:R3:W-:Y:S01]  /*9540*/  SYNCS.ARRIVE.TRANS64 RZ, [R13+URZ+0x30c30], R2 ;  /* 0x030c30020dff79a7 */ /* 0x0007e2000800003f */
[----:B--2---:R-:W-:-:S13]  /*9550*/  LOP3.LUT P0, RZ, R3, 0x1f, RZ, 0xc0, !PT ;  /* 0x0000001f03ff7812 */ /* 0x004fda000780c0ff */
[----:B---3--:R-:W-:Y:S05]  /*9560*/  @!P0 BRA `(.L_x_578) ;  /* 0x0000000000048947 */ /* 0x008fea0003800000 */
[----:B------:R-:W-:Y:S01]  /*9570*/  BPT.TRAP 0x1 ;  /* 0x000000040000795c */ /* 0x000fe20000300000 */
.L_x_578:
[----:B-1----:R-:W1:Y:S01]  /*9580*/  LDC.64 R2, c[0x0][0x728] ;  /* 0x0001ca00ff027b82 */ /* 0x002e620000000a00 */
[C---:B------:R-:W-:Y:S01]  /*9590*/  IADD3 R6, P0, R5.reuse, R6, RZ ;  /* 0x0000000605067210 */ /* 0x040fe20007f1e0ff */
[C-C-:B------:R-:W-:Y:S01]  /*95a0*/  IMAD R4, R0.reuse, 0x4000, R12.reuse ;  /* 0x0000400000047824 */ /* 0x140fe200078e020c */
[C---:B------:R-:W-:Y:S01]  /*95b0*/  R2UR UR19, R5.reuse ;  /* 0x00000000051372ca */ /* 0x040fe200000e0000 */
[----:B------:R-:W-:Y:S01]  /*95c0*/  IMAD R12, R0, 0x200, R12 ;  /* 0x00000200000c7824 */ /* 0x000fe200078e020c */
[----:B------:R-:W-:Y:S01]  /*95d0*/  LEA.HI.X.SX32 R11, R5, R11, 0x1, P0 ;  /* 0x0000000b050b7211 */ /* 0x000fe200000f0eff */
[----:B------:R-:W-:Y:S01]  /*95e0*/  UMOV UR8, 0x0 ;  /* 0x0000000000087882 */ /* 0x000fe20000000000 */
[----:B------:R-:W-:Y:S01]  /*95f0*/  R2UR UR17, R13 ;  /* 0x000000000d1172ca */ /* 0x000fe200000e0000 */
[----:B------:R-:W-:Y:S01]  /*9600*/  UMOV UR9, 0x14f00000 ;  /* 0x14f0000000097882 */ /* 0x000fe20000000000 */
[----:B------:R-:W-:Y:S01]  /*9610*/  R2UR UR16, R4 ;  /* 0x00000000041072ca */ /* 0x000fe200000e0000 */
[----:B------:R-:W-:Y:S01]  /*9620*/  UMOV UR18, URZ ;  /* 0x0000003f00127c82 */ /* 0x000fe20008000000 */
[----:B------:R-:W-:-:S05]  /*9630*/  R2UR UR10, R12 ;  /* 0x000000000c0a72ca */ /* 0x000fca00000e0000 */
[----:B------:R-:W-:-:S04]  /*9640*/  UIADD3 UR19, UR19, UR27, URZ ;  /* 0x0000001b13137290 */ /* 0x000fc8000fffe03f */
[----:B------:R-:W-:Y:S02]  /*9650*/  UIADD3 UR17, UR17, 0x30c30, URZ ;  /* 0x00030c3011117890 */ /* 0x000fe4000fffe03f */
[----:B------:R-:W-:Y:S01]  /*9660*/  UIADD3 UR16, UR16, 0x18000, URZ ;  /* 0x0001800010107890 */ /* 0x000fe2000fffe03f */
[----:B-1----:R-:W-:Y:S01]  /*9670*/  LEA R2, P0, R6, R2, 0x2 ;  /* 0x0000000206027211 */ /* 0x002fe200078010ff */
[----:B------:R-:W-:-:S03]  /*9680*/  UIADD3 UR14, UR10, 0x20400, URZ ;  /* 0x000204000a0e7890 */ /* 0x000fc6000fffe03f */
[----:B------:R-:W-:Y:S01]  /*9690*/  UMOV UR15, UR17 ;  /* 0x00000011000f7c82 */ /* 0x000fe20008000000 */
[----:B------:R-:W-:Y:S01]  /*96a0*/  LEA.HI.X R3, R6, R3, R11, 0x2, P0 ;  /* 0x0000000306037211 */ /* 0x000fe200000f140b */
[----:B------:R-:W-:Y:S01]  /*96b0*/  UMOV UR10, 0x20 ;  /* 0x00000020000a7882 */ /* 0x000fe20000000000 */
[----:B------:R-:W-:Y:S02]  /*96c0*/  IADD3 R9, P0, R9, 0x1f0, RZ ;  /* 0x000001f009097810 */ /* 0x000fe40007f1e0ff */
[----:B------:R-:W-:Y:S02]  /*96d0*/  R2UR UR22, R2 ;  /* 0x00000000021672ca */ /* 0x000fe400000e0000 */
[----:B------:R-:W-:Y:S01]  /*96e0*/  R2UR UR6, R9 ;  /* 0x00000000090672ca */ /* 0x000fe200000e0000 */
[----:B------:R-:W-:Y:S01]  /*96f0*/  IMAD.X R8, RZ, RZ, R8, P0 ;  /* 0x000000ffff087224 */ /* 0x000fe200000e0608 */
[----:B------:R-:W-:Y:S01]  /*9700*/  R2UR UR23, R3 ;  /* 0x00000000031772ca */ /* 0x000fe200000e0000 */
[----:B------:R-:W-:-:S03]  /*9710*/  VIADD R9, R0, 0x1 ;  /* 0x0000000100097836 */ /* 0x000fc60000000000 */
[----:B------:R-:W-:Y:S02]  /*9720*/  R2UR UR7, R8 ;  /* 0x00000000080772ca */ /* 0x000fe400000e0000 */
[----:B------:R-:W-:-:S04]  /*9730*/  ISETP.NE.AND P0, PT, R9, 0x2, PT ;  /* 0x000000020900780c */ /* 0x000fc80003f05270 */
[----:B------:R-:W-:Y:S02]  /*9740*/  SEL R3, RZ, 0x1, P0 ;  /* 0x00000001ff037807 */ /* 0x000fe40000000000 */
[----:B------:R-:W-:Y:S02]  /*9750*/  SEL R9, R9, RZ, P0 ;  /* 0x000000ff09097207 */ /* 0x000fe40000000000 */
[----:B------:R-:W-:-:S03]  /*9760*/  LOP3.LUT R0, R10, R3, RZ, 0x3c, !PT ;  /* 0x000000030a007212 */ /* 0x000fc600078e3cff */
[----:B------:R1:W-:Y:S01]  /*9770*/  UTMALDG.4D [UR16], [UR6], desc[UR8] ;  /* 0x00000810060075b4 */ /* 0x0003e20008019000 */
[----:B------:R1:W-:Y:S02]  /*9780*/  UBLKCP.S.G [UR14], [UR22], UR10 ;  /* 0x0000000e160073ba */ /* 0x0003e4000800020a */
[----:B-1----:R-:W-:Y:S01]  /*9790*/  NOP ;  /* 0x0000000000007918 */ /* 0x002fe20000000000 */
.L_x_559:
[----:B------:R-:W-:Y:S05]  /*97a0*/  BSYNC B0 ;  /* 0x0000000000007941 */ /* 0x000fea0003800000 */
.L_x_557:
[----:B------:R-:W-:-:S03]  /*97b0*/  UMOV UR6, 0xffffffff ;  /* 0xffffffff00067882 */ /* 0x000fc60000000000 */
[----:B------:R-:W-:Y:S05]  /*97c0*/  BRA.DIV UR6, `(.L_x_579) ;  /* 0x0000000606907947 */ /* 0x000fea000b800000 */
[----:B------:R-:W-:-:S13]  /*97d0*/  ELECT P6, URZ, PT ;  /* 0x00000000003f782f */ /* 0x000fda00038c0000 */
.L_x_599:
[----:B------:R-:W-:Y:S05]  /*97e0*/  @!P6 BRA `(.L_x_474) ;  /* 0x000000000084e947 */ /* 0x000fea0003800000 */
[----:B------:R-:W3:Y:S02]  /*97f0*/  LDL.LU R2, [R1+0x10] ;  /* 0x0000100001027983 */ /* 0x000ee40000300800 */
[----:B---3--:R-:W-:-:S04]  /*9800*/  LOP3.LUT R2, R2, 0x2, RZ, 0xfc, !PT ;  /* 0x0000000202027812 */ /* 0x008fc800078efcff */
[----:B------:R-:W-:-:S13]  /*9810*/  ISETP.NE.AND P2, PT, R2, 0x3, PT ;  /* 0x000000030200780c */ /* 0x000fda0003f45270 */
[----:B------:R-:W-:Y:S05]  /*9820*/  @!P2 BRA `(.L_x_580) ;  /* 0x000000000004a947 */ /* 0x000fea0003800000 */
[----:B--2---:R-:W-:Y:S01]  /*9830*/  BPT.TRAP 0x1 ;  /* 0x000000040000795c */ /* 0x004fe20000300000 */
.L_x_580:
        /* <DEDUP_REMOVED lines=8> */
[----:B------:R-:W-:Y:S02]  /*98c0*/  SEL R5, RZ, 0x1, P1 ;  /* 0x00000001ff057807 */ /* 0x000fe40000800000 */
[----:B------:R-:W-:Y:S01]  /*98d0*/  SEL R3, R3, RZ, P1 ;  /* 0x000000ff03037207 */ /* 0x000fe20000800000 */
[----:B------:R-:W1:Y:S01]  /*98e0*/  SYNCS.PHASECHK.TRANS64.TRYWAIT P0, [R7+URZ], R4 ;  /* 0x00000004070075a7 */ /* 0x000e62000800017f */
[----:B------:R-:W-:-:S03]  /*98f0*/  LOP3.LUT R5, R0, R5, RZ, 0x3c, !PT ;  /* 0x0000000500057212 */ /* 0x000fc600078e3cff */
[----:B------:R-:W-:Y:S01]  /*9900*/  IMAD R11, R3, 0x8, R2 ;  /* 0x00000008030b7824 */ /* 0x000fe200078e0202 */
[----:B------:R-:W-:Y:S01]  /*9910*/  SHF.L.U32 R2, R5, 0x1f, RZ ;  /* 0x0000001f05027819 */ /* 0x000fe200000006ff */
[----:B-1----:R-:W-:Y:S06]  /*9920*/  @!P0 BRA `(.L_x_581) ;  /* 0x0000000400588947 */ /* 0x002fec0003800000 */
.L_x_600:
[----:B------:R-:W3:Y:S02]  /*9930*/  SYNCS.PHASECHK.TRANS64.TRYWAIT P0, [R11+URZ], R2 ;  /* 0x000000020b0075a7 */ /* 0x000ee4000800017f */
[----:B---3--:R-:W-:Y:S05]  /*9940*/  @!P0 BRA `(.L_x_582) ;  /* 0x0000000400648947 */ /* 0x008fea0003800000 */
.L_x_601:
[----:B------:R-:W-:Y:S05]  /*9950*/  @!P2 BRA `(.L_x_583) ;  /* 0x000000000004a947 */ /* 0x000fea0003800000 */
[----:B--2---:R-:W-:Y:S01]  /*9960*/  BPT.TRAP 0x1 ;  /* 0x000000040000795c */ /* 0x004fe20000300000 */
.L_x_583:
[----:B------:R-:W-:-:S04]  /*9970*/  VIADD R0, R6, 0x30c40 ;  /* 0x00030c4006007836 */ /* 0x000fc80000000000 */
[----:B------:R-:W-:-:S04]  /*9980*/  IMAD R9, R9, 0x8, R0 ;  /* 0x0000000809097824 */ /* 0x000fc800078e0200 */
[----:B------:R-:W4:Y:S02]  /*9990*/  SYNCS.PHASECHK.TRANS64.TRYWAIT P0, [R9+URZ], R4 ;  /* 0x00000004090075a7 */ /* 0x000f24000800017f */
[----:B----4-:R-:W-:Y:S05]  /*99a0*/  @!P0 BRA `(.L_x_584) ;  /* 0x0000000400608947 */ /* 0x010fea0003800000 */
.L_x_602:
[----:B------:R-:W-:-:S07]  /*99b0*/  IMAD R3, R3, 0x8, R0 ;  /* 0x0000000803037824 */ /* 0x000fce00078e0200 */
.L_x_585:
[----:B------:R1:W1:Y:S02]  /*99c0*/  SYNCS.PHASECHK.TRANS64.TRYWAIT P0, [R3+URZ], R2 ;  /* 0x00000002030075a7 */ /* 0x000264000800017f */
[----:B-1----:R-:W-:Y:S05]  /*99d0*/  @!P0 NANOSLEEP.SYNCS 0x989680 ;  /* 0x009896800000895d */ /* 0x002fea0003900000 */
[----:B------:R-:W1:Y:S02]  /*99e0*/  @!P0 SYNCS.PHASECHK.TRANS64 P0, [R3+URZ], R2 ;  /* 0x00000002030085a7 */ /* 0x000e64000800007f */
[----:B-1----:R-:W-:Y:S05]  /*99f0*/  @!P0 BRA `(.L_x_585) ;  /* 0xfffffffc00f08947 */ /* 0x002fea000383ffff */
.L_x_474:
[----:B--2---:R-:W-:Y:S05]  /*9a00*/  BSYNC B6 ;  /* 0x0000000000067941 */ /* 0x004fea0003800000 */
.L_x_468:
[----:B------:R-:W-:Y:S05]  /*9a10*/  EXIT ;  /* 0x000000000000794d */ /* 0x000fea0003800000 */
.L_x_484:
[----:B------:R-:W-:Y:S02]  /*9a20*/  IMAD.MOV.U32 R12, RZ, RZ, RZ ;  /* 0x000000ffff0c7224 */ /* 0x000fe400078e00ff */
[----:B------:R-:W-:Y:S02]  /*9a30*/  IMAD.MOV.U32 R11, RZ, RZ, 0x1f ;  /* 0x0000001fff0b7424 */ /* 0x000fe400078e00ff */
[----:B------:R-:W-:-:S07]  /*9a40*/  IMAD.MOV.U32 R15, RZ, RZ, -0x1 ;  /* 0xffffffffff0f7424 */ /* 0x000fce00078e00ff */
[----:B------:R-:W-:Y:S05]  /*9a50*/  WARPSYNC.COLLECTIVE R15, `(.L_x_586) ;  /* 0x000000000f087348 */ /* 0x000fea0003c00000 */
[----:B------:R1:W2:Y:S02]  /*9a60*/  SHFL.IDX P6, R14, R13, R12, R11 ;  /* 0x0000000c0d0e7389 */ /* 0x0002a400000c000b */
[----:B-12---:R-:W-:Y:S01]  /*9a70*/  ENDCOLLECTIVE ;  /* 0x000000000000791b */ /* 0x006fe20003800000 */
.L_x_586:
[----:B------:R-:W-:Y:S05]  /*9a80*/  BRA `(.L_x_587) ;  /* 0xffffff7400b87947 */ /* 0x000fea000383ffff */
.L_x_486:
[----:B--2---:R2:W3:Y:S02]  /*9a90*/  SYNCS.PHASECHK.TRANS64.TRYWAIT P0, [R226+URZ+0x30c00], R15 ;  /* 0x030c000fe20075a7 */ /* 0x0044e4000800017f */
[----:B---3--:R-:W-:Y:S05]  /*9aa0*/  @!P0 NANOSLEEP.SYNCS 0x989680 ;  /* 0x009896800000895d */ /* 0x008fea0003900000 */
[----:B------:R-:W3:Y:S02]  /*9ab0*/  @!P0 SYNCS.PHASECHK.TRANS64 P0, [R226+URZ+0x30c00], R15 ;  /* 0x030c000fe20085a7 */ /* 0x000ee4000800007f */
[----:B---3--:R-:W-:Y:S05]  /*9ac0*/  @!P0 BRA `(.L_x_486) ;  /* 0xfffffffc00f08947 */ /* 0x008fea000383ffff */
[----:B------:R-:W-:Y:S05]  /*9ad0*/  BRA `(.L_x_485) ;  /* 0xffffff78001c7947 */ /* 0x000fea000383ffff */
.L_x_490:
[----:B--2---:R2:W3:Y:S02]  /*9ae0*/  SYNCS.PHASECHK.TRANS64.TRYWAIT P1, [R9+URZ+0x30c10], R12 ;  /* 0x030c100c090075a7 */ /* 0x0044e4000802017f */
[----:B---3--:R-:W-:Y:S05]  /*9af0*/  @!P1 NANOSLEEP.SYNCS 0x989680 ;  /* 0x009896800000995d */ /* 0x008fea0003900000 */
[----:B------:R-:W3:Y:S02]  /*9b00*/  @!P1 SYNCS.PHASECHK.TRANS64 P1, [R9+URZ+0x30c10], R12 ;  /* 0x030c100c090095a7 */ /* 0x000ee4000802007f */
[----:B---3--:R-:W-:Y:S05]  /*9b10*/  @!P1 BRA `(.L_x_490) ;  /* 0xfffffffc00f09947 */ /* 0x008fea000383ffff */
[----:B------:R-:W-:Y:S05]  /*9b20*/  BRA `(.L_x_489) ;  /* 0xffffff7c00f07947 */ /* 0x000fea000383ffff */
.L_x_494:
[----:B------:R1:W1:Y:S02]  /*9b30*/  SYNCS.PHASECHK.TRANS64.TRYWAIT P1, [R9+URZ+0x30c30], R12 ;  /* 0x030c300c090075a7 */ /* 0x000264000802017f */
[----:B-1----:R-:W-:Y:S05]  /*9b40*/  @!P1 NANOSLEEP.SYNCS 0x989680 ;  /* 0x009896800000995d */ /* 0x002fea0003900000 */
[----:B------:R-:W1:Y:S02]  /*9b50*/  @!P1 SYNCS.PHASECHK.TRANS64 P1, [R9+URZ+0x30c30], R12 ;  /* 0x030c300c090095a7 */ /* 0x000e64000802007f */
[----:B-1----:R-:W-:Y:S05]  /*9b60*/  @!P1 BRA `(.L_x_494) ;  /* 0xfffffffc00f09947 */ /* 0x002fea000383ffff */
[----:B------:R-:W-:Y:S05]  /*9b70*/  BRA `(.L_x_493) ;  /* 0xffffff8400007947 */ /* 0x000fea000383ffff */
.L_x_560:
[----:B-1----:R1:W2:Y:S02]  /*9b80*/  SYNCS.PHASECHK.TRANS64.TRYWAIT P1, [R12+URZ+0x30c20], R3 ;  /* 0x030c20030c0075a7 */ /* 0x0022a4000802017f */
[----:B--2---:R-:W-:Y:S05]  /*9b90*/  @!P1 NANOSLEEP.SYNCS 0x989680 ;  /* 0x009896800000995d */ /* 0x004fea0003900000 */
[----:B------:R-:W2:Y:S02]  /*9ba0*/  @!P1 SYNCS.PHASECHK.TRANS64 P1, [R12+URZ+0x30c20], R3 ;  /* 0x030c20030c0095a7 */ /* 0x000ea4000802007f */
[----:B--2---:R-:W-:Y:S05]  /*9bb0*/  @!P1 BRA `(.L_x_560) ;  /* 0xfffffffc00f09947 */ /* 0x004fea000383ffff */
[----:B------:R-:W-:Y:S05]  /*9bc0*/  BRA `(.L_x_588) ;  /* 0xffffffe800107947 */ /* 0x000fea000383ffff */
.L_x_564:
[----:B-1----:R1:W2:Y:S02]  /*9bd0*/  SYNCS.PHASECHK.TRANS64.TRYWAIT P1, [R12+URZ+0x30c40], R21 ;  /* 0x030c40150c0075a7 */ /* 0x0022a4000802017f */
[----:B--2---:R-:W-:Y:S05]  /*9be0*/  @!P1 NANOSLEEP.SYNCS 0x989680 ;  /* 0x009896800000995d */ /* 0x004fea0003900000 */
[----:B------:R-:W2:Y:S02]  /*9bf0*/  @!P1 SYNCS.PHASECHK.TRANS64 P1, [R12+URZ+0x30c40], R21 ;  /* 0x030c40150c0095a7 */ /* 0x000ea4000802007f */
[----:B--2---:R-:W-:Y:S05]  /*9c00*/  @!P1 BRA `(.L_x_564) ;  /* 0xfffffffc00f09947 */ /* 0x004fea000383ffff */
[----:B------:R-:W-:Y:S05]  /*9c10*/  BRA `(.L_x_589) ;  /* 0xffffffec00287947 */ /* 0x000fea000383ffff */
.L_x_566:
[----:B--2---:R2:W3:Y:S02]  /*9c20*/  SYNCS.PHASECHK.TRANS64.TRYWAIT P1, [R12+URZ+0x30c28], R21 ;  /* 0x030c28150c0075a7 */ /* 0x0044e4000802017f */
[----:B---3--:R-:W-:Y:S05]  /*9c30*/  @!P1 NANOSLEEP.SYNCS 0x989680 ;  /* 0x009896800000995d */ /* 0x008fea0003900000 */
[----:B------:R-:W3:Y:S02]  /*9c40*/  @!P1 SYNCS.PHASECHK.TRANS64 P1, [R12+URZ+0x30c28], R21 ;  /* 0x030c28150c0095a7 */ /* 0x000ee4000802007f */
[----:B---3--:R-:W-:Y:S05]  /*9c50*/  @!P1 BRA `(.L_x_566) ;  /* 0xfffffffc00f09947 */ /* 0x008fea000383ffff */
[----:B------:R-:W-:Y:S05]  /*9c60*/  BRA `(.L_x_590) ;  /* 0xffffffec00a47947 */ /* 0x000fea000383ffff */
.L_x_568:
[----:B---3--:R3:W4:Y:S02]  /*9c70*/  SYNCS.PHASECHK.TRANS64.TRYWAIT P1, [R12+URZ+0x30c48], R21 ;  /* 0x030c48150c0075a7 */ /* 0x008724000802017f */
[----:B----4-:R-:W-:Y:S05]  /*9c80*/  @!P1 NANOSLEEP.SYNCS 0x989680 ;  /* 0x009896800000995d */ /* 0x010fea0003900000 */
[----:B------:R-:W4:Y:S02]  /*9c90*/  @!P1 SYNCS.PHASECHK.TRANS64 P1, [R12+URZ+0x30c48], R21 ;  /* 0x030c48150c0095a7 */ /* 0x000f24000802007f */
[----:B----4-:R-:W-:Y:S05]  /*9ca0*/  @!P1 BRA `(.L_x_568) ;  /* 0xfffffffc00f09947 */ /* 0x010fea000383ffff */
[----:B------:R-:W-:Y:S05]  /*9cb0*/  BRA `(.L_x_591) ;  /* 0xfffffff000007947 */ /* 0x000fea000383ffff */
.L_x_570:
[----:B------:R-:W-:-:S07]  /*9cc0*/  SHF.L.U32 R5, R10, 0x1f, RZ ;  /* 0x0000001f0a057819 */ /* 0x000fce00000006ff */
.L_x_592:
[----:B-1----:R1:W2:Y:S02]  /*9cd0*/  SYNCS.PHASECHK.TRANS64.TRYWAIT P1, [R12+URZ+0x30c20], R5 ;  /* 0x030c20050c0075a7 */ /* 0x0022a4000802017f */
[----:B--2---:R-:W-:Y:S05]  /*9ce0*/  @!P1 NANOSLEEP.SYNCS 0x989680 ;  /* 0x009896800000995d */ /* 0x004fea0003900000 */
[----:B------:R-:W2:Y:S02]  /*9cf0*/  @!P1 SYNCS.PHASECHK.TRANS64 P1, [R12+URZ+0x30c20], R5 ;  /* 0x030c20050c0095a7 */ /* 0x000ea4000802007f */
[----:B--2---:R-:W-:Y:S05]  /*9d00*/  @!P1 BRA `(.L_x_592) ;  /* 0xfffffffc00f09947 */ /* 0x004fea000383ffff */
[----:B------:R-:W-:Y:S05]  /*9d10*/  BRA `(.L_x_593) ;  /* 0xfffffff0006c7947 */ /* 0x000fea000383ffff */
.L_x_573:
[----:B-1----:R1:W2:Y:S02]  /*9d20*/  SYNCS.PHASECHK.TRANS64.TRYWAIT P1, [R12+URZ+0x30c40], R13 ;  /* 0x030c400d0c0075a7 */ /* 0x0022a4000802017f */
[----:B--2---:R-:W-:Y:S05]  /*9d30*/  @!P1 NANOSLEEP.SYNCS 0x989680 ;  /* 0x009896800000995d */ /* 0x004fea0003900000 */
[----:B------:R-:W2:Y:S02]  /*9d40*/  @!P1 SYNCS.PHASECHK.TRANS64 P1, [R12+URZ+0x30c40], R13 ;  /* 0x030c400d0c0095a7 */ /* 0x000ea4000802007f */
[----:B--2---:R-:W-:Y:S05]  /*9d50*/  @!P1 BRA `(.L_x_573) ;  /* 0xfffffffc00f09947 */ /* 0x004fea000383ffff */
[----:B------:R-:W-:Y:S05]  /*9d60*/  BRA `(.L_x_594) ;  /* 0xfffffff000e07947 */ /* 0x000fea000383ffff */
.L_x_575:
[----:B--2---:R2:W3:Y:S02]  /*9d70*/  SYNCS.PHASECHK.TRANS64.TRYWAIT P1, [R12+URZ+0x30c28], R13 ;  /* 0x030c280d0c0075a7 */ /* 0x0044e4000802017f */
[----:B---3--:R-:W-:Y:S05]  /*9d80*/  @!P1 NANOSLEEP.SYNCS 0x989680 ;  /* 0x009896800000995d */ /* 0x008fea0003900000 */
[----:B------:R-:W3:Y:S02]  /*9d90*/  @!P1 SYNCS.PHASECHK.TRANS64 P1, [R12+URZ+0x30c28], R13 ;  /* 0x030c280d0c0095a7 */ /* 0x000ee4000802007f */
[----:B---3--:R-:W-:Y:S05]  /*9da0*/  @!P1 BRA `(.L_x_575) ;  /* 0xfffffffc00f09947 */ /* 0x008fea000383ffff */
[----:B------:R-:W-:Y:S05]  /*9db0*/  BRA `(.L_x_595) ;  /* 0xfffffff400507947 */ /* 0x000fea000383ffff */
.L_x_577:
[----:B-1----:R1:W2:Y:S02]  /*9dc0*/  SYNCS.PHASECHK.TRANS64.TRYWAIT P0, [R13+URZ+0x30c40], R2 ;  /* 0x030c40020d0075a7 */ /* 0x0022a4000800017f */
[----:B--2---:R-:W-:Y:S05]  /*9dd0*/  @!P0 NANOSLEEP.SYNCS 0x989680 ;  /* 0x009896800000895d */ /* 0x004fea0003900000 */
[----:B------:R-:W2:Y:S02]  /*9de0*/  @!P0 SYNCS.PHASECHK.TRANS64 P0, [R13+URZ+0x30c40], R2 ;  /* 0x030c40020d0085a7 */ /* 0x000ea4000800007f */
[----:B--2---:R-:W-:Y:S05]  /*9df0*/  @!P0 BRA `(.L_x_577) ;  /* 0xfffffffc00f08947 */ /* 0x004fea000383ffff */
[----:B------:R-:W-:Y:S05]  /*9e00*/  BRA `(.L_x_596) ;  /* 0xfffffff400c07947 */ /* 0x000fea000383ffff */
.L_x_579:
[----:B------:R-:W-:Y:S01]  /*9e10*/  BSSY B0, `(.L_x_597) ;  /* 0x0000006000007945 */ /* 0x000fe20003800000 */
[----:B------:R-:W-:-:S07]  /*9e20*/  IMAD.MOV.U32 R15, RZ, RZ, -0x1 ;  /* 0xffffffffff0f7424 */ /* 0x000fce00078e00ff */
[----:B--2---:R-:W-:Y:S05]  /*9e30*/  WARPSYNC.COLLECTIVE R15, `(.L_x_598) ;  /* 0x000000000f0c7348 */ /* 0x004fea0003c00000 */
[----:B------:R-:W-:Y:S02]  /*9e40*/  ELECT P6, UR62, PT ;  /* 0x00000000003e782f */ /* 0x000fe400038c0000 */
[----:B------:R-:W-:Y:S01]  /*9e50*/  MOV R14, UR62 ;  /* 0x0000003e000e7c02 */ /* 0x000fe20008000f00 */
[----:B--2---:R-:W-:Y:S10]  /*9e60*/  ENDCOLLECTIVE ;  /* 0x000000000000791b */ /* 0x004ff40003800000 */
.L_x_598:
[----:B------:R-:W-:Y:S05]  /*9e70*/  BSYNC B0 ;  /* 0x0000000000007941 */ /* 0x000fea0003800000 */
.L_x_597:
[----:B------:R-:W-:Y:S05]  /*9e80*/  BRA `(.L_x_599) ;  /* 0xfffffff800547947 */ /* 0x000fea000383ffff */
.L_x_581:
[----:B-1----:R1:W3:Y:S02]  /*9e90*/  SYNCS.PHASECHK.TRANS64.TRYWAIT P0, [R7+URZ], R4 ;  /* 0x00000004070075a7 */ /* 0x0022e4000800017f */
[----:B---3--:R-:W-:Y:S05]  /*9ea0*/  @!P0 NANOSLEEP.SYNCS 0x989680 ;  /* 0x009896800000895d */ /* 0x008fea0003900000 */
[----:B------:R-:W3:Y:S02]  /*9eb0*/  @!P0 SYNCS.PHASECHK.TRANS64 P0, [R7+URZ], R4 ;  /* 0x00000004070085a7 */ /* 0x000ee4000800007f */
[----:B---3--:R-:W-:Y:S05]  /*9ec0*/  @!P0 BRA `(.L_x_581) ;  /* 0xfffffffc00f08947 */ /* 0x008fea000383ffff */
[----:B------:R-:W-:Y:S05]  /*9ed0*/  BRA `(.L_x_600) ;  /* 0xfffffff800947947 */ /* 0x000fea000383ffff */
.L_x_582:
[----:B---3--:R3:W4:Y:S02]  /*9ee0*/  SYNCS.PHASECHK.TRANS64.TRYWAIT P0, [R11+URZ], R2 ;  /* 0x000000020b0075a7 */ /* 0x008724000800017f */
[----:B----4-:R-:W-:Y:S05]  /*9ef0*/  @!P0 NANOSLEEP.SYNCS 0x989680 ;  /* 0x009896800000895d */ /* 0x010fea0003900000 */
[----:B------:R-:W4:Y:S02]  /*9f00*/  @!P0 SYNCS.PHASECHK.TRANS64 P0, [R11+URZ], R2 ;  /* 0x000000020b0085a7 */ /* 0x000f24000800007f */
[----:B----4-:R-:W-:Y:S05]  /*9f10*/  @!P0 BRA `(.L_x_582) ;  /* 0xfffffffc00f08947 */ /* 0x010fea000383ffff */
[----:B------:R-:W-:Y:S05]  /*9f20*/  BRA `(.L_x_601) ;  /* 0xfffffff800887947 */ /* 0x000fea000383ffff */
.L_x_584:
[----:B----4-:R4:W1:Y:S02]  /*9f30*/  SYNCS.PHASECHK.TRANS64.TRYWAIT P0, [R9+URZ], R4 ;  /* 0x00000004090075a7 */ /* 0x010864000800017f */
[----:B-1----:R-:W-:Y:S05]  /*9f40*/  @!P0 NANOSLEEP.SYNCS 0x989680 ;  /* 0x009896800000895d */ /* 0x002fea0003900000 */
[----:B------:R-:W1:Y:S02]  /*9f50*/  @!P0 SYNCS.PHASECHK.TRANS64 P0, [R9+URZ], R4 ;  /* 0x00000004090085a7 */ /* 0x000e64000800007f */
[----:B-1----:R-:W-:Y:S05]  /*9f60*/  @!P0 BRA `(.L_x_584) ;  /* 0xfffffffc00f08947 */ /* 0x002fea000383ffff */
[----:B------:R-:W-:Y:S05]  /*9f70*/  BRA `(.L_x_602) ;  /* 0xfffffff8008c7947 */ /* 0x000fea000383ffff */
.L_x_603:
        /* <DEDUP_REMOVED lines=16> */
.L_x_3697:


//--------------------- .text._ZN7cutlass13device_kernelIN5flash11enable_sm90INS1_16FlashAttnBwdSm90INS1_25CollectiveMainloopBwdSm90ILi2ELi2ELi2EN4cute5tupleIJNS5_1CILi1EEES8_S8_EEENS6_IJNS7_ILi128EEESA_NS7_ILi64EEEEEENS_10bfloat16_tEfNS_4arch4Sm90ELb0ELb0ELb0ELb1ELb1ELb1ELb0ELb0ELi2ELi1ELi2ELi2ELb0EEENS1_21CollectiveEpilogueBwdISC_SD_SF_Li256ELb1ELb0ELi1EEENS1_19SingleTileSchedulerILb1ELb0ELb0ELi128EEEEEEEEEvNT_6ParamsE --------------------------
	.section	.text._ZN7cutlass13device_kernelIN5flash11enable_sm90INS1_16FlashAttnBwdSm90INS1_25CollectiveMainloopBwdSm90ILi2ELi2ELi2EN4cute5tupleIJNS5_1CILi1EEES8_S8_EEENS6_IJNS7_ILi128EEESA_NS7_ILi64EEEEEENS_10bfloat16_tEfNS_4arch4Sm90ELb0ELb0ELb0ELb1ELb1ELb1ELb0ELb0ELi2ELi1ELi2ELi2ELb0EEENS1_21CollectiveEpilogueBwdISC_SD_SF_Li256ELb1ELb0ELi1EEENS1_19SingleTileSchedulerILb1ELb0ELb0ELi128EEEEEEEEEvNT_6ParamsE,"ax",@progbits
	.align	128
.text._ZN7cutlass13device_kernelIN5flash11enable_sm90INS1_16FlashAttnBwdSm90INS1_25CollectiveMainloopBwdSm90ILi2ELi2ELi2EN4cute5tupleIJNS5_1CILi1EEES8_S8_EEENS6_IJNS7_ILi128EEESA_NS7_ILi64EEEEEENS_10bfloat16_tEfNS_4arch4Sm90ELb0ELb0ELb0ELb1ELb1ELb1ELb0ELb0ELi2ELi1ELi2ELi2ELb0EEENS1_21CollectiveEpilogueBwdISC_SD_SF_Li256ELb1ELb0ELi1EEENS1_19SingleTileSchedulerILb1ELb0ELb0ELi128EEEEEEEEEvNT_6ParamsE:
        .type           _ZN7cutlass13device_kernelIN5flash11enable_sm90INS1_16FlashAttnBwdSm90INS1_25CollectiveMainloopBwdSm90ILi2ELi2ELi2EN4cute5tupleIJNS5_1CILi1EEES8_S8_EEENS6_IJNS7_ILi128EEESA_NS7_ILi64EEEEEENS_10bfloat16_tEfNS_4arch4Sm90ELb0ELb0ELb0ELb1ELb1ELb1ELb0ELb0ELi2ELi1ELi2ELi2ELb0EEENS1_21CollectiveEpilogueBwdISC_SD_SF_Li256ELb1ELb0ELi1EEENS1_19SingleTileSchedulerILb1ELb0ELb0ELi128EEEEEEEEEvNT_6ParamsE,@function
        .size           _ZN7cutlass13device_kernelIN5flash11enable_sm90INS1_16FlashAttnBwdSm90INS1_25CollectiveMainloopBwdSm90ILi2ELi2ELi2EN4cute5tupleIJNS5_1CILi1EEES8_S8_EEENS6_IJNS7_ILi128EEESA_NS7_ILi64EEEEEENS_10bfloat16_tEfNS_4arch4Sm90ELb0ELb0ELb0ELb1ELb1ELb1ELb0ELb0ELi2ELi1ELi2ELi2ELb0EEENS1_21CollectiveEpilogueBwdISC_SD_SF_Li256ELb1ELb0ELi1EEENS1_19SingleTileSchedulerILb1ELb0ELb0ELi128EEEEEEEEEvNT_6ParamsE,(.L_x_3698 - _ZN7cutlass13device_kernelIN5flash11enable_sm90INS1_16FlashAttnBwdSm90INS1_25CollectiveMainloopBwdSm90ILi2ELi2ELi2EN4cute5tupleIJNS5_1CILi1EEES8_S8_EEENS6_IJNS7_ILi128EEESA_NS7_ILi64EEEEEENS_10bfloat16_tEfNS_4arch4Sm90ELb0ELb0ELb0ELb1ELb1ELb1ELb0ELb0ELi2ELi1ELi2ELi2ELb0EEENS1_21CollectiveEpilogueBwdISC_SD_SF_Li256ELb1ELb0ELi1EEENS1_19SingleTileSchedulerILb1ELb0ELb0ELi128EEEEEEEEEvNT_6ParamsE)
        .other          _ZN7cutlass13device_kernelIN5flash11enable_sm90INS1_16FlashAttnBwdSm90INS1_25CollectiveMainloopBwdSm90ILi2ELi2ELi2EN4cute5tupleIJNS5_1CILi1EEES8_S8_EEENS6_IJNS7_ILi128EEESA_NS7_ILi64EEEEEENS_10bfloat16_tEfNS_4arch4Sm90ELb0ELb0ELb0ELb1ELb1ELb1ELb0ELb0ELi2ELi1ELi2ELi2ELb0EEENS1_21CollectiveEpilogueBwdISC_SD_SF_Li256ELb1ELb0ELi1EEENS1_19SingleTileSchedulerILb1ELb0ELb0ELi128EEEEEEEEEvNT_6ParamsE,@"STO_CUDA_ENTRY STV_DEFAULT"
_ZN7cutlass13device_kernelIN5flash11enable_sm90INS1_16FlashAttnBwdSm90INS1_25CollectiveMainloopBwdSm90ILi2ELi2ELi2EN4cute5tupleIJNS5_1CILi1EEES8_S8_EEENS6_IJNS7_ILi128EEESA_NS7_ILi64EEEEEENS_10bfloat16_tEfNS_4arch4Sm90ELb0ELb0ELb0ELb1ELb1ELb1ELb0ELb0ELi2ELi1ELi2ELi2ELb0EEENS1_21CollectiveEpilogueBwdISC_SD_SF_Li256ELb1ELb0ELi1EEENS1_19SingleTileSchedulerILb1ELb0ELb0ELi128EEEEEEEEEvNT_6ParamsE:
        /* <DEDUP_REMOVED lines=23> */
.L_x_605:
[----:B------:R-:W-:Y:S05]  /*0170*/  BSYNC B0 ;  /* 0x0000000000007941 */ /* 0x000fea0003800000 */
.L_x_604:
        /* <DEDUP_REMOVED lines=34> */
.L_x_606:
        /* <DEDUP_REMOVED lines=22> */
.L_x_607:
        /* <DEDUP_REMOVED lines=9> */
.L_x_610:
        /* <DEDUP_REMOVED lines=20> */
.L_x_611:
        /* <DEDUP_REMOVED lines=10> */
.L_x_613:
[----:B------:R-:W2:Y:S02]  /*0770*/  LDC R0, c[0x0][0x8bc] ;  /* 0x00022f00ff007b82 */ /* 0x000ea40000000800 */
.L_x_612:
        /* <DEDUP_REMOVED lines=19> */
.L_x_615:
        /* <DEDUP_REMOVED lines=10> */
.L_x_616:
        /* <DEDUP_REMOVED lines=8> */
.L_x_617:
        /* <DEDUP_REMOVED lines=9> */
.L_x_618:
        /* <DEDUP_REMOVED lines=55> */
.L_x_621:
        /* <DEDUP_REMOVED lines=15> */
.L_x_620:
        /* <DEDUP_REMOVED lines=22> */
.L_x_623:
        /* <DEDUP_REMOVED lines=15> */
.L_x_622:
[----:B------:R-:W-:Y:S01]  /*1110*/  SHF.R.S32.HI R3, RZ, 0x1f, R16 ;  /* 0x0000001fff037819 */ /* 0x000fe20000011410 */
[----:B------:R-:W-:-:S03]  /*1120*/  UMOV UR4, 0xffffffff ;  /* 0xffffffff00047882 */ /* 0x000fc60000000000 */
[----:B------:R-:W-:-:S04]  /*1130*/  LEA.HI R0, R3, R16, RZ, 0x7 ;  /* 0x0000001003007211 */ /* 0x000fc800078f38ff */
[----:B------:R-:W-:Y:S01]  /*1140*/  SHF.R.S32.HI R13, RZ, 0x7, R0 ;  /* 0x00000007ff0d7819 */ /* 0x000fe20000011400 */
[----:B------:R-:W-:Y:S06]  /*1150*/  BRA.DIV UR4, `(.L_x_624) ;  /* 0x0000009204307947 */ /* 0x000fec000b800000 */
[----:B------:R1:W2:Y:S02]  /*1160*/  SHFL.IDX PT, R14, R13, RZ, 0x1f ;  /* 0x00001fff0d0e7589 */ /* 0x0002a400000e0000 */
.L_x_743:
        /* <DEDUP_REMOVED lines=30> */
.L_x_625:
        /* <DEDUP_REMOVED lines=108> */
.L_x_637:
[----:B------:R-:W-:-:S13]  /*1a10*/  ISETP.NE.AND P0, PT, R4, 0x3, PT ;  /* 0x000000030400780c */ /* 0x000fda0003f05270 */
[----:B-1----:R-:W-:Y:S05]  /*1a20*/  @!P0 BRA `(.L_x_627) ;  /* 0x0000000000048947 */ /* 0x002fea0003800000 */
[----:B------:R-:W-:Y:S01]  /*1a30*/  BPT.TRAP 0x1 ;  /* 0x000000040000795c */ /* 0x000fe20000300000 */
.L_x_627:
[----:B------:R-:W-:Y:S01]  /*1a40*/  IMAD R9, R7, 0x8, R226 ;  /* 0x0000000807097824 */ /* 0x000fe200078e02e2 */
[----:B------:R-:W-:-:S04]  /*1a50*/  SHF.L.U32 R12, R6, 0x1f, RZ ;  /* 0x0000001f060c7819 */ /* 0x000fc800000006ff */
[----:B------:R1:W2:Y:S01]  /*1a60*/  SYNCS.PHASECHK.TRANS64.TRYWAIT P1, [R9+URZ+0x30c10], R12 ;  /* 0x030c100c090075a7 */ /* 0x0002a2000802017f */
[----:B------:R-:W-:Y:S05]  /*1a70*/  @!P0 BRA `(.L_x_628) ;  /* 0x0000000000048947 */ /* 0x000fea0003800000 */
[----:B------:R-:W-:Y:S01]  /*1a80*/  BPT.TRAP 0x1 ;  /* 0x000000040000795c */ /* 0x000fe20000300000 */
.L_x_628:
[----:B------:R-:W-:-:S05]  /*1a90*/  VIADD R10, R226, 0x10000 ;  /* 0x00010000e20a7836 */ /* 0x000fca0000000000 */
[----:B------:R-:W-:-:S04]  /*1aa0*/  SHF.R.U32.HI R10, RZ, 0x4, R10 ;  /* 0x00000004ff0a7819 */ /* 0x000fc8000001160a */
[----:B------:R-:W-:Y:S01]  /*1ab0*/  LOP3.LUT R10, R10, 0x3fff, RZ, 0xc0, !PT ;  /* 0x00003fff0a0a7812 */ /* 0x000fe200078ec0ff */
[----:B--2---:R-:W-:Y:S06]  /*1ac0*/  @P1 BRA `(.L_x_629) ;  /* 0x0000000000081947 */ /* 0x004fec0003800000 */
[----:B------:R-:W2:Y:S02]  /*1ad0*/  SYNCS.PHASECHK.TRANS64.TRYWAIT P1, [R9+URZ+0x30c10], R12 ;  /* 0x030c100c090075a7 */ /* 0x000ea4000802017f */
[----:B--2---:R-:W-:Y:S05]  /*1ae0*/  @!P1 BRA `(.L_x_630) ;  /* 0x0000008400fc9947 */ /* 0x004fea0003800000 */
.L_x_629:
        /* <DEDUP_REMOVED lines=63> */
.L_x_631:
[----:B------:R1:W1:Y:S01]  /*1ee0*/  SYNCS.PHASECHK.TRANS64.TRYWAIT P1, [R9+URZ+0x30c30], R12 ;  /* 0x030c300c090075a7 */ /* 0x000262000802017f */
[----:B------:R-:W-:Y:S05]  /*1ef0*/  @!P0 BRA `(.L_x_632) ;  /* 0x0000000000048947 */ /* 0x000fea0003800000 */
[----:B------:R-:W-:Y:S01]  /*1f00*/  BPT.TRAP 0x1 ;  /* 0x000000040000795c */ /* 0x000fe20000300000 */
.L_x_632:
[----:B------:R-:W-:-:S05]  /*1f10*/  VIADD R11, R226, 0x18000 ;  /* 0x00018000e20b7836 */ /* 0x000fca0000000000 */
[----:B------:R-:W-:-:S04]  /*1f20*/  SHF.R.U32.HI R11, RZ, 0x4, R11 ;  /* 0x00000004ff0b7819 */ /* 0x000fc8000001160b */
[----:B------:R-:W-:-:S04]  /*1f30*/  LOP3.LUT R218, R11, 0x3fff, RZ, 0xc0, !PT ;  /* 0x00003fff0bda7812 */ /* 0x000fc800078ec0ff */
[----:B------:R-:W-:Y:S01]  /*1f40*/  LOP3.LUT R14, R218, 0x10000, RZ, 0xfc, !PT ;  /* 0x00010000da0e7812 */ /* 0x000fe200078efcff */
[----:B-1----:R-:W-:Y:S06]  /*1f50*/  @P1 BRA `(.L_x_633) ;  /* 0x0000000000081947 */ /* 0x002fec0003800000 */
[----:B------:R-:W1:Y:S02]  /*1f60*/  SYNCS.PHASECHK.TRANS64.TRYWAIT P1, [R9+URZ+0x30c30], R12 ;  /* 0x030c300c090075a7 */ /* 0x000e64000802017f */
[----:B-1----:R-:W-:Y:S05]  /*1f70*/  @!P1 BRA `(.L_x_634) ;  /* 0x0000008000ec9947 */ /* 0x002fea0003800000 */
.L_x_633:
        /* <DEDUP_REMOVED lines=619> */
.L_x_635:
        /* <DEDUP_REMOVED lines=68> */
.L_x_636:
        /* <DEDUP_REMOVED lines=45> */
.L_x_619:
        /* <DEDUP_REMOVED lines=116> */
.L_x_639:
        /* <DEDUP_REMOVED lines=49> */
.L_x_641:
[----:B------:R-:W-:Y:S05]  /*5790*/  BSYNC B0 ;  /* 0x0000000000007941 */ /* 0x000fea0003800000 */
.L_x_640:
        /* <DEDUP_REMOVED lines=17> */
.L_x_643:
[----:B------:R-:W-:Y:S05]  /*58b0*/  BSYNC B0 ;  /* 0x0000000000007941 */ /* 0x000fea0003800000 */
.L_x_642:
        /* <DEDUP_REMOVED lines=17> */
.L_x_645:
[----:B------:R-:W-:Y:S05]  /*59d0*/  BSYNC B0 ;  /* 0x0000000000007941 */ /* 0x000fea0003800000 */
.L_x_644:
        /* <DEDUP_REMOVED lines=18> */
.L_x_647:
[----:B------:R-:W-:Y:S05]  /*5b00*/  BSYNC B0 ;  /* 0x0000000000007941 */ /* 0x000fea0003800000 */
.L_x_646:
        /* <DEDUP_REMOVED lines=24> */
.L_x_649:
[----:B------:R-:W-:Y:S05]  /*5c90*/  BSYNC B0 ;  /* 0x0000000000007941 */ /* 0x000fea0003800000 */
.L_x_648:
        /* <DEDUP_REMOVED lines=15> */
.L_x_651:
[----:B------:R-:W-:Y:S05]  /*5d90*/  BSYNC B0 ;  /* 0x0000000000007941 */ /* 0x000fea0003800000 */
.L_x_650:
        /* <DEDUP_REMOVED lines=15> */
.L_x_653:
[----:B------:R-:W-:Y:S05]  /*5e90*/  BSYNC B0 ;  /* 0x0000000000007941 */ /* 0x000fea0003800000 */
.L_x_652:
        /* <DEDUP_REMOVED lines=15> */
.L_x_638:
        /* <DEDUP_REMOVED lines=40> */
.L_x_654:
        /* <DEDUP_REMOVED lines=39> */
.L_x_656:
[----:B------:R-:W-:Y:S05]  /*6480*/  BSYNC B0 ;  /* 0x0000000000007941 */ /* 0x000fea0003800000 */
.L_x_655:
        /* <DEDUP_REMOVED lines=19> */
.L_x_658:
[----:B------:R-:W-:Y:S05]  /*65c0*/  BSYNC B0 ;  /* 0x0000000000007941 */ /* 0x000fea0003800000 */
.L_x_657:
        /* <DEDUP_REMOVED lines=15> */
.L_x_660:
[----:B------:R-:W-:Y:S05]  /*66c0*/  BSYNC B0 ;  /* 0x0000000000007941 */ /* 0x000fea0003800000 */
.L_x_659:
        /* <DEDUP_REMOVED lines=15> */
.L_x_662:
[----:B------:R-:W-:Y:S05]  /*67c0*/  BSYNC B0 ;  /* 0x0000000000007941 */ /* 0x000fea0003800000 */
.L_x_661:
        /* <DEDUP_REMOVED lines=21> */
.L_x_664:
[----:B------:R-:W-:Y:S05]  /*6920*/  BSYNC B0 ;  /* 0x0000000000007941 */ /* 0x000fea0003800000 */
.L_x_663:
        /* <DEDUP_REMOVED lines=15> */
.L_x_666:
[----:B------:R-:W-:Y:S05]  /*6a20*/  BSYNC B0 ;  /* 0x0000000000007941 */ /* 0x000fea0003800000 */
.L_x_665:
        /* <DEDUP_REMOVED lines=15> */
.L_x_668:
[----:B------:R-:W-:Y:S05]  /*6b20*/  BSYNC B0 ;  /* 0x0000000000007941 */ /* 0x000fea0003800000 */
.L_x_667:
        /* <DEDUP_REMOVED lines=15> */
.L_x_609:
        /* <DEDUP_REMOVED lines=9> */
[----:B------:R-:W1:Y:S01]  /*6cb0*/  S2UR UR24, SR_CTAID.X ;  /* 0x00000000001879c3 */ /* 0x000e620000002500 */
[----:B------:R-:W-:-:S04]  /*6cc0*/  ISETP.NE.U32.AND P0, PT, RZ, UR4, PT ;  /* 0x00000004ff007c0c */ /* 0x000fc8000bf05070 */
[----:B------:R-:W-:-:S03]  /*6cd0*/  ISETP.NE.AND.EX P0, PT, RZ, UR5, PT, P0 ;  /* 0x00000005ff007c0c */ /* 0x000fc6000bf05300 */
[----:B------:R-:W2:Y:S10]  /*6ce0*/  S2UR UR12, SR_CTAID.Z ;  /* 0x00000000000c79c3 */ /* 0x000eb40000002700 */
[----:B------:R-:W-:Y:S05]  /*6cf0*/  @!P0 BRA `(.L_x_670) ;  /* 0x00000000001c8947 */ /* 0x000fea0003800000 */
[----:B------:R-:W-:Y:S02]  /*6d00*/  ULDC.64 UR4, c[0x0][0x8d8] ;  /* 0x0002360000047ab9 */ /* 0x000fe40000000a00 */
[----:B--2---:R-:W-:-:S06]  /*6d10*/  UIMAD.WIDE UR4, UR12, 0x4, UR4 ;  /* 0x000000040c0478a5 */ /* 0x004fcc000f8e0204 */
[----:B------:R-:W-:Y:S02]  /*6d20*/  IMAD.U32 R2, RZ, RZ, UR4 ;  /* 0x00000004ff027e24 */ /* 0x000fe4000f8e00ff */
[----:B------:R-:W-:-:S05]  /*6d30*/  IMAD.U32 R3, RZ, RZ, UR5 ;  /* 0x00000005ff037e24 */ /* 0x000fca000f8e00ff */
[----:B------:R-:W2:Y:S02]  /*6d40*/  LDG.E R2, desc[UR38][R2.64] ;  /* 0x0000002602027981 */ /* 0x000ea4000c1e1900 */
[----:B--2---:R-:W-:Y:S01]  /*6d50*/  R2UR UR4, R2 ;  /* 0x00000000020472ca */ /* 0x004fe200000e0000 */
[----:B------:R-:W-:-:S14]  /*6d60*/  BRA `(.L_x_671) ;  /* 0x0000000000387947 */ /* 0x000fdc0003800000 */
.L_x_670:
[----:B------:R-:W-:Y:S02]  /*6d70*/  ULDC.64 UR4, c[0x0][0x8d0] ;  /* 0x0002340000047ab9 */ /* 0x000fe40000000a00 */
[----:B------:R-:W-:-:S04]  /*6d80*/  ISETP.NE.U32.AND P0, PT, RZ, UR4, PT ;  /* 0x00000004ff007c0c */ /* 0x000fc8000bf05070 */
[----:B------:R-:W-:-:S13]  /*6d90*/  ISETP.NE.AND.EX P0, PT, RZ, UR5, PT, P0 ;  /* 0x00000005ff007c0c */ /* 0x000fda000bf05300 */
[----:B------:R-:W-:Y:S05]  /*6da0*/  @!P0 BRA `(.L_x_672) ;  /* 0x0000000000248947 */ /* 0x000fea0003800000 */
[----:B------:R-:W-:Y:S02]  /*6db0*/  ULDC.64 UR4, c[0x0][0x8d0] ;  /* 0x0002340000047ab9 */ /* 0x000fe40000000a00 */
[----:B--2---:R-:W-:-:S06]  /*6dc0*/  UIMAD.WIDE UR4, UR12, 0x4, UR4 ;  /* 0x000000040c0478a5 */ /* 0x004fcc000f8e0204 */
[----:B------:R-:W-:Y:S02]  /*6dd0*/  IMAD.U32 R2, RZ, RZ, UR4 ;  /* 0x00000004ff027e24 */ /* 0x000fe4000f8e00ff */
[----:B------:R-:W-:-:S05]  /*6de0*/  IMAD.U32 R3, RZ, RZ, UR5 ;  /* 0x00000005ff037e24 */ /* 0x000fca000f8e00ff */
[----:B------:R-:W2:Y:S04]  /*6df0*/  LDG.E R0, desc[UR38][R2.64] ;  /* 0x0000002602007981 */ /* 0x000ea8000c1e1900 */
[----:B------:R-:W2:Y:S02]  /*6e00*/  LDG.E R5, desc[UR38][R2.64+0x4] ;  /* 0x0000042602057981 */ /* 0x000ea4000c1e1900 */
[----:B--2---:R-:W-:-:S05]  /*6e10*/  IMAD.IADD R0, R5, 0x1, -R0 ;  /* 0x0000000105007824 */ /* 0x004fca00078e0a00 */
[----:B------:R-:W-:Y:S01]  /*6e20*/  R2UR UR4, R0 ;  /* 0x00000000000472ca */ /* 0x000fe200000e0000 */
[----:B------:R-:W-:-:S14]  /*6e30*/  BRA `(.L_x_671) ;  /* 0x0000000000047947 */ /* 0x000fdc0003800000 */
.L_x_672:
[----:B------:R-:W-:-:S05]  /*6e40*/  ULDC UR4, c[0x0][0x8bc] ;  /* 0x00022f0000047ab9 */ /* 0x000fca0000000800 */
.L_x_671:
[----:B-1----:R-:W-:-:S04]  /*6e50*/  USHF.L.U32 UR5, UR24, 0x7, URZ ;  /* 0x0000000718057899 */ /* 0x002fc8000800063f */
[----:B------:R-:W-:-:S04]  /*6e60*/  UISETP.GE.AND UP0, UPT, UR5, UR4, UPT ;  /* 0x000000040500728c */ /* 0x000fc8000bf06270 */
[----:B--2---:R-:W-:-:S06]  /*6e70*/  USEL UR12, UR12, 0xffffffff, !UP0 ;  /* 0xffffffff0c0c7887 */ /* 0x004fcc000c000000 */
        /* <DEDUP_REMOVED lines=23> */
[----:B------:R-:W3:-:S12]  /*6ff0*/  S2UR UR11, SR_CTAID.Y ;  /* 0x00000000000b79c3 */ /* 0x000ed80000002600 */
[----:B--2---:R-:W-:-:S13]  /*7000*/  @P2 R2UR UR4, R6 ;  /* 0x00000000060422ca */ /* 0x004fda00000e0000 */
[----:B------:R-:W-:-:S04]  /*7010*/  @UP0 ULEA UR4, UR12, UR4, 0x7 ;  /* 0x000000040c040291 */ /* 0x000fc8000f8e383f */
[----:B------:R-:W-:-:S04]  /*7020*/  @UP0 USHF.R.S32.HI UR5, URZ, 0x1f, UR4 ;  /* 0x0000001f3f050899 */ /* 0x000fc80008011404 */
[----:B------:R-:W-:-:S04]  /*7030*/  @UP0 ULEA.HI UR5, UR5, UR4, URZ, 0x7 ;  /* 0x0000000405050291 */ /* 0x000fc8000f8f383f */
[----:B------:R-:W-:Y:S01]  /*7040*/  @UP0 USHF.L.U32 UR5, UR5, 0x6, URZ ;  /* 0x0000000605050899 */ /* 0x000fe2000800063f */
[----:B-1-3--:R-:W-:Y:S11]  /*7050*/  @P1 BRA `(.L_x_673) ;  /* 0x0000000000101947 */ /* 0x00aff60003800000 */
[----:B------:R-:W-:Y:S05]  /*7060*/  @!P0 BRA `(.L_x_673) ;  /* 0x00000000000c8947 */ /* 0x000fea0003800000 */
[----:B------:R-:W2:Y:S04]  /*7070*/  LDG.E R5, desc[UR38][R2.64] ;  /* 0x0000002602057981 */ /* 0x000ea8000c1e1900 */
[----:B-----5:R-:W2:Y:S02]  /*7080*/  LDG.E R0, desc[UR38][R2.64+0x4] ;  /* 0x0000042602007981 */ /* 0x020ea4000c1e1900 */
[----:B--2---:R-:W-:-:S07]  /*7090*/  IMAD.IADD R0, R0, 0x1, -R5 ;  /* 0x0000000100007824 */ /* 0x004fce00078e0a05 */
.L_x_673:
[----:B-----5:R-:W-:Y:S01]  /*70a0*/  ISETP.GE.AND P0, PT, R0, 0x1, PT ;  /* 0x000000010000780c */ /* 0x020fe20003f06270 */
[----:B------:R-:W-:Y:S01]  /*70b0*/  @UP0 ULOP3.LUT UR5, UR5, 0xffffe000, URZ, 0xc0, !UPT ;  /* 0xffffe00005050892 */ /* 0x000fe2000f8ec03f */
[----:B------:R-:W-:Y:S01]  /*70c0*/  UMOV UR6, URZ ;  /* 0x0000003f00067c82 */ /* 0x000fe20008000000 */
[----:B------:R-:W-:Y:S02]  /*70d0*/  UMOV UR7, URZ ;  /* 0x0000003f00077c82 */ /* 0x000fe40008000000 */
[----:B------:R-:W-:Y:S02]  /*70e0*/  @UP0 USHF.R.S32.HI UR4, URZ, 0x1f, UR5 ;  /* 0x0000001f3f040899 */ /* 0x000fe40008011405 */
[----:B------:R-:W-:Y:S01]  /*70f0*/  USHF.R.S32.HI UR19, URZ, 0x1f, UR11 ;  /* 0x0000001f3f137899 */ /* 0x000fe2000801140b */
[----:B------:R-:W-:-:S04]  /*7100*/  @UP0 UMOV UR6, UR5 ;  /* 0x0000000500060c82 */ /* 0x000fc80008000000 */
[----:B------:R-:W-:Y:S01]  /*7110*/  @UP0 UMOV UR7, UR4 ;  /* 0x0000000400070c82 */ /* 0x000fe20008000000 */
[----:B------:R-:W-:Y:S06]  /*7120*/  @!P0 BRA `(.L_x_614) ;  /* 0x0000003000348947 */ /* 0x000fec0003800000 */
[----:B------:R-:W1:Y:S01]  /*7130*/  S2R R4, SR_TID.X ;  /* 0x0000000000047919 */ /* 0x000e620000002100 */
        /* <DEDUP_REMOVED lines=8> */
[----:B------:R-:W-:Y:S01]  /*71c0*/  USEL UR18, UR12, URZ, !UP0 ;  /* 0x0000003f0c127287 */ /* 0x000fe2000c000000 */
[----:B------:R-:W-:Y:S01]  /*71d0*/  LEA.HI R3, R3, R2, RZ, 0x7 ;  /* 0x0000000203037211 */ /* 0x000fe200078f38ff */
[----:B------:R-:W-:Y:S01]  /*71e0*/  USEL UR4, UR4, URZ, !UP0 ;  /* 0x0000003f04047287 */ /* 0x000fe2000c000000 */
[----:B------:R-:W-:Y:S01]  /*71f0*/  ULDC UR10, c[0x0][0x288] ;  /* 0x0000a200000a7ab9 */ /* 0x000fe20000000800 */
[----:B------:R-:W-:Y:S01]  /*7200*/  UIADD3 UR8, UP0, UR6, UR14, URZ ;  /* 0x0000000e06087290 */ /* 0x000fe2000ff1e03f */
[----:B------:R-:W-:Y:S01]  /*7210*/  SHF.R.S32.HI R3, RZ, 0x7, R3 ;  /* 0x00000007ff037819 */ /* 0x000fe20000011403 */
[----:B------:R-:W-:Y:S01]  /*7220*/  UIADD3 UR5, UR15, UR5, URZ ;  /* 0x000000050f057290 */ /* 0x000fe2000fffe03f */
[----:B------:R-:W-:Y:S01]  /*7230*/  ULDC UR9, c[0x0][0x760] ;  /* 0x0001d80000097ab9 */ /* 0x000fe20000000800 */
[----:B------:R-:W-:Y:S01]  /*7240*/  ULDC.64 UR16, c[0x0][0x2e0] ;  /* 0x0000b80000107ab9 */ /* 0x000fe20000000a00 */
[----:B------:R-:W-:Y:S01]  /*7250*/  UIMAD UR12, UR12, UR10, URZ ;  /* 0x0000000a0c0c72a4 */ /* 0x000fe2000f8e023f */
[----:B------:R-:W-:Y:S01]  /*7260*/  VIMNMX R3, R3, 0x1, !PT ;  /* 0x0000000103037848 */ /* 0x000fe20007fe0100 */
[----:B------:R-:W-:-:S02]  /*7270*/  UIMAD UR10, UR10, UR9, URZ ;  /* 0x000000090a0a72a4 */ /* 0x000fc4000f8e023f */
[----:B------:R-:W-:Y:S01]  /*7280*/  UIADD3.X UR9, UR7, UR5, URZ, UP0, !UPT ;  /* 0x0000000507097290 */ /* 0x000fe200087fe43f */
[----:B------:R-:W-:Y:S01]  /*7290*/  LOP3.LUT R6, R3, 0x1, RZ, 0xc0, !PT ;  /* 0x0000000103067812 */ /* 0x000fe200078ec0ff */
[----:B------:R-:W-:Y:S02]  /*72a0*/  UIMAD UR4, UR4, UR16, URZ ;  /* 0x00000010040472a4 */ /* 0x000fe4000f8e023f */
[----:B------:R-:W-:Y:S02]  /*72b0*/  UIADD3 UR11, UP0, UR12, UR11, URZ ;  /* 0x0000000b0c0b7290 */ /* 0x000fe4000ff1e03f */
[----:B------:R-:W-:Y:S01]  /*72c0*/  UIMAD UR13, UR18, UR17, UR4 ;  /* 0x00000011120d72a4 */ /* 0x000fe2000f8e0204 */
[----:B-1----:R-:W-:Y:S01]  /*72d0*/  LOP3.LUT R0, R4, 0x1f, RZ, 0xc0, !PT ;  /* 0x0000001f04007812 */ /* 0x002fe200078ec0ff */
[----:B------:R-:W-:Y:S01]  /*72e0*/  UIMAD.WIDE.U32 UR8, UR18, UR16, UR8 ;  /* 0x00000010120872a5 */ /* 0x000fe2000f8e0008 */
[----:B------:R-:W-:Y:S01]  /*72f0*/  ELECT P0, URZ, PT ;  /* 0x00000000003f782f */ /* 0x000fe20003800000 */
[----:B------:R-:W-:-:S02]  /*7300*/  ULEA.HI.X.SX32 UR12, UR12, UR19, 0x1, UP0 ;  /* 0x000000130c0c7291 */ /* 0x000fc400080f0e3f */
[----:B------:R-:W-:Y:S01]  /*7310*/  UIADD3 UR25, UR9, UR13, URZ ;  /* 0x0000000d09197290 */ /* 0x000fe2000fffe03f */
[----:B------:R-:W-:Y:S01]  /*7320*/  UMOV UR4, URZ ;  /* 0x0000003f00047c82 */ /* 0x000fe20008000000 */
[----:B------:R-:W-:Y:S10]  /*7330*/  @!P1 BRA `(.L_x_674) ;  /* 0x0000000800bc9947 */ /* 0x000ff40003800000 */
[----:B------:R-:W-:Y:S01]  /*7340*/  UMOV UR4, UR14 ;  /* 0x0000000e00047c82 */ /* 0x000fe20008000000 */
[----:B------:R-:W-:Y:S01]  /*7350*/  ULDC.64 UR14, c[0x0][0x2c0] ;  /* 0x0000b000000e7ab9 */ /* 0x000fe20000000a00 */
[----:B------:R-:W-:Y:S01]  /*7360*/  UIMAD.WIDE.U32 UR4, UR18, UR16, UR4 ;  /* 0x00000010120472a5 */ /* 0x000fe2000f8e0004 */
[----:B------:R-:W-:-:S03]  /*7370*/  IMAD.IADD R4, R3, 0x1, -R6 ;  /* 0x0000000103047824 */ /* 0x000fc600078e0a06 */
        /* <DEDUP_REMOVED lines=12> */
.L_x_699:
        /* <DEDUP_REMOVED lines=17> */
.L_x_677:
[----:B------:R-:W2:Y:S04]  /*7550*/  LDG.E.STRONG.GPU R5, desc[UR38][R2.64] ;  /* 0x0000002602057981 */ /* 0x000ea8000c1ef900 */
[----:B--2---:R-:W-:Y:S01]  /*7560*/  CCTL.IVALL ;  /* 0x00000000ff00798f */ /* 0x004fe20002000000 */
[----:B------:R-:W-:Y:S05]  /*7570*/  YIELD ;  /* 0x0000000000007946 */ /* 0x000fea0003800000 */
[----:B------:R-:W-:-:S13]  /*7580*/  ISETP.NE.AND P1, PT, R5, UR24, PT ;  /* 0x0000001805007c0c */ /* 0x000fda000bf25270 */
[----:B------:R-:W-:Y:S05]  /*7590*/  @P1 BRA `(.L_x_677) ;  /* 0xfffffffc00ec1947 */ /* 0x000fea000383ffff */
.L_x_676:
[----:B------:R-:W-:Y:S05]  /*75a0*/  BSYNC B0 ;  /* 0x0000000000007941 */ /* 0x000fea0003800000 */
.L_x_675:
[----:B------:R-:W-:-:S03]  /*75b0*/  UMOV UR22, 0xffffffff ;  /* 0xffffffff00167882 */ /* 0x000fc60000000000 */
[----:B------:R-:W-:Y:S05]  /*75c0*/  BRA.DIV UR22, `(.L_x_678) ;  /* 0x0000002e166c7947 */ /* 0x000fea000b800000 */
[----:B------:R-:W-:Y:S01]  /*75d0*/  NOP ;  /* 0x0000000000007918 */ /* 0x000fe20000000000 */
.L_x_746:
        /* <DEDUP_REMOVED lines=8> */
[----:B------:R-:W-:Y:S02]  /*7660*/  UIADD3 UR33, UP0, UR22, UR8, URZ ;  /* 0x0000000816217290 */ /* 0x000fe4000ff1e03f */
[----:B-1----:R-:W-:Y:S02]  /*7670*/  ULEA UR32, UR32, UR23, 0x18 ;  /* 0x0000001720207291 */ /* 0x002fe4000f8ec03f */
[----:B------:R-:W-:Y:S02]  /*7680*/  ULEA.HI.X.SX32 UR23, UR22, UR25, 0x1, UP0 ;  /* 0x0000001916177291 */ /* 0x000fe400080f0e3f */
[----:B------:R-:W-:-:S02]  /*7690*/  ULEA UR22, UP0, UR33, UR28, 0x2 ;  /* 0x0000001c21167291 */ /* 0x000fc4000f80103f */
[----:B------:R-:W-:Y:S02]  /*76a0*/  UIADD3 UR28, UR32, 0x8000, URZ ;  /* 0x00008000201c7890 */ /* 0x000fe4000fffe03f */
[----:B------:R-:W-:Y:S01]  /*76b0*/  ULEA.HI.X UR23, UR33, UR29, UR23, 0x2, UP0 ;  /* 0x0000001d21177291 */ /* 0x000fe200080f1417 */
[----:B------:R-:W-:Y:S02]  /*76c0*/  UMOV UR32, 0x0 ;  /* 0x0000000000207882 */ /* 0x000fe40000000000 */
[----:B------:R-:W-:Y:S01]  /*76d0*/  UMOV UR29, 0x400 ;  /* 0x00000400001d7882 */ /* 0x000fe20000000000 */
[----:B------:R-:W-:-:S05]  /*76e0*/  UMOV UR33, 0x14f00000 ;  /* 0x14f0000000217882 */ /* 0x000fca0000000000 */
[----:B------:R1:W-:Y:S02]  /*76f0*/  UBLKRED.G.S.ADD.F32.RN [UR22], [UR28], UR29, desc[UR32] ;  /* 0x000020161c0073bb */ /* 0x0003e400080a141d */
[----:B-1----:R0:W-:Y:S02]  /*7700*/  UTMACMDFLUSH ;  /* 0x00000000000079b7 */ /* 0x0021e40000000000 */
.L_x_680:
[----:B------:R-:W-:Y:S05]  /*7710*/  BSYNC B0 ;  /* 0x0000000000007941 */ /* 0x000fea0003800000 */
.L_x_679:
        /* <DEDUP_REMOVED lines=13> */
.L_x_682:
[----:B------:R-:W-:Y:S05]  /*77f0*/  BSYNC B0 ;  /* 0x0000000000007941 */ /* 0x000fea0003800000 */
.L_x_681:
[----:B------:R-:W-:Y:S06]  /*7800*/  BAR.ARV 0xa, 0xa0 ;  /* 0x0282800000007b1d */ /* 0x000fec0000002000 */
[----:B------:R-:W-:Y:S04]  /*7810*/  BSSY B0, `(.L_x_683) ;  /* 0x0000003000007945 */ /* 0x000fe80003800000 */
[----:B------:R-:W-:Y:S05]  /*7820*/  @!P0 BRA `(.L_x_684) ;  /* 0x0000000000048947 */ /* 0x000fea0003800000 */
[----:B------:R-:W-:-:S04]  /*7830*/  DEPBAR.LE SB0, 0x0 ;  /* 0x000080000000791a */ /* 0x000fc80000000000 */
.L_x_684:
[----:B------:R-:W-:Y:S05]  /*7840*/  BSYNC B0 ;  /* 0x0000000000007941 */ /* 0x000fea0003800000 */
.L_x_683:
        /* <DEDUP_REMOVED lines=15> */
[----:B------:R-:W-:-:S06]  /*7940*/  UFLO.U32 UR23, UR22 ;  /* 0x00000016001772bd */ /* 0x000fcc00080e0000 */
[----:B-1----:R-:W-:Y:S02]  /*7950*/  ISETP.EQ.U32.AND P1, PT, R5, UR23, PT ;  /* 0x0000001705007c0c */ /* 0x002fe4000bf22070 */
[----:B------:R-:W1:Y:S11]  /*7960*/  POPC R5, UR22 ;  /* 0x0000001600057d09 */ /* 0x000e760008000000 */
[----:B-1----:R1:W-:Y:S02]  /*7970*/  @P1 REDG.E.ADD.S32.STRONG.GPU desc[UR38][R2.64], R5 ;  /* 0x000000050200198e */ /* 0x0023e4000c10e3a6 */
.L_x_686:
[----:B------:R-:W-:Y:S05]  /*7980*/  BSYNC B0 ;  /* 0x0000000000007941 */ /* 0x000fea0003800000 */
.L_x_685:
        /* <DEDUP_REMOVED lines=9> */
.L_x_689:
[----:B------:R-:W2:Y:S04]  /*7a20*/  LDG.E.STRONG.GPU R5, desc[UR38][R2.64] ;  /* 0x0000002602057981 */ /* 0x000ea8000c1ef900 */
[----:B--2---:R-:W-:Y:S01]  /*7a30*/  CCTL.IVALL ;  /* 0x00000000ff00798f */ /* 0x004fe20002000000 */
[----:B------:R-:W-:Y:S05]  /*7a40*/  YIELD ;  /* 0x0000000000007946 */ /* 0x000fea0003800000 */
[----:B------:R-:W-:-:S13]  /*7a50*/  ISETP.NE.AND P1, PT, R5, UR24, PT ;  /* 0x0000001805007c0c */ /* 0x000fda000bf25270 */
[----:B------:R-:W-:Y:S05]  /*7a60*/  @P1 BRA `(.L_x_689) ;  /* 0xfffffffc00ec1947 */ /* 0x000fea000383ffff */
.L_x_688:
[----:B------:R-:W-:Y:S05]  /*7a70*/  BSYNC B0 ;  /* 0x0000000000007941 */ /* 0x000fea0003800000 */
.L_x_687:
[----:B------:R-:W-:-:S03]  /*7a80*/  UMOV UR6, 0xffffffff ;  /* 0xffffffff00067882 */ /* 0x000fc60000000000 */
[----:B------:R-:W-:Y:S05]  /*7a90*/  BRA.DIV UR6, `(.L_x_690) ;  /* 0x0000002a06547947 */ /* 0x000fea000b800000 */
[----:B------:R-:W-:Y:S01]  /*7aa0*/  NOP ;  /* 0x0000000000007918 */ /* 0x000fe20000000000 */
.L_x_749:
        /* <DEDUP_REMOVED lines=13> */
.L_x_692:
[----:B------:R-:W-:Y:S05]  /*7b80*/  BSYNC B0 ;  /* 0x0000000000007941 */ /* 0x000fea0003800000 */
.L_x_691:
        /* <DEDUP_REMOVED lines=13> */
.L_x_694:
[----:B------:R-:W-:Y:S05]  /*7c60*/  BSYNC B0 ;  /* 0x0000000000007941 */ /* 0x000fea0003800000 */
.L_x_693:
[----:B------:R-:W-:Y:S06]  /*7c70*/  BAR.ARV 0xa, 0xa0 ;  /* 0x0282800000007b1d */ /* 0x000fec0000002000 */
[----:B------:R-:W-:Y:S04]  /*7c80*/  BSSY B0, `(.L_x_695) ;  /* 0x0000003000007945 */ /* 0x000fe80003800000 */
[----:B------:R-:W-:Y:S05]  /*7c90*/  @!P0 BRA `(.L_x_696) ;  /* 0x0000000000048947 */ /* 0x000fea0003800000 */
[----:B------:R-:W-:-:S04]  /*7ca0*/  DEPBAR.LE SB0, 0x0 ;  /* 0x000080000000791a */ /* 0x000fc80000000000 */
.L_x_696:
[----:B------:R-:W-:Y:S05]  /*7cb0*/  BSYNC B0 ;  /* 0x0000000000007941 */ /* 0x000fea0003800000 */
.L_x_695:
        /* <DEDUP_REMOVED lines=15> */
[----:B------:R-:W-:-:S06]  /*7db0*/  UFLO.U32 UR7, UR6 ;  /* 0x00000006000772bd */ /* 0x000fcc00080e0000 */
[----:B-1----:R-:W-:Y:S02]  /*7dc0*/  ISETP.EQ.U32.AND P1, PT, R5, UR7, PT ;  /* 0x0000000705007c0c */ /* 0x002fe4000bf22070 */
[----:B------:R-:W1:Y:S11]  /*7dd0*/  POPC R5, UR6 ;  /* 0x0000000600057d09 */ /* 0x000e760008000000 */
[----:B-1----:R1:W-:Y:S02]  /*7de0*/  @P1 REDG.E.ADD.S32.STRONG.GPU desc[UR38][R2.64], R5 ;  /* 0x000000050200198e */ /* 0x0023e4000c10e3a6 */
.L_x_698:
[----:B------:R-:W-:Y:S05]  /*7df0*/  BSYNC B0 ;  /* 0x0000000000007941 */ /* 0x000fea0003800000 */
.L_x_697:
[----:B------:R-:W-:Y:S02]  /*7e00*/  UIADD3 UR4, UR4, 0x2, URZ ;  /* 0x0000000204047890 */ /* 0x000fe4000fffe03f */
[----:B------:R-:W-:Y:S01]  /*7e10*/  UIADD3 UR5, UR5, 0x1, URZ ;  /* 0x0000000105057890 */ /* 0x000fe2000fffe03f */
[----:B------:R-:W-:Y:S11]  /*7e20*/  @P3 BRA `(.L_x_699) ;  /* 0xfffffff400843947 */ /* 0x000ff6000383ffff */
.L_x_674:
        /* <DEDUP_REMOVED lines=13> */
.L_x_702:
[----:B------:R-:W2:Y:S04]  /*7f00*/  LDG.E.STRONG.GPU R0, desc[UR38][R2.64] ;  /* 0x0000002602007981 */ /* 0x000ea8000c1ef900 */
[----:B--2---:R-:W-:Y:S01]  /*7f10*/  CCTL.IVALL ;  /* 0x00000000ff00798f */ /* 0x004fe20002000000 */
[----:B------:R-:W-:Y:S05]  /*7f20*/  YIELD ;  /* 0x0000000000007946 */ /* 0x000fea0003800000 */
[----:B------:R-:W-:-:S13]  /*7f30*/  ISETP.NE.AND P1, PT, R0, UR24, PT ;  /* 0x0000001800007c0c */ /* 0x000fda000bf25270 */
[----:B------:R-:W-:Y:S05]  /*7f40*/  @P1 BRA `(.L_x_702) ;  /* 0xfffffffc00ec1947 */ /* 0x000fea000383ffff */
.L_x_701:
[----:B------:R-:W-:Y:S05]  /*7f50*/  BSYNC B0 ;  /* 0x0000000000007941 */ /* 0x000fea0003800000 */
.L_x_700:
[----:B------:R-:W-:-:S03]  /*7f60*/  UMOV UR5, 0xffffffff ;  /* 0xffffffff00057882 */ /* 0x000fc60000000000 */
[----:B------:R-:W-:Y:S05]  /*7f70*/  BRA.DIV UR5, `(.L_x_703) ;  /* 0x0000002605387947 */ /* 0x000fea000b800000 */
[----:B------:R-:W-:Y:S01]  /*7f80*/  NOP ;  /* 0x0000000000007918 */ /* 0x000fe20000000000 */
.L_x_752:
        /* <DEDUP_REMOVED lines=22> */
.L_x_705:
[----:B------:R-:W-:Y:S05]  /*80f0*/  BSYNC B0 ;  /* 0x0000000000007941 */ /* 0x000fea0003800000 */
.L_x_704:
[----:B------:R-:W-:Y:S06]  /*8100*/  BAR.SYNC.DEFER_BLOCKING 0xe, 0xa0 ;  /* 0x0382800000007b1d */ /* 0x000fec0000010000 */
[----:B------:R-:W-:Y:S04]  /*8110*/  BSSY B0, `(.L_x_706) ;  /* 0x0000013000007945 */ /* 0x000fe80003800000 */
[----:B------:R-:W-:Y:S05]  /*8120*/  @!P0 BRA `(.L_x_707) ;  /* 0x0000000000448947 */ /* 0x000fea0003800000 */
[----:B------:R-:W1:Y:S01]  /*8130*/  S2UR UR14, SR_CgaCtaId ;  /* 0x00000000000e79c3 */ /* 0x000e620000008800 */
[----:B------:R-:W-:Y:S01]  /*8140*/  R2UR UR5, R6 ;  /* 0x00000000060572ca */ /* 0x000fe200000e0000 */
[----:B------:R-:W-:Y:S01]  /*8150*/  UMOV UR13, 0x400 ;  /* 0x00000400000d7882 */ /* 0x000fe20000000000 */
[----:B------:R-:W-:-:S11]  /*8160*/  ULDC.64 UR6, c[0x0][0x2c0] ;  /* 0x0000b00000067ab9 */ /* 0x000fd60000000a00 */
[----:B------:R-:W-:-:S04]  /*8170*/  UIADD3 UR5, UR5, 0x1000, URZ ;  /* 0x0000100005057890 */ /* 0x000fc8000fffe03f */
[----:B------:R-:W-:-:S04]  /*8180*/  UIADD3 UR15, UP0, UR5, UR8, URZ ;  /* 0x00000008050f7290 */ /* 0x000fc8000ff1e03f */
[----:B------:R-:W-:Y:S02]  /*8190*/  ULEA.HI.X.SX32 UR5, UR5, UR25, 0x1, UP0 ;  /* 0x0000001905057291 */ /* 0x000fe400080f0e3f */
[----:B-1----:R-:W-:Y:S02]  /*81a0*/  ULEA UR13, UR14, UR13, 0x18 ;  /* 0x0000000d0e0d7291 */ /* 0x002fe4000f8ec03f */
[----:B------:R-:W-:Y:S02]  /*81b0*/  ULEA UR6, UP0, UR15, UR6, 0x2 ;  /* 0x000000060f067291 */ /* 0x000fe4000f80103f */
[----:B------:R-:W-:Y:S02]  /*81c0*/  UIADD3 UR13, UR13, 0xc000, URZ ;  /* 0x0000c0000d0d7890 */ /* 0x000fe4000fffe03f */
[----:B------:R-:W-:Y:S01]  /*81d0*/  ULEA.HI.X UR7, UR15, UR7, UR5, 0x2, UP0 ;  /* 0x000000070f077291 */ /* 0x000fe200080f1405 */
[----:B------:R-:W-:Y:S02]  /*81e0*/  UMOV UR14, 0x0 ;  /* 0x00000000000e7882 */ /* 0x000fe40000000000 */
[----:B------:R-:W-:Y:S01]  /*81f0*/  UMOV UR5, 0x400 ;  /* 0x0000040000057882 */ /* 0x000fe20000000000 */
[----:B------:R-:W-:-:S05]  /*8200*/  UMOV UR15, 0x14f00000 ;  /* 0x14f00000000f7882 */ /* 0x000fca0000000000 */
[----:B------:R1:W-:Y:S01]  /*8210*/  UBLKRED.G.S.ADD.F32.RN [UR6], [UR13], UR5, desc[UR14] ;  /* 0x00000e060d0073bb */ /* 0x0003e200080a1405 */
[----:B------:R0:W-:Y:S01]  /*8220*/  UTMACMDFLUSH ;  /* 0x00000000000079b7 */ /* 0x0001e20000000000 */
[----:B-1----:R-:W-:-:S04]  /*8230*/  DEPBAR.LE SB0, 0x1 ;  /* 0x000080400000791a */ /* 0x002fc80000000000 */
.L_x_707:
[----:B------:R-:W-:Y:S05]  /*8240*/  BSYNC B0 ;  /* 0x0000000000007941 */ /* 0x000fea0003800000 */
.L_x_706:
[----:B------:R-:W-:Y:S06]  /*8250*/  BAR.ARV 0xa, 0xa0 ;  /* 0x0282800000007b1d */ /* 0x000fec0000002000 */
[----:B------:R-:W-:Y:S04]  /*8260*/  BSSY B0, `(.L_x_708) ;  /* 0x0000003000007945 */ /* 0x000fe80003800000 */
[----:B------:R-:W-:Y:S05]  /*8270*/  @!P0 BRA `(.L_x_709) ;  /* 0x0000000000048947 */ /* 0x000fea0003800000 */
[----:B------:R-:W-:-:S04]  /*8280*/  DEPBAR.LE SB0, 0x0 ;  /* 0x000080000000791a */ /* 0x000fc80000000000 */
.L_x_709:
[----:B------:R-:W-:Y:S05]  /*8290*/  BSYNC B0 ;  /* 0x0000000000007941 */ /* 0x000fea0003800000 */
.L_x_708:
        /* <DEDUP_REMOVED lines=19> */
.L_x_669:
        /* <DEDUP_REMOVED lines=10> */
.L_x_710:
        /* <DEDUP_REMOVED lines=10> */
.L_x_712:
[----:B------:R-:W3:Y:S02]  /*8510*/  LDC R5, c[0x0][0x8bc] ;  /* 0x00022f00ff057b82 */ /* 0x000ee40000000800 */
.L_x_711:
[----:B------:R-:W1:Y:S01]  /*8520*/  S2R R14, SR_CTAID.X ;  /* 0x00000000000e7919 */ /* 0x000e620000002500 */
[----:B------:R-:W-:Y:S02]  /*8530*/  IMAD.MOV.U32 R0, RZ, RZ, 0x1 ;  /* 0x00000001ff007424 */ /* 0x000fe400078e00ff */
[----:B------:R-:W-:Y:S02]  /*8540*/  IMAD.MOV.U32 R9, RZ, RZ, RZ ;  /* 0x000000ffff097224 */ /* 0x000fe400078e00ff */
[----:B-1----:R-:W-:-:S05]  /*8550*/  IMAD.SHL.U32 R14, R14, 0x80, RZ ;  /* 0x000000800e0e7824 */ /* 0x002fca00078e00ff */
[----:B---3-5:R-:W-:-:S04]  /*8560*/  ISETP.GE.AND P0, PT, R14, R5, PT ;  /* 0x000000050e00720c */ /* 0x028fc80003f06270 */
[----:B------:R-:W-:-:S04]  /*8570*/  SEL R8, R7, 0xffffffff, !P0 ;  /* 0xffffffff07087807 */ /* 0x000fc80004000000 */
[----:B------:R-:W-:-:S13]  /*8580*/  ISETP.GE.AND P0, PT, R8, RZ, PT ;  /* 0x000000ff0800720c */ /* 0x000fda0003f06270 */
[----:B------:R-:W-:Y:S05]  /*8590*/  @!P0 BRA `(.L_x_713) ;  /* 0x0000001800848947 */ /* 0x000fea0003800000 */
[----:B------:R-:W1:Y:S08]  /*85a0*/  LDC.64 R10, c[0x0][0x770] ;  /* 0x0001dc00ff0a7b82 */ /* 0x000e700000000a00 */
[----:B------:R-:W3:Y:S08]  /*85b0*/  LDC.64 R6, c[0x0][0x770] ;  /* 0x0001dc00ff067b82 */ /* 0x000ef00000000a00 */
[----:B------:R-:W2:Y:S01]  /*85c0*/  LDC.64 R4, c[0x0][0x778] ;  /* 0x0001de00ff047b82 */ /* 0x000ea20000000a00 */
[----:B-1----:R-:W-:-:S07]  /*85d0*/  ISETP.NE.U32.AND P1, PT, R10, RZ, PT ;  /* 0x000000ff0a00720c */ /* 0x002fce0003f25070 */
[----:B----4-:R-:W1:Y:S01]  /*85e0*/  LDC.64 R2, c[0x0][0x780] ;  /* 0x0001e000ff027b82 */ /* 0x010e620000000a00 */
[----:B------:R-:W-:Y:S01]  /*85f0*/  ISETP.NE.AND.EX P1, PT, R11, RZ, PT, P1 ;  /* 0x000000ff0b00720c */ /* 0x000fe20003f25310 */
[----:B---3--:R-:W-:Y:S01]  /*8600*/  IMAD.WIDE R6, R8, 0x4, R6 ;  /* 0x0000000408067825 */ /* 0x008fe200078e0206 */
[----:B--2---:R-:W-:-:S11]  /*8610*/  ISETP.NE.U32.AND P0, PT, R4, RZ, PT ;  /* 0x000000ff0400720c */ /* 0x004fd60003f05070 */
[----:B------:R-:W2:Y:S01]  /*8620*/  @P1 LDG.E R9, desc[UR38][R6.64] ;  /* 0x0000002606091981 */ /* 0x000ea2000c1e1900 */
[----:B------:R-:W-:-:S03]  /*8630*/  ISETP.NE.AND.EX P0, PT, R5, RZ, PT, P0 ;  /* 0x000000ff0500720c */ /* 0x000fc60003f05300 */
[----:B------:R-:W3:Y:S01]  /*8640*/  @P1 LDG.E R15, desc[UR38][R6.64] ;  /* 0x00000026060f1981 */ /* 0x000ee2000c1e1900 */
[----:B-1----:R-:W-:-:S04]  /*8650*/  ISETP.NE.U32.AND P2, PT, R2, RZ, PT ;  /* 0x000000ff0200720c */ /* 0x002fc80003f45070 */
[----:B------:R-:W-:-:S05]  /*8660*/  ISETP.NE.AND.EX P2, PT, R3, RZ, PT, P2 ;  /* 0x000000ff0300720c */ /* 0x000fca0003f45320 */
[----:B------:R-:W1:Y:S08]  /*8670*/  @P0 LDC.64 R2, c[0x0][0x778] ;  /* 0x0001de00ff020b82 */ /* 0x000e700000000a00 */
[----:B------:R-:W4:Y:S01]  /*8680*/  @P2 LDC.64 R12, c[0x0][0x780] ;  /* 0x0001e000ff0c2b82 */ /* 0x000f220000000a00 */
[----:B------:R-:W-:Y:S01]  /*8690*/  IMAD.MOV.U32 R5, RZ, RZ, RZ ;  /* 0x000000ffff057224 */ /* 0x000fe200078e00ff */
[----:B------:R-:W-:Y:S01]  /*86a0*/  ULDC UR4, c[0x0][0x280] ;  /* 0x0000a00000047ab9 */ /* 0x000fe20000000800 */
[----:B-1----:R-:W-:-:S05]  /*86b0*/  @P0 IMAD.WIDE R2, R8, 0x4, R2 ;  /* 0x0000000408020825 */ /* 0x002fca00078e0202 */
[----:B------:R4:W5:Y:S01]  /*86c0*/  @P0 LDG.E R5, desc[UR38][R2.64] ;  /* 0x0000002602050981 */ /* 0x000962000c1e1900 */
[----:B------:R-:W-:Y:S02]  /*86d0*/  IMAD.U32 R4, RZ, RZ, UR4 ;  /* 0x00000004ff047e24 */ /* 0x000fe4000f8e00ff */
[----:B----4-:R-:W-:Y:S01]  /*86e0*/  @P2 IMAD.WIDE R2, R8, 0x4, R12 ;  /* 0x0000000408022825 */ /* 0x010fe200078e020c */
[----:B------:R-:W-:-:S04]  /*86f0*/  VOTEU.ANY UP0, P1 ;  /* 0x00000000003f7886 */ /* 0x000fc80000800100 */
[----:B------:R1:W5:Y:S02]  /*8700*/  @P2 LDG.E R4, desc[UR38][R2.64] ;  /* 0x0000002602042981 */ /* 0x000364000c1e1900 */
[----:B-1----:R-:W-:Y:S01]  /*8710*/  CS2R R2, SRZ ;  /* 0x0000000000027805 */ /* 0x002fe2000001ff00 */
[----:B--2---:R-:W-:-:S05]  /*8720*/  @P1 IMAD R9, R8, 0x80, R9 ;  /* 0x0000008008091824 */ /* 0x004fca00078e0209 */
[----:B------:R-:W-:-:S04]  /*8730*/  @P1 SHF.R.S32.HI R12, RZ, 0x1f, R9 ;  /* 0x0000001fff0c1819 */ /* 0x000fc80000011409 */
[----:B------:R-:W-:-:S04]  /*8740*/  @P1 LEA.HI R12, R12, R9, RZ, 0x7 ;  /* 0x000000090c0c1211 */ /* 0x000fc800078f38ff */
[----:B------:R-:W-:Y:S02]  /*8750*/  @P1 LOP3.LUT R12, R12, 0xffffff80, RZ, 0xc0, !PT ;  /* 0xffffff800c0c1812 */ /* 0x000fe400078ec0ff */
[----:B---3--:R-:W-:Y:S02]  /*8760*/  @P1 R2UR UR4, R15 ;  /* 0x000000000f0412ca */ /* 0x008fe400000e0000 */
        /* <DEDUP_REMOVED lines=8> */
.L_x_714:
        /* <DEDUP_REMOVED lines=66> */
.L_x_753:
        /* <DEDUP_REMOVED lines=9> */
.L_x_717:
        /* <DEDUP_REMOVED lines=63> */
.L_x_728:
[----:B------:R-:W-:-:S04]  /*9090*/  SHF.L.U32 R21, R10, 0x1f, RZ ;  /* 0x0000001f0a157819 */ /* 0x000fc800000006ff */
[----:B-1----:R-:W1:Y:S02]  /*90a0*/  SYNCS.PHASECHK.TRANS64.TRYWAIT P1, [R12+URZ+0x30c40], R21 ;  /* 0x030c40150c0075a7 */ /* 0x002e64000802017f */
[----:B-12--5:R-:W-:Y:S05]  /*90b0*/  @!P1 BRA `(.L_x_720) ;  /* 0x0000001400189947 */ /* 0x026fea0003800000 */
.L_x_754:
[----:B------:R-:W-:Y:S05]  /*90c0*/  @P0 BRA `(.L_x_721) ;  /* 0x0000000000140947 */ /* 0x000fea0003800000 */
[----:B------:R-:W-:Y:S01]  /*90d0*/  ISETP.NE.AND P1, PT, R20, RZ, PT ;  /* 0x000000ff1400720c */ /* 0x000fe20003f25270 */
[----:B------:R-:W-:-:S04]  /*90e0*/  IMAD.MOV.U32 R3, RZ, RZ, 0x4200 ;  /* 0x00004200ff037424 */ /* 0x000fc800078e00ff */
[----:B------:R2:W-:Y:S08]  /*90f0*/  SYNCS.ARRIVE.TRANS64 RZ, [R12+URZ+0x30c30], R3 ;  /* 0x030c30030cff79a7 */ /* 0x0005f0000800003f */
[----:B------:R-:W-:Y:S05]  /*9100*/  @!P1 BRA `(.L_x_721) ;  /* 0x0000000000049947 */ /* 0x000fea0003800000 */
[----:B------:R-:W-:Y:S01]  /*9110*/  BPT.TRAP 0x1 ;  /* 0x000000040000795c */ /* 0x000fe20000300000 */
.L_x_721:
        /* <DEDUP_REMOVED lines=30> */
.L_x_755:
[----:B------:R-:W-:Y:S05]  /*9300*/  @P0 BRA `(.L_x_723) ;  /* 0x0000000000140947 */ /* 0x000fea0003800000 */
[----:B------:R-:W-:Y:S01]  /*9310*/  ISETP.NE.AND P1, PT, R20, RZ, PT ;  /* 0x000000ff1400720c */ /* 0x000fe20003f25270 */
[----:B------:R-:W-:-:S04]  /*9320*/  IMAD.MOV.U32 R2, RZ, RZ, 0x4200 ;  /* 0x00004200ff027424 */ /* 0x000fc800078e00ff */
[----:B------:R3:W-:Y:S08]  /*9330*/  SYNCS.ARRIVE.TRANS64 RZ, [R12+URZ+0x30c18], R2 ;  /* 0x030c18020cff79a7 */ /* 0x0007f0000800003f */
[----:B------:R-:W-:Y:S05]  /*9340*/  @!P1 BRA `(.L_x_723) ;  /* 0x0000000000049947 */ /* 0x000fea0003800000 */
[----:B------:R-:W-:Y:S01]  /*9350*/  BPT.TRAP 0x1 ;  /* 0x000000040000795c */ /* 0x000fe20000300000 */
.L_x_723:
        /* <DEDUP_REMOVED lines=22> */
.L_x_756:
        /* <DEDUP_REMOVED lines=9> */
.L_x_725:
        /* <DEDUP_REMOVED lines=24> */
.L_x_758:
[----:B------:R-:W-:Y:S05]  /*96d0*/  @P0 BRA `(.L_x_727) ;  /* 0x0000000000140947 */ /* 0x000fea0003800000 */
[----:B------:R-:W-:Y:S01]  /*96e0*/  ISETP.NE.AND P1, PT, R20, RZ, PT ;  /* 0x000000ff1400720c */ /* 0x000fe20003f25270 */
[----:B-1----:R-:W-:-:S04]  /*96f0*/  IMAD.MOV.U32 R5, RZ, RZ, 0x4200 ;  /* 0x00004200ff057424 */ /* 0x002fc800078e00ff */
[----:B------:R2:W-:Y:S08]  /*9700*/  SYNCS.ARRIVE.TRANS64 RZ, [R12+URZ+0x30c10], R5 ;  /* 0x030c10050cff79a7 */ /* 0x0005f0000800003f */
[----:B------:R-:W-:Y:S05]  /*9710*/  @!P1 BRA `(.L_x_727) ;  /* 0x0000000000049947 */ /* 0x000fea0003800000 */
[----:B------:R-:W-:Y:S01]  /*9720*/  BPT.TRAP 0x1 ;  /* 0x000000040000795c */ /* 0x000fe20000300000 */
.L_x_727:
        /* <DEDUP_REMOVED lines=23> */
.L_x_719:
[----:B------:R-:W-:-:S13]  /*98a0*/  ISETP.NE.AND P1, PT, R18, RZ, PT ;  /* 0x000000ff1200720c */ /* 0x000fda0003f25270 */
[----:B------:R-:W-:Y:S05]  /*98b0*/  @!P1 BRA `(.L_x_718) ;  /* 0x0000000000f89947 */ /* 0x000fea0003800000 */
[----:B------:R-:W-:-:S04]  /*98c0*/  SHF.L.U32 R13, R10, 0x1f, RZ ;  /* 0x0000001f0a0d7819 */ /* 0x000fc800000006ff */
[----:B------:R-:W1:Y:S02]  /*98d0*/  SYNCS.PHASECHK.TRANS64.TRYWAIT P1, [R12+URZ+0x30c40], R13 ;  /* 0x030c400d0c0075a7 */ /* 0x000e64000802017f */
[----:B-1----:R-:W-:Y:S05]  /*98e0*/  @!P1 BRA `(.L_x_729) ;  /* 0x0000000c00609947 */ /* 0x002fea0003800000 */
.L_x_759:
[----:B------:R-:W-:Y:S05]  /*98f0*/  @P0 BRA `(.L_x_730) ;  /* 0x0000000000140947 */ /* 0x000fea0003800000 */
[----:B------:R-:W-:Y:S01]  /*9900*/  ISETP.NE.AND P1, PT, R20, RZ, PT ;  /* 0x000000ff1400720c */ /* 0x000fe20003f25270 */
[----:B------:R-:W-:-:S04]  /*9910*/  IMAD.MOV.U32 R5, RZ, RZ, 0x4200 ;  /* 0x00004200ff057424 */ /* 0x000fc800078e00ff */
[----:B------:R2:W-:Y:S08]  /*9920*/  SYNCS.ARRIVE.TRANS64 RZ, [R12+URZ+0x30c30], R5 ;  /* 0x030c30050cff79a7 */ /* 0x0005f0000800003f */
[----:B------:R-:W-:Y:S05]  /*9930*/  @!P1 BRA `(.L_x_730) ;  /* 0x0000000000049947 */ /* 0x000fea0003800000 */
[----:B------:R-:W-:Y:S01]  /*9940*/  BPT.TRAP 0x1 ;  /* 0x000000040000795c */ /* 0x000fe20000300000 */
.L_x_730:
        /* <DEDUP_REMOVED lines=27> */
.L_x_760:
[----:B------:R-:W-:Y:S05]  /*9b00*/  @P0 BRA `(.L_x_732) ;  /* 0x0000000000140947 */ /* 0x000fea0003800000 */
[----:B------:R-:W-:Y:S01]  /*9b10*/  ISETP.NE.AND P0, PT, R20, RZ, PT ;  /* 0x000000ff1400720c */ /* 0x000fe20003f05270 */
[----:B------:R-:W-:-:S04]  /*9b20*/  IMAD.MOV.U32 R5, RZ, RZ, 0x4200 ;  /* 0x00004200ff057424 */ /* 0x000fc800078e00ff */
[----:B------:R3:W-:Y:S08]  /*9b30*/  SYNCS.ARRIVE.TRANS64 RZ, [R12+URZ+0x30c18], R5 ;  /* 0x030c18050cff79a7 */ /* 0x0007f0000800003f */
[----:B------:R-:W-:Y:S05]  /*9b40*/  @!P0 BRA `(.L_x_732) ;  /* 0x0000000000048947 */ /* 0x000fea0003800000 */
[----:B------:R-:W-:Y:S01]  /*9b50*/  BPT.TRAP 0x1 ;  /* 0x000000040000795c */ /* 0x000fe20000300000 */
.L_x_732:
        /* <DEDUP_REMOVED lines=20> */
.L_x_718:
[----:B------:R-:W3:Y:S01]  /*9ca0*/  S2R R2, SR_TID.X ;  /* 0x0000000000027919 */ /* 0x000ee20000002100 */
[----:B-12--5:R-:W-:Y:S01]  /*9cb0*/  IMAD R13, R0, 0x8, R12 ;  /* 0x00000008000d7824 */ /* 0x026fe200078e020c */
[----:B---3--:R-:W-:Y:S02]  /*9cc0*/  LOP3.LUT R3, R2, 0x7f, RZ, 0xc0, !PT ;  /* 0x0000007f02037812 */ /* 0x008fe400078ec0ff */
[----:B------:R-:W-:Y:S02]  /*9cd0*/  SHF.L.U32 R2, R10, 0x1f, RZ ;  /* 0x0000001f0a027819 */ /* 0x000fe400000006ff */
[----:B------:R-:W-:Y:S02]  /*9ce0*/  ISETP.NE.AND P1, PT, R3, RZ, PT ;  /* 0x000000ff0300720c */ /* 0x000fe40003f25270 */
[----:B------:R-:W1:Y:S02]  /*9cf0*/  SYNCS.PHASECHK.TRANS64.TRYWAIT P0, [R13+URZ+0x30c40], R2 ;  /* 0x030c40020d0075a7 */ /* 0x000e64000800017f */
[----:B-1----:R-:W-:Y:S09]  /*9d00*/  @!P0 BRA `(.L_x_733) ;  /* 0x0000000800808947 */ /* 0x002ff20003800000 */
.L_x_761:
[----:B------:R-:W-:Y:S05]  /*9d10*/  @P1 BRA `(.L_x_734) ;  /* 0x0000000000181947 */ /* 0x000fea0003800000 */
[----:B------:R-:W2:Y:S01]  /*9d20*/  S2R R3, SR_TID.X ;  /* 0x0000000000037919 */ /* 0x000ea20000002100 */
[----:B-1----:R-:W-:-:S04]  /*9d30*/  IMAD.MOV.U32 R2, RZ, RZ, 0x4200 ;  /* 0x00004200ff027424 */ /* 0x002fc800078e00ff */
[----:B------:R3:W-:Y:S01]  /*9d40*/  SYNCS.ARRIVE.TRANS64 RZ, [R13+URZ+0x30c30], R2 ;  /* 0x030c30020dff79a7 */ /* 0x0007e2000800003f */
[----:B--2---:R-:W-:-:S13]  /*9d50*/  LOP3.LUT P0, RZ, R3, 0x1f, RZ, 0xc0, !PT ;  /* 0x0000001f03ff7812 */ /* 0x004fda000780c0ff */
[----:B---3--:R-:W-:Y:S05]  /*9d60*/  @!P0 BRA `(.L_x_734) ;  /* 0x0000000000048947 */ /* 0x008fea0003800000 */
[----:B------:R-:W-:Y:S01]  /*9d70*/  BPT.TRAP 0x1 ;  /* 0x000000040000795c */ /* 0x000fe20000300000 */
.L_x_734:
        /* <DEDUP_REMOVED lines=34> */
.L_x_715:
[----:B------:R-:W-:Y:S05]  /*9fa0*/  BSYNC B0 ;  /* 0x0000000000007941 */ /* 0x000fea0003800000 */
.L_x_713:
[----:B------:R-:W-:-:S03]  /*9fb0*/  UMOV UR6, 0xffffffff ;  /* 0xffffffff00067882 */ /* 0x000fc60000000000 */
[----:B------:R-:W-:Y:S05]  /*9fc0*/  BRA.DIV UR6, `(.L_x_735) ;  /* 0x0000000606e47947 */ /* 0x000fea000b800000 */
[----:B------:R-:W-:-:S13]  /*9fd0*/  ELECT P6, URZ, PT ;  /* 0x00000000003f782f */ /* 0x000fda00038c0000 */
.L_x_764:
[----:B------:R-:W-:Y:S05]  /*9fe0*/  @!P6 BRA `(.L_x_614) ;  /* 0x000000000084e947 */ /* 0x000fea0003800000 */
[----:B----4-:R-:W3:Y:S02]  /*9ff0*/  LDL.LU R2, [R1+0x10] ;  /* 0x0000100001027983 */ /* 0x010ee40000300800 */
[----:B---3--:R-:W-:-:S04]  /*a000*/  LOP3.LUT R2, R2, 0x2, RZ, 0xfc, !PT ;  /* 0x0000000202027812 */ /* 0x008fc800078efcff */
[----:B------:R-:W-:-:S13]  /*a010*/  ISETP.NE.AND P2, PT, R2, 0x3, PT ;  /* 0x000000030200780c */ /* 0x000fda0003f45270 */
[----:B------:R-:W-:Y:S05]  /*a020*/  @!P2 BRA `(.L_x_736) ;  /* 0x000000000004a947 */ /* 0x000fea0003800000 */
[----:B--2---:R-:W-:Y:S01]  /*a030*/  BPT.TRAP 0x1 ;  /* 0x000000040000795c */ /* 0x004fe20000300000 */
.L_x_736:
        /* <DEDUP_REMOVED lines=15> */
.L_x_765:
[----:B------:R-:W3:Y:S02]  /*a130*/  SYNCS.PHASECHK.TRANS64.TRYWAIT P0, [R11+URZ], R2 ;  /* 0x000000020b0075a7 */ /* 0x000ee4000800017f */
[----:B---3--:R-:W-:Y:S05]  /*a140*/  @!P0 BRA `(.L_x_738) ;  /* 0x0000000400b88947 */ /* 0x008fea0003800000 */
.L_x_766:
[----:B------:R-:W-:Y:S05]  /*a150*/  @!P2 BRA `(.L_x_739) ;  /* 0x000000000004a947 */ /* 0x000fea0003800000 */
[----:B--2---:R-:W-:Y:S01]  /*a160*/  BPT.TRAP 0x1 ;  /* 0x000000040000795c */ /* 0x004fe20000300000 */
.L_x_739:
[----:B------:R-:W-:-:S04]  /*a170*/  VIADD R0, R6, 0x30c40 ;  /* 0x00030c4006007836 */ /* 0x000fc80000000000 */
[----:B------:R-:W-:-:S04]  /*a180*/  IMAD R9, R9, 0x8, R0 ;  /* 0x0000000809097824 */ /* 0x000fc800078e0200 */
[----:B------:R-:W4:Y:S02]  /*a190*/  SYNCS.PHASECHK.TRANS64.TRYWAIT P0, [R9+URZ], R4 ;  /* 0x00000004090075a7 */ /* 0x000f24000800017f */
[----:B----4-:R-:W-:Y:S05]  /*a1a0*/  @!P0 BRA `(.L_x_740) ;  /* 0x0000000400b48947 */ /* 0x010fea0003800000 */
.L_x_767:
[----:B------:R-:W-:-:S07]  /*a1b0*/  IMAD R3, R3, 0x8, R0 ;  /* 0x0000000803037824 */ /* 0x000fce00078e0200 */
.L_x_741:
[----:B------:R1:W1:Y:S02]  /*a1c0*/  SYNCS.PHASECHK.TRANS64.TRYWAIT P0, [R3+URZ], R2 ;  /* 0x00000002030075a7 */ /* 0x000264000800017f */
[----:B-1----:R-:W-:Y:S05]  /*a1d0*/  @!P0 NANOSLEEP.SYNCS 0x989680 ;  /* 0x009896800000895d */ /* 0x002fea0003900000 */
[----:B------:R-:W1:Y:S02]  /*a1e0*/  @!P0 SYNCS.PHASECHK.TRANS64 P0, [R3+URZ], R2 ;  /* 0x00000002030085a7 */ /* 0x000e64000800007f */
[----:B-1----:R-:W-:Y:S05]  /*a1f0*/  @!P0 BRA `(.L_x_741) ;  /* 0xfffffffc00f08947 */ /* 0x002fea000383ffff */
.L_x_614:
[----:B--2---:R-:W-:Y:S05]  /*a200*/  BSYNC B6 ;  /* 0x0000000000067941 */ /* 0x004fea0003800000 */
.L_x_608:
[----:B------:R-:W-:Y:S05]  /*a210*/  EXIT ;  /* 0x000000000000794d */ /* 0x000fea0003800000 */
.L_x_624:
[----:B------:R-:W-:Y:S02]  /*a220*/  IMAD.MOV.U32 R12, RZ, RZ, RZ ;  /* 0x000000ffff0c7224 */ /* 0x000fe400078e00ff */
[----:B------:R-:W-:Y:S02]  /*a230*/  IMAD.MOV.U32 R11, RZ, RZ, 0x1f ;  /* 0x0000001fff0b7424 */ /* 0x000fe400078e00ff */
[----:B------:R-:W-:-:S07]  /*a240*/  IMAD.MOV.U32 R15, RZ, RZ, -0x1 ;  /* 0xffffffffff0f7424 */ /* 0x000fce00078e00ff */
[----:B------:R-:W-:Y:S05]  /*a250*/  WARPSYNC.COLLECTIVE R15, `(.L_x_742) ;  /* 0x000000000f087348 */ /* 0x000fea0003c00000 */
[----:B------:R1:W2:Y:S02]  /*a260*/  SHFL.IDX P6, R14, R13, R12, R11 ;  /* 0x0000000c0d0e7389 */ /* 0x0002a400000c000b */
[----:B-12---:R-:W-:Y:S01]  /*a270*/  ENDCOLLECTIVE ;  /* 0x000000000000791b */ /* 0x006fe20003800000 */
.L_x_742:
[----:B------:R-:W-:Y:S05]  /*a280*/  BRA `(.L_x_743) ;  /* 0xffffff6c00b87947 */ /* 0x000fea000383ffff */
.L_x_626:
[----:B--2---:R2:W3:Y:S02]  /*a290*/  SYNCS.PHASECHK.TRANS64.TRYWAIT P0, [R226+URZ+0x30c00], R15 ;  /* 0x030c000fe20075a7 */ /* 0x0044e4000800017f */
[----:B---3--:R-:W-:Y:S05]  /*a2a0*/  @!P0 NANOSLEEP.SYNCS 0x989680 ;  /* 0x009896800000895d */ /* 0x008fea0003900000 */
[----:B------:R-:W3:Y:S02]  /*a2b0*/  @!P0 SYNCS.PHASECHK.TRANS64 P0, [R226+URZ+0x30c00], R15 ;  /* 0x030c000fe20085a7 */ /* 0x000ee4000800007f */
[----:B---3--:R-:W-:Y:S05]  /*a2c0*/  @!P0 BRA `(.L_x_626) ;  /* 0xfffffffc00f08947 */ /* 0x008fea000383ffff */
[----:B------:R-:W-:Y:S05]  /*a2d0*/  BRA `(.L_x_625) ;  /* 0xffffff70001c7947 */ /* 0x000fea000383ffff */
.L_x_630:
[----:B--2---:R2:W3:Y:S02]  /*a2e0*/  SYNCS.PHASECHK.TRANS64.TRYWAIT P1, [R9+URZ+0x30c10], R12 ;  /* 0x030c100c090075a7 */ /* 0x0044e4000802017f */
[----:B---3--:R-:W-:Y:S05]  /*a2f0*/  @!P1 NANOSLEEP.SYNCS 0x989680 ;  /* 0x009896800000995d */ /* 0x008fea0003900000 */
[----:B------:R-:W3:Y:S02]  /*a300*/  @!P1 SYNCS.PHASECHK.TRANS64 P1, [R9+URZ+0x30c10], R12 ;  /* 0x030c100c090095a7 */ /* 0x000ee4000802007f */
[----:B---3--:R-:W-:Y:S05]  /*a310*/  @!P1 BRA `(.L_x_630) ;  /* 0xfffffffc00f09947 */ /* 0x008fea000383ffff */
[----:B------:R-:W-:Y:S05]  /*a320*/  BRA `(.L_x_629) ;  /* 0xffffff7400f07947 */ /* 0x000fea000383ffff */
.L_x_634:
[----:B------:R1:W1:Y:S02]  /*a330*/  SYNCS.PHASECHK.TRANS64.TRYWAIT P1, [R9+URZ+0x30c30], R12 ;  /* 0x030c300c090075a7 */ /* 0x000264000802017f */
[----:B-1----:R-:W-:Y:S05]  /*a340*/  @!P1 NANOSLEEP.SYNCS 0x989680 ;  /* 0x009896800000995d */ /* 0x002fea0003900000 */
[----:B------:R-:W1:Y:S02]  /*a350*/  @!P1 SYNCS.PHASECHK.TRANS64 P1, [R9+URZ+0x30c30], R12 ;  /* 0x030c300c090095a7 */ /* 0x000e64000802007f */
[----:B-1----:R-:W-:Y:S05]  /*a360*/  @!P1 BRA `(.L_x_634) ;  /* 0xfffffffc00f09947 */ /* 0x002fea000383ffff */
[----:B------:R-:W-:Y:S05]  /*a370*/  BRA `(.L_x_633) ;  /* 0xffffff7c00007947 */ /* 0x000fea000383ffff */
.L_x_678:
[----:B------:R-:W-:Y:S01]  /*a380*/  BSSY B0, `(.L_x_744) ;  /* 0x0000005000007945 */ /* 0x000fe20003800000 */
[----:B------:R-:W-:-:S07]  /*a390*/  IMAD.MOV.U32 R15, RZ, RZ, -0x1 ;  /* 0xffffffffff0f7424 */ /* 0x000fce00078e00ff */
[----:B------:R-:W-:Y:S05]  /*a3a0*/  WARPSYNC.COLLECTIVE R15, `(.L_x_745) ;  /* 0x000000000f087348 */ /* 0x000fea0003c00000 */
[----:B------:R-:W-:Y:S01]  /*a3b0*/  NOP ;  /* 0x0000000000007918 */ /* 0x000fe20000000000 */
[----:B------:R-:W-:Y:S01]  /*a3c0*/  ENDCOLLECTIVE ;  /* 0x000000000000791b */ /* 0x000fe20003800000 */
.L_x_745:
[----:B------:R-:W-:Y:S05]  /*a3d0*/  BSYNC B0 ;  /* 0x0000000000007941 */ /* 0x000fea0003800000 */
.L_x_744:
[----:B------:R-:W-:Y:S05]  /*a3e0*/  BRA `(.L_x_746) ;  /* 0xffffffd0007c7947 */ /* 0x000fea000383ffff */
.L_x_690:
[----:B------:R-:W-:Y:S01]  /*a3f0*/  BSSY B0, `(.L_x_747) ;  /* 0x0000005000007945 */ /* 0x000fe20003800000 */
[----:B------:R-:W-:-:S07]  /*a400*/  IMAD.MOV.U32 R15, RZ, RZ, -0x1 ;  /* 0xffffffffff0f7424 */ /* 0x000fce00078e00ff */
[----:B------:R-:W-:Y:S05]  /*a410*/  WARPSYNC.COLLECTIVE R15, `(.L_x_748) ;  /* 0x000000000f087348 */ /* 0x000fea0003c00000 */
[----:B------:R-:W-:Y:S01]  /*a420*/  NOP ;  /* 0x0000000000007918 */ /* 0x000fe20000000000 */
[----:B------:R-:W-:Y:S01]  /*a430*/  ENDCOLLECTIVE ;  /* 0x000000000000791b */ /* 0x000fe20003800000 */
.L_x_748:
[----:B------:R-:W-:Y:S05]  /*a440*/  BSYNC B0 ;  /* 0x0000000000007941 */ /* 0x000fea0003800000 */
.L_x_747:
[----:B------:R-:W-:Y:S05]  /*a450*/  BRA `(.L_x_749) ;  /* 0xffffffd400947947 */ /* 0x000fea000383ffff */
.L_x_703:
[----:B------:R-:W-:Y:S01]  /*a460*/  BSSY B0, `(.L_x_750) ;  /* 0x0000005000007945 */ /* 0x000fe20003800000 */
[----:B------:R-:W-:-:S07]  /*a470*/  IMAD.MOV.U32 R15, RZ, RZ, -0x1 ;  /* 0xffffffffff0f7424 */ /* 0x000fce00078e00ff */
[----:B------:R-:W-:Y:S05]  /*a480*/  WARPSYNC.COLLECTIVE R15, `(.L_x_751) ;  /* 0x000000000f087348 */ /* 0x000fea0003c00000 */
[----:B------:R-:W-:Y:S01]  /*a490*/  NOP ;  /* 0x0000000000007918 */ /* 0x000fe20000000000 */
[----:B------:R-:W-:Y:S01]  /*a4a0*/  ENDCOLLECTIVE ;  /* 0x000000000000791b */ /* 0x000fe20003800000 */
.L_x_751:
[----:B------:R-:W-:Y:S05]  /*a4b0*/  BSYNC B0 ;  /* 0x0000000000007941 */ /* 0x000fea0003800000 */
.L_x_750:
[----:B------:R-:W-:Y:S05]  /*a4c0*/  BRA `(.L_x_752) ;  /* 0xffffffd800b07947 */ /* 0x000fea000383ffff */
.L_x_716:
[----:B-1----:R1:W2:Y:S02]  /*a4d0*/  SYNCS.PHASECHK.TRANS64.TRYWAIT P1, [R12+URZ+0x30c20], R3 ;  /* 0x030c20030c0075a7 */ /* 0x0022a4000802017f */
[----:B--2---:R-:W-:Y:S05]  /*a4e0*/  @!P1 NANOSLEEP.SYNCS 0x989680 ;  /* 0x009896800000995d */ /* 0x004fea0003900000 */
[----:B------:R-:W2:Y:S02]  /*a4f0*/  @!P1 SYNCS.PHASECHK.TRANS64 P1, [R12+URZ+0x30c20], R3 ;  /* 0x030c20030c0095a7 */ /* 0x000ea4000802007f */
[----:B--2---:R-:W-:Y:S05]  /*a500*/  @!P1 BRA `(.L_x_716) ;  /* 0xfffffffc00f09947 */ /* 0x004fea000383ffff */
[----:B------:R-:W-:Y:S05]  /*a510*/  BRA `(.L_x_753) ;  /* 0xffffffe400bc7947 */ /* 0x000fea000383ffff */
.L_x_720:
[----:B-1----:R1:W2:Y:S02]  /*a520*/  SYNCS.PHASECHK.TRANS64.TRYWAIT P1, [R12+URZ+0x30c40], R21 ;  /* 0x030c40150c0075a7 */ /* 0x0022a4000802017f */
[----:B--2---:R-:W-:Y:S05]  /*a530*/  @!P1 NANOSLEEP.SYNCS 0x989680 ;  /* 0x009896800000995d */ /* 0x004fea0003900000 */
[----:B------:R-:W2:Y:S02]  /*a540*/  @!P1 SYNCS.PHASECHK.TRANS64 P1, [R12+URZ+0x30c40], R21 ;  /* 0x030c40150c0095a7 */ /* 0x000ea4000802007f */
[----:B--2---:R-:W-:Y:S05]  /*a550*/  @!P1 BRA `(.L_x_720) ;  /* 0xfffffffc00f09947 */ /* 0x004fea000383ffff */
[----:B------:R-:W-:Y:S05]  /*a560*/  BRA `(.L_x_754) ;  /* 0xffffffe800d47947 */ /* 0x000fea000383ffff */
.L_x_722:
[----:B--2---:R2:W3:Y:S02]  /*a570*/  SYNCS.PHASECHK.TRANS64.TRYWAIT P1, [R12+URZ+0x30c28], R21 ;  /* 0x030c28150c0075a7 */ /* 0x0044e4000802017f */
[----:B---3--:R-:W-:Y:S05]  /*a580*/  @!P1 NANOSLEEP.SYNCS 0x989680 ;  /* 0x009896800000995d */ /* 0x008fea0003900000 */
[----:B------:R-:W3:Y:S02]  /*a590*/  @!P1 SYNCS.PHASECHK.TRANS64 P1, [R12+URZ+0x30c28], R21 ;  /* 0x030c28150c0095a7 */ /* 0x000ee4000802007f */
[----:B---3--:R-:W-:Y:S05]  /*a5a0*/  @!P1 BRA `(.L_x_722) ;  /* 0xfffffffc00f09947 */ /* 0x008fea000383ffff */
[----:B------:R-:W-:Y:S05]  /*a5b0*/  BRA `(.L_x_755) ;  /* 0xffffffec00507947 */ /* 0x000fea000383ffff */
.L_x_724:
[----:B---3--:R3:W4:Y:S02]  /*a5c0*/  SYNCS.PHASECHK.TRANS64.TRYWAIT P1, [R12+URZ+0x30c48], R21 ;  /* 0x030c48150c0075a7 */ /* 0x008724000802017f */
[----:B----4-:R-:W-:Y:S05]  /*a5d0*/  @!P1 NANOSLEEP.SYNCS 0x989680 ;  /* 0x009896800000995d */ /* 0x010fea0003900000 */
[----:B------:R-:W4:Y:S02]  /*a5e0*/  @!P1 SYNCS.PHASECHK.TRANS64 P1, [R12+URZ+0x30c48], R21 ;  /* 0x030c48150c0095a7 */ /* 0x000f24000802007f */
[----:B----4-:R-:W-:Y:S05]  /*a5f0*/  @!P1 BRA `(.L_x_724) ;  /* 0xfffffffc00f09947 */ /* 0x010fea000383ffff */
[----:B------:R-:W-:Y:S05]  /*a600*/  BRA `(.L_x_756) ;  /* 0xffffffec00ac7947 */ /* 0x000fea000383ffff */
.L_x_726:
[----:B------:R-:W-:-:S07]  /*a610*/  SHF.L.U32 R5, R10, 0x1f, RZ ;  /* 0x0000001f0a057819 */ /* 0x000fce00000006ff */
.L_x_757:
[----:B-1----:R1:W2:Y:S02]  /*a620*/  SYNCS.PHASECHK.TRANS64.TRYWAIT P1, [R12+URZ+0x30c20], R5 ;  /* 0x030c20050c0075a7 */ /* 0x0022a4000802017f */
[----:B--2---:R-:W-:Y:S05]  /*a630*/  @!P1 NANOSLEEP.SYNCS 0x989680 ;  /* 0x009896800000995d */ /* 0x004fea0003900000 */
[----:B------:R-:W2:Y:S02]  /*a640*/  @!P1 SYNCS.PHASECHK.TRANS64 P1, [R12+URZ+0x30c20], R5 ;  /* 0x030c20050c0095a7 */ /* 0x000ea4000802007f */
[----:B--2---:R-:W-:Y:S05]  /*a650*/  @!P1 BRA `(.L_x_757) ;  /* 0xfffffffc00f09947 */ /* 0x004fea000383ffff */
[----:B------:R-:W-:Y:S05]  /*a660*/  BRA `(.L_x_758) ;  /* 0xfffffff000187947 */ /* 0x000fea000383ffff */
.L_x_729:
[----:B-1----:R1:W2:Y:S02]  /*a670*/  SYNCS.PHASECHK.TRANS64.TRYWAIT P1, [R12+URZ+0x30c40], R13 ;  /* 0x030c400d0c0075a7 */ /* 0x0022a4000802017f */
[----:B--2---:R-:W-:Y:S05]  /*a680*/  @!P1 NANOSLEEP.SYNCS 0x989680 ;  /* 0x009896800000995d */ /* 0x004fea0003900000 */
[----:B------:R-:W2:Y:S02]  /*a690*/  @!P1 SYNCS.PHASECHK.TRANS64 P1, [R12+URZ+0x30c40], R13 ;  /* 0x030c400d0c0095a7 */ /* 0x000ea4000802007f */
[----:B--2---:R-:W-:Y:S05]  /*a6a0*/  @!P1 BRA `(.L_x_729) ;  /* 0xfffffffc00f09947 */ /* 0x004fea000383ffff */
[----:B------:R-:W-:Y:S05]  /*a6b0*/  BRA `(.L_x_759) ;  /* 0xfffffff0008c7947 */ /* 0x000fea000383ffff */
.L_x_731:
[----:B--2---:R2:W3:Y:S02]  /*a6c0*/  SYNCS.PHASECHK.TRANS64.TRYWAIT P1, [R12+URZ+0x30c28], R13 ;  /* 0x030c280d0c0075a7 */ /* 0x0044e4000802017f */
[----:B---3--:R-:W-:Y:S05]  /*a6d0*/  @!P1 NANOSLEEP.SYNCS 0x989680 ;  /* 0x009896800000995d */ /* 0x008fea0003900000 */
[----:B------:R-:W3:Y:S02]  /*a6e0*/  @!P1 SYNCS.PHASECHK.TRANS64 P1, [R12+URZ+0x30c28], R13 ;  /* 0x030c280d0c0095a7 */ /* 0x000ee4000802007f */
[----:B---3--:R-:W-:Y:S05]  /*a6f0*/  @!P1 BRA `(.L_x_731) ;  /* 0xfffffffc00f09947 */ /* 0x008fea000383ffff */
[----:B------:R-:W-:Y:S05]  /*a700*/  BRA `(.L_x_760) ;  /* 0xfffffff000fc7947 */ /* 0x000fea000383ffff */
.L_x_733:
[----:B-1----:R1:W2:Y:S02]  /*a710*/  SYNCS.PHASECHK.TRANS64.TRYWAIT P0, [R13+URZ+0x30c40], R2 ;  /* 0x030c40020d0075a7 */ /* 0x0022a4000800017f */
[----:B--2---:R-:W-:Y:S05]  /*a720*/  @!P0 NANOSLEEP.SYNCS 0x989680 ;  /* 0x009896800000895d */ /* 0x004fea0003900000 */
[----:B------:R-:W2:Y:S02]  /*a730*/  @!P0 SYNCS.PHASECHK.TRANS64 P0, [R13+URZ+0x30c40], R2 ;  /* 0x030c40020d0085a7 */ /* 0x000ea4000800007f */
[----:B--2---:R-:W-:Y:S05]  /*a740*/  @!P0 BRA `(.L_x_733) ;  /* 0xfffffffc00f08947 */ /* 0x004fea000383ffff */
[----:B------:R-:W-:Y:S05]  /*a750*/  BRA `(.L_x_761) ;  /* 0xfffffff4006c7947 */ /* 0x000fea000383ffff */
.L_x_735:
[----:B------:R-:W-:Y:S01]  /*a760*/  BSSY B0, `(.L_x_762) ;  /* 0x0000006000007945 */ /* 0x000fe20003800000 */
[----:B------:R-:W-:-:S07]  /*a770*/  IMAD.MOV.U32 R15, RZ, RZ, -0x1 ;  /* 0xffffffffff0f7424 */ /* 0x000fce00078e00ff */
[----:B--2-4-:R-:W-:Y:S05]  /*a780*/  WARPSYNC.COLLECTIVE R15, `(.L_x_763) ;  /* 0x000000000f0c7348 */ /* 0x014fea0003c00000 */
[----:B------:R-:W-:Y:S02]  /*a790*/  ELECT P6, UR62, PT ;  /* 0x00000000003e782f */ /* 0x000fe400038c0000 */
[----:B------:R-:W-:Y:S01]  /*a7a0*/  MOV R14, UR62 ;  /* 0x0000003e000e7c02 */ /* 0x000fe20008000f00 */
[----:B--2-4-:R-:W-:Y:S10]  /*a7b0*/  ENDCOLLECTIVE ;  /* 0x000000000000791b */ /* 0x014ff40003800000 */
.L_x_763:
[----:B------:R-:W-:Y:S05]  /*a7c0*/  BSYNC B0 ;  /* 0x0000000000007941 */ /* 0x000fea0003800000 */
.L_x_762:
[----:B------:R-:W-:Y:S05]  /*a7d0*/  BRA `(.L_x_764) ;  /* 0xfffffff800007947 */ /* 0x000fea000383ffff */
.L_x_737:
[----:B-1----:R1:W3:Y:S02]  /*a7e0*/  SYNCS.PHASECHK.TRANS64.TRYWAIT P0, [R7+URZ], R4 ;  /* 0x00000004070075a7 */ /* 0x0022e4000800017f */
[----:B---3--:R-:W-:Y:S05]  /*a7f0*/  @!P0 NANOSLEEP.SYNCS 0x989680 ;  /* 0x009896800000895d */ /* 0x008fea0003900000 */
[----:B------:R-:W3:Y:S02]  /*a800*/  @!P0 SYNCS.PHASECHK.TRANS64 P0, [R7+URZ], R4 ;  /* 0x00000004070085a7 */ /* 0x000ee4000800007f */
[----:B---3--:R-:W-:Y:S05]  /*a810*/  @!P0 BRA `(.L_x_737) ;  /* 0xfffffffc00f08947 */ /* 0x008fea000383ffff */
[----:B------:R-:W-:Y:S05]  /*a820*/  BRA `(.L_x_765) ;  /* 0xfffffff800407947 */ /* 0x000fea000383ffff */
.L_x_738:
[----:B---3--:R3:W4:Y:S02]  /*a830*/  SYNCS.PHASECHK.TRANS64.TRYWAIT P0, [R11+URZ], R2 ;  /* 0x000000020b0075a7 */ /* 0x008724000800017f */
[----:B----4-:R-:W-:Y:S05]  /*a840*/  @!P0 NANOSLEEP.SYNCS 0x989680 ;  /* 0x009896800000895d */ /* 0x010fea0003900000 */
[----:B------:R-:W4:Y:S02]  /*a850*/  @!P0 SYNCS.PHASECHK.TRANS64 P0, [R11+URZ], R2 ;  /* 0x000000020b0085a7 */ /* 0x000f24000800007f */
[----:B----4-:R-:W-:Y:S05]  /*a860*/  @!P0 BRA `(.L_x_738) ;  /* 0xfffffffc00f08947 */ /* 0x010fea000383ffff */
[----:B------:R-:W-:Y:S05]  /*a870*/  BRA `(.L_x_766) ;  /* 0xfffffff800347947 */ /* 0x000fea000383ffff */
.L_x_740:
[----:B----4-:R4:W1:Y:S02]  /*a880*/  SYNCS.PHASECHK.TRANS64.TRYWAIT P0, [R9+URZ], R4 ;  /* 0x00000004090075a7 */ /* 0x010864000800017f */
[----:B-1----:R-:W-:Y:S05]  /*a890*/  @!P0 NANOSLEEP.SYNCS 0x989680 ;  /* 0x009896800000895d */ /* 0x002fea0003900000 */
[----:B------:R-:W1:Y:S02]  /*a8a0*/  @!P0 SYNCS.PHASECHK.TRANS64 P0, [R9+URZ], R4 ;  /* 0x00000004090085a7 */ /* 0x000e64000800007f */
[----:B-1----:R-:W-:Y:S05]  /*a8b0*/  @!P0 BRA `(.L_x_740) ;  /* 0xfffffffc00f08947 */ /* 0x002fea000383ffff */
[----:B------:R-:W-:Y:S05]  /*a8c0*/  BRA `(.L_x_767) ;  /* 0xfffffff800387947 */ /* 0x000fea000383ffff */
.L_x_768:
        /* <DEDUP_REMOVED lines=11> */
.L_x_3698:


//--------------------- .text._ZN7cutlass13device_kernelIN5flash11enable_sm90INS1_16FlashAttnBwdSm90INS1_25CollectiveMainloopBwdSm90ILi2ELi2ELi2EN4cute5tupleIJNS5_1CILi1EEES8_S8_EEENS6_IJNS7_ILi128EEESA_NS7_ILi64EEEEEENS_10bfloat16_tEfNS_4arch4Sm90ELb0ELb0ELb0ELb1ELb0ELb1ELb0ELb0ELi2ELi1ELi2ELi2ELb0EEENS1_24CollectiveEpilogueBwdGQAISC_fSF_Li256ELb1ELb0EEENS1_19SingleTileSchedulerILb1ELb0ELb0ELi128EEEEEEEEEvNT_6ParamsE --------------------------
	.section	.text._ZN7cutlass13device_kernelIN5flash11enable_sm90INS1_16FlashAttnBwdSm90INS1_25CollectiveMainloopBwdSm90ILi2ELi2ELi2EN4cute5tupleIJNS5_1CILi1EEES8_S8_EEENS6_IJNS7_ILi128EEESA_NS7_ILi64EEEEEENS_10bfloat16_tEfNS_4arch4Sm90ELb0ELb0ELb0ELb1ELb0ELb1ELb0ELb0ELi2ELi1ELi2ELi2ELb0EEENS1_24CollectiveEpilogueBwdGQAISC_fSF_Li256ELb1ELb0EEENS1_19SingleTileSchedulerILb1ELb0ELb0ELi128EEEEEEEEEvNT_6ParamsE,"ax",@progbits
	.align	128
.text._ZN7cutlass13device_kernelIN5flash11enable_sm90INS1_16FlashAttnBwdSm90INS1_25CollectiveMainloopBwdSm90ILi2ELi2ELi2EN4cute5tupleIJNS5_1CILi1EEES8_S8_EEENS6_IJNS7_ILi128EEESA_NS7_ILi64EEEEEENS_10bfloat16_tEfNS_4arch4Sm90ELb0ELb0ELb0ELb1ELb0ELb1ELb0ELb0ELi2ELi1ELi2ELi2ELb0EEENS1_24CollectiveEpilogueBwdGQAISC_fSF_Li256ELb1ELb0EEENS1_19SingleTileSchedulerILb1ELb0ELb0ELi128EEEEEEEEEvNT_6ParamsE:
        .type           _ZN7cutlass13device_kernelIN5flash11enable_sm90INS1_16FlashAttnBwdSm90INS1_25CollectiveMainloopBwdSm90ILi2ELi2ELi2EN4cute5tupleIJNS5_1CILi1EEES8_S8_EEENS6_IJNS7_ILi128EEESA_NS7_ILi64EEEEEENS_10bfloat16_tEfNS_4arch4Sm90ELb0ELb0ELb0ELb1ELb0ELb1ELb0ELb0ELi2ELi1ELi2ELi2ELb0EEENS1_24CollectiveEpilogueBwdGQAISC_fSF_Li256ELb1ELb0EEENS1_19SingleTileSchedulerILb1ELb0ELb0ELi128EEEEEEEEEvNT_6ParamsE,@function
        .size           _ZN7cutlass13device_kernelIN5flash11enable_sm90INS1_16FlashAttnBwdSm90INS1_25CollectiveMainloopBwdSm90ILi2ELi2ELi2EN4cute5tupleIJNS5_1CILi1EEES8_S8_EEENS6_IJNS7_ILi128EEESA_NS7_ILi64EEEEEENS_10bfloat16_tEfNS_4arch4Sm90ELb0ELb0ELb0ELb1ELb0ELb1ELb0ELb0ELi2ELi1ELi2ELi2ELb0EEENS1_24CollectiveEpilogueBwdGQAISC_fSF_Li256ELb1ELb0EEENS1_19SingleTileSchedulerILb1ELb0ELb0ELi128EEEEEEEEEvNT_6ParamsE,(.L_x_3699 - _ZN7cutlass13device_kernelIN5flash11enable_sm90INS1_16FlashAttnBwdSm90INS1_25CollectiveMainloopBwdSm90ILi2ELi2ELi2EN4cute5tupleIJNS5_1CILi1EEES8_S8_EEENS6_IJNS7_ILi128EEESA_NS7_ILi64EEEEEENS_10bfloat16_tEfNS_4arch4Sm90ELb0ELb0ELb0ELb1ELb0ELb1ELb0ELb0ELi2ELi1ELi2ELi2ELb0EEENS1_24CollectiveEpilogueBwdGQAISC_fSF_Li256ELb1ELb0EEENS1_19SingleTileSchedulerILb1ELb0ELb0ELi128EEEEEEEEEvNT_6ParamsE)
        .other          _ZN7cutlass13device_kernelIN5flash11enable_sm90INS1_16FlashAttnBwdSm90INS1_25CollectiveMainloopBwdSm90ILi2ELi2ELi2EN4cute5tupleIJNS5_1CILi1EEES8_S8_EEENS6_IJNS7_ILi128EEESA_NS7_ILi64EEEEEENS_10bfloat16_tEfNS_4arch4Sm90ELb0ELb0ELb0ELb1ELb0ELb1ELb0ELb0ELi2ELi1ELi2ELi2ELb0EEENS1_24CollectiveEpilogueBwdGQAISC_fSF_Li256ELb1ELb0EEENS1_19SingleTileSchedulerILb1ELb0ELb0ELi128EEEEEEEEEvNT_6ParamsE,@"STO_CUDA_ENTRY STV_DEFAULT"
_ZN7cutlass13device_kernelIN5flash11enable_sm90INS1_16FlashAttnBwdSm90INS1_25CollectiveMainloopBwdSm90ILi2ELi2ELi2EN4cute5tupleIJNS5_1CILi1EEES8_S8_EEENS6_IJNS7_ILi128EEESA_NS7_ILi64EEEEEENS_10bfloat16_tEfNS_4arch4Sm90ELb0ELb0ELb0ELb1ELb0ELb1ELb0ELb0ELi2ELi1ELi2ELi2ELb0EEENS1_24CollectiveEpilogueBwdGQAISC_fSF_Li256ELb1ELb0EEENS1_19SingleTileSchedulerILb1ELb0ELb0ELi128EEEEEEEEEvNT_6ParamsE:
        /* <DEDUP_REMOVED lines=23> */
.L_x_770:
[----:B------:R-:W-:Y:S05]  /*0170*/  BSYNC B0 ;  /* 0x0000000000007941 */ /* 0x000fea0003800000 */
.L_x_769:
        /* <DEDUP_REMOVED lines=34> */
.L_x_771:
        /* <DEDUP_REMOVED lines=22> */
.L_x_772:
        /* <DEDUP_REMOVED lines=9> */
.L_x_775:
        /* <DEDUP_REMOVED lines=20> */
.L_x_776:
        /* <DEDUP_REMOVED lines=10> */
.L_x_778:
[----:B------:R-:W2:Y:S02]  /*0770*/  LDC R0, c[0x0][0x8c4] ;  /* 0x00023100ff007b82 */ /* 0x000ea40000000800 */
.L_x_777:
        /* <DEDUP_REMOVED lines=19> */
.L_x_780:
        /* <DEDUP_REMOVED lines=10> */
.L_x_781:
        /* <DEDUP_REMOVED lines=8> */
.L_x_782:
        /* <DEDUP_REMOVED lines=9> */
.L_x_783:
        /* <DEDUP_REMOVED lines=55> */
.L_x_786:
        /* <DEDUP_REMOVED lines=15> */
.L_x_785:
        /* <DEDUP_REMOVED lines=22> */
.L_x_788:
        /* <DEDUP_REMOVED lines=15> */
.L_x_787:
[----:B------:R-:W-:Y:S01]  /*1110*/  SHF.R.S32.HI R3, RZ, 0x1f, R16 ;  /* 0x0000001fff037819 */ /* 0x000fe20000011410 */
[----:B------:R-:W-:-:S03]  /*1120*/  UMOV UR4, 0xffffffff ;  /* 0xffffffff00047882 */ /* 0x000fc60000000000 */
[----:B------:R-:W-:-:S04]  /*1130*/  LEA.HI R0, R3, R16, RZ, 0x7 ;  /* 0x0000001003007211 */ /* 0x000fc800078f38ff */
[----:B------:R-:W-:Y:S01]  /*1140*/  SHF.R.S32.HI R13, RZ, 0x7, R0 ;  /* 0x00000007ff0d7819 */ /* 0x000fe20000011400 */
[----:B------:R-:W-:Y:S06]  /*1150*/  BRA.DIV UR4, `(.L_x_789) ;  /* 0x0000007204907947 */ /* 0x000fec000b800000 */
[----:B------:R1:W2:Y:S02]  /*1160*/  SHFL.IDX PT, R14, R13, RZ, 0x1f ;  /* 0x00001fff0d0e7589 */ /* 0x0002a400000e0000 */
.L_x_865:
        /* <DEDUP_REMOVED lines=30> */
.L_x_790:
        /* <DEDUP_REMOVED lines=108> */
.L_x_802:
[----:B------:R-:W-:-:S13]  /*1a10*/  ISETP.NE.AND P0, PT, R4, 0x3, PT ;  /* 0x000000030400780c */ /* 0x000fda0003f05270 */
[----:B-1----:R-:W-:Y:S05]  /*1a20*/  @!P0 BRA `(.L_x_792) ;  /* 0x0000000000048947 */ /* 0x002fea0003800000 */
[----:B------:R-:W-:Y:S01]  /*1a30*/  BPT.TRAP 0x1 ;  /* 0x000000040000795c */ /* 0x000fe20000300000 */
.L_x_792:
[----:B------:R-:W-:Y:S01]  /*1a40*/  IMAD R9, R7, 0x8, R226 ;  /* 0x0000000807097824 */ /* 0x000fe200078e02e2 */
[----:B------:R-:W-:-:S04]  /*1a50*/  SHF.L.U32 R12, R6, 0x1f, RZ ;  /* 0x0000001f060c7819 */ /* 0x000fc800000006ff */
[----:B------:R1:W2:Y:S01]  /*1a60*/  SYNCS.PHASECHK.TRANS64.TRYWAIT P1, [R9+URZ+0x30c10], R12 ;  /* 0x030c100c090075a7 */ /* 0x0002a2000802017f */
[----:B------:R-:W-:Y:S05]  /*1a70*/  @!P0 BRA `(.L_x_793) ;  /* 0x0000000000048947 */ /* 0x000fea0003800000 */
[----:B------:R-:W-:Y:S01]  /*1a80*/  BPT.TRAP 0x1 ;  /* 0x000000040000795c */ /* 0x000fe20000300000 */
.L_x_793:
[----:B------:R-:W-:-:S05]  /*1a90*/  VIADD R10, R226, 0x10000 ;  /* 0x00010000e20a7836 */ /* 0x000fca0000000000 */
[----:B------:R-:W-:-:S04]  /*1aa0*/  SHF.R.U32.HI R10, RZ, 0x4, R10 ;  /* 0x00000004ff0a7819 */ /* 0x000fc8000001160a */
[----:B------:R-:W-:Y:S01]  /*1ab0*/  LOP3.LUT R10, R10, 0x3fff, RZ, 0xc0, !PT ;  /* 0x00003fff0a0a7812 */ /* 0x000fe200078ec0ff */
[----:B--2---:R-:W-:Y:S06]  /*1ac0*/  @P1 BRA `(.L_x_794) ;  /* 0x0000000000081947 */ /* 0x004fec0003800000 */
[----:B------:R-:W2:Y:S02]  /*1ad0*/  SYNCS.PHASECHK.TRANS64.TRYWAIT P1, [R9+URZ+0x30c10], R12 ;  /* 0x030c100c090075a7 */ /* 0x000ea4000802017f */
[----:B--2---:R-:W-:Y:S05]  /*1ae0*/  @!P1 BRA `(.L_x_795) ;  /* 0x00000068005c9947 */ /* 0x004fea0003800000 */
.L_x_794:
        /* <DEDUP_REMOVED lines=63> */
.L_x_796:
[----:B------:R1:W1:Y:S01]  /*1ee0*/  SYNCS.PHASECHK.TRANS64.TRYWAIT P1, [R9+URZ+0x30c30], R12 ;  /* 0x030c300c090075a7 */ /* 0x000262000802017f */
[----:B------:R-:W-:Y:S05]  /*1ef0*/  @!P0 BRA `(.L_x_797) ;  /* 0x0000000000048947 */ /* 0x000fea0003800000 */
[----:B------:R-:W-:Y:S01]  /*1f00*/  BPT.TRAP 0x1 ;  /* 0x000000040000795c */ /* 0x000fe20000300000 */
.L_x_797:
[----:B------:R-:W-:-:S05]  /*1f10*/  VIADD R11, R226, 0x18000 ;  /* 0x00018000e20b7836 */ /* 0x000fca0000000000 */
[----:B------:R-:W-:-:S04]  /*1f20*/  SHF.R.U32.HI R11, RZ, 0x4, R11 ;  /* 0x00000004ff0b7819 */ /* 0x000fc8000001160b */
[----:B------:R-:W-:-:S04]  /*1f30*/  LOP3.LUT R218, R11, 0x3fff, RZ, 0xc0, !PT ;  /* 0x00003fff0bda7812 */ /* 0x000fc800078ec0ff */
[----:B------:R-:W-:Y:S01]  /*1f40*/  LOP3.LUT R14, R218, 0x10000, RZ, 0xfc, !PT ;  /* 0x00010000da0e7812 */ /* 0x000fe200078efcff */
[----:B-1----:R-:W-:Y:S06]  /*1f50*/  @P1 BRA `(.L_x_798) ;  /* 0x0000000000081947 */ /* 0x002fec0003800000 */
[----:B------:R-:W1:Y:S02]  /*1f60*/  SYNCS.PHASECHK.TRANS64.TRYWAIT P1, [R9+URZ+0x30c30], R12 ;  /* 0x030c300c090075a7 */ /* 0x000e64000802017f */
[----:B-1----:R-:W-:Y:S05]  /*1f70*/  @!P1 BRA `(.L_x_799) ;  /* 0x00000064004c9947 */ /* 0x002fea0003800000 */
.L_x_798:
        /* <DEDUP_REMOVED lines=619> */
.L_x_800:
        /* <DEDUP_REMOVED lines=68> */
.L_x_801:
        /* <DEDUP_REMOVED lines=45> */
.L_x_784:
[----:B------:R-:W-:Y:S05]  /*4d40*/  @P0 BRA `(.L_x_779) ;  /* 0x00000034008c0947 */ /* 0x000fea0003800000 */
[----:B-1----:R-:W2:Y:S01]  /*4d50*/  LDL.LU R24, [R1+0xc] ;  /* 0x00000c0001187983 */ /* 0x002ea20000300800 */
[----:B------:R-:W1:Y:S01]  /*4d60*/  LDC.64 R2, c[0x0][0x878] ;  /* 0x00021e00ff027b82 */ /* 0x000e620000000a00 */
[----:B------:R-:W3:Y:S07]  /*4d70*/  S2R R22, SR_TID.X ;  /* 0x0000000000167919 */ /* 0x000eee0000002100 */
[----:B------:R-:W4:Y:S01]  /*4d80*/  LDC R0, c[0x0][0x850] ;  /* 0x00021400ff007b82 */ /* 0x000f220000000800 */
[----:B------:R-:W5:Y:S01]  /*4d90*/  S2R R7, SR_CTAID.Y ;  /* 0x0000000000077919 */ /* 0x000f620000002600 */
[----:B------:R-:W5:Y:S06]  /*4da0*/  S2R R8, SR_CTAID.X ;  /* 0x0000000000087919 */ /* 0x000f6c0000002500 */
[----:B------:R-:W3:Y:S01]  /*4db0*/  S2UR UR5, SR_CgaCtaId ;  /* 0x00000000000579c3 */ /* 0x000ee20000008800 */
[----:B-1----:R-:W-:-:S07]  /*4dc0*/  ISETP.NE.U32.AND P0, PT, R2, RZ, PT ;  /* 0x000000ff0200720c */ /* 0x002fce0003f05070 */
[----:B------:R-:W1:Y:S01]  /*4dd0*/  LDC.64 R10, c[0x0][0x818] ;  /* 0x00020600ff0a7b82 */ /* 0x000e620000000a00 */
[----:B------:R-:W-:-:S07]  /*4de0*/  ISETP.NE.AND.EX P0, PT, R3, RZ, PT, P0 ;  /* 0x000000ff0300720c */ /* 0x000fce0003f05300 */
[----:B------:R-:W1:Y:S08]  /*4df0*/  LDC.64 R14, c[0x0][0x840] ;  /* 0x00021000ff0e7b82 */ /* 0x000e700000000a00 */
[----:B------:R-:W2:Y:S01]  /*4e00*/  @P0 LDC.64 R2, c[0x0][0x878] ;  /* 0x00021e00ff020b82 */ /* 0x000ea20000000a00 */
[----:B------:R-:W-:-:S07]  /*4e10*/  UMOV UR4, 0x400 ;  /* 0x0000040000047882 */ /* 0x000fce0000000000 */
[----:B------:R-:W1:Y:S08]  /*4e20*/  LDC.64 R12, c[0x0][0x820] ;  /* 0x00020800ff0c7b82 */ /* 0x000e700000000a00 */
[----:B------:R-:W1:Y:S08]  /*4e30*/  LDC.64 R16, c[0x0][0x848] ;  /* 0x00021200ff107b82 */ /* 0x000e700000000a00 */
[----:B------:R-:W1:Y:S08]  /*4e40*/  LDC.64 R18, c[0x0][0x800] ;  /* 0x00020000ff127b82 */ /* 0x000e700000000a00 */
[----:B------:R-:W1:Y:S01]  /*4e50*/  LDC.64 R20, c[0x0][0x828] ;  /* 0x00020a00ff147b82 */ /* 0x000e620000000a00 */
[----:B--2---:R-:W-:-:S06]  /*4e60*/  @P0 IMAD.WIDE R2, R24, 0x4, R2 ;  /* 0x0000000418020825 */ /* 0x004fcc00078e0202 */
[----:B------:R2:W5:Y:S01]  /*4e70*/  @P0 LDG.E R2, desc[UR38][R2.64] ;  /* 0x0000002602020981 */ /* 0x000562000c1e1900 */
[----:B------:R-:W-:Y:S01]  /*4e80*/  BAR.SYNC.DEFER_BLOCKING 0x1, 0x100 ;  /* 0x0044000000007b1d */ /* 0x000fe20000010000 */
[----:B----4-:R-:W-:Y:S01]  /*4e90*/  ISETP.NE.AND P1, PT, R0, 0x1, PT ;  /* 0x000000010000780c */ /* 0x010fe20003f25270 */
[----:B---3--:R-:W-:Y:S01]  /*4ea0*/  VIADD R23, R22, 0xffffff80 ;  /* 0xffffff8016177836 */ /* 0x008fe20000000000 */
[----:B------:R-:W-:-:S03]  /*4eb0*/  ULEA UR4, UR5, UR4, 0x18 ;  /* 0x0000000405047291 */ /* 0x000fc6000f8ec03f */
[----:B------:R-:W-:Y:S01]  /*4ec0*/  BSSY B0, `(.L_x_803) ;  /* 0x000004d000007945 */ /* 0x000fe20003800000 */
[----:B------:R-:W-:-:S04]  /*4ed0*/  SHF.R.S32.HI R0, RZ, 0x1f, R23 ;  /* 0x0000001fff007819 */ /* 0x000fc80000011417 */
[----:B------:R-:W-:-:S03]  /*4ee0*/  LEA.HI R5, R0, R23, RZ, 0x7 ;  /* 0x0000001700057211 */ /* 0x000fc600078f38ff */
[----:B------:R-:W3:Y:S01]  /*4ef0*/  @P1 LDC R4, c[0x0][0x854] ;  /* 0x00021500ff041b82 */ /* 0x000ee20000000800 */
[C---:B------:R-:W-:Y:S01]  /*4f00*/  LOP3.LUT R0, R5.reuse, 0xfffff80, RZ, 0xc0, !PT ;  /* 0x0fffff8005007812 */ /* 0x040fe200078ec0ff */
[----:B--2---:R-:W-:-:S04]  /*4f10*/  IMAD.SHL.U32 R3, R5, 0x20, RZ ;  /* 0x0000002005037824 */ /* 0x004fc800078e00ff */
[----:B------:R-:W-:Y:S01]  /*4f20*/  IMAD.IADD R0, R23, 0x1, -R0 ;  /* 0x0000000117007824 */ /* 0x000fe200078e0a00 */
[----:B------:R-:W-:Y:S01]  /*4f30*/  LOP3.LUT R5, R3, 0x3ffff000, RZ, 0xc0, !PT ;  /* 0x3ffff00003057812 */ /* 0x000fe200078ec0ff */
[----:B------:R-:W2:Y:S04]  /*4f40*/  @P1 LDC R9, c[0x0][0x858] ;  /* 0x00021600ff091b82 */ /* 0x000ea80000000800 */
[----:B------:R-:W-:-:S05]  /*4f50*/  IMAD R5, R0, 0x4, R5 ;  /* 0x0000000400057824 */ /* 0x000fca00078e0205 */
[----:B------:R-:W-:Y:S01]  /*4f60*/  LEA R6, R5, UR4, 0x2 ;  /* 0x0000000405067c11 */ /* 0x000fe2000f8e10ff */
[----:B-----5:R-:W-:-:S04]  /*4f70*/  IMAD.SHL.U32 R5, R8, 0x2000, RZ ;  /* 0x0000200008057824 */ /* 0x020fc800078e00ff */
[----:B------:R4:W-:Y:S01]  /*4f80*/  STS.128 [R6], R152 ;  /* 0x0000009806007388 */ /* 0x0009e20000000c00 */
[----:B---3--:R-:W-:-:S03]  /*4f90*/  @P1 IMAD.HI.U32 R0, R7, R4, RZ ;  /* 0x0000000407001227 */ /* 0x008fc600078e00ff */
[----:B------:R4:W-:Y:S04]  /*4fa0*/  STS.128 [R6+0x800], R156 ;  /* 0x0008009c06007388 */ /* 0x0009e80000000c00 */
[----:B------:R4:W-:Y:S01]  /*4fb0*/  STS.128 [R6+0x1000], R160 ;  /* 0x001000a006007388 */ /* 0x0009e20000000c00 */
[----:B--2---:R-:W-:-:S03]  /*4fc0*/  @P1 SHF.R.U32.HI R7, RZ, R9, R0 ;  /* 0x00000009ff071219 */ /* 0x004fc60000011600 */
[----:B------:R4:W-:Y:S01]  /*4fd0*/  STS.128 [R6+0x1800], R164 ;  /* 0x001800a406007388 */ /* 0x0009e20000000c00 */
[----:B------:R-:W-:-:S03]  /*4fe0*/  SHF.R.S32.HI R9, RZ, 0x1f, R7 ;  /* 0x0000001fff097819 */ /* 0x000fc60000011407 */
[----:B------:R4:W-:Y:S02]  /*4ff0*/  STS.128 [R6+0x2000], R168 ;  /* 0x002000a806007388 */ /* 0x0009e40000000c00 */
[----:B-1----:R-:W-:Y:S02]  /*5000*/  IMAD R0, R9, R10, RZ ;  /* 0x0000000a09007224 */ /* 0x002fe400078e02ff */
        /* <DEDUP_REMOVED lines=9> */
[----:B-1----:R-:W-:Y:S01]  /*50a0*/  BAR.SYNC.DEFER_BLOCKING 0x1, 0x100 ;  /* 0x0044000000007b1d */ /* 0x002fe20000010000 */
[----:B------:R-:W-:-:S05]  /*50b0*/  @P0 IMAD R2, R24, 0x80, R2 ;  /* 0x0000008018020824 */ /* 0x000fca00078e0202 */
[----:B------:R-:W-:-:S04]  /*50c0*/  @P0 SHF.R.S32.HI R3, RZ, 0x1f, R2 ;  /* 0x0000001fff030819 */ /* 0x000fc80000011402 */
[----:B------:R-:W-:-:S05]  /*50d0*/  @P0 LEA.HI R3, R3, R2, RZ, 0x7 ;  /* 0x0000000203030211 */ /* 0x000fca00078f38ff */
[----:B------:R-:W-:-:S05]  /*50e0*/  @P0 IMAD.SHL.U32 R3, R3, 0x40, RZ ;  /* 0x0000004003030824 */ /* 0x000fca00078e00ff */
[----:B------:R-:W-:-:S04]  /*50f0*/  @P0 LOP3.LUT R2, R3, 0xffffe000, RZ, 0xc0, !PT ;  /* 0xffffe00003020812 */ /* 0x000fc800078ec0ff */
[----:B------:R-:W-:Y:S02]  /*5100*/  @P0 SHF.R.S32.HI R3, RZ, 0x1f, R2 ;  /* 0x0000001fff030819 */ /* 0x000fe40000011402 */
[----:B------:R-:W-:-:S06]  /*5110*/  @!P0 CS2R R2, SRZ ;  /* 0x0000000000028805 */ /* 0x000fcc000001ff00 */
[----:B------:R-:W-:Y:S01]  /*5120*/  IADD3 R4, P1, R5, R2, RZ ;  /* 0x0000000205047210 */ /* 0x000fe20007f3e0ff */
[----:B------:R-:W-:Y:S02]  /*5130*/  IMAD R2, R9, R14, RZ ;  /* 0x0000000e09027224 */ /* 0x000fe400078e02ff */
[----:B------:R-:W-:Y:S01]  /*5140*/  IMAD R9, R7, R11, R0 ;  /* 0x0000000b07097224 */ /* 0x000fe200078e0200 */
[----:B------:R-:W-:Y:S01]  /*5150*/  LEA.HI.X.SX32 R5, R5, R3, 0x1, P1 ;  /* 0x0000000305057211 */ /* 0x000fe200008f0eff */
[C---:B------:R-:W-:Y:S01]  /*5160*/  IMAD R11, R7.reuse, R15, R2 ;  /* 0x0000000f070b7224 */ /* 0x040fe200078e0202 */
[----:B------:R-:W-:Y:S01]  /*5170*/  SHF.R.S32.HI R0, RZ, 0x1f, R24 ;  /* 0x0000001fff007819 */ /* 0x000fe20000011418 */
[----:B------:R-:W-:-:S04]  /*5180*/  IMAD.WIDE.U32 R2, R7, R10, R4 ;  /* 0x0000000a07027225 */ /* 0x000fc800078e0004 */
[----:B------:R-:W-:Y:S01]  /*5190*/  IMAD.IADD R3, R3, 0x1, R9 ;  /* 0x0000000103037824 */ /* 0x000fe200078e0209 */
[----:B------:R-:W-:Y:S01]  /*51a0*/  SEL R9, R0, RZ, !P0 ;  /* 0x000000ff00097207 */ /* 0x000fe20004000000 */
[----:B------:R-:W-:Y:S01]  /*51b0*/  IMAD.WIDE.U32 R4, R7, R14, R4 ;  /* 0x0000000e07047225 */ /* 0x000fe200078e0004 */
[----:B------:R-:W-:Y:S02]  /*51c0*/  SEL R7, R24, RZ, !P0 ;  /* 0x000000ff18077207 */ /* 0x000fe40004000000 */
[----:B------:R-:W-:Y:S01]  /*51d0*/  ISETP.NE.AND P0, PT, R23, RZ, PT ;  /* 0x000000ff1700720c */ /* 0x000fe20003f05270 */
[----:B------:R-:W-:Y:S02]  /*51e0*/  IMAD.IADD R5, R5, 0x1, R11 ;  /* 0x0000000105057824 */ /* 0x000fe400078e020b */
[C---:B------:R-:W-:Y:S02]  /*51f0*/  IMAD R0, R9.reuse, R12, RZ ;  /* 0x0000000c09007224 */ /* 0x040fe400078e02ff */
[----:B------:R-:W-:-:S02]  /*5200*/  IMAD R8, R9, R16, RZ ;  /* 0x0000001009087224 */ /* 0x000fc400078e02ff */
[----:B------:R-:W-:-:S04]  /*5210*/  IMAD.WIDE.U32 R2, R7, R12, R2 ;  /* 0x0000000c07027225 */ /* 0x000fc800078e0002 */
[----:B------:R-:W-:Y:S01]  /*5220*/  IMAD.WIDE.U32 R4, R7, R16, R4 ;  /* 0x0000001007047225 */ /* 0x000fe200078e0004 */
[----:B------:R-:W-:-:S03]  /*5230*/  LEA R18, P1, R2, R18, 0x2 ;  /* 0x0000001202127211 */ /* 0x000fc600078210ff */
[C---:B------:R-:W-:Y:S01]  /*5240*/  IMAD R9, R7.reuse, R13, R0 ;  /* 0x0000000d07097224 */ /* 0x040fe200078e0200 */
[----:B------:R-:W-:Y:S01]  /*5250*/  LEA R20, P2, R4, R20, 0x2 ;  /* 0x0000001404147211 */ /* 0x000fe200078410ff */
[----:B------:R-:W-:Y:S02]  /*5260*/  IMAD R7, R7, R17, R8 ;  /* 0x0000001107077224 */ /* 0x000fe400078e0208 */
[----:B------:R-:W-:Y:S02]  /*5270*/  IMAD.IADD R3, R3, 0x1, R9 ;  /* 0x0000000103037824 */ /* 0x000fe400078e0209 */
[----:B------:R-:W-:-:S03]  /*5280*/  IMAD.IADD R0, R5, 0x1, R7 ;  /* 0x0000000105007824 */ /* 0x000fc600078e0207 */
[----:B------:R-:W-:Y:S02]  /*5290*/  LEA.HI.X R3, R2, R19, R3, 0x2, P1 ;  /* 0x0000001302037211 */ /* 0x000fe400008f1403 */
[----:B------:R-:W-:Y:S01]  /*52a0*/  LEA.HI.X R0, R4, R21, R0, 0x2, P2 ;  /* 0x0000001504007211 */ /* 0x000fe200010f1400 */
[----:B----4-:R-:W-:Y:S06]  /*52b0*/  @P0 BRA `(.L_x_804) ;  /* 0x0000000000340947 */ /* 0x010fec0003800000 */
[----:B------:R-:W-:Y:S01]  /*52c0*/  R2UR UR6, R20 ;  /* 0x00000000140672ca */ /* 0x000fe200000e0000 */
[----:B------:R-:W-:Y:S01]  /*52d0*/  UMOV UR5, 0x800 ;  /* 0x0000080000057882 */ /* 0x000fe20000000000 */
[----:B------:R-:W-:Y:S01]  /*52e0*/  R2UR UR7, R0 ;  /* 0x00000000000772ca */ /* 0x000fe200000e0000 */
[----:B------:R-:W-:Y:S01]  /*52f0*/  UMOV UR8, 0x0 ;  /* 0x0000000000087882 */ /* 0x000fe20000000000 */
[----:B------:R-:W-:Y:S01]  /*5300*/  PLOP3.LUT P0, PT, PT, PT, PT, 0x80, 0x0 ;  /* 0x000000000000781c */ /* 0x000fe20003f0f070 */
[----:B------:R-:W-:-:S12]  /*5310*/  UMOV UR9, 0x14f00000 ;  /* 0x14f0000000097882 */ /* 0x000fd80000000000 */
.L_x_805:
[----:B------:R-:W-:Y:S01]  /*5320*/  @P0 ELECT P1, URZ, PT ;  /* 0x00000000003f082f */ /* 0x000fe20003820000 */
[----:B------:R1:W-:-:S12]  /*5330*/  UBLKRED.G.S.ADD.F32.RN [UR6], [UR4], UR5, desc[UR8] ;  /* 0x00000806040073bb */ /* 0x0003d800080a1405 */
[----:B------:R-:W-:Y:S02]  /*5340*/  @P1 PLOP3.LUT P0, PT, P1, PT, PT, 0x8, 0x0 ;  /* 0x000000000000181c */ /* 0x000fe40000f0e170 */
[----:B------:R-:W-:-:S11]  /*5350*/  PLOP3.LUT P1, PT, PT, PT, PT, 0x8, 0x0 ;  /* 0x000000000000781c */ /* 0x000fd60003f2e170 */
[----:B-1----:R-:W-:Y:S05]  /*5360*/  @P0 BRA.U.ANY `(.L_x_805) ;  /* 0xfffffffd00ec0947 */ /* 0x002fea000393ffff */
[----:B------:R0:W-:Y:S01]  /*5370*/  UTMACMDFLUSH ;  /* 0x00000000000079b7 */ /* 0x0001e20000000000 */
[----:B------:R-:W-:-:S04]  /*5380*/  DEPBAR.LE SB0, 0x0 ;  /* 0x000080000000791a */ /* 0x000fc80000000000 */
.L_x_804:
[----:B------:R-:W-:Y:S05]  /*5390*/  BSYNC B0 ;  /* 0x0000000000007941 */ /* 0x000fea0003800000 */
.L_x_803:
[----:B------:R-:W-:Y:S01]  /*53a0*/  BAR.SYNC.DEFER_BLOCKING 0x1, 0x100 ;  /* 0x0044000000007b1d */ /* 0x000fe20000010000 */
[----:B------:R-:W-:-:S05]  /*53b0*/  ISETP.NE.AND P0, PT, R22, 0x80, PT ;  /* 0x000000801600780c */ /* 0x000fca0003f05270 */
        /* <DEDUP_REMOVED lines=20> */
[----:B------:R-:W-:Y:S01]  /*5500*/  PLOP3.LUT P0, PT, PT, PT, PT, 0x80, 0x0 ;  /* 0x000000000000781c */ /* 0x000fe20003f0f070 */
[----:B------:R-:W-:-:S12]  /*5510*/  UMOV UR9, 0x14f00000 ;  /* 0x14f0000000097882 */ /* 0x000fd80000000000 */
.L_x_806:
        /* <DEDUP_REMOVED lines=8> */
.L_x_774:
        /* <DEDUP_REMOVED lines=20> */
.L_x_808:
        /* <DEDUP_REMOVED lines=13> */
.L_x_810:
[----:B------:R-:W-:-:S05]  /*57b0*/  ULDC UR5, c[0x0][0x8c4] ;  /* 0x0002310000057ab9 */ /* 0x000fca0000000800 */
.L_x_809:
        /* <DEDUP_REMOVED lines=40> */
.L_x_811:
        /* <DEDUP_REMOVED lines=49> */
.L_x_825:
        /* <DEDUP_REMOVED lines=21> */
.L_x_814:
[----:B------:R-:W-:Y:S05]  /*5ea0*/  BSYNC B0 ;  /* 0x0000000000007941 */ /* 0x000fea0003800000 */
.L_x_813:
        /* <DEDUP_REMOVED lines=13> */
.L_x_816:
[----:B------:R-:W-:Y:S05]  /*5f80*/  BSYNC B0 ;  /* 0x0000000000007941 */ /* 0x000fea0003800000 */
.L_x_815:
[----:B------:R-:W-:Y:S06]  /*5f90*/  BAR.ARV 0xa, 0xa0 ;  /* 0x0282800000007b1d */ /* 0x000fec0000002000 */
[----:B------:R-:W-:Y:S04]  /*5fa0*/  BSSY B0, `(.L_x_817) ;  /* 0x0000003000007945 */ /* 0x000fe80003800000 */
[----:B------:R-:W-:Y:S05]  /*5fb0*/  @!P0 BRA `(.L_x_818) ;  /* 0x0000000000048947 */ /* 0x000fea0003800000 */
[----:B------:R-:W-:-:S04]  /*5fc0*/  DEPBAR.LE SB0, 0x0 ;  /* 0x000080000000791a */ /* 0x000fc80000000000 */
.L_x_818:
[----:B------:R-:W-:Y:S05]  /*5fd0*/  BSYNC B0 ;  /* 0x0000000000007941 */ /* 0x000fea0003800000 */
.L_x_817:
        /* <DEDUP_REMOVED lines=13> */
.L_x_820:
[----:B------:R-:W-:Y:S05]  /*60b0*/  BSYNC B0 ;  /* 0x0000000000007941 */ /* 0x000fea0003800000 */
.L_x_819:
        /* <DEDUP_REMOVED lines=13> */
.L_x_822:
[----:B------:R-:W-:Y:S05]  /*6190*/  BSYNC B0 ;  /* 0x0000000000007941 */ /* 0x000fea0003800000 */
.L_x_821:
[----:B------:R-:W-:Y:S01]  /*61a0*/  VIADD R0, R0, 0xfffffffe ;  /* 0xfffffffe00007836 */ /* 0x000fe20000000000 */
[----:B------:R-:W-:Y:S06]  /*61b0*/  BAR.ARV 0xa, 0xa0 ;  /* 0x0282800000007b1d */ /* 0x000fec0000002000 */
[----:B------:R-:W-:Y:S01]  /*61c0*/  BSSY B0, `(.L_x_823) ;  /* 0x0000004000007945 */ /* 0x000fe20003800000 */
[----:B------:R-:W-:-:S03]  /*61d0*/  ISETP.NE.AND P1, PT, R0, RZ, PT ;  /* 0x000000ff0000720c */ /* 0x000fc60003f25270 */
[----:B------:R-:W-:Y:S10]  /*61e0*/  @!P0 BRA `(.L_x_824) ;  /* 0x0000000000048947 */ /* 0x000ff40003800000 */
[----:B------:R-:W-:-:S04]  /*61f0*/  DEPBAR.LE SB0, 0x0 ;  /* 0x000080000000791a */ /* 0x000fc80000000000 */
.L_x_824:
[----:B------:R-:W-:Y:S05]  /*6200*/  BSYNC B0 ;  /* 0x0000000000007941 */ /* 0x000fea0003800000 */
.L_x_823:
[----:B------:R-:W-:Y:S06]  /*6210*/  BAR.ARV 0xb, 0xa0 ;  /* 0x02c2800000007b1d */ /* 0x000fec0000002000 */
[----:B------:R-:W-:Y:S02]  /*6220*/  UIADD3 UR5, UR5, 0x2, URZ ;  /* 0x0000000205057890 */ /* 0x000fe4000fffe03f */
[----:B------:R-:W-:Y:S01]  /*6230*/  UIADD3 UR4, UR4, 0x1, URZ ;  /* 0x0000000104047890 */ /* 0x000fe2000fffe03f */
[----:B------:R-:W-:Y:S11]  /*6240*/  @P1 BRA `(.L_x_825) ;  /* 0xfffffff800c01947 */ /* 0x000ff6000383ffff */
[----:B------:R-:W-:-:S12]  /*6250*/  USHF.L.U32 UR6, UR5, 0xd, URZ ;  /* 0x0000000d05067899 */ /* 0x000fd8000800063f */
.L_x_812:
        /* <DEDUP_REMOVED lines=19> */
.L_x_827:
[----:B------:R-:W-:Y:S05]  /*6390*/  BSYNC B0 ;  /* 0x0000000000007941 */ /* 0x000fea0003800000 */
.L_x_826:
        /* <DEDUP_REMOVED lines=19> */
.L_x_829:
[----:B------:R-:W-:Y:S05]  /*64d0*/  BSYNC B0 ;  /* 0x0000000000007941 */ /* 0x000fea0003800000 */
.L_x_828:
[----:B------:R-:W-:Y:S06]  /*64e0*/  BAR.ARV 0xa, 0xa0 ;  /* 0x0282800000007b1d */ /* 0x000fec0000002000 */
[----:B------:R-:W-:Y:S04]  /*64f0*/  BSSY B0, `(.L_x_830) ;  /* 0x0000003000007945 */ /* 0x000fe80003800000 */
[----:B------:R-:W-:Y:S05]  /*6500*/  @!P0 BRA `(.L_x_831) ;  /* 0x0000000000048947 */ /* 0x000fea0003800000 */
[----:B------:R-:W-:-:S04]  /*6510*/  DEPBAR.LE SB0, 0x0 ;  /* 0x000080000000791a */ /* 0x000fc80000000000 */
.L_x_831:
[----:B------:R-:W-:Y:S05]  /*6520*/  BSYNC B0 ;  /* 0x0000000000007941 */ /* 0x000fea0003800000 */
.L_x_830:
[----:B------:R-:W-:Y:S06]  /*6530*/  BAR.ARV 0xb, 0xa0 ;  /* 0x02c2800000007b1d */ /* 0x000fec0000002000 */
[----:B------:R-:W-:Y:S05]  /*6540*/  BRA `(.L_x_779) ;  /* 0x0000001c008c7947 */ /* 0x000fea0003800000 */
.L_x_807:
        /* <DEDUP_REMOVED lines=10> */
.L_x_832:
        /* <DEDUP_REMOVED lines=10> */
.L_x_834:
[----:B------:R-:W3:Y:S02]  /*6690*/  LDC R5, c[0x0][0x8c4] ;  /* 0x00023100ff057b82 */ /* 0x000ee40000000800 */
.L_x_833:
        /* <DEDUP_REMOVED lines=45> */
.L_x_836:
        /* <DEDUP_REMOVED lines=66> */
.L_x_866:
        /* <DEDUP_REMOVED lines=9> */
.L_x_839:
        /* <DEDUP_REMOVED lines=63> */
.L_x_850:
[----:B------:R-:W-:-:S04]  /*7210*/  SHF.L.U32 R21, R10, 0x1f, RZ ;  /* 0x0000001f0a157819 */ /* 0x000fc800000006ff */
[----:B-1----:R-:W1:Y:S02]  /*7220*/  SYNCS.PHASECHK.TRANS64.TRYWAIT P1, [R12+URZ+0x30c40], R21 ;  /* 0x030c40150c0075a7 */ /* 0x002e64000802017f */
[----:B-12--5:R-:W-:Y:S05]  /*7230*/  @!P1 BRA `(.L_x_842) ;  /* 0x0000001000c49947 */ /* 0x026fea0003800000 */
.L_x_867:
[----:B------:R-:W-:Y:S05]  /*7240*/  @P0 BRA `(.L_x_843) ;  /* 0x0000000000140947 */ /* 0x000fea0003800000 */
[----:B------:R-:W-:Y:S01]  /*7250*/  ISETP.NE.AND P1, PT, R20, RZ, PT ;  /* 0x000000ff1400720c */ /* 0x000fe20003f25270 */
[----:B------:R-:W-:-:S04]  /*7260*/  IMAD.MOV.U32 R3, RZ, RZ, 0x4200 ;  /* 0x00004200ff037424 */ /* 0x000fc800078e00ff */
[----:B------:R2:W-:Y:S08]  /*7270*/  SYNCS.ARRIVE.TRANS64 RZ, [R12+URZ+0x30c30], R3 ;  /* 0x030c30030cff79a7 */ /* 0x0005f0000800003f */
[----:B------:R-:W-:Y:S05]  /*7280*/  @!P1 BRA `(.L_x_843) ;  /* 0x0000000000049947 */ /* 0x000fea0003800000 */
[----:B------:R-:W-:Y:S01]  /*7290*/  BPT.TRAP 0x1 ;  /* 0x000000040000795c */ /* 0x000fe20000300000 */
.L_x_843:
        /* <DEDUP_REMOVED lines=30> */
.L_x_868:
[----:B------:R-:W-:Y:S05]  /*7480*/  @P0 BRA `(.L_x_845) ;  /* 0x0000000000140947 */ /* 0x000fea0003800000 */
[----:B------:R-:W-:Y:S01]  /*7490*/  ISETP.NE.AND P1, PT, R20, RZ, PT ;  /* 0x000000ff1400720c */ /* 0x000fe20003f25270 */
[----:B------:R-:W-:-:S04]  /*74a0*/  IMAD.MOV.U32 R2, RZ, RZ, 0x4200 ;  /* 0x00004200ff027424 */ /* 0x000fc800078e00ff */
[----:B------:R3:W-:Y:S08]  /*74b0*/  SYNCS.ARRIVE.TRANS64 RZ, [R12+URZ+0x30c18], R2 ;  /* 0x030c18020cff79a7 */ /* 0x0007f0000800003f */
[----:B------:R-:W-:Y:S05]  /*74c0*/  @!P1 BRA `(.L_x_845) ;  /* 0x0000000000049947 */ /* 0x000fea0003800000 */
[----:B------:R-:W-:Y:S01]  /*74d0*/  BPT.TRAP 0x1 ;  /* 0x000000040000795c */ /* 0x000fe20000300000 */
.L_x_845:
        /* <DEDUP_REMOVED lines=22> */
.L_x_869:
        /* <DEDUP_REMOVED lines=9> */
.L_x_847:
        /* <DEDUP_REMOVED lines=24> */
.L_x_871:
[----:B------:R-:W-:Y:S05]  /*7850*/  @P0 BRA `(.L_x_849) ;  /* 0x0000000000140947 */ /* 0x000fea0003800000 */
[----:B------:R-:W-:Y:S01]  /*7860*/  ISETP.NE.AND P1, PT, R20, RZ, PT ;  /* 0x000000ff1400720c */ /* 0x000fe20003f25270 */
[----:B-1----:R-:W-:-:S04]  /*7870*/  IMAD.MOV.U32 R5, RZ, RZ, 0x4200 ;  /* 0x00004200ff057424 */ /* 0x002fc800078e00ff */
[----:B------:R2:W-:Y:S08]  /*7880*/  SYNCS.ARRIVE.TRANS64 RZ, [R12+URZ+0x30c10], R5 ;  /* 0x030c10050cff79a7 */ /* 0x0005f0000800003f */
[----:B------:R-:W-:Y:S05]  /*7890*/  @!P1 BRA `(.L_x_849) ;  /* 0x0000000000049947 */ /* 0x000fea0003800000 */
[----:B------:R-:W-:Y:S01]  /*78a0*/  BPT.TRAP 0x1 ;  /* 0x000000040000795c */ /* 0x000fe20000300000 */
.L_x_849:
        /* <DEDUP_REMOVED lines=23> */
.L_x_841:
[----:B------:R-:W-:-:S13]  /*7a20*/  ISETP.NE.AND P1, PT, R18, RZ, PT ;  /* 0x000000ff1200720c */ /* 0x000fda0003f25270 */
[----:B------:R-:W-:Y:S05]  /*7a30*/  @!P1 BRA `(.L_x_840) ;  /* 0x0000000000f89947 */ /* 0x000fea0003800000 */
[----:B------:R-:W-:-:S04]  /*7a40*/  SHF.L.U32 R13, R10, 0x1f, RZ ;  /* 0x0000001f0a0d7819 */ /* 0x000fc800000006ff */
[----:B------:R-:W1:Y:S02]  /*7a50*/  SYNCS.PHASECHK.TRANS64.TRYWAIT P1, [R12+URZ+0x30c40], R13 ;  /* 0x030c400d0c0075a7 */ /* 0x000e64000802017f */
[----:B-1----:R-:W-:Y:S05]  /*7a60*/  @!P1 BRA `(.L_x_851) ;  /* 0x0000000c000c9947 */ /* 0x002fea0003800000 */
.L_x_872:
[----:B------:R-:W-:Y:S05]  /*7a70*/  @P0 BRA `(.L_x_852) ;  /* 0x0000000000140947 */ /* 0x000fea0003800000 */
[----:B------:R-:W-:Y:S01]  /*7a80*/  ISETP.NE.AND P1, PT, R20, RZ, PT ;  /* 0x000000ff1400720c */ /* 0x000fe20003f25270 */
[----:B------:R-:W-:-:S04]  /*7a90*/  IMAD.MOV.U32 R5, RZ, RZ, 0x4200 ;  /* 0x00004200ff057424 */ /* 0x000fc800078e00ff */
[----:B------:R2:W-:Y:S08]  /*7aa0*/  SYNCS.ARRIVE.TRANS64 RZ, [R12+URZ+0x30c30], R5 ;  /* 0x030c30050cff79a7 */ /* 0x0005f0000800003f */
[----:B------:R-:W-:Y:S05]  /*7ab0*/  @!P1 BRA `(.L_x_852) ;  /* 0x0000000000049947 */ /* 0x000fea0003800000 */
[----:B------:R-:W-:Y:S01]  /*7ac0*/  BPT.TRAP 0x1 ;  /* 0x000000040000795c */ /* 0x000fe20000300000 */
.L_x_852:
        /* <DEDUP_REMOVED lines=27> */
.L_x_873:
[----:B------:R-:W-:Y:S05]  /*7c80*/  @P0 BRA `(.L_x_854) ;  /* 0x0000000000140947 */ /* 0x000fea0003800000 */
[----:B------:R-:W-:Y:S01]  /*7c90*/  ISETP.NE.AND P0, PT, R20, RZ, PT ;  /* 0x000000ff1400720c */ /* 0x000fe20003f05270 */
[----:B------:R-:W-:-:S04]  /*7ca0*/  IMAD.MOV.U32 R5, RZ, RZ, 0x4200 ;  /* 0x00004200ff057424 */ /* 0x000fc800078e00ff */
[----:B------:R3:W-:Y:S08]  /*7cb0*/  SYNCS.ARRIVE.TRANS64 RZ, [R12+URZ+0x30c18], R5 ;  /* 0x030c18050cff79a7 */ /* 0x0007f0000800003f */
[----:B------:R-:W-:Y:S05]  /*7cc0*/  @!P0 BRA `(.L_x_854) ;  /* 0x0000000000048947 */ /* 0x000fea0003800000 */
[----:B------:R-:W-:Y:S01]  /*7cd0*/  BPT.TRAP 0x1 ;  /* 0x000000040000795c */ /* 0x000fe20000300000 */
.L_x_854:
        /* <DEDUP_REMOVED lines=20> */
.L_x_840:
[----:B------:R-:W3:Y:S01]  /*7e20*/  S2R R2, SR_TID.X ;  /* 0x0000000000027919 */ /* 0x000ee20000002100 */
[----:B-12--5:R-:W-:Y:S01]  /*7e30*/  IMAD R13, R0, 0x8, R12 ;  /* 0x00000008000d7824 */ /* 0x026fe200078e020c */
[----:B---3--:R-:W-:Y:S02]  /*7e40*/  LOP3.LUT R3, R2, 0x7f, RZ, 0xc0, !PT ;  /* 0x0000007f02037812 */ /* 0x008fe400078ec0ff */
[----:B------:R-:W-:Y:S02]  /*7e50*/  SHF.L.U32 R2, R10, 0x1f, RZ ;  /* 0x0000001f0a027819 */ /* 0x000fe400000006ff */
[----:B------:R-:W-:Y:S02]  /*7e60*/  ISETP.NE.AND P1, PT, R3, RZ, PT ;  /* 0x000000ff0300720c */ /* 0x000fe40003f25270 */
[----:B------:R-:W1:Y:S02]  /*7e70*/  SYNCS.PHASECHK.TRANS64.TRYWAIT P0, [R13+URZ+0x30c40], R2 ;  /* 0x030c40020d0075a7 */ /* 0x000e64000800017f */
[----:B-1----:R-:W-:Y:S09]  /*7e80*/  @!P0 BRA `(.L_x_855) ;  /* 0x00000008002c8947 */ /* 0x002ff20003800000 */
.L_x_874:
[----:B------:R-:W-:Y:S05]  /*7e90*/  @P1 BRA `(.L_x_856) ;  /* 0x0000000000181947 */ /* 0x000fea0003800000 */
[----:B------:R-:W2:Y:S01]  /*7ea0*/  S2R R3, SR_TID.X ;  /* 0x0000000000037919 */ /* 0x000ea20000002100 */
[----:B-1----:R-:W-:-:S04]  /*7eb0*/  IMAD.MOV.U32 R2, RZ, RZ, 0x4200 ;  /* 0x00004200ff027424 */ /* 0x002fc800078e00ff */
[----:B------:R3:W-:Y:S01]  /*7ec0*/  SYNCS.ARRIVE.TRANS64 RZ, [R13+URZ+0x30c30], R2 ;  /* 0x030c30020dff79a7 */ /* 0x0007e2000800003f */
[----:B--2---:R-:W-:-:S13]  /*7ed0*/  LOP3.LUT P0, RZ, R3, 0x1f, RZ, 0xc0, !PT ;  /* 0x0000001f03ff7812 */ /* 0x004fda000780c0ff */
[----:B---3--:R-:W-:Y:S05]  /*7ee0*/  @!P0 BRA `(.L_x_856) ;  /* 0x0000000000048947 */ /* 0x008fea0003800000 */
[----:B------:R-:W-:Y:S01]  /*7ef0*/  BPT.TRAP 0x1 ;  /* 0x000000040000795c */ /* 0x000fe20000300000 */
.L_x_856:
        /* <DEDUP_REMOVED lines=34> */
.L_x_837:
[----:B------:R-:W-:Y:S05]  /*8120*/  BSYNC B0 ;  /* 0x0000000000007941 */ /* 0x000fea0003800000 */
.L_x_835:
[----:B------:R-:W-:-:S03]  /*8130*/  UMOV UR6, 0xffffffff ;  /* 0xffffffff00067882 */ /* 0x000fc60000000000 */
[----:B------:R-:W-:Y:S05]  /*8140*/  BRA.DIV UR6, `(.L_x_857) ;  /* 0x0000000606907947 */ /* 0x000fea000b800000 */
[----:B------:R-:W-:-:S13]  /*8150*/  ELECT P0, URZ, PT ;  /* 0x00000000003f782f */ /* 0x000fda0003800000 */
.L_x_877:
[----:B------:R-:W-:Y:S05]  /*8160*/  @!P0 BRA `(.L_x_779) ;  /* 0x0000000000848947 */ /* 0x000fea0003800000 */
[----:B----4-:R-:W3:Y:S02]  /*8170*/  LDL.LU R2, [R1+0x10] ;  /* 0x0000100001027983 */ /* 0x010ee40000300800 */
[----:B---3--:R-:W-:-:S04]  /*8180*/  LOP3.LUT R2, R2, 0x2, RZ, 0xfc, !PT ;  /* 0x0000000202027812 */ /* 0x008fc800078efcff */
[----:B------:R-:W-:-:S13]  /*8190*/  ISETP.NE.AND P0, PT, R2, 0x3, PT ;  /* 0x000000030200780c */ /* 0x000fda0003f05270 */
[----:B------:R-:W-:Y:S05]  /*81a0*/  @!P0 BRA `(.L_x_858) ;  /* 0x0000000000048947 */ /* 0x000fea0003800000 */
[----:B--2---:R-:W-:Y:S01]  /*81b0*/  BPT.TRAP 0x1 ;  /* 0x000000040000795c */ /* 0x004fe20000300000 */
.L_x_858:
        /* <DEDUP_REMOVED lines=15> */
.L_x_878:
[----:B------:R-:W3:Y:S02]  /*82b0*/  SYNCS.PHASECHK.TRANS64.TRYWAIT P1, [R11+URZ], R2 ;  /* 0x000000020b0075a7 */ /* 0x000ee4000802017f */
[----:B---3--:R-:W-:Y:S05]  /*82c0*/  @!P1 BRA `(.L_x_860) ;  /* 0x0000000400689947 */ /* 0x008fea0003800000 */
.L_x_879:
[----:B------:R-:W-:Y:S05]  /*82d0*/  @!P0 BRA `(.L_x_861) ;  /* 0x0000000000048947 */ /* 0x000fea0003800000 */
[----:B--2---:R-:W-:Y:S01]  /*82e0*/  BPT.TRAP 0x1 ;  /* 0x000000040000795c */ /* 0x004fe20000300000 */
.L_x_861:
[----:B------:R-:W-:-:S04]  /*82f0*/  VIADD R0, R6, 0x30c40 ;  /* 0x00030c4006007836 */ /* 0x000fc80000000000 */
[----:B------:R-:W-:-:S04]  /*8300*/  IMAD R9, R9, 0x8, R0 ;  /* 0x0000000809097824 */ /* 0x000fc800078e0200 */
[----:B------:R-:W4:Y:S02]  /*8310*/  SYNCS.PHASECHK.TRANS64.TRYWAIT P0, [R9+URZ], R4 ;  /* 0x00000004090075a7 */ /* 0x000f24000800017f */
[----:B----4-:R-:W-:Y:S05]  /*8320*/  @!P0 BRA `(.L_x_862) ;  /* 0x0000000400648947 */ /* 0x010fea0003800000 */
.L_x_880:
[----:B------:R-:W-:-:S07]  /*8330*/  IMAD R3, R3, 0x8, R0 ;  /* 0x0000000803037824 */ /* 0x000fce00078e0200 */
.L_x_863:
[----:B------:R1:W1:Y:S02]  /*8340*/  SYNCS.PHASECHK.TRANS64.TRYWAIT P0, [R3+URZ], R2 ;  /* 0x00000002030075a7 */ /* 0x000264000800017f */
[----:B-1----:R-:W-:Y:S05]  /*8350*/  @!P0 NANOSLEEP.SYNCS 0x989680 ;  /* 0x009896800000895d */ /* 0x002fea0003900000 */
[----:B------:R-:W1:Y:S02]  /*8360*/  @!P0 SYNCS.PHASECHK.TRANS64 P0, [R3+URZ], R2 ;  /* 0x00000002030085a7 */ /* 0x000e64000800007f */
[----:B-1----:R-:W-:Y:S05]  /*8370*/  @!P0 BRA `(.L_x_863) ;  /* 0xfffffffc00f08947 */ /* 0x002fea000383ffff */
.L_x_779:
[----:B--2---:R-:W-:Y:S05]  /*8380*/  BSYNC B6 ;  /* 0x0000000000067941 */ /* 0x004fea0003800000 */
.L_x_773:
[----:B------:R-:W-:Y:S05]  /*8390*/  EXIT ;  /* 0x000000000000794d */ /* 0x000fea0003800000 */
.L_x_789:
[----:B------:R-:W-:Y:S02]  /*83a0*/  IMAD.MOV.U32 R12, RZ, RZ, RZ ;  /* 0x000000ffff0c7224 */ /* 0x000fe400078e00ff */
[----:B------:R-:W-:Y:S02]  /*83b0*/  IMAD.MOV.U32 R11, RZ, RZ, 0x1f ;  /* 0x0000001fff0b7424 */ /* 0x000fe400078e00ff */
[----:B------:R-:W-:-:S07]  /*83c0*/  IMAD.MOV.U32 R15, RZ, RZ, -0x1 ;  /* 0xffffffffff0f7424 */ /* 0x000fce00078e00ff */
[----:B------:R-:W-:Y:S05]  /*83d0*/  WARPSYNC.COLLECTIVE R15, `(.L_x_864) ;  /* 0x000000000f087348 */ /* 0x000fea0003c00000 */
[----:B------:R1:W2:Y:S02]  /*83e0*/  SHFL.IDX P6, R14, R13, R12, R11 ;  /* 0x0000000c0d0e7389 */ /* 0x0002a400000c000b */
[----:B-12---:R-:W-:Y:S01]  /*83f0*/  ENDCOLLECTIVE ;  /* 0x000000000000791b */ /* 0x006fe20003800000 */
.L_x_864:
[----:B------:R-:W-:Y:S05]  /*8400*/  BRA `(.L_x_865) ;  /* 0xffffff8c00587947 */ /* 0x000fea000383ffff */
.L_x_791:
[----:B--2---:R2:W3:Y:S02]  /*8410*/  SYNCS.PHASECHK.TRANS64.TRYWAIT P0, [R226+URZ+0x30c00], R15 ;  /* 0x030c000fe20075a7 */ /* 0x0044e4000800017f */
[----:B---3--:R-:W-:Y:S05]  /*8420*/  @!P0 NANOSLEEP.SYNCS 0x989680 ;  /* 0x009896800000895d */ /* 0x008fea0003900000 */
[----:B------:R-:W3:Y:S02]  /*8430*/  @!P0 SYNCS.PHASECHK.TRANS64 P0, [R226+URZ+0x30c00], R15 ;  /* 0x030c000fe20085a7 */ /* 0x000ee4000800007f */
[----:B---3--:R-:W-:Y:S05]  /*8440*/  @!P0 BRA `(.L_x_791) ;  /* 0xfffffffc00f08947 */ /* 0x008fea000383ffff */
[----:B------:R-:W-:Y:S05]  /*8450*/  BRA `(.L_x_790) ;  /* 0xffffff8c00bc7947 */ /* 0x000fea000383ffff */
.L_x_795:
[----:B--2---:R2:W3:Y:S02]  /*8460*/  SYNCS.PHASECHK.TRANS64.TRYWAIT P1, [R9+URZ+0x30c10], R12 ;  /* 0x030c100c090075a7 */ /* 0x0044e4000802017f */
[----:B---3--:R-:W-:Y:S05]  /*8470*/  @!P1 NANOSLEEP.SYNCS 0x989680 ;  /* 0x009896800000995d */ /* 0x008fea0003900000 */
[----:B------:R-:W3:Y:S02]  /*8480*/  @!P1 SYNCS.PHASECHK.TRANS64 P1, [R9+URZ+0x30c10], R12 ;  /* 0x030c100c090095a7 */ /* 0x000ee4000802007f */
[----:B---3--:R-:W-:Y:S05]  /*8490*/  @!P1 BRA `(.L_x_795) ;  /* 0xfffffffc00f09947 */ /* 0x008fea000383ffff */
[----:B------:R-:W-:Y:S05]  /*84a0*/  BRA `(.L_x_794) ;  /* 0xffffff9400907947 */ /* 0x000fea000383ffff */
.L_x_799:
[----:B------:R1:W1:Y:S02]  /*84b0*/  SYNCS.PHASECHK.TRANS64.TRYWAIT P1, [R9+URZ+0x30c30], R12 ;  /* 0x030c300c090075a7 */ /* 0x000264000802017f */
[----:B-1----:R-:W-:Y:S05]  /*84c0*/  @!P1 NANOSLEEP.SYNCS 0x989680 ;  /* 0x009896800000995d */ /* 0x002fea0003900000 */
[----:B------:R-:W1:Y:S02]  /*84d0*/  @!P1 SYNCS.PHASECHK.TRANS64 P1, [R9+URZ+0x30c30], R12 ;  /* 0x030c300c090095a7 */ /* 0x000e64000802007f */
[----:B-1----:R-:W-:Y:S05]  /*84e0*/  @!P1 BRA `(.L_x_799) ;  /* 0xfffffffc00f09947 */ /* 0x002fea000383ffff */
[----:B------:R-:W-:Y:S05]  /*84f0*/  BRA `(.L_x_798) ;  /* 0xffffff9800a07947 */ /* 0x000fea000383ffff */
.L_x_838:
[----:B-1----:R1:W2:Y:S02]  /*8500*/  SYNCS.PHASECHK.TRANS64.TRYWAIT P1, [R12+URZ+0x30c20], R3 ;  /* 0x030c20030c0075a7 */ /* 0x0022a4000802017f */
[----:B--2---:R-:W-:Y:S05]  /*8510*/  @!P1 NANOSLEEP.SYNCS 0x989680 ;  /* 0x009896800000995d */ /* 0x004fea0003900000 */
[----:B------:R-:W2:Y:S02]  /*8520*/  @!P1 SYNCS.PHASECHK.TRANS64 P1, [R12+URZ+0x30c20], R3 ;  /* 0x030c20030c0095a7 */ /* 0x000ea4000802007f */
[----:B--2---:R-:W-:Y:S05]  /*8530*/  @!P1 BRA `(.L_x_838) ;  /* 0xfffffffc00f09947 */ /* 0x004fea000383ffff */
[----:B------:R-:W-:Y:S05]  /*8540*/  BRA `(.L_x_866) ;  /* 0xffffffe800107947 */ /* 0x000fea000383ffff */
.L_x_842:
[----:B-1----:R1:W2:Y:S02]  /*8550*/  SYNCS.PHASECHK.TRANS64.TRYWAIT P1, [R12+URZ+0x30c40], R21 ;  /* 0x030c40150c0075a7 */ /* 0x0022a4000802017f */
[----:B--2---:R-:W-:Y:S05]  /*8560*/  @!P1 NANOSLEEP.SYNCS 0x989680 ;  /* 0x009896800000995d */ /* 0x004fea0003900000 */
[----:B------:R-:W2:Y:S02]  /*8570*/  @!P1 SYNCS.PHASECHK.TRANS64 P1, [R12+URZ+0x30c40], R21 ;  /* 0x030c40150c0095a7 */ /* 0x000ea4000802007f */
[----:B--2---:R-:W-:Y:S05]  /*8580*/  @!P1 BRA `(.L_x_842) ;  /* 0xfffffffc00f09947 */ /* 0x004fea000383ffff */
[----:B------:R-:W-:Y:S05]  /*8590*/  BRA `(.L_x_867) ;  /* 0xffffffec00287947 */ /* 0x000fea000383ffff */
.L_x_844:
[----:B--2---:R2:W3:Y:S02]  /*85a0*/  SYNCS.PHASECHK.TRANS64.TRYWAIT P1, [R12+URZ+0x30c28], R21 ;  /* 0x030c28150c0075a7 */ /* 0x0044e4000802017f */
[----:B---3--:R-:W-:Y:S05]  /*85b0*/  @!P1 NANOSLEEP.SYNCS 0x989680 ;  /* 0x009896800000995d */ /* 0x008fea0003900000 */
[----:B------:R-:W3:Y:S02]  /*85c0*/  @!P1 SYNCS.PHASECHK.TRANS64 P1, [R12+URZ+0x30c28], R21 ;  /* 0x030c28150c0095a7 */ /* 0x000ee4000802007f */
[----:B---3--:R-:W-:Y:S05]  /*85d0*/  @!P1 BRA `(.L_x_844) ;  /* 0xfffffffc00f09947 */ /* 0x008fea000383ffff */
[----:B------:R-:W-:Y:S05]  /*85e0*/  BRA `(.L_x_868) ;  /* 0xffffffec00a47947 */ /* 0x000fea000383ffff */
.L_x_846:
[----:B---3--:R3:W4:Y:S02]  /*85f0*/  SYNCS.PHASECHK.TRANS64.TRYWAIT P1, [R12+URZ+0x30c48], R21 ;  /* 0x030c48150c0075a7 */ /* 0x008724000802017f */
[----:B----4-:R-:W-:Y:S05]  /*8600*/  @!P1 NANOSLEEP.SYNCS 0x989680 ;  /* 0x009896800000995d */ /* 0x010fea0003900000 */
[----:B------:R-:W4:Y:S02]  /*8610*/  @!P1 SYNCS.PHASECHK.TRANS64 P1, [R12+URZ+0x30c48], R21 ;  /* 0x030c48150c0095a7 */ /* 0x000f24000802007f */
[----:B----4-:R-:W-:Y:S05]  /*8620*/  @!P1 BRA `(.L_x_846) ;  /* 0xfffffffc00f09947 */ /* 0x010fea000383ffff */
[----:B------:R-:W-:Y:S05]  /*8630*/  BRA `(.L_x_869) ;  /* 0xfffffff000007947 */ /* 0x000fea000383ffff */
.L_x_848:
[----:B------:R-:W-:-:S07]  /*8640*/  SHF.L.U32 R5, R10, 0x1f, RZ ;  /* 0x0000001f0a057819 */ /* 0x000fce00000006ff */
.L_x_870:
[----:B-1----:R1:W2:Y:S02]  /*8650*/  SYNCS.PHASECHK.TRANS64.TRYWAIT P1, [R12+URZ+0x30c20], R5 ;  /* 0x030c20050c0075a7 */ /* 0x0022a4000802017f */
[----:B--2---:R-:W-:Y:S05]  /*8660*/  @!P1 NANOSLEEP.SYNCS 0x989680 ;  /* 0x009896800000995d */ /* 0x004fea0003900000 */
[----:B------:R-:W2:Y:S02]  /*8670*/  @!P1 SYNCS.PHASECHK.TRANS64 P1, [R12+URZ+0x30c20], R5 ;  /* 0x030c20050c0095a7 */ /* 0x000ea4000802007f */
[----:B--2---:R-:W-:Y:S05]  /*8680*/  @!P1 BRA `(.L_x_870) ;  /* 0xfffffffc00f09947 */ /* 0x004fea000383ffff */
[----:B------:R-:W-:Y:S05]  /*8690*/  BRA `(.L_x_871) ;  /* 0xfffffff0006c7947 */ /* 0x000fea000383ffff */
.L_x_851:
[----:B-1----:R1:W2:Y:S02]  /*86a0*/  SYNCS.PHASECHK.TRANS64.TRYWAIT P1, [R12+URZ+0x30c40], R13 ;  /* 0x030c400d0c0075a7 */ /* 0x0022a4000802017f */
[----:B--2---:R-:W-:Y:S05]  /*86b0*/  @!P1 NANOSLEEP.SYNCS 0x989680 ;  /* 0x009896800000995d */ /* 0x004fea0003900000 */
[----:B------:R-:W2:Y:S02]  /*86c0*/  @!P1 SYNCS.PHASECHK.TRANS64 P1, [R12+URZ+0x30c40], R13 ;  /* 0x030c400d0c0095a7 */ /* 0x000ea4000802007f */
[----:B--2---:R-:W-:Y:S05]  /*86d0*/  @!P1 BRA `(.L_x_851) ;  /* 0xfffffffc00f09947 */ /* 0x004fea000383ffff */
[----:B------:R-:W-:Y:S05]  /*86e0*/  BRA `(.L_x_872) ;  /* 0xfffffff000e07947 */ /* 0x000fea000383ffff */
.L_x_853:
[----:B--2---:R2:W3:Y:S02]  /*86f0*/  SYNCS.PHASECHK.TRANS64.TRYWAIT P1, [R12+URZ+0x30c28], R13 ;  /* 0x030c280d0c0075a7 */ /* 0x0044e4000802017f */
[----:B---3--:R-:W-:Y:S05]  /*8700*/  @!P1 NANOSLEEP.SYNCS 0x989680 ;  /* 0x009896800000995d */ /* 0x008fea0003900000 */
[----:B------:R-:W3:Y:S02]  /*8710*/  @!P1 SYNCS.PHASECHK.TRANS64 P1, [R12+URZ+0x30c28], R13 ;  /* 0x030c280d0c0095a7 */ /* 0x000ee4000802007f */
[----:B---3--:R-:W-:Y:S05]  /*8720*/  @!P1 BRA `(.L_x_853) ;  /* 0xfffffffc00f09947 */ /* 0x008fea000383ffff */
[----:B------:R-:W-:Y:S05]  /*8730*/  BRA `(.L_x_873) ;  /* 0xfffffff400507947 */ /* 0x000fea000383ffff */
.L_x_855:
[----:B-1----:R1:W2:Y:S02]  /*8740*/  SYNCS.PHASECHK.TRANS64.TRYWAIT P0, [R13+URZ+0x30c40], R2 ;  /* 0x030c40020d0075a7 */ /* 0x0022a4000800017f */
[----:B--2---:R-:W-:Y:S05]  /*8750*/  @!P0 NANOSLEEP.SYNCS 0x989680 ;  /* 0x009896800000895d */ /* 0x004fea0003900000 */
[----:B------:R-:W2:Y:S02]  /*8760*/  @!P0 SYNCS.PHASECHK.TRANS64 P0, [R13+URZ+0x30c40], R2 ;  /* 0x030c40020d0085a7 */ /* 0x000ea4000800007f */
[----:B--2---:R-:W-:Y:S05]  /*8770*/  @!P0 BRA `(.L_x_855) ;  /* 0xfffffffc00f08947 */ /* 0x004fea000383ffff */
[----:B------:R-:W-:Y:S05]  /*8780*/  BRA `(.L_x_874) ;  /* 0xfffffff400c07947 */ /* 0x000fea000383ffff */
.L_x_857:
[----:B------:R-:W-:Y:S01]  /*8790*/  BSSY B0, `(.L_x_875) ;  /* 0x0000006000007945 */ /* 0x000fe20003800000 */
[----:B------:R-:W-:-:S07]  /*87a0*/  IMAD.MOV.U32 R15, RZ, RZ, -0x1 ;  /* 0xffffffffff0f7424 */ /* 0x000fce00078e00ff */
[----:B--2-4-:R-:W-:Y:S05]  /*87b0*/  WARPSYNC.COLLECTIVE R15, `(.L_x_876) ;  /* 0x000000000f0c7348 */ /* 0x014fea0003c00000 */
[----:B------:R-:W-:Y:S02]  /*87c0*/  ELECT P6, UR62, PT ;  /* 0x00000000003e782f */ /* 0x000fe400038c0000 */
[----:B------:R-:W-:Y:S01]  /*87d0*/  MOV R14, UR62 ;  /* 0x0000003e000e7c02 */ /* 0x000fe20008000f00 */
[----:B--2-4-:R-:W-:Y:S10]  /*87e0*/  ENDCOLLECTIVE ;  /* 0x000000000000791b */ /* 0x014ff40003800000 */
.L_x_876:
[----:B------:R-:W-:Y:S05]  /*87f0*/  BSYNC B0 ;  /* 0x0000000000007941 */ /* 0x000fea0003800000 */
.L_x_875:
[----:B------:R-:W-:Y:S01]  /*8800*/  PLOP3.LUT P0, PT, P6, PT, PT, 0x80, 0x0 ;  /* 0x000000000000781c */ /* 0x000fe2000370f070 */
[----:B------:R-:W-:-:S12]  /*8810*/  BRA `(.L_x_877) ;  /* 0xfffffff800507947 */ /* 0x000fd8000383ffff */
.L_x_859:
[----:B-1----:R1:W3:Y:S02]  /*8820*/  SYNCS.PHASECHK.TRANS64.TRYWAIT P1, [R7+URZ], R4 ;  /* 0x00000004070075a7 */ /* 0x0022e4000802017f */
[----:B---3--:R-:W-:Y:S05]  /*8830*/  @!P1 NANOSLEEP.SYNCS 0x989680 ;  /* 0x009896800000995d */ /* 0x008fea0003900000 */
[----:B------:R-:W3:Y:S02]  /*8840*/  @!P1 SYNCS.PHASECHK.TRANS64 P1, [R7+URZ], R4 ;  /* 0x00000004070095a7 */ /* 0x000ee4000802007f */
[----:B---3--:R-:W-:Y:S05]  /*8850*/  @!P1 BRA `(.L_x_859) ;  /* 0xfffffffc00f09947 */ /* 0x008fea000383ffff */
[----:B------:R-:W-:Y:S05]  /*8860*/  BRA `(.L_x_878) ;  /* 0xfffffff800907947 */ /* 0x000fea000383ffff */
.L_x_860:
[----:B---3--:R3:W4:Y:S02]  /*8870*/  SYNCS.PHASECHK.TRANS64.TRYWAIT P1, [R11+URZ], R2 ;  /* 0x000000020b0075a7 */ /* 0x008724000802017f */
[----:B----4-:R-:W-:Y:S05]  /*8880*/  @!P1 NANOSLEEP.SYNCS 0x989680 ;  /* 0x009896800000995d */ /* 0x010fea0003900000 */
[----:B------:R-:W4:Y:S02]  /*8890*/  @!P1 SYNCS.PHASECHK.TRANS64 P1, [R11+URZ], R2 ;  /* 0x000000020b0095a7 */ /* 0x000f24000802007f */
[----:B----4-:R-:W-:Y:S05]  /*88a0*/  @!P1 BRA `(.L_x_860) ;  /* 0xfffffffc00f09947 */ /* 0x010fea000383ffff */
[----:B------:R-:W-:Y:S05]  /*88b0*/  BRA `(.L_x_879) ;  /* 0xfffffff800847947 */ /* 0x000fea000383ffff */
.L_x_862:
[----:B----4-:R4:W1:Y:S02]  /*88c0*/  SYNCS.PHASECHK.TRANS64.TRYWAIT P0, [R9+URZ], R4 ;  /* 0x00000004090075a7 */ /* 0x010864000800017f */
[----:B-1----:R-:W-:Y:S05]  /*88d0*/  @!P0 NANOSLEEP.SYNCS 0x989680 ;  /* 0x009896800000895d */ /* 0x002fea0003900000 */
[----:B------:R-:W1:Y:S02]  /*88e0*/  @!P0 SYNCS.PHASECHK.TRANS64 P0, [R9+URZ], R4 ;  /* 0x00000004090085a7 */ /* 0x000e64000800007f */
[----:B-1----:R-:W-:Y:S05]  /*88f0*/  @!P0 BRA `(.L_x_862) ;  /* 0xfffffffc00f08947 */ /* 0x002fea000383ffff */
[----:B------:R-:W-:Y:S05]  /*8900*/  BRA `(.L_x_880) ;  /* 0xfffffff800887947 */ /* 0x000fea000383ffff */
.L_x_881:
        /* <DEDUP_REMOVED lines=15> */
.L_x_3699:


//--------------------- .text._ZN7cutlass13device_kernelIN5flash11enable_sm90INS1_16FlashAttnBwdSm90INS1_25CollectiveMainloopBwdSm90ILi2ELi2ELi2EN4cute5tupleIJNS5_1CILi1EEES8_S8_EEENS6_IJNS7_ILi128EEESA_NS7_ILi64EEEEEENS_10bfloat16_tEfNS_4arch4Sm90ELb0ELb0ELb0ELb1ELb1ELb1ELb0ELb0ELi2ELi1ELi2ELi2ELb0EEENS1_24CollectiveEpilogueBwdGQAISC_fSF_Li256ELb1ELb1EEENS1_19SingleTileSchedulerILb1ELb0ELb0ELi128EEEEEEEEEvNT_6ParamsE --------------------------
	.section	.text._ZN7cutlass13device_kernelIN5flash11enable_sm90INS1_16FlashAttnBwdSm90INS1_25CollectiveMainloopBwdSm90ILi2ELi2ELi2EN4cute5tupleIJNS5_1CILi1EEES8_S8_EEENS6_IJNS7_ILi128EEESA_NS7_ILi64EEEEEENS_10bfloat16_tEfNS_4arch4Sm90ELb0ELb0ELb0ELb1ELb1ELb1ELb0ELb0ELi2ELi1ELi2ELi2ELb0EEENS1_24CollectiveEpilogueBwdGQAISC_fSF_Li256ELb1ELb1EEENS1_19SingleTileSchedulerILb1ELb0ELb0ELi128EEEEEEEEEvNT_6ParamsE,"ax",@progbits
	.align	128
.text._ZN7cutlass13device_kernelIN5flash11enable_sm90INS1_16FlashAttnBwdSm90INS1_25CollectiveMainloopBwdSm90ILi2ELi2ELi2EN4cute5tupleIJNS5_1CILi1EEES8_S8_EEENS6_IJNS7_ILi128EEESA_NS7_ILi64EEEEEENS_10bfloat16_tEfNS_4arch4Sm90ELb0ELb0ELb0ELb1ELb1ELb1ELb0ELb0ELi2ELi1ELi2ELi2ELb0EEENS1_24CollectiveEpilogueBwdGQAISC_fSF_Li256ELb1ELb1EEENS1_19SingleTileSchedulerILb1ELb0ELb0ELi128EEEEEEEEEvNT_6ParamsE:
        .type           _ZN7cutlass13device_kernelIN5flash11enable_sm90INS1_16FlashAttnBwdSm90INS1_25CollectiveMainloopBwdSm90ILi2ELi2ELi2EN4cute5tupleIJNS5_1CILi1EEES8_S8_EEENS6_IJNS7_ILi128EEESA_NS7_ILi64EEEEEENS_10bfloat16_tEfNS_4arch4Sm90ELb0ELb0ELb0ELb1ELb1ELb1ELb0ELb0ELi2ELi1ELi2ELi2ELb0EEENS1_24CollectiveEpilogueBwdGQAISC_fSF_Li256ELb1ELb1EEENS1_19SingleTileSchedulerILb1ELb0ELb0ELi128EEEEEEEEEvNT_6ParamsE,@function
        .size           _ZN7cutlass13device_kernelIN5flash11enable_sm90INS1_16FlashAttnBwdSm90INS1_25CollectiveMainloopBwdSm90ILi2ELi2ELi2EN4cute5tupleIJNS5_1CILi1EEES8_S8_EEENS6_IJNS7_ILi128EEESA_NS7_ILi64EEEEEENS_10bfloat16_tEfNS_4arch4Sm90ELb0ELb0ELb0ELb1ELb1ELb1ELb0ELb0ELi2ELi1ELi2ELi2ELb0EEENS1_24CollectiveEpilogueBwdGQAISC_fSF_Li256ELb1ELb1EEENS1_19SingleTileSchedulerILb1ELb0ELb0ELi128EEEEEEEEEvNT_6ParamsE,(.L_x_3700 - _ZN7cutlass13device_kernelIN5flash11enable_sm90INS1_16FlashAttnBwdSm90INS1_25CollectiveMainloopBwdSm90ILi2ELi2ELi2EN4cute5tupleIJNS5_1CILi1EEES8_S8_EEENS6_IJNS7_ILi128EEESA_NS7_ILi64EEEEEENS_10bfloat16_tEfNS_4arch4Sm90ELb0ELb0ELb0ELb1ELb1ELb1ELb0ELb0ELi2ELi1ELi2ELi2ELb0EEENS1_24CollectiveEpilogueBwdGQAISC_fSF_Li256ELb1ELb1EEENS1_19SingleTileSchedulerILb1ELb0ELb0ELi128EEEEEEEEEvNT_6ParamsE)
        .other          _ZN7cutlass13device_kernelIN5flash11enable_sm90INS1_16FlashAttnBwdSm90INS1_25CollectiveMainloopBwdSm90ILi2ELi2ELi2EN4cute5tupleIJNS5_1CILi1EEES8_S8_EEENS6_IJNS7_ILi128EEESA_NS7_ILi64EEEEEENS_10bfloat16_tEfNS_4arch4Sm90ELb0ELb0ELb0ELb1ELb1ELb1ELb0ELb0ELi2ELi1ELi2ELi2ELb0EEENS1_24CollectiveEpilogueBwdGQAISC_fSF_Li256ELb1ELb1EEENS1_19SingleTileSchedulerILb1ELb0ELb0ELi128EEEEEEEEEvNT_6ParamsE,@"STO_CUDA_ENTRY STV_DEFAULT"
_ZN7cutlass13device_kernelIN5flash11enable_sm90INS1_16FlashAttnBwdSm90INS1_25CollectiveMainloopBwdSm90ILi2ELi2ELi2EN4cute5tupleIJNS5_1CILi1EEES8_S8_EEENS6_IJNS7_ILi128EEESA_NS7_ILi64EEEEEENS_10bfloat16_tEfNS_4arch4Sm90ELb0ELb0ELb0ELb1ELb1ELb1ELb0ELb0ELi2ELi1ELi2ELi2ELb0EEENS1_24CollectiveEpilogueBwdGQAISC_fSF_Li256ELb1ELb1EEENS1_19SingleTileSchedulerILb1ELb0ELb0ELi128EEEEEEEEEvNT_6ParamsE:
        /* <DEDUP_REMOVED lines=23> */
.L_x_883:
[----:B------:R-:W-:Y:S05]  /*0170*/  BSYNC B0 ;  /* 0x0000000000007941 */ /* 0x000fea0003800000 */
.L_x_882:
        /* <DEDUP_REMOVED lines=34> */
.L_x_884:
        /* <DEDUP_REMOVED lines=22> */
.L_x_885:
        /* <DEDUP_REMOVED lines=9> */
.L_x_888:
        /* <DEDUP_REMOVED lines=20> */
.L_x_889:
        /* <DEDUP_REMOVED lines=10> */
.L_x_891:
[----:B------:R-:W2:Y:S02]  /*0770*/  LDC R0, c[0x0][0x8c4] ;  /* 0x00023100ff007b82 */ /* 0x000ea40000000800 */
.L_x_890:
        /* <DEDUP_REMOVED lines=19> */
.L_x_893:
        /* <DEDUP_REMOVED lines=10> */
.L_x_894:
        /* <DEDUP_REMOVED lines=8> */
.L_x_895:
        /* <DEDUP_REMOVED lines=9> */
.L_x_896:
        /* <DEDUP_REMOVED lines=55> */
.L_x_899:
        /* <DEDUP_REMOVED lines=15> */
.L_x_898:
        /* <DEDUP_REMOVED lines=22> */
.L_x_901:
        /* <DEDUP_REMOVED lines=15> */
.L_x_900:
[----:B------:R-:W-:Y:S01]  /*1110*/  SHF.R.S32.HI R3, RZ, 0x1f, R16 ;  /* 0x0000001fff037819 */ /* 0x000fe20000011410 */
[----:B------:R-:W-:-:S03]  /*1120*/  UMOV UR4, 0xffffffff ;  /* 0xffffffff00047882 */ /* 0x000fc60000000000 */
[----:B------:R-:W-:-:S04]  /*1130*/  LEA.HI R0, R3, R16, RZ, 0x7 ;  /* 0x0000001003007211 */ /* 0x000fc800078f38ff */
[----:B------:R-:W-:Y:S01]  /*1140*/  SHF.R.S32.HI R13, RZ, 0x7, R0 ;  /* 0x00000007ff0d7819 */ /* 0x000fe20000011400 */
[----:B------:R-:W-:Y:S06]  /*1150*/  BRA.DIV UR4, `(.L_x_902) ;  /* 0x0000007e04b87947 */ /* 0x000fec000b800000 */
[----:B------:R1:W2:Y:S02]  /*1160*/  SHFL.IDX PT, R14, R13, RZ, 0x1f ;  /* 0x00001fff0d0e7589 */ /* 0x0002a400000e0000 */
.L_x_1006:
        /* <DEDUP_REMOVED lines=30> */
.L_x_903:
        /* <DEDUP_REMOVED lines=108> */
.L_x_915:
[----:B------:R-:W-:-:S13]  /*1a10*/  ISETP.NE.AND P0, PT, R4, 0x3, PT ;  /* 0x000000030400780c */ /* 0x000fda0003f05270 */
[----:B-1----:R-:W-:Y:S05]  /*1a20*/  @!P0 BRA `(.L_x_905) ;  /* 0x0000000000048947 */ /* 0x002fea0003800000 */
[----:B------:R-:W-:Y:S01]  /*1a30*/  BPT.TRAP 0x1 ;  /* 0x000000040000795c */ /* 0x000fe20000300000 */
.L_x_905:
[----:B------:R-:W-:Y:S01]  /*1a40*/  IMAD R9, R7, 0x8, R226 ;  /* 0x0000000807097824 */ /* 0x000fe200078e02e2 */
[----:B------:R-:W-:-:S04]  /*1a50*/  SHF.L.U32 R12, R6, 0x1f, RZ ;  /* 0x0000001f060c7819 */ /* 0x000fc800000006ff */
[----:B------:R1:W2:Y:S01]  /*1a60*/  SYNCS.PHASECHK.TRANS64.TRYWAIT P1, [R9+URZ+0x30c10], R12 ;  /* 0x030c100c090075a7 */ /* 0x0002a2000802017f */
[----:B------:R-:W-:Y:S05]  /*1a70*/  @!P0 BRA `(.L_x_906) ;  /* 0x0000000000048947 */ /* 0x000fea0003800000 */
[----:B------:R-:W-:Y:S01]  /*1a80*/  BPT.TRAP 0x1 ;  /* 0x000000040000795c */ /* 0x000fe20000300000 */
.L_x_906:
[----:B------:R-:W-:-:S05]  /*1a90*/  VIADD R10, R226, 0x10000 ;  /* 0x00010000e20a7836 */ /* 0x000fca0000000000 */
[----:B------:R-:W-:-:S04]  /*1aa0*/  SHF.R.U32.HI R10, RZ, 0x4, R10 ;  /* 0x00000004ff0a7819 */ /* 0x000fc8000001160a */
[----:B------:R-:W-:Y:S01]  /*1ab0*/  LOP3.LUT R10, R10, 0x3fff, RZ, 0xc0, !PT ;  /* 0x00003fff0a0a7812 */ /* 0x000fe200078ec0ff */
[----:B--2---:R-:W-:Y:S06]  /*1ac0*/  @P1 BRA `(.L_x_907) ;  /* 0x0000000000081947 */ /* 0x004fec0003800000 */
[----:B------:R-:W2:Y:S02]  /*1ad0*/  SYNCS.PHASECHK.TRANS64.TRYWAIT P1, [R9+URZ+0x30c10], R12 ;  /* 0x030c100c090075a7 */ /* 0x000ea4000802017f */
[----:B--2---:R-:W-:Y:S05]  /*1ae0*/  @!P1 BRA `(.L_x_908) ;  /* 0x0000007400849947 */ /* 0x004fea0003800000 */
.L_x_907:
        /* <DEDUP_REMOVED lines=63> */
.L_x_909:
[----:B------:R1:W1:Y:S01]  /*1ee0*/  SYNCS.PHASECHK.TRANS64.TRYWAIT P1, [R9+URZ+0x30c30], R12 ;  /* 0x030c300c090075a7 */ /* 0x000262000802017f */
[----:B------:R-:W-:Y:S05]  /*1ef0*/  @!P0 BRA `(.L_x_910) ;  /* 0x0000000000048947 */ /* 0x000fea0003800000 */
[----:B------:R-:W-:Y:S01]  /*1f00*/  BPT.TRAP 0x1 ;  /* 0x000000040000795c */ /* 0x000fe20000300000 */
.L_x_910:
[----:B------:R-:W-:-:S05]  /*1f10*/  VIADD R11, R226, 0x18000 ;  /* 0x00018000e20b7836 */ /* 0x000fca0000000000 */
[----:B------:R-:W-:-:S04]  /*1f20*/  SHF.R.U32.HI R11, RZ, 0x4, R11 ;  /* 0x00000004ff0b7819 */ /* 0x000fc8000001160b */
[----:B------:R-:W-:-:S04]  /*1f30*/  LOP3.LUT R218, R11, 0x3fff, RZ, 0xc0, !PT ;  /* 0x00003fff0bda7812 */ /* 0x000fc800078ec0ff */
[----:B------:R-:W-:Y:S01]  /*1f40*/  LOP3.LUT R14, R218, 0x10000, RZ, 0xfc, !PT ;  /* 0x00010000da0e7812 */ /* 0x000fe200078efcff */
[----:B-1----:R-:W-:Y:S06]  /*1f50*/  @P1 BRA `(.L_x_911) ;  /* 0x0000000000081947 */ /* 0x002fec0003800000 */
[----:B------:R-:W1:Y:S02]  /*1f60*/  SYNCS.PHASECHK.TRANS64.TRYWAIT P1, [R9+URZ+0x30c30], R12 ;  /* 0x030c300c090075a7 */ /* 0x000e64000802017f */
[----:B-1----:R-:W-:Y:S05]  /*1f70*/  @!P1 BRA `(.L_x_912) ;  /* 0x0000007000749947 */ /* 0x002fea0003800000 */
.L_x_911:
        /* <DEDUP_REMOVED lines=619> */
.L_x_913:
        /* <DEDUP_REMOVED lines=68> */
.L_x_914:
        /* <DEDUP_REMOVED lines=45> */
.L_x_897:
[----:B------:R-:W-:Y:S05]  /*4d40*/  @P0 BRA `(.L_x_892) ;  /* 0x0000004000b40947 */ /* 0x000fea0003800000 */
[----:B-1----:R-:W2:Y:S01]  /*4d50*/  LDL.LU R26, [R1+0xc] ;  /* 0x00000c00011a7983 */ /* 0x002ea20000300800 */
[----:B------:R-:W1:Y:S01]  /*4d60*/  LDC.64 R2, c[0x0][0x878] ;  /* 0x00021e00ff027b82 */ /* 0x000e620000000a00 */
[----:B------:R-:W-:Y:S01]  /*4d70*/  ULDC UR4, c[0x0][0x870] ;  /* 0x00021c0000047ab9 */ /* 0x000fe20000000800 */
[----:B------:R-:W-:-:S06]  /*4d80*/  ULDC UR6, c[0x0][0x80c] ;  /* 0x0002030000067ab9 */ /* 0x000fcc0000000800 */
[----:B------:R-:W3:Y:S01]  /*4d90*/  LDC R17, c[0x0][0x850] ;  /* 0x00021400ff117b82 */ /* 0x000ee20000000800 */
[----:B------:R-:W4:Y:S01]  /*4da0*/  S2R R6, SR_TID.X ;  /* 0x0000000000067919 */ /* 0x000f220000002100 */
[----:B------:R-:W5:Y:S01]  /*4db0*/  S2R R8, SR_CTAID.Y ;  /* 0x0000000000087919 */ /* 0x000f620000002600 */
[----:B------:R-:W5:Y:S05]  /*4dc0*/  S2R R16, SR_CTAID.X ;  /* 0x0000000000107919 */ /* 0x000f6a0000002500 */
[----:B------:R-:W5:Y:S01]  /*4dd0*/  S2UR UR5, SR_CgaCtaId ;  /* 0x00000000000579c3 */ /* 0x000f620000008800 */
[----:B-1----:R-:W-:-:S07]  /*4de0*/  ISETP.NE.U32.AND P0, PT, R2, RZ, PT ;  /* 0x000000ff0200720c */ /* 0x002fce0003f05070 */
[----:B------:R-:W1:Y:S01]  /*4df0*/  LDC.64 R14, c[0x0][0x840] ;  /* 0x00021000ff0e7b82 */ /* 0x000e620000000a00 */
[----:B------:R-:W-:-:S07]  /*4e00*/  ISETP.NE.AND.EX P0, PT, R3, RZ, PT, P0 ;  /* 0x000000ff0300720c */ /* 0x000fce0003f05300 */
[----:B------:R-:W1:Y:S08]  /*4e10*/  LDC.64 R12, c[0x0][0x818] ;  /* 0x00020600ff0c7b82 */ /* 0x000e700000000a00 */
[----:B------:R-:W2:Y:S08]  /*4e20*/  @P0 LDC.64 R2, c[0x0][0x878] ;  /* 0x00021e00ff020b82 */ /* 0x000eb00000000a00 */
[----:B------:R-:W1:Y:S08]  /*4e30*/  LDC.64 R20, c[0x0][0x848] ;  /* 0x00021200ff147b82 */ /* 0x000e700000000a00 */
[----:B------:R-:W1:Y:S08]  /*4e40*/  LDC.64 R22, c[0x0][0x800] ;  /* 0x00020000ff167b82 */ /* 0x000e700000000a00 */
[----:B------:R-:W1:Y:S01]  /*4e50*/  LDC.64 R24, c[0x0][0x828] ;  /* 0x00020a00ff187b82 */ /* 0x000e620000000a00 */
[----:B--2---:R-:W-:-:S06]  /*4e60*/  @P0 IMAD.WIDE R2, R26, 0x4, R2 ;  /* 0x000000041a020825 */ /* 0x004fcc00078e0202 */
[----:B------:R2:W5:Y:S01]  /*4e70*/  @P0 LDG.E R2, desc[UR38][R2.64] ;  /* 0x0000002602020981 */ /* 0x000562000c1e1900 */
[----:B------:R-:W-:Y:S01]  /*4e80*/  BAR.SYNC.DEFER_BLOCKING 0x1, 0x100 ;  /* 0x0044000000007b1d */ /* 0x000fe20000010000 */
[----:B---3--:R-:W-:Y:S01]  /*4e90*/  ISETP.NE.AND P2, PT, R17, 0x1, PT ;  /* 0x000000011100780c */ /* 0x008fe20003f45270 */
[C---:B----4-:R-:W-:Y:S01]  /*4ea0*/  VIADD R18, R6.reuse, 0xffffff80 ;  /* 0xffffff8006127836 */ /* 0x050fe20000000000 */
[----:B------:R-:W-:-:S03]  /*4eb0*/  ISETP.NE.AND P1, PT, R6, 0x80, PT ;  /* 0x000000800600780c */ /* 0x000fc60003f25270 */
[----:B------:R-:W-:Y:S01]  /*4ec0*/  BSSY B0, `(.L_x_916) ;  /* 0x000004e000007945 */ /* 0x000fe20003800000 */
[----:B------:R-:W-:-:S04]  /*4ed0*/  SHF.R.S32.HI R5, RZ, 0x1f, R18 ;  /* 0x0000001fff057819 */ /* 0x000fc80000011412 */
[----:B------:R-:W-:-:S03]  /*4ee0*/  LEA.HI R5, R5, R18, RZ, 0x7 ;  /* 0x0000001205057211 */ /* 0x000fc600078f38ff */
[----:B------:R-:W5:Y:S01]  /*4ef0*/  @P2 LDC R7, c[0x0][0x854] ;  /* 0x00021500ff072b82 */ /* 0x000f620000000800 */
[C---:B--2---:R-:W-:Y:S01]  /*4f00*/  LOP3.LUT R3, R5.reuse, 0xfffff80, RZ, 0xc0, !PT ;  /* 0x0fffff8005037812 */ /* 0x044fe200078ec0ff */
[----:B------:R-:W-:-:S04]  /*4f10*/  IMAD.SHL.U32 R5, R5, 0x20, RZ ;  /* 0x0000002005057824 */ /* 0x000fc800078e00ff */
[----:B------:R-:W-:Y:S01]  /*4f20*/  IMAD.IADD R4, R18, 0x1, -R3 ;  /* 0x0000000112047824 */ /* 0x000fe200078e0a03 */
[----:B------:R-:W-:Y:S01]  /*4f30*/  LOP3.LUT R5, R5, 0x3ffff000, RZ, 0xc0, !PT ;  /* 0x3ffff00005057812 */ /* 0x000fe200078ec0ff */
[----:B------:R-:W2:Y:S04]  /*4f40*/  @P2 LDC R9, c[0x0][0x858] ;  /* 0x00021600ff092b82 */ /* 0x000ea80000000800 */
[----:B------:R-:W-:Y:S02]  /*4f50*/  IMAD R4, R4, 0x4, R5 ;  /* 0x0000000404047824 */ /* 0x000fe400078e0205 */
[----:B-----5:R-:W-:-:S04]  /*4f60*/  @P2 IMAD.HI.U32 R0, R8, R7, RZ ;  /* 0x0000000708002227 */ /* 0x020fc800078e00ff */
[----:B------:R-:W-:Y:S01]  /*4f70*/  IMAD.MOV.U32 R7, RZ, RZ, R8 ;  /* 0x000000ffff077224 */ /* 0x000fe200078e0008 */
[----:B--2---:R-:W-:Y:S01]  /*4f80*/  @P2 SHF.R.U32.HI R7, RZ, R9, R0 ;  /* 0x00000009ff072219 */ /* 0x004fe20000011600 */
[----:B------:R-:W-:Y:S01]  /*4f90*/  IMAD R0, R26, UR6, RZ ;  /* 0x000000061a007c24 */ /* 0x000fe2000f8e02ff */
[----:B------:R-:W-:Y:S02]  /*4fa0*/  ISETP.NE.AND P2, PT, R18, RZ, PT ;  /* 0x000000ff1200720c */ /* 0x000fe40003f45270 */
[----:B------:R-:W-:Y:S01]  /*4fb0*/  SHF.R.S32.HI R9, RZ, 0x1f, R7 ;  /* 0x0000001fff097819 */ /* 0x000fe20000011407 */
[----:B------:R-:W2:Y:S01]  /*4fc0*/  LDC.64 R18, c[0x0][0x820] ;  /* 0x00020800ff127b82 */ /* 0x000ea20000000a00 */
[----:B------:R-:W-:Y:S01]  /*4fd0*/  SHF.R.S32.HI R6, RZ, 0x1f, R0 ;  /* 0x0000001fff067819 */ /* 0x000fe20000011400 */
[----:B------:R-:W-:-:S05]  /*4fe0*/  @P0 IMAD R2, R26, 0x80, R2 ;  /* 0x000000801a020824 */ /* 0x000fca00078e0202 */
[----:B------:R-:W-:-:S04]  /*4ff0*/  @P0 SHF.R.S32.HI R3, RZ, 0x1f, R2 ;  /* 0x0000001fff030819 */ /* 0x000fc80000011402 */
[----:B------:R-:W-:Y:S01]  /*5000*/  @P0 LEA.HI R3, R3, R2, RZ, 0x7 ;  /* 0x0000000203030211 */ /* 0x000fe200078f38ff */
[----:B------:R-:W-:Y:S01]  /*5010*/  IMAD R2, R16, UR4, RZ ;  /* 0x0000000410027c24 */ /* 0x000fe2000f8e02ff */
[----:B------:R-:W-:Y:S02]  /*5020*/  UMOV UR4, 0x400 ;  /* 0x0000040000047882 */ /* 0x000fe40000000000 */
[----:B------:R-:W-:Y:S01]  /*5030*/  ULEA UR4, UR5, UR4, 0x18 ;  /* 0x0000000405047291 */ /* 0x000fe2000f8ec03f */
[----:B------:R-:W-:Y:S01]  /*5040*/  IMAD R2, R2, UR6, RZ ;  /* 0x0000000602027c24 */ /* 0x000fe2000f8e02ff */
[----:B------:R-:W-:Y:S01]  /*5050*/  ULDC.64 UR6, c[0x0][0x868] ;  /* 0x00021a0000067ab9 */ /* 0x000fe20000000a00 */
[----:B------:R-:W-:-:S03]  /*5060*/  @P0 IMAD.SHL.U32 R3, R3, 0x40, RZ ;  /* 0x0000004003030824 */ /* 0x000fc600078e00ff */
[----:B------:R-:W-:Y:S02]  /*5070*/  IADD3 R10, P3, P4, R2, R0, R7 ;  /* 0x00000000020a7210 */ /* 0x000fe40007c7e007 */
[----:B------:R-:W-:Y:S02]  /*5080*/  SHF.R.S32.HI R5, RZ, 0x1f, R2 ;  /* 0x0000001fff057819 */ /* 0x000fe40000011402 */
[----:B------:R-:W-:Y:S02]  /*5090*/  @P0 LOP3.LUT R2, R3, 0xffffe000, RZ, 0xc0, !PT ;  /* 0xffffe00003020812 */ /* 0x000fe400078ec0ff */
[----:B------:R-:W-:Y:S01]  /*50a0*/  IADD3.X R11, R5, R6, R9, P3, P4 ;  /* 0x00000006050b7210 */ /* 0x000fe20001fe8409 */
[----:B------:R-:W-:Y:S01]  /*50b0*/  IMAD.SHL.U32 R5, R16, 0x2000, RZ ;  /* 0x0000200010057824 */ /* 0x000fe200078e00ff */
[----:B------:R-:W-:Y:S02]  /*50c0*/  @P0 SHF.R.S32.HI R3, RZ, 0x1f, R2 ;  /* 0x0000001fff030819 */ /* 0x000fe40000011402 */
[----:B------:R-:W-:-:S02]  /*50d0*/  @!P0 CS2R R2, SRZ ;  /* 0x0000000000028805 */ /* 0x000fc4000001ff00 */
[----:B------:R-:W-:Y:S01]  /*50e0*/  LEA R0, R4, UR4, 0x2 ;  /* 0x0000000404007c11 */ /* 0x000fe2000f8e10ff */
[----:B-1----:R-:W-:Y:S01]  /*50f0*/  IMAD R6, R9, R14, RZ ;  /* 0x0000000e09067224 */ /* 0x002fe200078e02ff */
[----:B------:R-:W-:Y:S02]  /*5100*/  SHF.L.U64.HI R11, R10, 0x2, R11 ;  /* 0x000000020a0b7819 */ /* 0x000fe4000001020b */
[----:B------:R-:W-:Y:S01]  /*5110*/  IADD3 R4, P3, R5, R2, RZ ;  /* 0x0000000205047210 */ /* 0x000fe20007f7e0ff */
[-C--:B------:R-:W-:Y:S01]  /*5120*/  IMAD R2, R9, R12.reuse, RZ ;  /* 0x0000000c09027224 */ /* 0x080fe200078e02ff */
[----:B------:R1:W-:Y:S01]  /*5130*/  STS.128 [R0], R152 ;  /* 0x0000009800007388 */ /* 0x0003e20000000c00 */
[----:B------:R-:W-:Y:S01]  /*5140*/  IMAD R15, R7, R15, R6 ;  /* 0x0000000f070f7224 */ /* 0x000fe200078e0206 */
[----:B------:R-:W-:Y:S01]  /*5150*/  LEA.HI.X.SX32 R5, R5, R3, 0x1, P3 ;  /* 0x0000000305057211 */ /* 0x000fe200018f0eff */
[C---:B------:R-:W-:Y:S01]  /*5160*/  IMAD R9, R7.reuse, R13, R2 ;  /* 0x0000000d07097224 */ /* 0x040fe200078e0202 */
[----:B------:R-:W-:Y:S01]  /*5170*/  SHF.R.S32.HI R6, RZ, 0x1f, R26 ;  /* 0x0000001fff067819 */ /* 0x000fe2000001141a */
[----:B------:R1:W-:Y:S01]  /*5180*/  STS.128 [R0+0x800], R156 ;  /* 0x0008009c00007388 */ /* 0x0003e20000000c00 */
[----:B------:R-:W-:-:S02]  /*5190*/  IMAD.WIDE.U32 R2, R7, R12, R4 ;  /* 0x0000000c07027225 */ /* 0x000fc400078e0004 */
[----:B------:R-:W-:Y:S01]  /*51a0*/  SEL R13, R6, RZ, !P0 ;  /* 0x000000ff060d7207 */ /* 0x000fe20004000000 */
[----:B------:R1:W-:Y:S01]  /*51b0*/  STS.128 [R0+0x1000], R160 ;  /* 0x001000a000007388 */ /* 0x0003e20000000c00 */
[----:B------:R-:W-:Y:S01]  /*51c0*/  IMAD.IADD R3, R3, 0x1, R9 ;  /* 0x0000000103037824 */ /* 0x000fe200078e0209 */
[----:B------:R-:W-:Y:S02]  /*51d0*/  SEL R9, R26, RZ, !P0 ;  /* 0x000000ff1a097207 */ /* 0x000fe40004000000 */
[----:B------:R1:W-:Y:S01]  /*51e0*/  STS.128 [R0+0x1800], R164 ;  /* 0x001800a400007388 */ /* 0x0003e20000000c00 */
[----:B------:R-:W-:-:S03]  /*51f0*/  IMAD.WIDE.U32 R4, R7, R14, R4 ;  /* 0x0000000e07047225 */ /* 0x000fc600078e0004 */
[----:B------:R1:W-:Y:S01]  /*5200*/  STS.128 [R0+0x2000], R168 ;  /* 0x002000a800007388 */ /* 0x0003e20000000c00 */
[C---:B--2---:R-:W-:Y:S02]  /*5210*/  IMAD R6, R13.reuse, R18, RZ ;  /* 0x000000120d067224 */ /* 0x044fe400078e02ff */
[----:B------:R-:W-:Y:S01]  /*5220*/  IMAD R12, R13, R20, RZ ;  /* 0x000000140d0c7224 */ /* 0x000fe200078e02ff */
[----:B------:R1:W-:Y:S01]  /*5230*/  STS.128 [R0+0x2800], R172 ;  /* 0x002800ac00007388 */ /* 0x0003e20000000c00 */
[----:B------:R-:W-:Y:S02]  /*5240*/  IMAD.SHL.U32 R13, R10, 0x4, RZ ;  /* 0x000000040a0d7824 */ /* 0x000fe400078e00ff */
[----:B------:R-:W-:Y:S01]  /*5250*/  IMAD.IADD R5, R5, 0x1, R15 ;  /* 0x0000000105057824 */ /* 0x000fe200078e020f */
[----:B------:R1:W-:Y:S01]  /*5260*/  STS.128 [R0+0x3000], R176 ;  /* 0x003000b000007388 */ /* 0x0003e20000000c00 */
[----:B------:R-:W-:Y:S01]  /*5270*/  IMAD R15, R9, R19, R6 ;  /* 0x00000013090f7224 */ /* 0x000fe200078e0206 */
[----:B------:R-:W-:Y:S01]  /*5280*/  IADD3 R6, P4, R13, UR6, RZ ;  /* 0x000000060d067c10 */ /* 0x000fe2000ff9e0ff */
[C---:B------:R-:W-:Y:S01]  /*5290*/  IMAD.WIDE.U32 R2, R9.reuse, R18, R2 ;  /* 0x0000001209027225 */ /* 0x040fe200078e0002 */
[----:B------:R1:W-:Y:S03]  /*52a0*/  STS.128 [R0+0x3800], R180 ;  /* 0x003800b400007388 */ /* 0x0003e60000000c00 */
[----:B------:R-:W-:Y:S01]  /*52b0*/  IMAD.WIDE.U32 R4, R9, R20, R4 ;  /* 0x0000001409047225 */ /* 0x000fe200078e0004 */
[----:B------:R-:W-:-:S03]  /*52c0*/  LEA R22, P3, R2, R22, 0x2 ;  /* 0x0000001602167211 */ /* 0x000fc600078610ff */
[----:B------:R-:W-:Y:S01]  /*52d0*/  IMAD.MOV R10, RZ, RZ, -R7 ;  /* 0x000000ffff0a7224 */ /* 0x000fe200078e0a07 */
[----:B------:R-:W-:Y:S01]  /*52e0*/  IADD3.X R7, R11, UR7, RZ, P4, !PT ;  /* 0x000000070b077c10 */ /* 0x000fe2000a7fe4ff */
[----:B------:R-:W-:Y:S01]  /*52f0*/  IMAD R9, R9, R21, R12 ;  /* 0x0000001509097224 */ /* 0x000fe200078e020c */
[----:B------:R-:W-:Y:S01]  /*5300*/  LEA R24, P0, R4, R24, 0x2 ;  /* 0x0000001804187211 */ /* 0x000fe200078010ff */
[----:B------:R-:W-:Y:S02]  /*5310*/  IMAD R17, R17, R10, R8 ;  /* 0x0000000a11117224 */ /* 0x000fe400078e0208 */
[----:B------:R-:W-:Y:S02]  /*5320*/  IMAD.IADD R10, R3, 0x1, R15 ;  /* 0x00000001030a7824 */ /* 0x000fe400078e020f */
[----:B------:R-:W-:Y:S01]  /*5330*/  IMAD.IADD R9, R5, 0x1, R9 ;  /* 0x0000000105097824 */ /* 0x000fe200078e0209 */
[----:B-1----:R-:W-:Y:S07]  /*5340*/  @P2 BRA `(.L_x_917) ;  /* 0x0000000000142947 */ /* 0x002fee0003800000 */
.L_x_918:
[----:B------:R-:W2:Y:S04]  /*5350*/  LDG.E.STRONG.GPU R8, desc[UR38][R6.64] ;  /* 0x0000002606087981 */ /* 0x000ea8000c1ef900 */
[----:B--2---:R-:W-:Y:S01]  /*5360*/  CCTL.IVALL ;  /* 0x00000000ff00798f */ /* 0x004fe20002000000 */
[----:B------:R-:W-:Y:S05]  /*5370*/  YIELD ;  /* 0x0000000000007946 */ /* 0x000fea0003800000 */
[----:B------:R-:W-:-:S13]  /*5380*/  ISETP.NE.AND P2, PT, R8, R17, PT ;  /* 0x000000110800720c */ /* 0x000fda0003f45270 */
[----:B------:R-:W-:Y:S05]  /*5390*/  @P2 BRA `(.L_x_918) ;  /* 0xfffffffc00ec2947 */ /* 0x000fea000383ffff */
.L_x_917:
[----:B------:R-:W-:Y:S05]  /*53a0*/  BSYNC B0 ;  /* 0x0000000000007941 */ /* 0x000fea0003800000 */
.L_x_916:
[----:B------:R-:W-:Y:S01]  /*53b0*/  UMOV UR5, 0xffffffff ;  /* 0xffffffff00057882 */ /* 0x000fe20000000000 */
[----:B------:R-:W-:Y:S02]  /*53c0*/  LEA.HI.X R10, R2, R23, R10, 0x2, P3 ;  /* 0x00000017020a7211 */ /* 0x000fe400018f140a */
[----:B------:R-:W-:Y:S01]  /*53d0*/  LEA.HI.X R9, R4, R25, R9, 0x2, P0 ;  /* 0x0000001904097211 */ /* 0x000fe200000f1409 */
[----:B------:R-:W-:Y:S06]  /*53e0*/  BRA.DIV UR5, `(.L_x_919) ;  /* 0x0000003e056c7947 */ /* 0x000fec000b800000 */
[----:B------:R-:W-:Y:S01]  /*53f0*/  NOP ;  /* 0x0000000000007918 */ /* 0x000fe20000000000 */
.L_x_1009:
        /* <DEDUP_REMOVED lines=16> */
.L_x_922:
[----:B------:R-:W-:Y:S01]  /*5500*/  @P0 ELECT P2, URZ, PT ;  /* 0x00000000003f082f */ /* 0x000fe20003840000 */
[----:B------:R1:W-:-:S12]  /*5510*/  UBLKRED.G.S.ADD.F32.RN [UR6], [UR4], UR5, desc[UR8] ;  /* 0x00000806040073bb */ /* 0x0003d800080a1405 */
[----:B------:R-:W-:Y:S02]  /*5520*/  @P2 PLOP3.LUT P0, PT, P2, PT, PT, 0x8, 0x0 ;  /* 0x000000000000281c */ /* 0x000fe4000170e170 */
[----:B------:R-:W-:-:S11]  /*5530*/  PLOP3.LUT P2, PT, PT, PT, PT, 0x8, 0x0 ;  /* 0x000000000000781c */ /* 0x000fd60003f4e170 */
[----:B-1----:R-:W-:Y:S05]  /*5540*/  @P0 BRA.U.ANY `(.L_x_922) ;  /* 0xfffffffd00ec0947 */ /* 0x002fea000393ffff */
[----:B------:R0:W-:Y:S01]  /*5550*/  UTMACMDFLUSH ;  /* 0x00000000000079b7 */ /* 0x0001e20000000000 */
[----:B------:R-:W-:-:S04]  /*5560*/  DEPBAR.LE SB0, 0x0 ;  /* 0x000080000000791a */ /* 0x000fc80000000000 */
.L_x_921:
[----:B------:R-:W-:Y:S05]  /*5570*/  BSYNC B0 ;  /* 0x0000000000007941 */ /* 0x000fea0003800000 */
.L_x_920:
        /* <DEDUP_REMOVED lines=14> */
.L_x_924:
[----:B------:R-:W-:Y:S05]  /*5660*/  BSYNC B0 ;  /* 0x0000000000007941 */ /* 0x000fea0003800000 */
.L_x_923:
[----:B------:R-:W-:Y:S06]  /*5670*/  BAR.SYNC.DEFER_BLOCKING 0x1, 0x100 ;  /* 0x0044000000007b1d */ /* 0x000fec0000010000 */
[----:B------:R-:W-:Y:S01]  /*5680*/  ULDC.64 UR6, c[0x0][0x860] ;  /* 0x0002180000067ab9 */ /* 0x000fe20000000a00 */
[----:B------:R-:W-:Y:S01]  /*5690*/  BSSY B0, `(.L_x_925) ;  /* 0x0000011000007945 */ /* 0x000fe20003800000 */
[----:B------:R-:W-:-:S04]  /*56a0*/  IADD3 R2, P0, R13, UR6, RZ ;  /* 0x000000060d027c10 */ /* 0x000fc8000ff1e0ff */
[----:B-1----:R-:W-:Y:S01]  /*56b0*/  IADD3.X R3, R11, UR7, RZ, P0, !PT ;  /* 0x000000070b037c10 */ /* 0x002fe200087fe4ff */
        /* <DEDUP_REMOVED lines=9> */
.L_x_927:
[----:B-1----:R-:W2:Y:S04]  /*5750*/  LDG.E.STRONG.GPU R0, desc[UR38][R2.64] ;  /* 0x0000002602007981 */ /* 0x002ea8000c1ef900 */
[----:B--2---:R-:W-:Y:S01]  /*5760*/  CCTL.IVALL ;  /* 0x00000000ff00798f */ /* 0x004fe20002000000 */
[----:B------:R-:W-:Y:S05]  /*5770*/  YIELD ;  /* 0x0000000000007946 */ /* 0x000fea0003800000 */
[----:B------:R-:W-:-:S13]  /*5780*/  ISETP.NE.AND P0, PT, R0, R17, PT ;  /* 0x000000110000720c */ /* 0x000fda0003f05270 */
[----:B------:R-:W-:Y:S05]  /*5790*/  @P0 BRA `(.L_x_927) ;  /* 0xfffffffc00ec0947 */ /* 0x000fea000383ffff */
.L_x_926:
[----:B------:R-:W-:Y:S05]  /*57a0*/  BSYNC B0 ;  /* 0x0000000000007941 */ /* 0x000fea0003800000 */
.L_x_925:
[----:B------:R-:W-:-:S03]  /*57b0*/  UMOV UR5, 0xffffffff ;  /* 0xffffffff00057882 */ /* 0x000fc60000000000 */
[----:B------:R-:W-:Y:S05]  /*57c0*/  BRA.DIV UR5, `(.L_x_928) ;  /* 0x0000003a05907947 */ /* 0x000fea000b800000 */
[----:B------:R-:W-:Y:S01]  /*57d0*/  NOP ;  /* 0x0000000000007918 */ /* 0x000fe20000000000 */
.L_x_1012:
[----:B------:R-:W-:Y:S01]  /*57e0*/  @!PT LDS RZ, [RZ] ;  /* 0x00000000fffff984 */ /* 0x000fe20000000800 */
[----:B------:R-:W-:Y:S01]  /*57f0*/  @!PT LDS RZ, [RZ] ;  /* 0x00000000fffff984 */ /* 0x000fe20000000800 */
[----:B------:R-:W-:Y:S01]  /*5800*/  @!PT LDS RZ, [RZ] ;  /* 0x00000000fffff984 */ /* 0x000fe20000000800 */
[----:B------:R-:W-:Y:S01]  /*5810*/  @!PT LDS RZ, [RZ] ;  /* 0x00000000fffff984 */ /* 0x000fe20000000800 */
[----:B------:R2:W-:Y:S06]  /*5820*/  MEMBAR.ALL.CTA ;  /* 0x0000000000007992 */ /* 0x0005ec0000008000 */
[----:B--2---:R-:W2:Y:S01]  /*5830*/  FENCE.VIEW.ASYNC.S ;  /* 0x00000000000073c6 */ /* 0x004ea20000000000 */
[----:B------:R-:W-:Y:S05]  /*5840*/  WARPSYNC.ALL ;  /* 0x0000000000007948 */ /* 0x000fea0003800000 */
[----:B------:R-:W-:Y:S01]  /*5850*/  BSSY B0, `(.L_x_929) ;  /* 0x0000010000007945 */ /* 0x000fe20003800000 */
[----:B--2---:R-:W-:Y:S06]  /*5860*/  BAR.SYNC.DEFER_BLOCKING 0x1, 0x100 ;  /* 0x0044000000007b1d */ /* 0x004fec0000010000 */
[----:B------:R-:W-:Y:S05]  /*5870*/  @P1 BRA `(.L_x_930) ;  /* 0x0000000000341947 */ /* 0x000fea0003800000 */
[----:B------:R-:W-:Y:S01]  /*5880*/  R2UR UR6, R22 ;  /* 0x00000000160672ca */ /* 0x000fe200000e0000 */
[----:B------:R-:W-:Y:S01]  /*5890*/  UMOV UR5, 0x800 ;  /* 0x0000080000057882 */ /* 0x000fe20000000000 */
[----:B------:R-:W-:Y:S01]  /*58a0*/  R2UR UR7, R10 ;  /* 0x000000000a0772ca */ /* 0x000fe200000e0000 */
[----:B------:R-:W-:Y:S01]  /*58b0*/  UMOV UR8, 0x0 ;  /* 0x0000000000087882 */ /* 0x000fe20000000000 */
[----:B------:R-:W-:Y:S01]  /*58c0*/  PLOP3.LUT P0, PT, PT, PT, PT, 0x80, 0x0 ;  /* 0x000000000000781c */ /* 0x000fe20003f0f070 */
[----:B------:R-:W-:-:S12]  /*58d0*/  UMOV UR9, 0x14f00000 ;  /* 0x14f0000000097882 */ /* 0x000fd80000000000 */
.L_x_931:
[----:B------:R-:W-:Y:S01]  /*58e0*/  @P0 ELECT P2, URZ, PT ;  /* 0x00000000003f082f */ /* 0x000fe20003840000 */
[----:B------:R2:W-:-:S12]  /*58f0*/  UBLKRED.G.S.ADD.F32.RN [UR6], [UR4], UR5, desc[UR8] ;  /* 0x00000806040073bb */ /* 0x0005d800080a1405 */
[----:B------:R-:W-:Y:S02]  /*5900*/  @P2 PLOP3.LUT P0, PT, P2, PT, PT, 0x8, 0x0 ;  /* 0x000000000000281c */ /* 0x000fe4000170e170 */
[----:B------:R-:W-:-:S11]  /*5910*/  PLOP3.LUT P2, PT, PT, PT, PT, 0x8, 0x0 ;  /* 0x000000000000781c */ /* 0x000fd60003f4e170 */
[----:B--2---:R-:W-:Y:S05]  /*5920*/  @P0 BRA.U.ANY `(.L_x_931) ;  /* 0xfffffffd00ec0947 */ /* 0x004fea000393ffff */
[----:B------:R0:W-:Y:S01]  /*5930*/  UTMACMDFLUSH ;  /* 0x00000000000079b7 */ /* 0x0001e20000000000 */
[----:B------:R-:W-:-:S04]  /*5940*/  DEPBAR.LE SB0, 0x0 ;  /* 0x000080000000791a */ /* 0x000fc80000000000 */
.L_x_930:
[----:B------:R-:W-:Y:S05]  /*5950*/  BSYNC B0 ;  /* 0x0000000000007941 */ /* 0x000fea0003800000 */
.L_x_929:
[----:B------:R-:W-:Y:S01]  /*5960*/  NOP ;  /* 0x0000000000007918 */ /* 0x000fe20000000000 */
[----:B------:R-:W-:Y:S05]  /*5970*/  @P1 BRA `(.L_x_892) ;  /* 0x0000003400a81947 */ /* 0x000fea0003800000 */
[----:B------:R-:W-:Y:S01]  /*5980*/  IMAD.MOV.U32 R5, RZ, RZ, 0x1 ;  /* 0x00000001ff057424 */ /* 0x000fe200078e00ff */
        /* <DEDUP_REMOVED lines=8> */
[----:B012345:R-:W-:Y:S04]  /*5a10*/  CCTL.IVALL ;  /* 0x00000000ff00798f */ /* 0x03ffe80002000000 */
[----:B------:R2:W-:Y:S01]  /*5a20*/  REDG.E.ADD.S32.STRONG.GPU desc[UR38][R2.64], R5 ;  /* 0x000000050200798e */ /* 0x0005e2000c10e3a6 */
[----:B------:R-:W-:Y:S05]  /*5a30*/  BRA `(.L_x_892) ;  /* 0x0000003400787947 */ /* 0x000fea0003800000 */
.L_x_887:
        /* <DEDUP_REMOVED lines=21> */
.L_x_933:
        /* <DEDUP_REMOVED lines=13> */
.L_x_935:
[----:B------:R-:W-:-:S05]  /*5c60*/  ULDC UR4, c[0x0][0x8c4] ;  /* 0x0002310000047ab9 */ /* 0x000fca0000000800 */
.L_x_934:
        /* <DEDUP_REMOVED lines=37> */
.L_x_936:
        /* <DEDUP_REMOVED lines=20> */
[----:B------:R-:W-:-:S02]  /*6000*/  USEL UR13, UR5, URZ, !UP0 ;  /* 0x0000003f050d7287 */ /* 0x000fc4000c000000 */
[----:B------:R-:W-:Y:S01]  /*6010*/  UIADD3 UR8, UP0, UR6, UR14, URZ ;  /* 0x0000000e06087290 */ /* 0x000fe2000ff1e03f */
[----:B------:R-:W-:Y:S01]  /*6020*/  SHF.R.S32.HI R3, RZ, 0x7, R3 ;  /* 0x00000007ff037819 */ /* 0x000fe20000011403 */
[----:B------:R-:W-:Y:S01]  /*6030*/  UIADD3 UR5, UR15, UR9, URZ ;  /* 0x000000090f057290 */ /* 0x000fe2000fffe03f */
[----:B------:R-:W-:Y:S01]  /*6040*/  ULDC UR10, c[0x0][0x288] ;  /* 0x0000a200000a7ab9 */ /* 0x000fe20000000800 */
[----:B------:R-:W-:Y:S01]  /*6050*/  ULDC.64 UR16, c[0x0][0x2e0] ;  /* 0x0000b80000107ab9 */ /* 0x000fe20000000a00 */
[----:B------:R-:W-:Y:S01]  /*6060*/  UIMAD UR12, UR12, UR10, URZ ;  /* 0x0000000a0c0c72a4 */ /* 0x000fe2000f8e023f */
[----:B------:R-:W-:Y:S01]  /*6070*/  VIMNMX R3, R3, 0x1, !PT ;  /* 0x0000000103037848 */ /* 0x000fe20007fe0100 */
[----:B------:R-:W-:Y:S01]  /*6080*/  ULDC UR11, c[0x0][0x760] ;  /* 0x0001d800000b7ab9 */ /* 0x000fe20000000800 */
[----:B------:R-:W-:Y:S02]  /*6090*/  UIADD3.X UR9, UR7, UR5, URZ, UP0, !UPT ;  /* 0x0000000507097290 */ /* 0x000fe400087fe43f */
[----:B------:R-:W-:Y:S01]  /*60a0*/  UIMAD UR13, UR13, UR16, URZ ;  /* 0x000000100d0d72a4 */ /* 0x000fe2000f8e023f */
[----:B------:R-:W-:Y:S01]  /*60b0*/  LOP3.LUT R6, R3, 0x1, RZ, 0xc0, !PT ;  /* 0x0000000103067812 */ /* 0x000fe200078ec0ff */
[----:B------:R-:W-:-:S02]  /*60c0*/  UIMAD UR10, UR10, UR11, URZ ;  /* 0x0000000b0a0a72a4 */ /* 0x000fc4000f8e023f */
[----:B------:R-:W-:Y:S02]  /*60d0*/  UIADD3 UR11, UP0, UR12, UR19, URZ ;  /* 0x000000130c0b7290 */ /* 0x000fe4000ff1e03f */
[----:B------:R-:W-:Y:S01]  /*60e0*/  UIMAD UR13, UR18, UR17, UR13 ;  /* 0x00000011120d72a4 */ /* 0x000fe2000f8e020d */
[----:B-1----:R-:W-:Y:S01]  /*60f0*/  LOP3.LUT R0, R4, 0x1f, RZ, 0xc0, !PT ;  /* 0x0000001f04007812 */ /* 0x002fe200078ec0ff */
[----:B------:R-:W-:Y:S02]  /*6100*/  UIMAD.WIDE.U32 UR8, UR18, UR16, UR8 ;  /* 0x00000010120872a5 */ /* 0x000fe4000f8e0008 */
[----:B------:R-:W-:Y:S01]  /*6110*/  ULEA.HI.X.SX32 UR12, UR12, UR4, 0x1, UP0 ;  /* 0x000000040c0c7291 */ /* 0x000fe200080f0e3f */
[----:B------:R-:W-:Y:S01]  /*6120*/  ELECT P0, URZ, PT ;  /* 0x00000000003f782f */ /* 0x000fe20003800000 */
        /* <DEDUP_REMOVED lines=19> */
.L_x_962:
        /* <DEDUP_REMOVED lines=17> */
.L_x_940:
[----:B------:R-:W2:Y:S04]  /*6370*/  LDG.E.STRONG.GPU R5, desc[UR38][R2.64] ;  /* 0x0000002602057981 */ /* 0x000ea8000c1ef900 */
[----:B--2---:R-:W-:Y:S01]  /*6380*/  CCTL.IVALL ;  /* 0x00000000ff00798f */ /* 0x004fe20002000000 */
[----:B------:R-:W-:Y:S05]  /*6390*/  YIELD ;  /* 0x0000000000007946 */ /* 0x000fea0003800000 */
[----:B------:R-:W-:-:S13]  /*63a0*/  ISETP.NE.AND P3, PT, R5, UR24, PT ;  /* 0x0000001805007c0c */ /* 0x000fda000bf65270 */
[----:B------:R-:W-:Y:S05]  /*63b0*/  @P3 BRA `(.L_x_940) ;  /* 0xfffffffc00ec3947 */ /* 0x000fea000383ffff */
.L_x_939:
[----:B------:R-:W-:Y:S05]  /*63c0*/  BSYNC B0 ;  /* 0x0000000000007941 */ /* 0x000fea0003800000 */
.L_x_938:
[----:B------:R-:W-:-:S03]  /*63d0*/  UMOV UR22, 0xffffffff ;  /* 0xffffffff00167882 */ /* 0x000fc60000000000 */
[----:B------:R-:W-:Y:S05]  /*63e0*/  BRA.DIV UR22, `(.L_x_941) ;  /* 0x0000002e16a47947 */ /* 0x000fea000b800000 */
[----:B------:R-:W-:Y:S01]  /*63f0*/  NOP ;  /* 0x0000000000007918 */ /* 0x000fe20000000000 */
.L_x_1015:
        /* <DEDUP_REMOVED lines=19> */
.L_x_943:
[----:B------:R-:W-:Y:S05]  /*6530*/  BSYNC B0 ;  /* 0x0000000000007941 */ /* 0x000fea0003800000 */
.L_x_942:
        /* <DEDUP_REMOVED lines=13> */
.L_x_945:
[----:B------:R-:W-:Y:S05]  /*6610*/  BSYNC B0 ;  /* 0x0000000000007941 */ /* 0x000fea0003800000 */
.L_x_944:
[----:B------:R-:W-:Y:S06]  /*6620*/  BAR.ARV 0xa, 0xa0 ;  /* 0x0282800000007b1d */ /* 0x000fec0000002000 */
[----:B------:R-:W-:Y:S04]  /*6630*/  BSSY B0, `(.L_x_946) ;  /* 0x0000003000007945 */ /* 0x000fe80003800000 */
[----:B------:R-:W-:Y:S05]  /*6640*/  @!P0 BRA `(.L_x_947) ;  /* 0x0000000000048947 */ /* 0x000fea0003800000 */
[----:B------:R-:W-:-:S04]  /*6650*/  DEPBAR.LE SB0, 0x0 ;  /* 0x000080000000791a */ /* 0x000fc80000000000 */
.L_x_947:
[----:B------:R-:W-:Y:S05]  /*6660*/  BSYNC B0 ;  /* 0x0000000000007941 */ /* 0x000fea0003800000 */
.L_x_946:
        /* <DEDUP_REMOVED lines=19> */
.L_x_949:
[----:B------:R-:W-:Y:S05]  /*67a0*/  BSYNC B0 ;  /* 0x0000000000007941 */ /* 0x000fea0003800000 */
.L_x_948:
        /* <DEDUP_REMOVED lines=9> */
.L_x_952:
[----:B------:R-:W2:Y:S04]  /*6840*/  LDG.E.STRONG.GPU R5, desc[UR38][R2.64] ;  /* 0x0000002602057981 */ /* 0x000ea8000c1ef900 */
[----:B--2---:R-:W-:Y:S01]  /*6850*/  CCTL.IVALL ;  /* 0x00000000ff00798f */ /* 0x004fe20002000000 */
[----:B------:R-:W-:Y:S05]  /*6860*/  YIELD ;  /* 0x0000000000007946 */ /* 0x000fea0003800000 */
[----:B------:R-:W-:-:S13]  /*6870*/  ISETP.NE.AND P3, PT, R5, UR24, PT ;  /* 0x0000001805007c0c */ /* 0x000fda000bf65270 */
[----:B------:R-:W-:Y:S05]  /*6880*/  @P3 BRA `(.L_x_952) ;  /* 0xfffffffc00ec3947 */ /* 0x000fea000383ffff */
.L_x_951:
[----:B------:R-:W-:Y:S05]  /*6890*/  BSYNC B0 ;  /* 0x0000000000007941 */ /* 0x000fea0003800000 */
.L_x_950:
[----:B------:R-:W-:-:S03]  /*68a0*/  UMOV UR6, 0xffffffff ;  /* 0xffffffff00067882 */ /* 0x000fc60000000000 */
[----:B------:R-:W-:Y:S05]  /*68b0*/  BRA.DIV UR6, `(.L_x_953) ;  /* 0x0000002a068c7947 */ /* 0x000fea000b800000 */
[----:B------:R-:W-:Y:S01]  /*68c0*/  NOP ;  /* 0x0000000000007918 */ /* 0x000fe20000000000 */
.L_x_1018:
        /* <DEDUP_REMOVED lines=13> */
.L_x_955:
[----:B------:R-:W-:Y:S05]  /*69a0*/  BSYNC B0 ;  /* 0x0000000000007941 */ /* 0x000fea0003800000 */
.L_x_954:
        /* <DEDUP_REMOVED lines=13> */
.L_x_957:
[----:B------:R-:W-:Y:S05]  /*6a80*/  BSYNC B0 ;  /* 0x0000000000007941 */ /* 0x000fea0003800000 */
.L_x_956:
[----:B------:R-:W-:Y:S06]  /*6a90*/  BAR.ARV 0xa, 0xa0 ;  /* 0x0282800000007b1d */ /* 0x000fec0000002000 */
[----:B------:R-:W-:Y:S04]  /*6aa0*/  BSSY B0, `(.L_x_958) ;  /* 0x0000003000007945 */ /* 0x000fe80003800000 */
[----:B------:R-:W-:Y:S05]  /*6ab0*/  @!P0 BRA `(.L_x_959) ;  /* 0x0000000000048947 */ /* 0x000fea0003800000 */
[----:B------:R-:W-:-:S04]  /*6ac0*/  DEPBAR.LE SB0, 0x0 ;  /* 0x000080000000791a */ /* 0x000fc80000000000 */
.L_x_959:
[----:B------:R-:W-:Y:S05]  /*6ad0*/  BSYNC B0 ;  /* 0x0000000000007941 */ /* 0x000fea0003800000 */
.L_x_958:
        /* <DEDUP_REMOVED lines=19> */
.L_x_961:
[----:B------:R-:W-:Y:S05]  /*6c10*/  BSYNC B0 ;  /* 0x0000000000007941 */ /* 0x000fea0003800000 */
.L_x_960:
[----:B------:R-:W-:Y:S02]  /*6c20*/  UIADD3 UR4, UR4, 0x2, URZ ;  /* 0x0000000204047890 */ /* 0x000fe4000fffe03f */
[----:B------:R-:W-:Y:S01]  /*6c30*/  UIADD3 UR5, UR5, 0x1, URZ ;  /* 0x0000000105057890 */ /* 0x000fe2000fffe03f */
[----:B------:R-:W-:Y:S11]  /*6c40*/  @P2 BRA `(.L_x_962) ;  /* 0xfffffff400842947 */ /* 0x000ff6000383ffff */
.L_x_937:
        /* <DEDUP_REMOVED lines=13> */
.L_x_965:
[----:B------:R-:W2:Y:S04]  /*6d20*/  LDG.E.STRONG.GPU R0, desc[UR38][R2.64] ;  /* 0x0000002602007981 */ /* 0x000ea8000c1ef900 */
[----:B--2---:R-:W-:Y:S01]  /*6d30*/  CCTL.IVALL ;  /* 0x00000000ff00798f */ /* 0x004fe20002000000 */
[----:B------:R-:W-:Y:S05]  /*6d40*/  YIELD ;  /* 0x0000000000007946 */ /* 0x000fea0003800000 */
[----:B------:R-:W-:-:S13]  /*6d50*/  ISETP.NE.AND P1, PT, R0, UR24, PT ;  /* 0x0000001800007c0c */ /* 0x000fda000bf25270 */
[----:B------:R-:W-:Y:S05]  /*6d60*/  @P1 BRA `(.L_x_965) ;  /* 0xfffffffc00ec1947 */ /* 0x000fea000383ffff */
.L_x_964:
[----:B------:R-:W-:Y:S05]  /*6d70*/  BSYNC B0 ;  /* 0x0000000000007941 */ /* 0x000fea0003800000 */
.L_x_963:
[----:B------:R-:W-:-:S03]  /*6d80*/  UMOV UR5, 0xffffffff ;  /* 0xffffffff00057882 */ /* 0x000fc60000000000 */
[----:B------:R-:W-:Y:S05]  /*6d90*/  BRA.DIV UR5, `(.L_x_966) ;  /* 0x0000002605707947 */ /* 0x000fea000b800000 */
[----:B------:R-:W-:Y:S01]  /*6da0*/  NOP ;  /* 0x0000000000007918 */ /* 0x000fe20000000000 */
.L_x_1021:
        /* <DEDUP_REMOVED lines=22> */
.L_x_968:
[----:B------:R-:W-:Y:S05]  /*6f10*/  BSYNC B0 ;  /* 0x0000000000007941 */ /* 0x000fea0003800000 */
.L_x_967:
        /* <DEDUP_REMOVED lines=20> */
.L_x_970:
[----:B------:R-:W-:Y:S05]  /*7060*/  BSYNC B0 ;  /* 0x0000000000007941 */ /* 0x000fea0003800000 */
.L_x_969:
[----:B------:R-:W-:Y:S06]  /*7070*/  BAR.ARV 0xa, 0xa0 ;  /* 0x0282800000007b1d */ /* 0x000fec0000002000 */
[----:B------:R-:W-:Y:S04]  /*7080*/  BSSY B0, `(.L_x_971) ;  /* 0x0000003000007945 */ /* 0x000fe80003800000 */
[----:B------:R-:W-:Y:S05]  /*7090*/  @!P0 BRA `(.L_x_972) ;  /* 0x0000000000048947 */ /* 0x000fea0003800000 */
[----:B------:R-:W-:-:S04]  /*70a0*/  DEPBAR.LE SB0, 0x0 ;  /* 0x000080000000791a */ /* 0x000fc80000000000 */
.L_x_972:
[----:B------:R-:W-:Y:S05]  /*70b0*/  BSYNC B0 ;  /* 0x0000000000007941 */ /* 0x000fea0003800000 */
.L_x_971:
        /* <DEDUP_REMOVED lines=19> */
.L_x_932:
        /* <DEDUP_REMOVED lines=10> */
.L_x_973:
        /* <DEDUP_REMOVED lines=10> */
.L_x_975:
[----:B------:R-:W3:Y:S02]  /*7330*/  LDC R5, c[0x0][0x8c4] ;  /* 0x00023100ff057b82 */ /* 0x000ee40000000800 */
.L_x_974:
        /* <DEDUP_REMOVED lines=45> */
.L_x_977:
        /* <DEDUP_REMOVED lines=66> */
.L_x_1022:
        /* <DEDUP_REMOVED lines=9> */
.L_x_980:
        /* <DEDUP_REMOVED lines=63> */
.L_x_991:
[----:B------:R-:W-:-:S04]  /*7eb0*/  SHF.L.U32 R21, R10, 0x1f, RZ ;  /* 0x0000001f0a157819 */ /* 0x000fc800000006ff */
[----:B-1----:R-:W1:Y:S02]  /*7ec0*/  SYNCS.PHASECHK.TRANS64.TRYWAIT P1, [R12+URZ+0x30c40], R21 ;  /* 0x030c40150c0075a7 */ /* 0x002e64000802017f */
[----:B-12--5:R-:W-:Y:S05]  /*7ed0*/  @!P1 BRA `(.L_x_983) ;  /* 0x0000001400509947 */ /* 0x026fea0003800000 */
.L_x_1023:
[----:B------:R-:W-:Y:S05]  /*7ee0*/  @P0 BRA `(.L_x_984) ;  /* 0x0000000000140947 */ /* 0x000fea0003800000 */
[----:B------:R-:W-:Y:S01]  /*7ef0*/  ISETP.NE.AND P1, PT, R20, RZ, PT ;  /* 0x000000ff1400720c */ /* 0x000fe20003f25270 */
[----:B------:R-:W-:-:S04]  /*7f00*/  IMAD.MOV.U32 R3, RZ, RZ, 0x4200 ;  /* 0x00004200ff037424 */ /* 0x000fc800078e00ff */
[----:B------:R2:W-:Y:S08]  /*7f10*/  SYNCS.ARRIVE.TRANS64 RZ, [R12+URZ+0x30c30], R3 ;  /* 0x030c30030cff79a7 */ /* 0x0005f0000800003f */
[----:B------:R-:W-:Y:S05]  /*7f20*/  @!P1 BRA `(.L_x_984) ;  /* 0x0000000000049947 */ /* 0x000fea0003800000 */
[----:B------:R-:W-:Y:S01]  /*7f30*/  BPT.TRAP 0x1 ;  /* 0x000000040000795c */ /* 0x000fe20000300000 */
.L_x_984:
        /* <DEDUP_REMOVED lines=30> */
.L_x_1024:
[----:B------:R-:W-:Y:S05]  /*8120*/  @P0 BRA `(.L_x_986) ;  /* 0x0000000000140947 */ /* 0x000fea0003800000 */
[----:B------:R-:W-:Y:S01]  /*8130*/  ISETP.NE.AND P1, PT, R20, RZ, PT ;  /* 0x000000ff1400720c */ /* 0x000fe20003f25270 */
[----:B------:R-:W-:-:S04]  /*8140*/  IMAD.MOV.U32 R2, RZ, RZ, 0x4200 ;  /* 0x00004200ff027424 */ /* 0x000fc800078e00ff */
[----:B------:R3:W-:Y:S08]  /*8150*/  SYNCS.ARRIVE.TRANS64 RZ, [R12+URZ+0x30c18], R2 ;  /* 0x030c18020cff79a7 */ /* 0x0007f0000800003f */
[----:B------:R-:W-:Y:S05]  /*8160*/  @!P1 BRA `(.L_x_986) ;  /* 0x0000000000049947 */ /* 0x000fea0003800000 */
[----:B------:R-:W-:Y:S01]  /*8170*/  BPT.TRAP 0x1 ;  /* 0x000000040000795c */ /* 0x000fe20000300000 */
.L_x_986:
        /* <DEDUP_REMOVED lines=22> */
.L_x_1025:
        /* <DEDUP_REMOVED lines=9> */
.L_x_988:
        /* <DEDUP_REMOVED lines=24> */
.L_x_1027:
[----:B------:R-:W-:Y:S05]  /*84f0*/  @P0 BRA `(.L_x_990) ;  /* 0x0000000000140947 */ /* 0x000fea0003800000 */
[----:B------:R-:W-:Y:S01]  /*8500*/  ISETP.NE.AND P1, PT, R20, RZ, PT ;  /* 0x000000ff1400720c */ /* 0x000fe20003f25270 */
[----:B-1----:R-:W-:-:S04]  /*8510*/  IMAD.MOV.U32 R5, RZ, RZ, 0x4200 ;  /* 0x00004200ff057424 */ /* 0x002fc800078e00ff */
[----:B------:R2:W-:Y:S08]  /*8520*/  SYNCS.ARRIVE.TRANS64 RZ, [R12+URZ+0x30c10], R5 ;  /* 0x030c10050cff79a7 */ /* 0x0005f0000800003f */
[----:B------:R-:W-:Y:S05]  /*8530*/  @!P1 BRA `(.L_x_990) ;  /* 0x0000000000049947 */ /* 0x000fea0003800000 */
[----:B------:R-:W-:Y:S01]  /*8540*/  BPT.TRAP 0x1 ;  /* 0x000000040000795c */ /* 0x000fe20000300000 */
.L_x_990:
        /* <DEDUP_REMOVED lines=23> */
.L_x_982:
[----:B------:R-:W-:-:S13]  /*86c0*/  ISETP.NE.AND P1, PT, R18, RZ, PT ;  /* 0x000000ff1200720c */ /* 0x000fda0003f25270 */
[----:B------:R-:W-:Y:S05]  /*86d0*/  @!P1 BRA `(.L_x_981) ;  /* 0x0000000000f89947 */ /* 0x000fea0003800000 */
[----:B------:R-:W-:-:S04]  /*86e0*/  SHF.L.U32 R13, R10, 0x1f, RZ ;  /* 0x0000001f0a0d7819 */ /* 0x000fc800000006ff */
[----:B------:R-:W1:Y:S02]  /*86f0*/  SYNCS.PHASECHK.TRANS64.TRYWAIT P1, [R12+URZ+0x30c40], R13 ;  /* 0x030c400d0c0075a7 */ /* 0x000e64000802017f */
[----:B-1----:R-:W-:Y:S05]  /*8700*/  @!P1 BRA `(.L_x_992) ;  /* 0x0000000c00989947 */ /* 0x002fea0003800000 */
.L_x_1028:
[----:B------:R-:W-:Y:S05]  /*8710*/  @P0 BRA `(.L_x_993) ;  /* 0x0000000000140947 */ /* 0x000fea0003800000 */
[----:B------:R-:W-:Y:S01]  /*8720*/  ISETP.NE.AND P1, PT, R20, RZ, PT ;  /* 0x000000ff1400720c */ /* 0x000fe20003f25270 */
[----:B------:R-:W-:-:S04]  /*8730*/  IMAD.MOV.U32 R5, RZ, RZ, 0x4200 ;  /* 0x00004200ff057424 */ /* 0x000fc800078e00ff */
[----:B------:R2:W-:Y:S08]  /*8740*/  SYNCS.ARRIVE.TRANS64 RZ, [R12+URZ+0x30c30], R5 ;  /* 0x030c30050cff79a7 */ /* 0x0005f0000800003f */
[----:B------:R-:W-:Y:S05]  /*8750*/  @!P1 BRA `(.L_x_993) ;  /* 0x0000000000049947 */ /* 0x000fea0003800000 */
[----:B------:R-:W-:Y:S01]  /*8760*/  BPT.TRAP 0x1 ;  /* 0x000000040000795c */ /* 0x000fe20000300000 */
.L_x_993:
        /* <DEDUP_REMOVED lines=27> */
.L_x_1029:
[----:B------:R-:W-:Y:S05]  /*8920*/  @P0 BRA `(.L_x_995) ;  /* 0x0000000000140947 */ /* 0x000fea0003800000 */
[----:B------:R-:W-:Y:S01]  /*8930*/  ISETP.NE.AND P0, PT, R20, RZ, PT ;  /* 0x000000ff1400720c */ /* 0x000fe20003f05270 */
[----:B------:R-:W-:-:S04]  /*8940*/  IMAD.MOV.U32 R5, RZ, RZ, 0x4200 ;  /* 0x00004200ff057424 */ /* 0x000fc800078e00ff */
[----:B------:R3:W-:Y:S08]  /*8950*/  SYNCS.ARRIVE.TRANS64 RZ, [R12+URZ+0x30c18], R5 ;  /* 0x030c18050cff79a7 */ /* 0x0007f0000800003f */
[----:B------:R-:W-:Y:S05]  /*8960*/  @!P0 BRA `(.L_x_995) ;  /* 0x0000000000048947 */ /* 0x000fea0003800000 */
[----:B------:R-:W-:Y:S01]  /*8970*/  BPT.TRAP 0x1 ;  /* 0x000000040000795c */ /* 0x000fe20000300000 */
.L_x_995:
        /* <DEDUP_REMOVED lines=20> */
.L_x_981:
[----:B------:R-:W3:Y:S01]  /*8ac0*/  S2R R2, SR_TID.X ;  /* 0x0000000000027919 */ /* 0x000ee20000002100 */
[----:B-12--5:R-:W-:Y:S01]  /*8ad0*/  IMAD R13, R0, 0x8, R12 ;  /* 0x00000008000d7824 */ /* 0x026fe200078e020c */
[----:B---3--:R-:W-:Y:S02]  /*8ae0*/  LOP3.LUT R3, R2, 0x7f, RZ, 0xc0, !PT ;  /* 0x0000007f02037812 */ /* 0x008fe400078ec0ff */
[----:B------:R-:W-:Y:S02]  /*8af0*/  SHF.L.U32 R2, R10, 0x1f, RZ ;  /* 0x0000001f0a027819 */ /* 0x000fe400000006ff */
[----:B------:R-:W-:Y:S02]  /*8b00*/  ISETP.NE.AND P1, PT, R3, RZ, PT ;  /* 0x000000ff0300720c */ /* 0x000fe40003f25270 */
[----:B------:R-:W1:Y:S02]  /*8b10*/  SYNCS.PHASECHK.TRANS64.TRYWAIT P0, [R13+URZ+0x30c40], R2 ;  /* 0x030c40020d0075a7 */ /* 0x000e64000800017f */
[----:B-1----:R-:W-:Y:S09]  /*8b20*/  @!P0 BRA `(.L_x_996) ;  /* 0x0000000800b88947 */ /* 0x002ff20003800000 */
.L_x_1030:
[----:B------:R-:W-:Y:S05]  /*8b30*/  @P1 BRA `(.L_x_997) ;  /* 0x0000000000181947 */ /* 0x000fea0003800000 */
[----:B------:R-:W2:Y:S01]  /*8b40*/  S2R R3, SR_TID.X ;  /* 0x0000000000037919 */ /* 0x000ea20000002100 */
[----:B-1----:R-:W-:-:S04]  /*8b50*/  IMAD.MOV.U32 R2, RZ, RZ, 0x4200 ;  /* 0x00004200ff027424 */ /* 0x002fc800078e00ff */
[----:B------:R3:W-:Y:S01]  /*8b60*/  SYNCS.ARRIVE.TRANS64 RZ, [R13+URZ+0x30c30], R2 ;  /* 0x030c30020dff79a7 */ /* 0x0007e2000800003f */
[----:B--2---:R-:W-:-:S13]  /*8b70*/  LOP3.LUT P0, RZ, R3, 0x1f, RZ, 0xc0, !PT ;  /* 0x0000001f03ff7812 */ /* 0x004fda000780c0ff */
[----:B---3--:R-:W-:Y:S05]  /*8b80*/  @!P0 BRA `(.L_x_997) ;  /* 0x0000000000048947 */ /* 0x008fea0003800000 */
[----:B------:R-:W-:Y:S01]  /*8b90*/  BPT.TRAP 0x1 ;  /* 0x000000040000795c */ /* 0x000fe20000300000 */
.L_x_997:
        /* <DEDUP_REMOVED lines=34> */
.L_x_978:
[----:B------:R-:W-:Y:S05]  /*8dc0*/  BSYNC B0 ;  /* 0x0000000000007941 */ /* 0x000fea0003800000 */
.L_x_976:
[----:B------:R-:W-:-:S03]  /*8dd0*/  UMOV UR6, 0xffffffff ;  /* 0xffffffff00067882 */ /* 0x000fc60000000000 */
[----:B------:R-:W-:Y:S05]  /*8de0*/  BRA.DIV UR6, `(.L_x_998) ;  /* 0x0000000a061c7947 */ /* 0x000fea000b800000 */
[----:B------:R-:W-:-:S13]  /*8df0*/  ELECT P0, URZ, PT ;  /* 0x00000000003f782f */ /* 0x000fda0003800000 */
.L_x_1033:
[----:B------:R-:W-:Y:S05]  /*8e00*/  @!P0 BRA `(.L_x_892) ;  /* 0x0000000000848947 */ /* 0x000fea0003800000 */
[----:B------:R-:W3:Y:S02]  /*8e10*/  LDL.LU R2, [R1+0x10] ;  /* 0x0000100001027983 */ /* 0x000ee40000300800 */
[----:B---3--:R-:W-:-:S04]  /*8e20*/  LOP3.LUT R2, R2, 0x2, RZ, 0xfc, !PT ;  /* 0x0000000202027812 */ /* 0x008fc800078efcff */
[----:B------:R-:W-:-:S13]  /*8e30*/  ISETP.NE.AND P0, PT, R2, 0x3, PT ;  /* 0x000000030200780c */ /* 0x000fda0003f05270 */
[----:B------:R-:W-:Y:S05]  /*8e40*/  @!P0 BRA `(.L_x_999) ;  /* 0x0000000000048947 */ /* 0x000fea0003800000 */
[----:B--2---:R-:W-:Y:S01]  /*8e50*/  BPT.TRAP 0x1 ;  /* 0x000000040000795c */ /* 0x004fe20000300000 */
.L_x_999:
        /* <DEDUP_REMOVED lines=15> */
.L_x_1034:
[----:B------:R-:W3:Y:S02]  /*8f50*/  SYNCS.PHASECHK.TRANS64.TRYWAIT P1, [R11+URZ], R2 ;  /* 0x000000020b0075a7 */ /* 0x000ee4000802017f */
[----:B---3--:R-:W-:Y:S05]  /*8f60*/  @!P1 BRA `(.L_x_1001) ;  /* 0x0000000400f49947 */ /* 0x008fea0003800000 */
.L_x_1035:
[----:B------:R-:W-:Y:S05]  /*8f70*/  @!P0 BRA `(.L_x_1002) ;  /* 0x0000000000048947 */ /* 0x000fea0003800000 */
[----:B--2---:R-:W-:Y:S01]  /*8f80*/  BPT.TRAP 0x1 ;  /* 0x000000040000795c */ /* 0x004fe20000300000 */
.L_x_1002:
[----:B------:R-:W-:-:S04]  /*8f90*/  VIADD R0, R6, 0x30c40 ;  /* 0x00030c4006007836 */ /* 0x000fc80000000000 */
[----:B------:R-:W-:-:S04]  /*8fa0*/  IMAD R9, R9, 0x8, R0 ;  /* 0x0000000809097824 */ /* 0x000fc800078e0200 */
[----:B------:R-:W4:Y:S02]  /*8fb0*/  SYNCS.PHASECHK.TRANS64.TRYWAIT P0, [R9+URZ], R4 ;  /* 0x00000004090075a7 */ /* 0x000f24000800017f */
[----:B----4-:R-:W-:Y:S05]  /*8fc0*/  @!P0 BRA `(.L_x_1003) ;  /* 0x0000000400f08947 */ /* 0x010fea0003800000 */
.L_x_1036:
[----:B------:R-:W-:-:S07]  /*8fd0*/  IMAD R3, R3, 0x8, R0 ;  /* 0x0000000803037824 */ /* 0x000fce00078e0200 */
.L_x_1004:
[----:B------:R1:W1:Y:S02]  /*8fe0*/  SYNCS.PHASECHK.TRANS64.TRYWAIT P0, [R3+URZ], R2 ;  /* 0x00000002030075a7 */ /* 0x000264000800017f */
[----:B-1----:R-:W-:Y:S05]  /*8ff0*/  @!P0 NANOSLEEP.SYNCS 0x989680 ;  /* 0x009896800000895d */ /* 0x002fea0003900000 */
[----:B------:R-:W1:Y:S02]  /*9000*/  @!P0 SYNCS.PHASECHK.TRANS64 P0, [R3+URZ], R2 ;  /* 0x00000002030085a7 */ /* 0x000e64000800007f */
[----:B-1----:R-:W-:Y:S05]  /*9010*/  @!P0 BRA `(.L_x_1004) ;  /* 0xfffffffc00f08947 */ /* 0x002fea000383ffff */
.L_x_892:
[----:B--2---:R-:W-:Y:S05]  /*9020*/  BSYNC B6 ;  /* 0x0000000000067941 */ /* 0x004fea0003800000 */
.L_x_886:
[----:B------:R-:W-:Y:S05]  /*9030*/  EXIT ;  /* 0x000000000000794d */ /* 0x000fea0003800000 */
.L_x_902:
[----:B------:R-:W-:Y:S02]  /*9040*/  IMAD.MOV.U32 R12, RZ, RZ, RZ ;  /* 0x000000ffff0c7224 */ /* 0x000fe400078e00ff */
[----:B------:R-:W-:Y:S02]  /*9050*/  IMAD.MOV.U32 R11, RZ, RZ, 0x1f ;  /* 0x0000001fff0b7424 */ /* 0x000fe400078e00ff */
[----:B------:R-:W-:-:S07]  /*9060*/  IMAD.MOV.U32 R15, RZ, RZ, -0x1 ;  /* 0xffffffffff0f7424 */ /* 0x000fce00078e00ff */
[----:B------:R-:W-:Y:S05]  /*9070*/  WARPSYNC.COLLECTIVE R15, `(.L_x_1005) ;  /* 0x000000000f087348 */ /* 0x000fea0003c00000 */
[----:B------:R1:W2:Y:S02]  /*9080*/  SHFL.IDX P6, R14, R13, R12, R11 ;  /* 0x0000000c0d0e7389 */ /* 0x0002a400000c000b */
[----:B-12---:R-:W-:Y:S01]  /*9090*/  ENDCOLLECTIVE ;  /* 0x000000000000791b */ /* 0x006fe20003800000 */
.L_x_1005:
[----:B------:R-:W-:Y:S05]  /*90a0*/  BRA `(.L_x_1006) ;  /* 0xffffff8000307947 */ /* 0x000fea000383ffff */
.L_x_904:
[----:B--2---:R2:W3:Y:S02]  /*90b0*/  SYNCS.PHASECHK.TRANS64.TRYWAIT P0, [R226+URZ+0x30c00], R15 ;  /* 0x030c000fe20075a7 */ /* 0x0044e4000800017f */
[----:B---3--:R-:W-:Y:S05]  /*90c0*/  @!P0 NANOSLEEP.SYNCS 0x989680 ;  /* 0x009896800000895d */ /* 0x008fea0003900000 */
[----:B------:R-:W3:Y:S02]  /*90d0*/  @!P0 SYNCS.PHASECHK.TRANS64 P0, [R226+URZ+0x30c00], R15 ;  /* 0x030c000fe20085a7 */ /* 0x000ee4000800007f */
[----:B---3--:R-:W-:Y:S05]  /*90e0*/  @!P0 BRA `(.L_x_904) ;  /* 0xfffffffc00f08947 */ /* 0x008fea000383ffff */
[----:B------:R-:W-:Y:S05]  /*90f0*/  BRA `(.L_x_903) ;  /* 0xffffff8000947947 */ /* 0x000fea000383ffff */
.L_x_908:
[----:B--2---:R2:W3:Y:S02]  /*9100*/  SYNCS.PHASECHK.TRANS64.TRYWAIT P1, [R9+URZ+0x30c10], R12 ;  /* 0x030c100c090075a7 */ /* 0x0044e4000802017f */
[----:B---3--:R-:W-:Y:S05]  /*9110*/  @!P1 NANOSLEEP.SYNCS 0x989680 ;  /* 0x009896800000995d */ /* 0x008fea0003900000 */
[----:B------:R-:W3:Y:S02]  /*9120*/  @!P1 SYNCS.PHASECHK.TRANS64 P1, [R9+URZ+0x30c10], R12 ;  /* 0x030c100c090095a7 */ /* 0x000ee4000802007f */
[----:B---3--:R-:W-:Y:S05]  /*9130*/  @!P1 BRA `(.L_x_908) ;  /* 0xfffffffc00f09947 */ /* 0x008fea000383ffff */
[----:B------:R-:W-:Y:S05]  /*9140*/  BRA `(.L_x_907) ;  /* 0xffffff8800687947 */ /* 0x000fea000383ffff */
.L_x_912:
[----:B------:R1:W1:Y:S02]  /*9150*/  SYNCS.PHASECHK.TRANS64.TRYWAIT P1, [R9+URZ+0x30c30], R12 ;  /* 0x030c300c090075a7 */ /* 0x000264000802017f */
[----:B-1----:R-:W-:Y:S05]  /*9160*/  @!P1 NANOSLEEP.SYNCS 0x989680 ;  /* 0x009896800000995d */ /* 0x002fea0003900000 */
[----:B------:R-:W1:Y:S02]  /*9170*/  @!P1 SYNCS.PHASECHK.TRANS64 P1, [R9+URZ+0x30c30], R12 ;  /* 0x030c300c090095a7 */ /* 0x000e64000802007f */
[----:B-1----:R-:W-:Y:S05]  /*9180*/  @!P1 BRA `(.L_x_912) ;  /* 0xfffffffc00f09947 */ /* 0x002fea000383ffff */
[----:B------:R-:W-:Y:S05]  /*9190*/  BRA `(.L_x_911) ;  /* 0xffffff8c00787947 */ /* 0x000fea000383ffff */
.L_x_919:
[----:B------:R-:W-:Y:S01]  /*91a0*/  BSSY B0, `(.L_x_1007) ;  /* 0x0000005000007945 */ /* 0x000fe20003800000 */
[----:B------:R-:W-:-:S07]  /*91b0*/  IMAD.MOV.U32 R15, RZ, RZ, -0x1 ;  /* 0xffffffffff0f7424 */ /* 0x000fce00078e00ff */
[----:B------:R-:W-:Y:S05]  /*91c0*/  WARPSYNC.COLLECTIVE R15, `(.L_x_1008) ;  /* 0x000000000f087348 */ /* 0x000fea0003c00000 */
[----:B------:R-:W-:Y:S01]  /*91d0*/  NOP ;  /* 0x0000000000007918 */ /* 0x000fe20000000000 */
[----:B------:R-:W-:Y:S01]  /*91e0*/  ENDCOLLECTIVE ;  /* 0x000000000000791b */ /* 0x000fe20003800000 */
.L_x_1008:
[----:B------:R-:W-:Y:S05]  /*91f0*/  BSYNC B0 ;  /* 0x0000000000007941 */ /* 0x000fea0003800000 */
.L_x_1007:
[----:B------:R-:W-:Y:S05]  /*9200*/  BRA `(.L_x_1009) ;  /* 0xffffffc0007c7947 */ /* 0x000fea000383ffff */
.L_x_928:
[----:B------:R-:W-:Y:S01]  /*9210*/  BSSY B0, `(.L_x_1010) ;  /* 0x0000005000007945 */ /* 0x000fe20003800000 */
[----:B------:R-:W-:-:S07]  /*9220*/  IMAD.MOV.U32 R15, RZ, RZ, -0x1 ;  /* 0xffffffffff0f7424 */ /* 0x000fce00078e00ff */
[----:B-1----:R-:W-:Y:S05]  /*9230*/  WARPSYNC.COLLECTIVE R15, `(.L_x_1011) ;  /* 0x000000000f087348 */ /* 0x002fea0003c00000 */
[----:B------:R-:W-:Y:S01]  /*9240*/  NOP ;  /* 0x0000000000007918 */ /* 0x000fe20000000000 */
[----:B-1----:R-:W-:Y:S01]  /*9250*/  ENDCOLLECTIVE ;  /* 0x000000000000791b */ /* 0x002fe20003800000 */
.L_x_1011:
[----:B------:R-:W-:Y:S05]  /*9260*/  BSYNC B0 ;  /* 0x0000000000007941 */ /* 0x000fea0003800000 */
.L_x_1010:
[----:B------:R-:W-:Y:S05]  /*9270*/  BRA `(.L_x_1012) ;  /* 0xffffffc400587947 */ /* 0x000fea000383ffff */
.L_x_941:
[----:B------:R-:W-:Y:S01]  /*9280*/  BSSY B0, `(.L_x_1013) ;  /* 0x0000005000007945 */ /* 0x000fe20003800000 */
[----:B------:R-:W-:-:S07]  /*9290*/  IMAD.MOV.U32 R15, RZ, RZ, -0x1 ;  /* 0xffffffffff0f7424 */ /* 0x000fce00078e00ff */
[----:B------:R-:W-:Y:S05]  /*92a0*/  WARPSYNC.COLLECTIVE R15, `(.L_x_1014) ;  /* 0x000000000f087348 */ /* 0x000fea0003c00000 */
[----:B------:R-:W-:Y:S01]  /*92b0*/  NOP ;  /* 0x0000000000007918 */ /* 0x000fe20000000000 */
[----:B------:R-:W-:Y:S01]  /*92c0*/  ENDCOLLECTIVE ;  /* 0x000000000000791b */ /* 0x000fe20003800000 */
.L_x_1014:
[----:B------:R-:W-:Y:S05]  /*92d0*/  BSYNC B0 ;  /* 0x0000000000007941 */ /* 0x000fea0003800000 */
.L_x_1013:
[----:B------:R-:W-:Y:S05]  /*92e0*/  BRA `(.L_x_1015) ;  /* 0xffffffd000447947 */ /* 0x000fea000383ffff */
.L_x_953:
[----:B------:R-:W-:Y:S01]  /*92f0*/  BSSY B0, `(.L_x_1016) ;  /* 0x0000005000007945 */ /* 0x000fe20003800000 */
[----:B------:R-:W-:-:S07]  /*9300*/  IMAD.MOV.U32 R15, RZ, RZ, -0x1 ;  /* 0xffffffffff0f7424 */ /* 0x000fce00078e00ff */
[----:B------:R-:W-:Y:S05]  /*9310*/  WARPSYNC.COLLECTIVE R15, `(.L_x_1017) ;  /* 0x000000000f087348 */ /* 0x000fea0003c00000 */
[----:B------:R-:W-:Y:S01]  /*9320*/  NOP ;  /* 0x0000000000007918 */ /* 0x000fe20000000000 */
[----:B------:R-:W-:Y:S01]  /*9330*/  ENDCOLLECTIVE ;  /* 0x000000000000791b */ /* 0x000fe20003800000 */
.L_x_1017:
[----:B------:R-:W-:Y:S05]  /*9340*/  BSYNC B0 ;  /* 0x0000000000007941 */ /* 0x000fea0003800000 */
.L_x_1016:
[----:B------:R-:W-:Y:S05]  /*9350*/  BRA `(.L_x_1018) ;  /* 0xffffffd4005c7947 */ /* 0x000fea000383ffff */
.L_x_966:
[----:B------:R-:W-:Y:S01]  /*9360*/  BSSY B0, `(.L_x_1019) ;  /* 0x0000005000007945 */ /* 0x000fe20003800000 */
[----:B------:R-:W-:-:S07]  /*9370*/  IMAD.MOV.U32 R15, RZ, RZ, -0x1 ;  /* 0xffffffffff0f7424 */ /* 0x000fce00078e00ff */
[----:B------:R-:W-:Y:S05]  /*9380*/  WARPSYNC.COLLECTIVE R15, `(.L_x_1020) ;  /* 0x000000000f087348 */ /* 0x000fea0003c00000 */
[----:B------:R-:W-:Y:S01]  /*9390*/  NOP ;  /* 0x0000000000007918 */ /* 0x000fe20000000000 */
[----:B------:R-:W-:Y:S01]  /*93a0*/  ENDCOLLECTIVE ;  /* 0x000000000000791b */ /* 0x000fe20003800000 */
.L_x_1020:
[----:B------:R-:W-:Y:S05]  /*93b0*/  BSYNC B0 ;  /* 0x0000000000007941 */ /* 0x000fea0003800000 */
.L_x_1019:
[----:B------:R-:W-:Y:S05]  /*93c0*/  BRA `(.L_x_1021) ;  /* 0xffffffd800787947 */ /* 0x000fea000383ffff */
.L_x_979:
[----:B-1----:R1:W2:Y:S02]  /*93d0*/  SYNCS.PHASECHK.TRANS64.TRYWAIT P1, [R12+URZ+0x30c20], R3 ;  /* 0x030c20030c0075a7 */ /* 0x0022a4000802017f */
[----:B--2---:R-:W-:Y:S05]  /*93e0*/  @!P1 NANOSLEEP.SYNCS 0x989680 ;  /* 0x009896800000995d */ /* 0x004fea0003900000 */
[----:B------:R-:W2:Y:S02]  /*93f0*/  @!P1 SYNCS.PHASECHK.TRANS64 P1, [R12+URZ+0x30c20], R3 ;  /* 0x030c20030c0095a7 */ /* 0x000ea4000802007f */
[----:B--2---:R-:W-:Y:S05]  /*9400*/  @!P1 BRA `(.L_x_979) ;  /* 0xfffffffc00f09947 */ /* 0x004fea000383ffff */
[----:B------:R-:W-:Y:S05]  /*9410*/  BRA `(.L_x_1022) ;  /* 0xffffffe400847947 */ /* 0x000fea000383ffff */
.L_x_983:
[----:B-1----:R1:W2:Y:S02]  /*9420*/  SYNCS.PHASECHK.TRANS64.TRYWAIT P1, [R12+URZ+0x30c40], R21 ;  /* 0x030c40150c0075a7 */ /* 0x0022a4000802017f */
[----:B--2---:R-:W-:Y:S05]  /*9430*/  @!P1 NANOSLEEP.SYNCS 0x989680 ;  /* 0x009896800000995d */ /* 0x004fea0003900000 */
[----:B------:R-:W2:Y:S02]  /*9440*/  @!P1 SYNCS.PHASECHK.TRANS64 P1, [R12+URZ+0x30c40], R21 ;  /* 0x030c40150c0095a7 */ /* 0x000ea4000802007f */
[----:B--2---:R-:W-:Y:S05]  /*9450*/  @!P1 BRA `(.L_x_983) ;  /* 0xfffffffc00f09947 */ /* 0x004fea000383ffff */
[----:B------:R-:W-:Y:S05]  /*9460*/  BRA `(.L_x_1023) ;  /* 0xffffffe8009c7947 */ /* 0x000fea000383ffff */
.L_x_985:
[----:B--2---:R2:W3:Y:S02]  /*9470*/  SYNCS.PHASECHK.TRANS64.TRYWAIT P1, [R12+URZ+0x30c28], R21 ;  /* 0x030c28150c0075a7 */ /* 0x0044e4000802017f */
[----:B---3--:R-:W-:Y:S05]  /*9480*/  @!P1 NANOSLEEP.SYNCS 0x989680 ;  /* 0x009896800000995d */ /* 0x008fea0003900000 */
[----:B------:R-:W3:Y:S02]  /*9490*/  @!P1 SYNCS.PHASECHK.TRANS64 P1, [R12+URZ+0x30c28], R21 ;  /* 0x030c28150c0095a7 */ /* 0x000ee4000802007f */
[----:B---3--:R-:W-:Y:S05]  /*94a0*/  @!P1 BRA `(.L_x_985) ;  /* 0xfffffffc00f09947 */ /* 0x008fea000383ffff */
[----:B------:R-:W-:Y:S05]  /*94b0*/  BRA `(.L_x_1024) ;  /* 0xffffffec00187947 */ /* 0x000fea000383ffff */
.L_x_987:
[----:B---3--:R3:W4:Y:S02]  /*94c0*/  SYNCS.PHASECHK.TRANS64.TRYWAIT P1, [R12+URZ+0x30c48], R21 ;  /* 0x030c48150c0075a7 */ /* 0x008724000802017f */
[----:B----4-:R-:W-:Y:S05]  /*94d0*/  @!P1 NANOSLEEP.SYNCS 0x989680 ;  /* 0x009896800000995d */ /* 0x010fea0003900000 */
[----:B------:R-:W4:Y:S02]  /*94e0*/  @!P1 SYNCS.PHASECHK.TRANS64 P1, [R12+URZ+0x30c48], R21 ;  /* 0x030c48150c0095a7 */ /* 0x000f24000802007f */
[----:B----4-:R-:W-:Y:S05]  /*94f0*/  @!P1 BRA `(.L_x_987) ;  /* 0xfffffffc00f09947 */ /* 0x010fea000383ffff */
[----:B------:R-:W-:Y:S05]  /*9500*/  BRA `(.L_x_1025) ;  /* 0xffffffec00747947 */ /* 0x000fea000383ffff */
.L_x_989:
[----:B------:R-:W-:-:S07]  /*9510*/  SHF.L.U32 R5, R10, 0x1f, RZ ;  /* 0x0000001f0a057819 */ /* 0x000fce00000006ff */
.L_x_1026:
[----:B-1----:R1:W2:Y:S02]  /*9520*/  SYNCS.PHASECHK.TRANS64.TRYWAIT P1, [R12+URZ+0x30c20], R5 ;  /* 0x030c20050c0075a7 */ /* 0x0022a4000802017f */
[----:B--2---:R-:W-:Y:S05]  /*9530*/  @!P1 NANOSLEEP.SYNCS 0x989680 ;  /* 0x009896800000995d */ /* 0x004fea0003900000 */
[----:B------:R-:W2:Y:S02]  /*9540*/  @!P1 SYNCS.PHASECHK.TRANS64 P1, [R12+URZ+0x30c20], R5 ;  /* 0x030c20050c0095a7 */ /* 0x000ea4000802007f */
[----:B--2---:R-:W-:Y:S05]  /*9550*/  @!P1 BRA `(.L_x_1026) ;  /* 0xfffffffc00f09947 */ /* 0x004fea000383ffff */
[----:B------:R-:W-:Y:S05]  /*9560*/  BRA `(.L_x_1027) ;  /* 0xffffffec00e07947 */ /* 0x000fea000383ffff */
.L_x_992:
[----:B-1----:R1:W2:Y:S02]  /*9570*/  SYNCS.PHASECHK.TRANS64.TRYWAIT P1, [R12+URZ+0x30c40], R13 ;  /* 0x030c400d0c0075a7 */ /* 0x0022a4000802017f */
[----:B--2---:R-:W-:Y:S05]  /*9580*/  @!P1 NANOSLEEP.SYNCS 0x989680 ;  /* 0x009896800000995d */ /* 0x004fea0003900000 */
[----:B------:R-:W2:Y:S02]  /*9590*/  @!P1 SYNCS.PHASECHK.TRANS64 P1, [R12+URZ+0x30c40], R13 ;  /* 0x030c400d0c0095a7 */ /* 0x000ea4000802007f */
[----:B--2---:R-:W-:Y:S05]  /*95a0*/  @!P1 BRA `(.L_x_992) ;  /* 0xfffffffc00f09947 */ /* 0x004fea000383ffff */
[----:B------:R-:W-:Y:S05]  /*95b0*/  BRA `(.L_x_1028) ;  /* 0xfffffff000547947 */ /* 0x000fea000383ffff */
.L_x_994:
[----:B--2---:R2:W3:Y:S02]  /*95c0*/  SYNCS.PHASECHK.TRANS64.TRYWAIT P1, [R12+URZ+0x30c28], R13 ;  /* 0x030c280d0c0075a7 */ /* 0x0044e4000802017f */
[----:B---3--:R-:W-:Y:S05]  /*95d0*/  @!P1 NANOSLEEP.SYNCS 0x989680 ;  /* 0x009896800000995d */ /* 0x008fea0003900000 */
[----:B------:R-:W3:Y:S02]  /*95e0*/  @!P1 SYNCS.PHASECHK.TRANS64 P1, [R12+URZ+0x30c28], R13 ;  /* 0x030c280d0c0095a7 */ /* 0x000ee4000802007f */
[----:B---3--:R-:W-:Y:S05]  /*95f0*/  @!P1 BRA `(.L_x_994) ;  /* 0xfffffffc00f09947 */ /* 0x008fea000383ffff */
[----:B------:R-:W-:Y:S05]  /*9600*/  BRA `(.L_x_1029) ;  /* 0xfffffff000c47947 */ /* 0x000fea000383ffff */
.L_x_996:
[----:B-1----:R1:W2:Y:S02]  /*9610*/  SYNCS.PHASECHK.TRANS64.TRYWAIT P0, [R13+URZ+0x30c40], R2 ;  /* 0x030c40020d0075a7 */ /* 0x0022a4000800017f */
[----:B--2---:R-:W-:Y:S05]  /*9620*/  @!P0 NANOSLEEP.SYNCS 0x989680 ;  /* 0x009896800000895d */ /* 0x004fea0003900000 */
[----:B------:R-:W2:Y:S02]  /*9630*/  @!P0 SYNCS.PHASECHK.TRANS64 P0, [R13+URZ+0x30c40], R2 ;  /* 0x030c40020d0085a7 */ /* 0x000ea4000800007f */
[----:B--2---:R-:W-:Y:S05]  /*9640*/  @!P0 BRA `(.L_x_996) ;  /* 0xfffffffc00f08947 */ /* 0x004fea000383ffff */
[----:B------:R-:W-:Y:S05]  /*9650*/  BRA `(.L_x_1030) ;  /* 0xfffffff400347947 */ /* 0x000fea000383ffff */
.L_x_998:
[----:B------:R-:W-:Y:S01]  /*9660*/  BSSY B0, `(.L_x_1031) ;  /* 0x0000006000007945 */ /* 0x000fe20003800000 */
[----:B------:R-:W-:-:S07]  /*9670*/  IMAD.MOV.U32 R15, RZ, RZ, -0x1 ;  /* 0xffffffffff0f7424 */ /* 0x000fce00078e00ff */
[----:B--2---:R-:W-:Y:S05]  /*9680*/  WARPSYNC.COLLECTIVE R15, `(.L_x_1032) ;  /* 0x000000000f0c7348 */ /* 0x004fea0003c00000 */
[----:B------:R-:W-:Y:S02]  /*9690*/  ELECT P6, UR62, PT ;  /* 0x00000000003e782f */ /* 0x000fe400038c0000 */
[----:B------:R-:W-:Y:S01]  /*96a0*/  MOV R14, UR62 ;  /* 0x0000003e000e7c02 */ /* 0x000fe20008000f00 */
[----:B--2---:R-:W-:Y:S10]  /*96b0*/  ENDCOLLECTIVE ;  /* 0x000000000000791b */ /* 0x004ff40003800000 */
.L_x_1032:
[----:B------:R-:W-:Y:S05]  /*96c0*/  BSYNC B0 ;  /* 0x0000000000007941 */ /* 0x000fea0003800000 */
.L_x_1031:
[----:B------:R-:W-:Y:S01]  /*96d0*/  PLOP3.LUT P0, PT, P6, PT, PT, 0x80, 0x0 ;  /* 0x000000000000781c */ /* 0x000fe2000370f070 */
[----:B------:R-:W-:-:S12]  /*96e0*/  BRA `(.L_x_1033) ;  /* 0xfffffff400c47947 */ /* 0x000fd8000383ffff */
.L_x_1000:
[----:B-1----:R1:W3:Y:S02]  /*96f0*/  SYNCS.PHASECHK.TRANS64.TRYWAIT P1, [R7+URZ], R4 ;  /* 0x00000004070075a7 */ /* 0x0022e4000802017f */
[----:B---3--:R-:W-:Y:S05]  /*9700*/  @!P1 NANOSLEEP.SYNCS 0x989680 ;  /* 0x009896800000995d */ /* 0x008fea0003900000 */
[----:B------:R-:W3:Y:S02]  /*9710*/  @!P1 SYNCS.PHASECHK.TRANS64 P1, [R7+URZ], R4 ;  /* 0x00000004070095a7 */ /* 0x000ee4000802007f */
[----:B---3--:R-:W-:Y:S05]  /*9720*/  @!P1 BRA `(.L_x_1000) ;  /* 0xfffffffc00f09947 */ /* 0x008fea000383ffff */
[----:B------:R-:W-:Y:S05]  /*9730*/  BRA `(.L_x_1034) ;  /* 0xfffffff800047947 */ /* 0x000fea000383ffff */
.L_x_1001:
[----:B---3--:R3:W4:Y:S02]  /*9740*/  SYNCS.PHASECHK.TRANS64.TRYWAIT P1, [R11+URZ], R2 ;  /* 0x000000020b0075a7 */ /* 0x008724000802017f */
[----:B----4-:R-:W-:Y:S05]  /*9750*/  @!P1 NANOSLEEP.SYNCS 0x989680 ;  /* 0x009896800000995d */ /* 0x010fea0003900000 */
[----:B------:R-:W4:Y:S02]  /*9760*/  @!P1 SYNCS.PHASECHK.TRANS64 P1, [R11+URZ], R2 ;  /* 0x000000020b0095a7 */ /* 0x000f24000802007f */
[----:B----4-:R-:W-:Y:S05]  /*9770*/  @!P1 BRA `(.L_x_1001) ;  /* 0xfffffffc00f09947 */ /* 0x010fea000383ffff */
[----:B------:R-:W-:Y:S05]  /*9780*/  BRA `(.L_x_1035) ;  /* 0xfffffff400f87947 */ /* 0x000fea000383ffff */
.L_x_1003:
[----:B----4-:R4:W1:Y:S02]  /*9790*/  SYNCS.PHASECHK.TRANS64.TRYWAIT P0, [R9+URZ], R4 ;  /* 0x00000004090075a7 */ /* 0x010864000800017f */
[----:B-1----:R-:W-:Y:S05]  /*97a0*/  @!P0 NANOSLEEP.SYNCS 0x989680 ;  /* 0x009896800000895d */ /* 0x002fea0003900000 */
[----:B------:R-:W1:Y:S02]  /*97b0*/  @!P0 SYNCS.PHASECHK.TRANS64 P0, [R9+URZ], R4 ;  /* 0x00000004090085a7 */ /* 0x000e64000800007f */
[----:B-1----:R-:W-:Y:S05]  /*97c0*/  @!P0 BRA `(.L_x_1003) ;  /* 0xfffffffc00f08947 */ /* 0x002fea000383ffff */
[----:B------:R-:W-:Y:S05]  /*97d0*/  BRA `(.L_x_1036) ;  /* 0xfffffff400fc7947 */ /* 0x000fea000383ffff */
.L_x_1037:
        /* <DEDUP_REMOVED lines=10> */
.L_x_3700:


//--------------------- .text._ZN7cutlass13device_kernelIN5flash11enable_sm90INS1_16FlashAttnBwdSm90INS1_25CollectiveMainloopBwdSm90ILi2ELi2ELi2EN4cute5tupleIJNS5_1CILi1EEES8_S8_EEENS6_IJNS7_ILi128EEESA_NS7_ILi64EEEEEENS_10bfloat16_tEfNS_4arch4Sm90ELb0ELb1ELb0ELb0ELb0ELb1ELb0ELb0ELi2ELi1ELi2ELi2ELb0EEENS1_21CollectiveEpilogueBwdISC_SD_SF_Li256ELb0ELb0ELi1EEENS1_19SingleTileSchedulerILb0ELb0ELb0ELi128EEEEEEEEEvNT_6ParamsE --------------------------
	.section	.text._ZN7cutlass13device_kernelIN5flash11enable_sm90INS1_16FlashAttnBwdSm90INS1_25CollectiveMainloopBwdSm90ILi2ELi2ELi2EN4cute5tupleIJNS5_1CILi1EEES8_S8_EEENS6_IJNS7_ILi128EEESA_NS7_ILi64EEEEEENS_10bfloat16_tEfNS_4arch4Sm90ELb0ELb1ELb0ELb0ELb0ELb1ELb0ELb0ELi2ELi1ELi2ELi2ELb0EEENS1_21CollectiveEpilogueBwdISC_SD_SF_Li256ELb0ELb0ELi1EEENS1_19SingleTileSchedulerILb0ELb0ELb0ELi128EEEEEEEEEvNT_6ParamsE,"ax",@progbits
	.align	128
.text._ZN7cutlass13device_kernelIN5flash11enable_sm90INS1_16FlashAttnBwdSm90INS1_25CollectiveMainloopBwdSm90ILi2ELi2ELi2EN4cute5tupleIJNS5_1CILi1EEES8_S8_EEENS6_IJNS7_ILi128EEESA_NS7_ILi64EEEEEENS_10bfloat16_tEfNS_4arch4Sm90ELb0ELb1ELb0ELb0ELb0ELb1ELb0ELb0ELi2ELi1ELi2ELi2ELb0EEENS1_21CollectiveEpilogueBwdISC_SD_SF_Li256ELb0ELb0ELi1EEENS1_19SingleTileSchedulerILb0ELb0ELb0ELi128EEEEEEEEEvNT_6ParamsE:
        .type           _ZN7cutlass13device_kernelIN5flash11enable_sm90INS1_16FlashAttnBwdSm90INS1_25CollectiveMainloopBwdSm90ILi2ELi2ELi2EN4cute5tupleIJNS5_1CILi1EEES8_S8_EEENS6_IJNS7_ILi128EEESA_NS7_ILi64EEEEEENS_10bfloat16_tEfNS_4arch4Sm90ELb0ELb1ELb0ELb0ELb0ELb1ELb0ELb0ELi2ELi1ELi2ELi2ELb0EEENS1_21CollectiveEpilogueBwdISC_SD_SF_Li256ELb0ELb0ELi1EEENS1_19SingleTileSchedulerILb0ELb0ELb0ELi128EEEEEEEEEvNT_6ParamsE,@function
        .size           _ZN7cutlass13device_kernelIN5flash11enable_sm90INS1_16FlashAttnBwdSm90INS1_25CollectiveMainloopBwdSm90ILi2ELi2ELi2EN4cute5tupleIJNS5_1CILi1EEES8_S8_EEENS6_IJNS7_ILi128EEESA_NS7_ILi64EEEEEENS_10bfloat16_tEfNS_4arch4Sm90ELb0ELb1ELb0ELb0ELb0ELb1ELb0ELb0ELi2ELi1ELi2ELi2ELb0EEENS1_21CollectiveEpilogueBwdISC_SD_SF_Li256ELb0ELb0ELi1EEENS1_19SingleTileSchedulerILb0ELb0ELb0ELi128EEEEEEEEEvNT_6ParamsE,(.L_x_3701 - _ZN7cutlass13device_kernelIN5flash11enable_sm90INS1_16FlashAttnBwdSm90INS1_25CollectiveMainloopBwdSm90ILi2ELi2ELi2EN4cute5tupleIJNS5_1CILi1EEES8_S8_EEENS6_IJNS7_ILi128EEESA_NS7_ILi64EEEEEENS_10bfloat16_tEfNS_4arch4Sm90ELb0ELb1ELb0ELb0ELb0ELb1ELb0ELb0ELi2ELi1ELi2ELi2ELb0EEENS1_21CollectiveEpilogueBwdISC_SD_SF_Li256ELb0ELb0ELi1EEENS1_19SingleTileSchedulerILb0ELb0ELb0ELi128EEEEEEEEEvNT_6ParamsE)
        .other          _ZN7cutlass13device_kernelIN5flash11enable_sm90INS1_16FlashAttnBwdSm90INS1_25CollectiveMainloopBwdSm90ILi2ELi2ELi2EN4cute5tupleIJNS5_1CILi1EEES8_S8_EEENS6_IJNS7_ILi128EEESA_NS7_ILi64EEEEEENS_10bfloat16_tEfNS_4arch4Sm90ELb0ELb1ELb0ELb0ELb0ELb1ELb0ELb0ELi2ELi1ELi2ELi2ELb0EEENS1_21CollectiveEpilogueBwdISC_SD_SF_Li256ELb0ELb0ELi1EEENS1_19SingleTileSchedulerILb0ELb0ELb0ELi128EEEEEEEEEvNT_6ParamsE,@"STO_CUDA_ENTRY STV_DEFAULT"
_ZN7cutlass13device_kernelIN5flash11enable_sm90INS1_16FlashAttnBwdSm90INS1_25CollectiveMainloopBwdSm90ILi2ELi2ELi2EN4cute5tupleIJNS5_1CILi1EEES8_S8_EEENS6_IJNS7_ILi128EEESA_NS7_ILi64EEEEEENS_10bfloat16_tEfNS_4arch4Sm90ELb0ELb1ELb0ELb0ELb0ELb1ELb0ELb0ELi2ELi1ELi2ELi2ELb0EEENS1_21CollectiveEpilogueBwdISC_SD_SF_Li256ELb0ELb0ELi1EEENS1_19SingleTileSchedulerILb0ELb0ELb0ELi128EEEEEEEEEvNT_6ParamsE:
[----:B------:R-:W1:Y:S02]  /*0000*/  LDC R1, c[0x0][0x28] ;  /* 0x00000a00ff017b82 */ /* 0x000e640000000800 */
[----:B-1----:R-:W-:Y:S01]  /*0010*/  VIADD R1, R1, 0xffffffc0 ;  /* 0xffffffc001017836 */ /* 0x002fe20000000000 */
[----:B------:R-:W1:Y:S01]  /*0020*/  S2R R3, SR_TID.X ;  /* 0x0000000000037919 */ /* 0x000e620000002100 */
[----:B------:R-:W-:Y:S01]  /*0030*/  ELECT P0, URZ, PT ;  /* 0x00000000003f782f */ /* 0x000fe20003800000 */
[----:B------:R-:W-:Y:S01]  /*0040*/  BSSY B0, `(.L_x_1038) ;  /* 0x000001a000007945 */ /* 0x000fe20003800000 */
[--C-:B-1----:R-:W-:Y:S02]  /*0050*/  SHF.R.U32.HI R0, RZ, 0x5, R3.reuse ;  /* 0x00000005ff007819 */ /* 0x102fe40000011603 */
[----:B------:R-:W-:-:S03]  /*0060*/  SHF.R.U32.HI R3, RZ, 0x7, R3 ;  /* 0x00000007ff037819 */ /* 0x000fc60000011603 */
        /* <DEDUP_REMOVED lines=23> */
.L_x_1039:
[----:B------:R-:W-:Y:S05]  /*01e0*/  BSYNC B0 ;  /* 0x0000000000007941 */ /* 0x000fea0003800000 */
.L_x_1038:
[----:B------:R-:W-:Y:S01]  /*01f0*/  VOTEU.ANY UP0, P0 ;  /* 0x00000000003f7886 */ /* 0x000fe20000000100 */
[----:B------:R-:W1:Y:S01]  /*0200*/  SHFL.IDX PT, R3, R3, RZ, 0x1f ;  /* 0x00001fff03037589 */ /* 0x000e6200000e0000 */
[----:B------:R-:W-:Y:S01]  /*0210*/  UMOV UR4, 0x1 ;  /* 0x0000000100047882 */ /* 0x000fe20000000000 */
[----:B------:R-:W-:Y:S01]  /*0220*/  VOTEU.ANY UP1, P0 ;  /* 0x00000000003f7886 */ /* 0x000fe20000020100 */
[----:B------:R-:W-:Y:S01]  /*0230*/  UMOV UR36, 0x1 ;  /* 0x0000000100247882 */ /* 0x000fe20000000000 */
[----:B------:R-:W2:Y:S01]  /*0240*/  @UP0 S2UR UR7, SR_CgaCtaId ;  /* 0x00000000000709c3 */ /* 0x000ea20000008800 */
[----:B------:R-:W3:Y:S01]  /*0250*/  SHFL.IDX PT, R2, R0, RZ, 0x1f ;  /* 0x00001fff00027589 */ /* 0x000ee200000e0000 */
[----:B------:R-:W-:Y:S01]  /*0260*/  @UP0 UMOV UR6, 0x400 ;  /* 0x0000040000060882 */ /* 0x000fe20000000000 */
[----:B------:R-:W-:-:S04]  /*0270*/  @UP0 UIADD3 UR4, -UR4, 0x100000, URZ ;  /* 0x0010000004040890 */ /* 0x000fc8000fffe13f */
[----:B------:R-:W-:Y:S02]  /*0280*/  @UP0 USHF.L.U32 UR5, UR4, 0xb, URZ ;  /* 0x0000000b04050899 */ /* 0x000fe4000800063f */
[----:B------:R-:W-:Y:S01]  /*0290*/  @UP0 USHF.L.U32 UR4, UR4, 0x1, URZ ;  /* 0x0000000104040899 */ /* 0x000fe2000800063f */
[----:B-1----:R-:W-:Y:S01]  /*02a0*/  R2UR UR8, R3 ;  /* 0x00000000030872ca */ /* 0x002fe200000e0000 */
[----:B--2---:R-:W-:Y:S01]  /*02b0*/  @UP0 ULEA UR6, UR7, UR6, 0x18 ;  /* 0x0000000607060291 */ /* 0x004fe2000f8ec03f */
[----:B---3--:R-:W-:-:S11]  /*02c0*/  ISETP.NE.AND P1, PT, R2, RZ, PT ;  /* 0x000000ff0200720c */ /* 0x008fd60003f25270 */
[----:B------:R-:W-:Y:S01]  /*02d0*/  UISETP.NE.AND UP0, UPT, UR8, URZ, UPT ;  /* 0x0000003f0800728c */ /* 0x000fe2000bf05270 */
[----:B------:R-:W1:Y:S02]  /*02e0*/  FENCE.VIEW.ASYNC.S ;  /* 0x00000000000073c6 */ /* 0x000e640000000000 */
[----:B-1----:R1:W2:Y:S01]  /*02f0*/  @UP1 SYNCS.EXCH.64 URZ, [UR6+0x30c00], UR4 ;  /* 0x030c0004063f15b2 */ /* 0x0022a20008000100 */
[----:B------:R-:W-:Y:S01]  /*0300*/  USEL UR36, UR36, 0x2, !UP0 ;  /* 0x0000000224247887 */ /* 0x000fe2000c000000 */
[----:B------:R-:W-:Y:S11]  /*0310*/  @P1 BRA `(.L_x_1040) ;  /* 0x0000000000481947 */ /* 0x000ff60003800000 */
[----:B-1----:R-:W1:Y:S01]  /*0320*/  S2UR UR5, SR_CgaCtaId ;  /* 0x00000000000579c3 */ /* 0x002e620000008800 */
        /* <DEDUP_REMOVED lines=15> */
[----:B------:R3:W1:Y:S02]  /*0420*/  SYNCS.EXCH.64 URZ, [UR8+0x30c28], UR4 ;  /* 0x030c2804083f75b2 */ /* 0x0006640008000100 */
[----:B---3--:R-:W-:Y:S01]  /*0430*/  NOP ;  /* 0x0000000000007918 */ /* 0x008fe20000000000 */
.L_x_1040:
[----:B------:R-:W3:Y:S01]  /*0440*/  SHFL.IDX PT, R2, R0, RZ, 0x1f ;  /* 0x00001fff00027589 */ /* 0x000ee200000e0000 */
[----:B------:R-:W-:Y:S01]  /*0450*/  NOP ;  /* 0x0000000000007918 */ /* 0x000fe20000000000 */
[----:B---3--:R-:W-:-:S13]  /*0460*/  ISETP.NE.AND P0, PT, R2, RZ, PT ;  /* 0x000000ff0200720c */ /* 0x008fda0003f05270 */
        /* <DEDUP_REMOVED lines=17> */
[----:B------:R3:W1:Y:S02]  /*0580*/  SYNCS.EXCH.64 URZ, [UR8+0x30c48], UR6 ;  /* 0x030c4806083f75b2 */ /* 0x0006640008000100 */
[----:B---3--:R-:W-:Y:S01]  /*0590*/  NOP ;  /* 0x0000000000007918 */ /* 0x008fe20000000000 */
.L_x_1041:
[----:B------:R-:W-:Y:S01]  /*05a0*/  PLOP3.LUT P0, PT, PT, PT, UP0, 0x80, 0x0 ;  /* 0x000000000000781c */ /* 0x000fe20003f0f008 */
[----:B------:R-:W-:Y:S01]  /*05b0*/  NOP ;  /* 0x0000000000007918 */ /* 0x000fe20000000000 */
[----:B------:R-:W-:Y:S01]  /*05c0*/  BSSY B6, `(.L_x_1042) ;  /* 0x00010e0000067945 */ /* 0x000fe20003800000 */
[----:B-12-4-:R-:W-:Y:S10]  /*05d0*/  BAR.SYNC.DEFER_BLOCKING 0x0 ;  /* 0x0000000000007b1d */ /* 0x016ff40000010000 */
[----:B------:R-:W-:Y:S05]  /*05e0*/  @!P0 BRA `(.L_x_1043) ;  /* 0x000000e400148947 */ /* 0x000fea0003800000 */
.L_x_1044:
        /* <DEDUP_REMOVED lines=14> */
[----:B------:R-:W1:Y:S01]  /*06d0*/  S2UR UR39, SR_CTAID.X ;  /* 0x00000000002779c3 */ /* 0x000e620000002500 */
[----:B------:R-:W2:Y:S01]  /*06e0*/  S2R R3, SR_TID.X ;  /* 0x0000000000037919 */ /* 0x000ea20000002100 */
[----:B------:R-:W-:Y:S01]  /*06f0*/  ULDC UR6, c[0x0][0x280] ;  /* 0x0000a00000067ab9 */ /* 0x000fe20000000800 */
[----:B------:R-:W-:Y:S01]  /*0700*/  ULDC UR7, c[0x0][0x290] ;  /* 0x0000a40000077ab9 */ /* 0x000fe20000000800 */
[----:B------:R-:W-:Y:S01]  /*0710*/  ULDC UR4, c[0x0][0x74c] ;  /* 0x0001d30000047ab9 */ /* 0x000fe20000000800 */
[----:B------:R-:W-:Y:S01]  /*0720*/  UIADD3 UR40, UR6, 0x7f, URZ ;  /* 0x0000007f06287890 */ /* 0x000fe2000fffe03f */
[----:B------:R-:W-:Y:S02]  /*0730*/  PLOP3.LUT P0, PT, PT, PT, PT, 0x80, 0x0 ;  /* 0x000000000000781c */ /* 0x000fe40003f0f070 */
        /* <DEDUP_REMOVED lines=16> */
[----:B------:R-:W-:Y:S01]  /*0840*/  CS2R R214, SRZ ;  /* 0x0000000000d67805 */ /* 0x000fe2000001ff00 */
[----:B-1----:R-:W-:Y:S02]  /*0850*/  ULEA UR5, UR39, UR6, 0x7 ;  /* 0x0000000627057291 */ /* 0x002fe4000f8e383f */
[----:B------:R-:W-:Y:S02]  /*0860*/  ISETP.LE.AND P1, PT, RZ, UR39, PT ;  /* 0x00000027ff007c0c */ /* 0x000fe4000bf23270 */
[----:B------:R-:W-:Y:S02]  /*0870*/  CS2R R212, SRZ ;  /* 0x0000000000d47805 */ /* 0x000fe4000001ff00 */
[----:B------:R-:W-:Y:S01]  /*0880*/  CS2R R210, SRZ ;  /* 0x0000000000d27805 */ /* 0x000fe2000001ff00 */
[----:B------:R-:W-:Y:S01]  /*0890*/  UIADD3 UR4, -UR4, UR5, -UR7 ;  /* 0x0000000504047290 */ /* 0x000fe2000fffe907 */
[----:B------:R-:W-:-:S02]  /*08a0*/  CS2R R208, SRZ ;  /* 0x0000000000d07805 */ /* 0x000fc4000001ff00 */
[----:B------:R-:W-:Y:S02]  /*08b0*/  CS2R R206, SRZ ;  /* 0x0000000000ce7805 */ /* 0x000fe4000001ff00 */
[----:B------:R-:W-:Y:S01]  /*08c0*/  CS2R R204, SRZ ;  /* 0x0000000000cc7805 */ /* 0x000fe2000001ff00 */
[----:B------:R-:W-:Y:S01]  /*08d0*/  USHF.R.S32.HI UR5, URZ, 0x1f, UR4 ;  /* 0x0000001f3f057899 */ /* 0x000fe20008011404 */
[----:B--2---:R-:W-:Y:S01]  /*08e0*/  VIADD R16, R3, 0xffffff80 ;  /* 0xffffff8003107836 */ /* 0x004fe20000000000 */
[----:B------:R-:W-:Y:S02]  /*08f0*/  CS2R R202, SRZ ;  /* 0x0000000000ca7805 */ /* 0x000fe4000001ff00 */
[----:B------:R-:W-:Y:S01]  /*0900*/  CS2R R200, SRZ ;  /* 0x0000000000c87805 */ /* 0x000fe2000001ff00 */
[----:B------:R-:W-:Y:S01]  /*0910*/  ULEA.HI UR5, UR5, UR4, URZ, 0x7 ;  /* 0x0000000405057291 */ /* 0x000fe2000f8f383f */
[----:B------:R-:W-:Y:S01]  /*0920*/  CS2R R198, SRZ ;  /* 0x0000000000c67805 */ /* 0x000fe2000001ff00 */
[----:B------:R-:W-:Y:S01]  /*0930*/  USHF.R.S32.HI UR4, URZ, 0x1f, UR40 ;  /* 0x0000001f3f047899 */ /* 0x000fe20008011428 */
[----:B------:R-:W-:Y:S01]  /*0940*/  CS2R R196, SRZ ;  /* 0x0000000000c47805 */ /* 0x000fe2000001ff00 */
[----:B------:R-:W-:Y:S01]  /*0950*/  USHF.R.S32.HI UR5, URZ, 0x7, UR5 ;  /* 0x000000073f057899 */ /* 0x000fe20008011405 */
[----:B------:R-:W-:Y:S01]  /*0960*/  IMAD.MOV.U32 R195, RZ, RZ, RZ ;  /* 0x000000ffffc37224 */ /* 0x000fe200078e00ff */
[----:B------:R-:W-:-:S02]  /*0970*/  ULEA.HI UR4, UR4, UR40, URZ, 0x7 ;  /* 0x0000002804047291 */ /* 0x000fc4000f8f383f */
[----:B------:R-:W-:Y:S02]  /*0980*/  UISETP.LT.AND UP0, UPT, URZ, UR5, UPT ;  /* 0x000000053f00728c */ /* 0x000fe4000bf01270 */
[----:B------:R-:W-:Y:S02]  /*0990*/  USHF.R.S32.HI UR37, URZ, 0x7, UR4 ;  /* 0x000000073f257899 */ /* 0x000fe40008011404 */
[----:B------:R-:W-:Y:S01]  /*09a0*/  USEL UR38, URZ, UR5, !UP0 ;  /* 0x000000053f267287 */ /* 0x000fe2000c000000 */
[----:B------:R-:W-:Y:S11]  /*09b0*/  @!P1 BRA `(.L_x_1046) ;  /* 0x0000000000289947 */ /* 0x000ff60003800000 */
[----:B------:R-:W-:Y:S01]  /*09c0*/  ULEA UR4, UR39, UR6, 0x7 ;  /* 0x0000000627047291 */ /* 0x000fe2000f8e383f */
[----:B------:R-:W-:-:S03]  /*09d0*/  ULDC UR5, c[0x0][0x290] ;  /* 0x0000a40000057ab9 */ /* 0x000fc60000000800 */
[----:B------:R-:W-:-:S03]  /*09e0*/  UIADD3 UR4, -UR5, 0xff, UR4 ;  /* 0x000000ff05047890 */ /* 0x000fc6000fffe104 */
[----:B------:R-:W-:Y:S02]  /*09f0*/  ULDC UR5, c[0x0][0x748] ;  /* 0x0001d20000057ab9 */ /* 0x000fe40000000800 */
[----:B------:R-:W-:-:S04]  /*0a00*/  UIADD3 UR4, UR4, UR5, URZ ;  /* 0x0000000504047290 */ /* 0x000fc8000fffe03f */
[----:B------:R-:W-:-:S04]  /*0a10*/  USHF.R.S32.HI UR5, URZ, 0x1f, UR4 ;  /* 0x0000001f3f057899 */ /* 0x000fc80008011404 */
[----:B------:R-:W-:-:S04]  /*0a20*/  ULEA.HI UR5, UR5, UR4, URZ, 0x7 ;  /* 0x0000000405057291 */ /* 0x000fc8000f8f383f */
[----:B------:R-:W-:-:S04]  /*0a30*/  USHF.R.S32.HI UR5, URZ, 0x7, UR5 ;  /* 0x000000073f057899 */ /* 0x000fc80008011405 */
[----:B------:R-:W-:-:S04]  /*0a40*/  UISETP.LT.AND UP0, UPT, UR37, UR5, UPT ;  /* 0x000000052500728c */ /* 0x000fc8000bf01270 */
[----:B------:R-:W-:-:S12]  /*0a50*/  USEL UR37, UR37, UR5, UP0 ;  /* 0x0000000525257287 */ /* 0x000fd80008000000 */
.L_x_1046:
[----:B------:R-:W-:Y:S01]  /*0a60*/  UISETP.GT.AND UP0, UPT, UR37, UR38, UPT ;  /* 0x000000262500728c */ /* 0x000fe2000bf04270 */
[----:B------:R-:W-:Y:S01]  /*0a70*/  IMAD.MOV.U32 R194, RZ, RZ, RZ ;  /* 0x000000ffffc27224 */ /* 0x000fe200078e00ff */
[----:B------:R-:W-:Y:S02]  /*0a80*/  CS2R R192, SRZ ;  /* 0x0000000000c07805 */ /* 0x000fe4000001ff00 */
[----:B------:R-:W-:Y:S02]  /*0a90*/  CS2R R190, SRZ ;  /* 0x0000000000be7805 */ /* 0x000fe4000001ff00 */
[----:B------:R-:W-:Y:S02]  /*0aa0*/  CS2R R188, SRZ ;  /* 0x0000000000bc7805 */ /* 0x000fe4000001ff00 */
[----:B------:R-:W-:Y:S02]  /*0ab0*/  CS2R R186, SRZ ;  /* 0x0000000000ba7805 */ /* 0x000fe4000001ff00 */
[----:B------:R-:W-:-:S02]  /*0ac0*/  PLOP3.LUT P1, PT, PT, PT, UP0, 0x80, 0x0 ;  /* 0x000000000000781c */ /* 0x000fc40003f2f008 */
[----:B------:R-:W-:-:S11]  /*0ad0*/  CS2R R184, SRZ ;  /* 0x0000000000b87805 */ /* 0x000fd6000001ff00 */
[----:B------:R-:W-:Y:S05]  /*0ae0*/  @!P1 BRA `(.L_x_1047) ;  /* 0x000000c800009947 */ /* 0x000fea0003800000 */
[----:B------:R-:W-:-:S04]  /*0af0*/  MOV R0, RZ ;  /* 0x000000ff00007202 */ /* 0x000fc80000000f00 */
        /* <DEDUP_REMOVED lines=18> */
.L_x_1049:
        /* <DEDUP_REMOVED lines=15> */
.L_x_1048:
        /* <DEDUP_REMOVED lines=22> */
.L_x_1051:
        /* <DEDUP_REMOVED lines=15> */
.L_x_1050:
[----:B------:R-:W-:Y:S01]  /*0f60*/  SHF.R.S32.HI R5, RZ, 0x1f, R16 ;  /* 0x0000001fff057819 */ /* 0x000fe20000011410 */
[----:B------:R-:W-:-:S03]  /*0f70*/  UMOV UR4, 0xffffffff ;  /* 0xffffffff00047882 */ /* 0x000fc60000000000 */
[----:B------:R-:W-:-:S04]  /*0f80*/  LEA.HI R0, R5, R16, RZ, 0x7 ;  /* 0x0000001005007211 */ /* 0x000fc800078f38ff */
[----:B------:R-:W-:Y:S01]  /*0f90*/  SHF.R.S32.HI R10, RZ, 0x7, R0 ;  /* 0x00000007ff0a7819 */ /* 0x000fe20000011400 */
[----:B------:R-:W-:Y:S06]  /*0fa0*/  BRA.DIV UR4, `(.L_x_1052) ;  /* 0x00000106040c7947 */ /* 0x000fec000b800000 */
[----:B------:R1:W2:Y:S02]  /*0fb0*/  SHFL.IDX PT, R14, R10, RZ, 0x1f ;  /* 0x00001fff0a0e7589 */ /* 0x0002a400000e0000 */
.L_x_1165:
[----:B------:R-:W-:Y:S01]  /*0fc0*/  SHF.L.U32 R11, RZ, 0x1f, RZ ;  /* 0x0000001fff0b7819 */ /* 0x000fe200000006ff */
[----:B------:R-:W-:Y:S01]  /*0fd0*/  IMAD.SHL.U32 R2, R16, 0x40, RZ ;  /* 0x0000004010027824 */ /* 0x000fe200078e00ff */
[CC--:B------:R-:W-:Y:S02]  /*0fe0*/  LEA.HI R7, R5.reuse, R16.reuse, RZ, 0x4 ;  /* 0x0000001005077211 */ /* 0x0c0fe400078f20ff */
[----:B------:R-:W3:Y:S01]  /*0ff0*/  SYNCS.PHASECHK.TRANS64.TRYWAIT P0, [R222+URZ+0x30c00], R11 ;  /* 0x030c000bde0075a7 */ /* 0x000ee2000800017f */
[----:B------:R-:W-:Y:S02]  /*1000*/  LEA.HI R6, R5, R16, RZ, 0x5 ;  /* 0x0000001005067211 */ /* 0x000fe400078f28ff */
[----:B------:R-:W-:Y:S02]  /*1010*/  SHF.R.S32.HI R8, RZ, 0x4, R7 ;  /* 0x00000004ff087819 */ /* 0x000fe40000011407 */
[----:B------:R-:W-:Y:S02]  /*1020*/  LOP3.LUT R3, R2, 0x1c0, RZ, 0xc0, !PT ;  /* 0x000001c002037812 */ /* 0x000fe400078ec0ff */
[----:B------:R-:W-:-:S02]  /*1030*/  SHF.R.U32.HI R2, RZ, 0x1, R6 ;  /* 0x00000001ff027819 */ /* 0x000fc40000011606 */
[----:B------:R-:W-:Y:S02]  /*1040*/  LEA.HI R9, R7, R8, RZ, 0x1 ;  /* 0x0000000807097211 */ /* 0x000fe400078f08ff */
[----:B------:R-:W-:Y:S02]  /*1050*/  LOP3.LUT R7, R3, 0x30, R2, 0xf8, !PT ;  /* 0x0000003003077812 */ /* 0x000fe400078ef802 */
[----:B--2---:R-:W-:Y:S02]  /*1060*/  LEA.HI R2, R14, R14, RZ, 0x1 ;  /* 0x0000000e0e027211 */ /* 0x004fe400078f08ff */
[----:B------:R-:W-:Y:S02]  /*1070*/  LOP3.LUT R9, R9, 0x7ffffe, RZ, 0xc0, !PT ;  /* 0x007ffffe09097812 */ /* 0x000fe400078ec0ff */
[----:B------:R-:W-:Y:S02]  /*1080*/  LEA.HI R4, R5, R16, RZ, 0x3 ;  /* 0x0000001005047211 */ /* 0x000fe400078f18ff */
[----:B------:R-:W-:Y:S01]  /*1090*/  LOP3.LUT R233, R2, 0xffffe, RZ, 0xc0, !PT ;  /* 0x000ffffe02e97812 */ /* 0x000fe200078ec0ff */
[----:B------:R-:W-:Y:S01]  /*10a0*/  IMAD.IADD R9, R8, 0x1, -R9 ;  /* 0x0000000108097824 */ /* 0x000fe200078e0a09 */
[----:B------:R-:W-:-:S02]  /*10b0*/  LOP3.LUT R4, R7, 0x8, R4, 0xf8, !PT ;  /* 0x0000000807047812 */ /* 0x000fc400078ef804 */
[----:B------:R-:W-:Y:S01]  /*10c0*/  SHF.R.U32.HI R3, RZ, 0x3, R3 ;  /* 0x00000003ff037819 */ /* 0x000fe20000011603 */
[----:B------:R-:W-:Y:S02]  /*10d0*/  IMAD.IADD R233, R14, 0x1, -R233 ;  /* 0x000000010ee97824 */ /* 0x000fe400078e0ae9 */
[----:B------:R-:W-:Y:S01]  /*10e0*/  IMAD R2, R10, 0x10, R9 ;  /* 0x000000100a027824 */ /* 0x000fe200078e0209 */
[----:B------:R-:W-:Y:S01]  /*10f0*/  LOP3.LUT R3, R4, R3, RZ, 0x3c, !PT ;  /* 0x0000000304037212 */ /* 0x000fe200078e3cff */
[----:B---3--:R-:W-:Y:S06]  /*1100*/  @P0 BRA `(.L_x_1053) ;  /* 0x0000000000080947 */ /* 0x008fec0003800000 */
[----:B------:R-:W2:Y:S02]  /*1110*/  SYNCS.PHASECHK.TRANS64.TRYWAIT P0, [R222+URZ+0x30c00], R11 ;  /* 0x030c000bde0075a7 */ /* 0x000ea4000800017f */
[----:B--2---:R-:W-:Y:S05]  /*1120*/  @!P0 BRA `(.L_x_1054) ;  /* 0x0000010000cc8947 */ /* 0x004fea0003800000 */
.L_x_1053:
[----:B------:R-:W-:Y:S01]  /*1130*/  ULDC UR6, c[0x0][0x290] ;  /* 0x0000a40000067ab9 */ /* 0x000fe20000000800 */
[----:B------:R-:W-:Y:S01]  /*1140*/  ULDC UR5, c[0x0][0x74c] ;  /* 0x0001d30000057ab9 */ /* 0x000fe20000000800 */
[----:B------:R-:W-:Y:S01]  /*1150*/  UIADD3 UR4, UR40, -UR6, URZ ;  /* 0x8000000628047290 */ /* 0x000fe2000fffe03f */
[----:B------:R-:W-:Y:S01]  /*1160*/  IMAD.U32 R2, R2, 0x200, R3 ;  /* 0x0000020002027824 */ /* 0x000fe200078e0003 */
[----:B------:R-:W-:Y:S01]  /*1170*/  LOP3.LUT R3, R0, 0xffffff80, RZ, 0xc0, !PT ;  /* 0xffffff8000037812 */ /* 0x000fe200078ec0ff */
[----:B------:R-:W-:Y:S01]  /*1180*/  IMAD.MOV.U32 R0, RZ, RZ, RZ ;  /* 0x000000ffff007224 */ /* 0x000fe200078e00ff */
[----:B------:R-:W-:Y:S01]  /*1190*/  ULEA UR4, UR39, UR4, 0x7 ;  /* 0x0000000427047291 */ /* 0x000fe2000f8e383f */
[----:B------:R-:W-:Y:S01]  /*11a0*/  LEA.HI R12, R5, R16, RZ, 0x7 ;  /* 0x00000010050c7211 */ /* 0x000fe200078f38ff */
[----:B------:R3:W-:Y:S01]  /*11b0*/  STL [R1+0x1c], R2 ;  /* 0x00001c0201007387 */ /* 0x0007e20000100800 */
[----:B-1----:R-:W-:Y:S01]  /*11c0*/  IMAD.IADD R10, R16, 0x1, -R3 ;  /* 0x00000001100a7824 */ /* 0x002fe200078e0a03 */
[----:B------:R-:W-:Y:S01]  /*11d0*/  UIADD3 UR4, UR4, -UR5, URZ ;  /* 0x8000000504047290 */ /* 0x000fe2000fffe03f */
[----:B------:R-:W-:Y:S01]  /*11e0*/  SHF.R.S32.HI R12, RZ, 0x7, R12 ;  /* 0x00000007ff0c7819 */ /* 0x000fe2000001140c */
[----:B------:R-:W-:Y:S01]  /*11f0*/  IMAD.MOV.U32 R4, RZ, RZ, RZ ;  /* 0x000000ffff047224 */ /* 0x000fe200078e00ff */
[----:B------:R-:W-:Y:S01]  /*1200*/  CS2R R182, SRZ ;  /* 0x0000000000b67805 */ /* 0x000fe2000001ff00 */
[----:B------:R-:W-:Y:S01]  /*1210*/  USHF.R.S32.HI UR5, URZ, 0x1f, UR4 ;  /* 0x0000001f3f057899 */ /* 0x000fe20008011404 */
[--C-:B------:R-:W-:Y:S01]  /*1220*/  SHF.R.S32.HI R8, RZ, 0x1f, R10.reuse ;  /* 0x0000001fff087819 */ /* 0x100fe2000001140a */
[----:B------:R1:W-:Y:S01]  /*1230*/  STL [R1+0x34], R10 ;  /* 0x0000340a01007387 */ /* 0x0003e20000100800 */
[----:B------:R-:W-:Y:S01]  /*1240*/  IMAD R7, R12, 0x400, R10 ;  /* 0x000004000c077824 */ /* 0x000fe200078e020a */
[----:B------:R-:W-:Y:S01]  /*1250*/  ULEA.HI UR5, UR5, UR4, URZ, 0x7 ;  /* 0x0000000405057291 */ /* 0x000fe2000f8f383f */
[----:B------:R-:W-:Y:S01]  /*1260*/  LEA.HI R9, R8, R10, RZ, 0x2 ;  /* 0x0000000a08097211 */ /* 0x000fe200078f10ff */
[----:B------:R1:W-:Y:S01]  /*1270*/  STL [R1+0x3c], R8 ;  /* 0x00003c0801007387 */ /* 0x0003e20000100800 */
[----:B------:R-:W-:Y:S01]  /*1280*/  IMAD.SHL.U32 R7, R7, 0x4, RZ ;  /* 0x0000000407077824 */ /* 0x000fe200078e00ff */
[----:B------:R-:W-:Y:S01]  /*1290*/  ULEA.HI.SX32 UR5, UR5, 0x1, 0x19 ;  /* 0x0000000105057891 */ /* 0x000fe2000f8fca3f */
[----:B------:R-:W-:Y:S01]  /*12a0*/  LOP3.LUT R3, R9, 0x7ffffffc, RZ, 0xc0, !PT ;  /* 0x7ffffffc09037812 */ /* 0x000fe200078ec0ff */
[----:B------:R1:W-:Y:S01]  /*12b0*/  STL [R1+0x38], R9 ;  /* 0x0000380901007387 */ /* 0x0003e20000100800 */
[----:B------:R-:W-:-:S02]  /*12c0*/  CS2R R180, SRZ ;  /* 0x0000000000b47805 */ /* 0x000fc4000001ff00 */
[----:B------:R-:W-:Y:S02]  /*12d0*/  CS2R R178, SRZ ;  /* 0x0000000000b27805 */ /* 0x000fe4000001ff00 */
[----:B------:R-:W-:Y:S01]  /*12e0*/  CS2R R176, SRZ ;  /* 0x0000000000b07805 */ /* 0x000fe2000001ff00 */
[----:B------:R-:W-:Y:S01]  /*12f0*/  IMAD.U32 R223, RZ, RZ, UR5 ;  /* 0x00000005ffdf7e24 */ /* 0x000fe2000f8e00ff */
[----:B------:R-:W-:Y:S02]  /*1300*/  CS2R R174, SRZ ;  /* 0x0000000000ae7805 */ /* 0x000fe4000001ff00 */
[----:B------:R-:W-:Y:S02]  /*1310*/  CS2R R172, SRZ ;  /* 0x0000000000ac7805 */ /* 0x000fe4000001ff00 */
[----:B------:R-:W-:Y:S02]  /*1320*/  CS2R R170, SRZ ;  /* 0x0000000000aa7805 */ /* 0x000fe4000001ff00 */
[----:B------:R-:W-:-:S02]  /*1330*/  CS2R R168, SRZ ;  /* 0x0000000000a87805 */ /* 0x000fc4000001ff00 */
[----:B------:R-:W-:Y:S02]  /*1340*/  VIMNMX R223, R223, UR37, PT ;  /* 0x00000025dfdf7c48 */ /* 0x000fe4000bfe0100 */
[----:B------:R-:W-:Y:S02]  /*1350*/  CS2R R166, SRZ ;  /* 0x0000000000a67805 */ /* 0x000fe4000001ff00 */
[----:B------:R-:W-:Y:S02]  /*1360*/  CS2R R164, SRZ ;  /* 0x0000000000a47805 */ /* 0x000fe4000001ff00 */
[----:B------:R-:W-:Y:S02]  /*1370*/  CS2R R162, SRZ ;  /* 0x0000000000a27805 */ /* 0x000fe4000001ff00 */
[----:B------:R-:W-:Y:S02]  /*1380*/  ISETP.LE.AND P0, PT, R223, UR38, PT ;  /* 0x00000026df007c0c */ /* 0x000fe4000bf03270 */
        /* <DEDUP_REMOVED lines=20> */
[----:B------:R-:W-:Y:S01]  /*14d0*/  CS2R R184, SRZ ;  /* 0x0000000000b87805 */ /* 0x000fe2000001ff00 */
[----:B---3--:R-:W-:Y:S02]  /*14e0*/  IMAD R2, R7, 0x4, R222 ;  /* 0x0000000407027824 */ /* 0x008fe400078e02de */
[----:B------:R-:W-:Y:S01]  /*14f0*/  IMAD.IADD R3, R10, 0x1, -R3 ;  /* 0x000000010a037824 */ /* 0x000fe200078e0a03 */
[----:B-1----:R-:W-:Y:S06]  /*1500*/  @P0 BRA `(.L_x_1055) ;  /* 0x0000003c00a00947 */ /* 0x002fec0003800000 */
[----:B------:R-:W-:Y:S01]  /*1510*/  LOP3.LUT R7, R6, 0xffffffe0, RZ, 0xc0, !PT ;  /* 0xffffffe006077812 */ /* 0x000fe200078ec0ff */
[----:B------:R-:W1:Y:S01]  /*1520*/  S2R R19, SR_CTAID.X ;  /* 0x0000000000137919 */ /* 0x000e620000002500 */
[----:B------:R-:W-:Y:S01]  /*1530*/  LEA.HI R0, R5, R16, RZ, 0x2 ;  /* 0x0000001005007211 */ /* 0x000fe200078f10ff */
[----:B------:R-:W-:Y:S01]  /*1540*/  UIMAD UR4, UR39, -0x80, UR6 ;  /* 0xffffff80270478a4 */ /* 0x000fe2000f8e0206 */
[----:B------:R-:W-:Y:S01]  /*1550*/  SHF.R.S32.HI R6, RZ, 0x2, R9 ;  /* 0x00000002ff067819 */ /* 0x000fe20000011409 */
[----:B------:R-:W-:Y:S01]  /*1560*/  IMAD.IADD R7, R16, 0x1, -R7 ;  /* 0x0000000110077824 */ /* 0x000fe200078e0a07 */
[----:B------:R-:W-:Y:S01]  /*1570*/  SHF.R.S32.HI R5, RZ, 0x1f, R9 ;  /* 0x0000001fff057819 */ /* 0x000fe20000011409 */
[----:B------:R-:W-:Y:S01]  /*1580*/  IMAD.MOV.U32 R183, RZ, RZ, RZ ;  /* 0x000000ffffb77224 */ /* 0x000fe200078e00ff */
[----:B------:R-:W-:Y:S02]  /*1590*/  LOP3.LUT R9, R0, 0xfffffffc, RZ, 0xc0, !PT ;  /* 0xfffffffc00097812 */ /* 0x000fe400078ec0ff */
[----:B------:R-:W-:-:S02]  /*15a0*/  LEA.HI R4, R5, R6, RZ, 0x3 ;  /* 0x0000000605047211 */ /* 0x000fc400078f18ff */
[----:B------:R-:W-:Y:S01]  /*15b0*/  SHF.R.S32.HI R0, RZ, 0x1f, R7 ;  /* 0x0000001fff007819 */ /* 0x000fe20000011407 */
[----:B------:R-:W-:Y:S01]  /*15c0*/  IMAD.IADD R5, R16, 0x1, -R9 ;  /* 0x0000000110057824 */ /* 0x000fe200078e0a09 */
[----:B------:R-:W-:Y:S02]  /*15d0*/  LOP3.LUT R9, R4, 0xfffffff8, RZ, 0xc0, !PT ;  /* 0xfffffff804097812 */ /* 0x000fe400078ec0ff */
[----:B------:R-:W-:Y:S02]  /*15e0*/  LEA.HI R8, R8, R10, RZ, 0x5 ;  /* 0x0000000a08087211 */ /* 0x000fe400078f28ff */
[-C--:B------:R-:W-:Y:S01]  /*15f0*/  LEA.HI R4, R0, R7.reuse, RZ, 0x3 ;  /* 0x0000000700047211 */ /* 0x080fe200078f18ff */
[----:B------:R-:W-:Y:S01]  /*1600*/  IMAD.IADD R6, R6, 0x1, -R9 ;  /* 0x0000000106067824 */ /* 0x000fe200078e0a09 */
[----:B------:R-:W-:Y:S02]  /*1610*/  LEA.HI R7, R0, R7, RZ, 0x2 ;  /* 0x0000000700077211 */ /* 0x000fe400078f10ff */
[----:B------:R-:W-:-:S02]  /*1620*/  LEA.HI R10, R12, R12, RZ, 0x1 ;  /* 0x0000000c0c0a7211 */ /* 0x000fc400078f08ff */
[----:B--2---:R-:W-:Y:S02]  /*1630*/  SHF.R.S32.HI R11, RZ, 0x5, R8 ;  /* 0x00000005ff0b7819 */ /* 0x004fe40000011408 */
[--C-:B------:R-:W-:Y:S02]  /*1640*/  SHF.R.S32.HI R0, RZ, 0x3, R4.reuse ;  /* 0x00000003ff007819 */ /* 0x100fe40000011404 */
[----:B------:R-:W-:Y:S01]  /*1650*/  SHF.R.S32.HI R9, RZ, 0x1f, R4 ;  /* 0x0000001fff097819 */ /* 0x000fe20000011404 */
[----:B------:R-:W-:Y:S01]  /*1660*/  IMAD R11, R11, 0x10, R6 ;  /* 0x000000100b0b7824 */ /* 0x000fe200078e0206 */
[----:B------:R-:W-:Y:S02]  /*1670*/  SHF.R.S32.HI R4, RZ, 0x2, R7 ;  /* 0x00000002ff047819 */ /* 0x000fe40000011407 */
[----:B------:R-:W-:Y:S02]  /*1680*/  LOP3.LUT R10, R10, 0x3fffffe, RZ, 0xc0, !PT ;  /* 0x03fffffe0a0a7812 */ /* 0x000fe400078ec0ff */
[----:B------:R-:W-:Y:S01]  /*1690*/  LEA.HI R9, R9, R0, RZ, 0x4 ;  /* 0x0000000009097211 */ /* 0x000fe200078f20ff */
[----:B------:R-:W-:Y:S01]  /*16a0*/  VIADD R6, R4, 0x8 ;  /* 0x0000000804067836 */ /* 0x000fe20000000000 */
[----:B------:R-:W-:Y:S01]  /*16b0*/  LEA.HI R7, R7, R4, RZ, 0x1 ;  /* 0x0000000407077211 */ /* 0x000fe200078f08ff */
[----:B------:R-:W-:Y:S01]  /*16c0*/  IMAD.IADD R10, R12, 0x1, -R10 ;  /* 0x000000010c0a7824 */ /* 0x000fe200078e0a0a */
[----:B------:R-:W-:Y:S01]  /*16d0*/  LOP3.LUT R9, R9, 0x1ffffff0, RZ, 0xc0, !PT ;  /* 0x1ffffff009097812 */ /* 0x000fe200078ec0ff */
[----:B------:R-:W-:Y:S01]  /*16e0*/  VIADD R12, R4, 0x18 ;  /* 0x00000018040c7836 */ /* 0x000fe20000000000 */
[----:B------:R-:W-:Y:S01]  /*16f0*/  LOP3.LUT R7, R7, 0xfffffffe, RZ, 0xc0, !PT ;  /* 0xfffffffe07077812 */ /* 0x000fe200078ec0ff */
[----:B------:R-:W-:Y:S01]  /*1700*/  IMAD R16, R10, 0x40, R11 ;  /* 0x000000400a107824 */ /* 0x000fe200078e020b */
[----:B------:R-:W-:Y:S01]  /*1710*/  LEA.HI R8, R6, R6, RZ, 0x1 ;  /* 0x0000000606087211 */ /* 0x000fe200078f08ff */
[----:B------:R-:W-:Y:S01]  /*1720*/  VIADD R10, R4, 0x10 ;  /* 0x00000010040a7836 */ /* 0x000fe20000000000 */
[----:B------:R-:W-:Y:S01]  /*1730*/  LEA.HI R14, R12, R12, RZ, 0x1 ;  /* 0x0000000c0c0e7211 */ /* 0x000fe200078f08ff */
[----:B------:R-:W-:Y:S01]  /*1740*/  IMAD.IADD R0, R0, 0x1, -R9 ;  /* 0x0000000100007824 */ /* 0x000fe200078e0a09 */
[----:B------:R-:W-:Y:S01]  /*1750*/  LOP3.LUT R9, R8, 0xfffffffe, RZ, 0xc0, !PT ;  /* 0xfffffffe08097812 */ /* 0x000fe200078ec0ff */
[----:B------:R-:W-:Y:S01]  /*1760*/  IMAD.IADD R7, R4, 0x1, -R7 ;  /* 0x0000000104077824 */ /* 0x000fe200078e0a07 */
[----:B------:R-:W-:-:S02]  /*1770*/  LEA.HI R4, R10, R10, RZ, 0x1 ;  /* 0x0000000a0a047211 */ /* 0x000fc400078f08ff */
[----:B------:R-:W-:Y:S01]  /*1780*/  SHF.R.S32.HI R15, RZ, 0x1f, R14 ;  /* 0x0000001fff0f7819 */ /* 0x000fe2000001140e */
[----:B------:R-:W-:Y:S01]  /*1790*/  IMAD.IADD R9, R6, 0x1, -R9 ;  /* 0x0000000106097824 */ /* 0x000fe200078e0a09 */
[----:B------:R-:W-:Y:S01]  /*17a0*/  LOP3.LUT R11, R4, 0xfffffffe, RZ, 0xc0, !PT ;  /* 0xfffffffe040b7812 */ /* 0x000fe200078ec0ff */
[----:B------:R-:W-:Y:S01]  /*17b0*/  IMAD R229, R0, 0x8, R7 ;  /* 0x0000000800e57824 */ /* 0x000fe200078e0207 */
[--C-:B------:R-:W-:Y:S02]  /*17c0*/  SHF.R.S32.HI R6, RZ, 0x1, R4.reuse ;  /* 0x00000001ff067819 */ /* 0x100fe40000011404 */
[----:B------:R-:W-:Y:S01]  /*17d0*/  SHF.R.S32.HI R13, RZ, 0x1f, R4 ;  /* 0x0000001fff0d7819 */ /* 0x000fe20000011404 */
[----:B------:R-:W-:Y:S01]  /*17e0*/  IMAD.IADD R11, R10, 0x1, -R11 ;  /* 0x000000010a0b7824 */ /* 0x000fe200078e0a0b */
[--C-:B------:R-:W-:Y:S02]  /*17f0*/  SHF.R.S32.HI R0, RZ, 0x1, R8.reuse ;  /* 0x00000001ff007819 */ /* 0x100fe40000011408 */
[----:B------:R-:W-:-:S02]  /*1800*/  SHF.R.S32.HI R7, RZ, 0x1f, R8 ;  /* 0x0000001fff077819 */ /* 0x000fc40000011408 */
[----:B------:R-:W-:Y:S02]  /*1810*/  SHF.R.S32.HI R4, RZ, 0x1, R14 ;  /* 0x00000001ff047819 */ /* 0x000fe4000001140e */
[----:B------:R-:W-:Y:S02]  /*1820*/  LEA.HI R13, R13, R6, RZ, 0x4 ;  /* 0x000000060d0d7211 */ /* 0x000fe400078f20ff */
[----:B------:R-:W-:Y:S02]  /*1830*/  LEA.HI R7, R7, R0, RZ, 0x4 ;  /* 0x0000000007077211 */ /* 0x000fe400078f20ff */
[----:B------:R-:W-:Y:S02]  /*1840*/  LEA.HI R8, R15, R4, RZ, 0x4 ;  /* 0x000000040f087211 */ /* 0x000fe400078f20ff */
[----:B------:R-:W-:Y:S02]  /*1850*/  LOP3.LUT R13, R13, 0x1ffffff0, RZ, 0xc0, !PT ;  /* 0x1ffffff00d0d7812 */ /* 0x000fe400078ec0ff */
[----:B------:R-:W-:-:S02]  /*1860*/  LOP3.LUT R7, R7, 0x1ffffff0, RZ, 0xc0, !PT ;  /* 0x1ffffff007077812 */ /* 0x000fc400078ec0ff */
[----:B------:R-:W-:Y:S01]  /*1870*/  LOP3.LUT R15, R14, 0xfffffffe, RZ, 0xc0, !PT ;  /* 0xfffffffe0e0f7812 */ /* 0x000fe200078ec0ff */
[----:B------:R-:W-:Y:S01]  /*1880*/  IMAD.IADD R6, R6, 0x1, -R13 ;  /* 0x0000000106067824 */ /* 0x000fe200078e0a0d */
[----:B------:R-:W-:Y:S01]  /*1890*/  LOP3.LUT R17, R8, 0x1ffffff0, RZ, 0xc0, !PT ;  /* 0x1ffffff008117812 */ /* 0x000fe200078ec0ff */
[----:B------:R-:W-:Y:S01]  /*18a0*/  IMAD.IADD R226, R0, 0x1, -R7 ;  /* 0x0000000100e27824 */ /* 0x000fe200078e0a07 */
[----:B------:R-:W-:Y:S01]  /*18b0*/  IADD3 R7, -R16, UR4, RZ ;  /* 0x0000000410077c10 */ /* 0x000fe2000fffe1ff */
[----:B------:R-:W-:Y:S02]  /*18c0*/  IMAD.IADD R15, R12, 0x1, -R15 ;  /* 0x000000010c0f7824 */ /* 0x000fe400078e0a0f */
[----:B------:R-:W-:Y:S02]  /*18d0*/  IMAD.IADD R224, R4, 0x1, -R17 ;  /* 0x0000000104e07824 */ /* 0x000fe400078e0a11 */
[----:B------:R-:W-:Y:S02]  /*18e0*/  IMAD R225, R6, 0x8, R11 ;  /* 0x0000000806e17824 */ /* 0x000fe400078e020b */
[----:B------:R-:W-:-:S02]  /*18f0*/  IMAD R226, R226, 0x8, R9 ;  /* 0x00000008e2e27824 */ /* 0x000fc400078e0209 */
[----:B------:R-:W-:Y:S02]  /*1900*/  IMAD R224, R224, 0x8, R15 ;  /* 0x00000008e0e07824 */ /* 0x000fe400078e020f */
[----:B------:R-:W-:Y:S02]  /*1910*/  IMAD.MOV.U32 R4, RZ, RZ, RZ ;  /* 0x000000ffff047224 */ /* 0x000fe400078e00ff */
[----:B------:R-:W-:Y:S02]  /*1920*/  IMAD.MOV.U32 R0, RZ, RZ, RZ ;  /* 0x000000ffff007224 */ /* 0x000fe400078e00ff */
[----:B-1----:R-:W-:-:S07]  /*1930*/  IMAD R6, R19, -0x80, -R16 ;  /* 0xffffff8013067824 */ /* 0x002fce00078e0a10 */
.L_x_1066:
[----:B------:R-:W-:Y:S05]  /*1940*/  YIELD ;  /* 0x0000000000007946 */ /* 0x000fea0003800000 */
[----:B------:R-:W-:-:S06]  /*1950*/  ULOP3.LUT UR4, UR36, 0x1, URZ, 0xfc, !UPT ;  /* 0x0000000124047892 */ /* 0x000fcc000f8efc3f */
[----:B-1----:R-:W-:-:S05]  /*1960*/  IMAD.U32 R8, RZ, RZ, UR4 ;  /* 0x00000004ff087e24 */ /* 0x002fca000f8e00ff */
[----:B------:R-:W-:-:S13]  /*1970*/  ISETP.NE.AND P6, PT, R8, 0x3, PT ;  /* 0x000000030800780c */ /* 0x000fda0003fc5270 */
[----:B------:R-:W-:Y:S05]  /*1980*/  @!P6 BRA `(.L_x_1056) ;  /* 0x000000000004e947 */ /* 0x000fea0003800000 */
[----:B------:R-:W-:Y:S01]  /*1990*/  BPT.TRAP 0x1 ;  /* 0x000000040000795c */ /* 0x000fe20000300000 */
.L_x_1056:
[----:B------:R-:W-:Y:S01]  /*19a0*/  IMAD R8, R0, 0x8, R222 ;  /* 0x0000000800087824 */ /* 0x000fe200078e02de */
[----:B------:R-:W-:-:S04]  /*19b0*/  SHF.L.U32 R21, R4, 0x1f, RZ ;  /* 0x0000001f04157819 */ /* 0x000fc800000006ff */
[----:B------:R1:W2:Y:S01]  /*19c0*/  SYNCS.PHASECHK.TRANS64.TRYWAIT P0, [R8+URZ+0x30c10], R21 ;  /* 0x030c1015080075a7 */ /* 0x0002a2000800017f */
[----:B------:R-:W-:Y:S05]  /*19d0*/  @!P6 BRA `(.L_x_1057) ;  /* 0x000000000004e947 */ /* 0x000fea0003800000 */
[----:B------:R-:W-:Y:S01]  /*19e0*/  BPT.TRAP 0x1 ;  /* 0x000000040000795c */ /* 0x000fe20000300000 */
.L_x_1057:
[----:B------:R-:W-:-:S05]  /*19f0*/  VIADD R9, R222, 0x10000 ;  /* 0x00010000de097836 */ /* 0x000fca0000000000 */
[----:B------:R-:W-:-:S04]  /*1a00*/  SHF.R.U32.HI R9, RZ, 0x4, R9 ;  /* 0x00000004ff097819 */ /* 0x000fc80000011609 */
[----:B------:R-:W-:Y:S01]  /*1a10*/  LOP3.LUT R9, R9, 0x3fff, RZ, 0xc0, !PT ;  /* 0x00003fff09097812 */ /* 0x000fe200078ec0ff */
[----:B--2---:R-:W-:Y:S06]  /*1a20*/  @P0 BRA `(.L_x_1058) ;  /* 0x0000000000080947 */ /* 0x004fec0003800000 */
[----:B------:R-:W2:Y:S02]  /*1a30*/  SYNCS.PHASECHK.TRANS64.TRYWAIT P0, [R8+URZ+0x30c10], R21 ;  /* 0x030c1015080075a7 */ /* 0x000ea4000800017f */
[----:B--2---:R-:W-:Y:S05]  /*1a40*/  @!P0 BRA `(.L_x_1059) ;  /* 0x000000f800988947 */ /* 0x004fea0003800000 */
.L_x_1058:
[----:B------:R-:W-:Y:S05]  /*1a50*/  WARPSYNC.ALL ;  /* 0x0000000000007948 */ /* 0x000fea0003800000 */
[----:B------:R-:W-:Y:S01]  /*1a60*/  LOP3.LUT R11, R9, 0x10000, RZ, 0xfc, !PT ;  /* 0x00010000090b7812 */ /* 0x000fe200078efcff */
[----:B------:R-:W-:Y:S01]  /*1a70*/  IMAD R10, R233, 0x2000, R222 ;  /* 0x00002000e90a7824 */ /* 0x000fe200078e02de */
[----:B------:R-:W-:-:S03]  /*1a80*/  WARPGROUP.ARRIVE ;  /* 0x00000000000079c5 */ /* 0x000fc60000000000 */
[----:B------:R-:W-:Y:S01]  /*1a90*/  IMAD R11, R0, 0x400, R11 ;  /* 0x00000400000b7824 */ /* 0x000fe200078e020b */
[----:B------:R-:W-:Y:S01]  /*1aa0*/  UMOV UR7, 0x40000040 ;  /* 0x4000004000077882 */ /* 0x000fe20000000000 */
[----:B------:R-:W-:Y:S01]  /*1ab0*/  UMOV UR5, 0x40000040 ;  /* 0x4000004000057882 */ /* 0x000fe20000000000 */
[----:B------:R-:W-:Y:S01]  /*1ac0*/  R2UR UR9, R10 ;  /* 0x000000000a0972ca */ /* 0x000fe200000e0000 */
[C---:B------:R-:W-:Y:S01]  /*1ad0*/  IMAD R10, R0.reuse, 0x80, R229 ;  /* 0x00000080000a7824 */ /* 0x040fe200078e02e5 */
[----:B------:R-:W-:Y:S01]  /*1ae0*/  R2UR UR8, R11 ;  /* 0x000000000b0872ca */ /* 0x000fe200000e0000 */
[C---:B------:R-:W-:Y:S02]  /*1af0*/  IMAD R12, R0.reuse, 0x80, R226 ;  /* 0x00000080000c7824 */ /* 0x040fe400078e02e2 */
[C---:B------:R-:W-:Y:S02]  /*1b00*/  IMAD R14, R0.reuse, 0x80, R225 ;  /* 0x00000080000e7824 */ /* 0x040fe400078e02e1 */
[----:B------:R-:W-:-:S02]  /*1b10*/  IMAD R16, R0, 0x80, R224 ;  /* 0x0000008000107824 */ /* 0x000fc400078e02e0 */
[C---:B------:R-:W-:Y:S02]  /*1b20*/  IMAD R11, R3.reuse, 0x2, R10 ;  /* 0x00000002030b7824 */ /* 0x040fe400078e020a */
[C---:B------:R-:W-:Y:S02]  /*1b30*/  IMAD R15, R3.reuse, 0x2, R12 ;  /* 0x00000002030f7824 */ /* 0x040fe400078e020c */
[----:B------:R-:W-:Y:S01]  /*1b40*/  USHF.R.U32.HI UR4, URZ, 0x4, UR9 ;  /* 0x000000043f047899 */ /* 0x000fe20008011609 */
[C---:B------:R-:W-:Y:S01]  /*1b50*/  IMAD R13, R3.reuse, 0x2, R14 ;  /* 0x00000002030d7824 */ /* 0x040fe200078e020e */
[----:B------:R-:W-:Y:S01]  /*1b60*/  UMOV UR6, UR8 ;  /* 0x0000000800067c82 */ /* 0x000fe20008000000 */
[----:B------:R-:W-:Y:S01]  /*1b70*/  IMAD R19, R3, 0x2, R16 ;  /* 0x0000000203137824 */ /* 0x000fe200078e0210 */
[----:B------:R-:W-:Y:S01]  /*1b80*/  ULOP3.LUT UR4, UR4, 0x3fff, URZ, 0xc0, !UPT ;  /* 0x00003fff04047892 */ /* 0x000fe2000f8ec03f */
[--C-:B------:R-:W-:Y:S02]  /*1b90*/  IMAD R20, R11, 0x4, R222.reuse ;  /* 0x000000040b147824 */ /* 0x100fe400078e02de */
[--C-:B------:R-:W-:Y:S01]  /*1ba0*/  IMAD R17, R15, 0x4, R222.reuse ;  /* 0x000000040f117824 */ /* 0x100fe200078e02de */
[----:B------:R-:W-:Y:S01]  /*1bb0*/  ULOP3.LUT UR10, UR4, 0x10000, URZ, 0xfc, !UPT ;  /* 0x00010000040a7892 */ /* 0x000fe2000f8efc3f */
[----:B------:R-:W-:-:S02]  /*1bc0*/  IMAD R12, R13, 0x4, R222 ;  /* 0x000000040d0c7824 */ /* 0x000fc400078e02de */
[----:B------:R-:W-:Y:S02]  /*1bd0*/  IMAD R16, R19, 0x4, R222 ;  /* 0x0000000413107824 */ /* 0x000fe400078e02de */
[----:B------:R-:W-:Y:S02]  /*1be0*/  VIADD R18, R222, 0x20000 ;  /* 0x00020000de127836 */ /* 0x000fe40000000000 */
[----:B------:R-:W-:Y:S02]  /*1bf0*/  UMOV UR4, UR10 ;  /* 0x0000000a00047c82 */ /* 0x000fe40008000000 */
[----:B------:R-:W-:Y:S01]  /*1c00*/  HGMMA.64x128x16.F32.BF16 R88, gdesc[UR4], RZ, !UPT, gsb0 ;  /* 0x01e00000045879f0 */ /* 0x000fe2000c0018ff */
[----:B------:R-:W-:Y:S01]  /*1c10*/  UIADD3 UR6, UR8, 0x2, URZ ;  /* 0x0000000208067890 */ /* 0x000fe2000fffe03f */
[--C-:B------:R-:W-:Y:S01]  /*1c20*/  IMAD R10, R11, 0x4, R18.reuse ;  /* 0x000000040b0a7824 */ /* 0x100fe200078e0212 */
[----:B------:R-:W-:Y:S01]  /*1c30*/  UIADD3 UR4, UR10, 0x2, URZ ;  /* 0x000000020a047890 */ /* 0x000fe2000fffe03f */
[--C-:B------:R-:W-:Y:S01]  /*1c40*/  IMAD R15, R15, 0x4, R18.reuse ;  /* 0x000000040f0f7824 */ /* 0x100fe200078e0212 */
[----:B------:R-:W-:Y:S01]  /*1c50*/  UMOV UR7, 0x40000040 ;  /* 0x4000004000077882 */ /* 0x000fe20000000000 */
[----:B------:R-:W-:Y:S01]  /*1c60*/  UMOV UR5, 0x40000040 ;  /* 0x4000004000057882 */ /* 0x000fe20000000000 */
[----:B------:R-:W-:-:S02]  /*1c70*/  IMAD R14, R13, 0x4, R18 ;  /* 0x000000040d0e7824 */ /* 0x000fc400078e0212 */
[----:B------:R-:W-:Y:S01]  /*1c80*/  IMAD R11, R19, 0x4, R18 ;  /* 0x00000004130b7824 */ /* 0x000fe200078e0212 */
        /* <DEDUP_REMOVED lines=24> */
.L_x_1060:
[----:B------:R1:W1:Y:S01]  /*1e10*/  SYNCS.PHASECHK.TRANS64.TRYWAIT P0, [R8+URZ+0x30c30], R21 ;  /* 0x030c3015080075a7 */ /* 0x000262000800017f */
[----:B------:R-:W-:Y:S05]  /*1e20*/  @!P6 BRA `(.L_x_1061) ;  /* 0x000000000004e947 */ /* 0x000fea0003800000 */
[----:B------:R-:W-:Y:S01]  /*1e30*/  BPT.TRAP 0x1 ;  /* 0x000000040000795c */ /* 0x000fe20000300000 */
.L_x_1061:
[----:B------:R-:W-:-:S05]  /*1e40*/  VIADD R13, R222, 0x18000 ;  /* 0x00018000de0d7836 */ /* 0x000fca0000000000 */
[----:B------:R-:W-:-:S04]  /*1e50*/  SHF.R.U32.HI R13, RZ, 0x4, R13 ;  /* 0x00000004ff0d7819 */ /* 0x000fc8000001160d */
[----:B------:R-:W-:-:S04]  /*1e60*/  LOP3.LUT R13, R13, 0x3fff, RZ, 0xc0, !PT ;  /* 0x00003fff0d0d7812 */ /* 0x000fc800078ec0ff */
[----:B------:R-:W-:Y:S01]  /*1e70*/  LOP3.LUT R19, R13, 0x10000, RZ, 0xfc, !PT ;  /* 0x000100000d137812 */ /* 0x000fe200078efcff */
[----:B-1----:R-:W-:Y:S06]  /*1e80*/  @P0 BRA `(.L_x_1062) ;  /* 0x0000000000080947 */ /* 0x002fec0003800000 */
[----:B------:R-:W1:Y:S02]  /*1e90*/  SYNCS.PHASECHK.TRANS64.TRYWAIT P0, [R8+URZ+0x30c30], R21 ;  /* 0x030c3015080075a7 */ /* 0x000e64000800017f */
[----:B-1----:R-:W-:Y:S05]  /*1ea0*/  @!P0 BRA `(.L_x_1063) ;  /* 0x000000f400948947 */ /* 0x002fea0003800000 */
.L_x_1062:
[----:B------:R-:W-:Y:S01]  /*1eb0*/  UIADD3 UR9, UR9, 0x4000, URZ ;  /* 0x0000400009097890 */ /* 0x000fe2000fffe03f */
[C---:B------:R-:W-:Y:S01]  /*1ec0*/  IMAD R19, R0.reuse, 0x400, R19 ;  /* 0x0000040000137824 */ /* 0x040fe200078e0213 */
[----:B------:R-:W-:Y:S01]  /*1ed0*/  WARPGROUP.ARRIVE ;  /* 0x00000000000079c5 */ /* 0x000fe20000000000 */
[----:B------:R-:W-:Y:S01]  /*1ee0*/  UMOV UR7, 0x40000040 ;  /* 0x4000004000077882 */ /* 0x000fe20000000000 */
[----:B------:R-:W-:Y:S01]  /*1ef0*/  USHF.R.U32.HI UR9, URZ, 0x4, UR9 ;  /* 0x000000043f097899 */ /* 0x000fe20008011609 */
[----:B------:R-:W-:Y:S01]  /*1f00*/  IMAD R13, R0, 0x400, R13 ;  /* 0x00000400000d7824 */ /* 0x000fe200078e020d */
[----:B------:R-:W-:Y:S01]  /*1f10*/  R2UR UR8, R19 ;  /* 0x00000000130872ca */ /* 0x000fe200000e0000 */
[----:B------:R-:W-:Y:S01]  /*1f20*/  UMOV UR5, 0x40000040 ;  /* 0x4000004000057882 */ /* 0x000fe20000000000 */
[----:B------:R-:W-:Y:S01]  /*1f30*/  ULOP3.LUT UR9, UR9, 0x3fff, URZ, 0xc0, !UPT ;  /* 0x00003fff09097892 */ /* 0x000fe2000f8ec03f */
[----:B------:R-:W2:Y:S01]  /*1f40*/  LDC.64 R18, c[0x0][0x748] ;  /* 0x0001d200ff127b82 */ /* 0x000ea20000000a00 */
[----:B------:R-:W-:Y:S01]  /*1f50*/  VIADD R221, R5, 0x4 ;  /* 0x0000000405dd7836 */ /* 0x000fe20000000000 */
[----:B------:R-:W-:Y:S01]  /*1f60*/  R2UR UR10, R13 ;  /* 0x000000000d0a72ca */ /* 0x000fe200000e0000 */
[----:B------:R-:W-:Y:S01]  /*1f70*/  ULOP3.LUT UR9, UR9, 0x10000, URZ, 0xfc, !UPT ;  /* 0x0001000009097892 */ /* 0x000fe2000f8efc3f */
[C---:B------:R-:W-:Y:S01]  /*1f80*/  ISETP.GT.AND P2, PT, R6.reuse, RZ, PT ;  /* 0x000000ff0600720c */ /* 0x040fe20003f44270 */
[----:B---3--:R-:W1:Y:S01]  /*1f90*/  SHFL.IDX PT, R23, R20, R5, 0x1f ;  /* 0x00001f0514177589 */ /* 0x008e6200000e0000 */
[----:B------:R-:W-:Y:S01]  /*1fa0*/  ISETP.GT.AND P1, PT, R7, RZ, PT ;  /* 0x000000ff0700720c */ /* 0x000fe20003f24270 */
[----:B------:R-:W-:Y:S01]  /*1fb0*/  ULDC UR11, c[0x0][0x744] ;  /* 0x0001d100000b7ab9 */ /* 0x000fe20000000800 */
[----:B------:R-:W-:Y:S01]  /*1fc0*/  ISETP.GT.AND P0, PT, R6, 0x8, PT ;  /* 0x000000080600780c */ /* 0x000fe20003f04270 */
[----:B------:R-:W-:Y:S01]  /*1fd0*/  VIADD R220, R5, 0x8 ;  /* 0x0000000805dc7836 */ /* 0x000fe20000000000 */
[----:B------:R-:W-:Y:S01]  /*1fe0*/  UMOV UR6, UR8 ;  /* 0x0000000800067c82 */ /* 0x000fe20008000000 */
[----:B------:R-:W-:Y:S01]  /*1ff0*/  UMOV UR4, UR9 ;  /* 0x0000000900047c82 */ /* 0x000fe20008000000 */
[----:B------:R-:W-:Y:S01]  /*2000*/  ISETP.GT.AND P3, PT, R7, 0x8, PT ;  /* 0x000000080700780c */ /* 0x000fe20003f64270 */
[----:B------:R-:W-:Y:S01]  /*2010*/  HGMMA.64x128x16.F32.BF16 R24, gdesc[UR4], RZ, !UPT, gsb0 ;  /* 0x01e00000041879f0 */ /* 0x000fe2000c0018ff */
[----:B------:R-:W-:Y:S01]  /*2020*/  ULDC UR4, c[0x0][0x280] ;  /* 0x0000a00000047ab9 */ /* 0x000fe20000000800 */
[----:B------:R-:W-:-:S02]  /*2030*/  UIADD3 UR6, UR8, 0x2, URZ ;  /* 0x0000000208067890 */ /* 0x000fc4000fffe03f */
[----:B------:R-:W-:Y:S01]  /*2040*/  ULEA UR4, UR38, -UR4, 0x7 ;  /* 0x8000000426047291 */ /* 0x000fe2000f8e383f */
[----:B------:R-:W-:Y:S01]  /*2050*/  UMOV UR7, 0x40000040 ;  /* 0x4000004000077882 */ /* 0x000fe20000000000 */
[----:B------:R-:W-:-:S04]  /*2060*/  UMOV UR5, 0x40000040 ;  /* 0x4000004000057882 */ /* 0x000fc80000000000 */
[----:B------:R-:W-:Y:S01]  /*2070*/  LEA R22, R3, UR4, 0x1 ;  /* 0x0000000403167c11 */ /* 0x000fe2000f8e08ff */
[----:B------:R-:W-:-:S04]  /*2080*/  UIADD3 UR4, UR9, 0x2, URZ ;  /* 0x0000000209047890 */ /* 0x000fc8000fffe03f */
[----:B------:R-:W-:-:S04]  /*2090*/  IMAD.IADD R22, R7, 0x1, R22 ;  /* 0x0000000107167824 */ /* 0x000fc800078e0216 */
[--C-:B--2---:R-:W-:Y:S01]  /*20a0*/  IMAD.IADD R21, R18, 0x1, -R22.reuse ;  /* 0x0000000112157824 */ /* 0x104fe200078e0a16 */
[--C-:B------:R-:W-:Y:S02]  /*20b0*/  IADD3 R217, RZ, -R22, -R19.reuse ;  /* 0x80000016ffd97210 */ /* 0x100fe40007ffe813 */
[----:B------:R-:W-:Y:S02]  /*20c0*/  IADD3 R216, -R22, 0x8, -R19 ;  /* 0x0000000816d87810 */ /* 0x000fe40007ffe913 */
[----:B------:R-:W-:Y:S02]  /*20d0*/  IADD3 R13, R18, 0x8, -R22 ;  /* 0x00000008120d7810 */ /* 0x000fe40007ffe816 */
[----:B------:R-:W2:Y:S01]  /*20e0*/  SHFL.IDX PT, R22, R20, R221, 0x1f ;  /* 0x00001fdd14167589 */ /* 0x000ea200000e0000 */
[----:B------:R-:W-:Y:S02]  /*20f0*/  SEL R21, R21, 0x80, !P2 ;  /* 0x0000008015157807 */ /* 0x000fe40005000000 */
[----:B------:R-:W-:-:S02]  /*2100*/  SEL R13, R13, 0x80, !P0 ;  /* 0x000000800d0d7807 */ /* 0x000fc40004000000 */
[----:B------:R-:W-:Y:S02]  /*2110*/  SEL R19, R217, 0x80, P1 ;  /* 0x00000080d9137807 */ /* 0x000fe40000800000 */
[C---:B------:R-:W-:Y:S02]  /*2120*/  ISETP.GE.AND P1, PT, R21.reuse, RZ, PT ;  /* 0x000000ff1500720c */ /* 0x040fe40003f26270 */
[----:B------:R-:W-:Y:S02]  /*2130*/  ISETP.GE.AND P2, PT, R21, 0x1, PT ;  /* 0x000000011500780c */ /* 0x000fe40003f46270 */
[----:B------:R-:W-:Y:S02]  /*2140*/  SEL R18, R216, 0x80, P3 ;  /* 0x00000080d8127807 */ /* 0x000fe40001800000 */
[----:B------:R-:W-:Y:S02]  /*2150*/  ISETP.GE.AND P0, PT, R13, 0x1, PT ;  /* 0x000000010d00780c */ /* 0x000fe40003f06270 */
[----:B------:R-:W-:-:S02]  /*2160*/  ISETP.GT.OR P1, PT, R19, RZ, !P1 ;  /* 0x000000ff1300720c */ /* 0x000fc40004f24670 */
[----:B------:R-:W-:Y:S02]  /*2170*/  ISETP.GT.OR P2, PT, R19, 0x1, !P2 ;  /* 0x000000011300780c */ /* 0x000fe40005744670 */
[----:B------:R-:W-:Y:S02]  /*2180*/  ISETP.GT.OR P0, PT, R18, 0x1, !P0 ;  /* 0x000000011200780c */ /* 0x000fe40004704670 */
[----:B------:R-:W-:Y:S02]  /*2190*/  ISETP.GE.AND P3, PT, R13, RZ, PT ;  /* 0x000000ff0d00720c */ /* 0x000fe40003f66270 */
[----:B------:R-:W-:Y:S02]  /*21a0*/  FSEL R216, R88, -INF , !P1 ;  /* 0xff80000058d87808 */ /* 0x000fe40004800000 */
[----:B------:R-:W-:Y:S02]  /*21b0*/  ISETP.GE.AND P1, PT, R21, 0x8, PT ;  /* 0x000000081500780c */ /* 0x000fe40003f26270 */
[----:B------:R-:W-:Y:S01]  /*21c0*/  FSEL R89, R89, -INF , !P2 ;  /* 0xff80000059597808 */ /* 0x000fe20005000000 */
[----:B-1----:R-:W-:Y:S01]  /*21d0*/  FFMA.FTZ R216, R216, UR11, -R23 ;  /* 0x0000000bd8d87c23 */ /* 0x002fe20008010817 */
[----:B------:R-:W-:-:S02]  /*21e0*/  FSEL R91, R91, -INF , !P0 ;  /* 0xff8000005b5b7808 */ /* 0x000fc40004000000 */
[----:B------:R-:W-:Y:S01]  /*21f0*/  ISETP.GT.OR P3, PT, R18, RZ, !P3 ;  /* 0x000000ff1200720c */ /* 0x000fe20005f64670 */
[--C-:B--2---:R-:W-:Y:S01]  /*2200*/  FFMA.FTZ R218, R89, UR11, -R22.reuse ;  /* 0x0000000b59da7c23 */ /* 0x104fe20008010816 */
[----:B------:R-:W-:Y:S01]  /*2210*/  ISETP.GE.AND P4, PT, R21, 0x18, PT ;  /* 0x000000181500780c */ /* 0x000fe20003f86270 */
[----:B------:R-:W-:Y:S01]  /*2220*/  FFMA.FTZ R89, R91, UR11, -R22 ;  /* 0x0000000b5b597c23 */ /* 0x000fe20008010816 */
[----:B------:R-:W-:Y:S01]  /*2230*/  ISETP.GT.OR P1, PT, R19, 0x8, !P1 ;  /* 0x000000081300780c */ /* 0x000fe20004f24670 */
[----:B------:R-:W-:Y:S01]  /*2240*/  VIADD R22, R5, 0xc ;  /* 0x0000000c05167836 */ /* 0x000fe20000000000 */
[----:B------:R-:W-:Y:S01]  /*2250*/  FSEL R88, R90, -INF , !P3 ;  /* 0xff8000005a587808 */ /* 0x000fe20005800000 */
[----:B------:R-:W1:Y:S01]  /*2260*/  SHFL.IDX PT, R91, R20, R220, 0x1f ;  /* 0x00001fdc145b7589 */ /* 0x000e6200000e0000 */
[----:B------:R-:W-:Y:S01]  /*2270*/  ISETP.GT.OR P4, PT, R19, 0x18, !P4 ;  /* 0x000000181300780c */ /* 0x000fe20006784670 */
[----:B------:R-:W2:Y:S01]  /*2280*/  MUFU.EX2 R216, R216 ;  /* 0x000000d800d87308 */ /* 0x000ea20000000800 */
[----:B------:R-:W-:Y:S01]  /*2290*/  FSEL R90, R92, -INF , !P1 ;  /* 0xff8000005c5a7808 */ /* 0x000fe20004800000 */
[----:B------:R-:W-:Y:S01]  /*22a0*/  FFMA.FTZ R88, R88, UR11, -R23 ;  /* 0x0000000b58587c23 */ /* 0x000fe20008010817 */
[----:B------:R-:W-:Y:S01]  /*22b0*/  ISETP.GE.AND P1, PT, R13, 0x10, PT ;  /* 0x000000100d00780c */ /* 0x000fe20003f26270 */
[----:B------:R-:W-:Y:S01]  /*22c0*/  SHFL.IDX PT, R219, R20, R22, 0x1f ;  /* 0x00001f1614db7589 */ /* 0x000fe200000e0000 */
[----:B------:R-:W-:Y:S01]  /*22d0*/  FSEL R100, R100, -INF , !P4 ;  /* 0xff80000064647808 */ /* 0x000fe20006000000 */
[----:B------:R-:W-:Y:S01]  /*22e0*/  VIADD R23, R5, 0x10 ;  /* 0x0000001005177836 */ /* 0x000fe20000000000 */
[----:B------:R-:W-:-:S02]  /*22f0*/  ISETP.GE.AND P4, PT, R21, 0x30, PT ;  /* 0x000000301500780c */ /* 0x000fc40003f86270 */
[----:B------:R-:W-:Y:S02]  /*2300*/  ISETP.GE.AND P0, PT, R13, 0x9, PT ;  /* 0x000000090d00780c */ /* 0x000fe40003f06270 */
[----:B------:R-:W-:Y:S01]  /*2310*/  ISETP.GE.AND P2, PT, R21, 0x9, PT ;  /* 0x000000091500780c */ /* 0x000fe20003f46270 */
[----:B------:R-:W3:Y:S01]  /*2320*/  SHFL.IDX PT, R217, R20, R23, 0x1f ;  /* 0x00001f1714d97589 */ /* 0x000ee200000e0000 */
[----:B------:R-:W-:Y:S01]  /*2330*/  ISETP.GT.OR P1, PT, R18, 0x10, !P1 ;  /* 0x000000101200780c */ /* 0x000fe20004f24670 */
[----:B------:R-:W-:Y:S01]  /*2340*/  MUFU.EX2 R88, R88 ;  /* 0x0000005800587308 */ /* 0x000fe20000000800 */
[----:B------:R-:W-:Y:S02]  /*2350*/  ISETP.GT.OR P4, PT, R19, 0x30, !P4 ;  /* 0x000000301300780c */ /* 0x000fe40006784670 */
[----:B------:R-:W-:Y:S02]  /*2360*/  FSEL R98, R98, -INF , !P1 ;  /* 0xff80000062627808 */ /* 0x000fe40004800000 */
[----:B------:R-:W-:-:S02]  /*2370*/  ISETP.GE.AND P1, PT, R21, 0x11, PT ;  /* 0x000000111500780c */ /* 0x000fc40003f26270 */
[----:B------:R-:W-:Y:S01]  /*2380*/  FSEL R112, R112, -INF , !P4 ;  /* 0xff80000070707808 */ /* 0x000fe20006000000 */
[----:B-1----:R-:W-:Y:S01]  /*2390*/  FFMA.FTZ R90, R90, UR11, -R91 ;  /* 0x0000000b5a5a7c23 */ /* 0x002fe2000801085b */
[----:B------:R-:W-:Y:S01]  /*23a0*/  ISETP.GE.AND P4, PT, R21, 0x48, PT ;  /* 0x000000481500780c */ /* 0x000fe20003f86270 */
[----:B------:R-:W-:Y:S01]  /*23b0*/  MUFU.EX2 R89, R89 ;  /* 0x0000005900597308 */ /* 0x000fe20000000800 */
[----:B------:R-:W-:Y:S02]  /*23c0*/  ISETP.GT.OR P1, PT, R19, 0x11, !P1 ;  /* 0x000000111300780c */ /* 0x000fe40004f24670 */
[----:B------:R-:W-:Y:S02]  /*23d0*/  ISETP.GE.AND P3, PT, R13, 0x8, PT ;  /* 0x000000080d00780c */ /* 0x000fe40003f66270 */
[----:B------:R-:W-:Y:S02]  /*23e0*/  ISETP.GT.OR P0, PT, R18, 0x9, !P0 ;  /* 0x000000091200780c */ /* 0x000fe40004704670 */
[----:B------:R-:W-:-:S02]  /*23f0*/  ISETP.GT.OR P4, PT, R19, 0x48, !P4 ;  /* 0x000000481300780c */ /* 0x000fc40006784670 */
[----:B------:R-:W-:Y:S01]  /*2400*/  ISETP.GE.AND P5, PT, R21, 0x19, PT ;  /* 0x000000191500780c */ /* 0x000fe20003fa6270 */
[----:B------:R-:W-:Y:S02]  /*2410*/  WARPGROUP.DEPBAR.LE gsb0, 0x0 ;  /* 0x00008000000079c5 */ /* 0x000fe40000010000 */
[----:B------:R-:W-:Y:S01]  /*2420*/  WARPGROUP.ARRIVE ;  /* 0x00000000000079c5 */ /* 0x000fe20000000000 */
[----:B------:R-:W-:Y:S01]  /*2430*/  FSEL R97, R97, -INF , !P1 ;  /* 0xff80000061617808 */ /* 0x000fe20004800000 */
[----:B----4-:R-:W-:Y:S01]  /*2440*/  SHFL.IDX PT, R230, R17, R22, 0x1f ;  /* 0x00001f1611e67589 */ /* 0x010fe200000e0000 */
[----:B------:R-:W-:Y:S01]  /*2450*/  ISETP.GE.AND P1, PT, R21, 0x29, PT ;  /* 0x000000291500780c */ /* 0x000fe20003f26270 */
[----:B------:R-:W-:Y:S01]  /*2460*/  MUFU.EX2 R90, R90 ;  /* 0x0000005a005a7308 */ /* 0x000fe20000000800 */
[----:B------:R-:W-:Y:S01]  /*2470*/  ISETP.GT.OR P2, PT, R19, 0x9, !P2 ;  /* 0x000000091300780c */ /* 0x000fe20005744670 */
[----:B------:R-:W-:Y:S01]  /*2480*/  HGMMA.64x128x16.F32.BF16 R24, gdesc[UR4], R24, gsb0 ;  /* 0x01e00000041879f0 */ /* 0x000fe20008001818 */
[----:B------:R-:W-:Y:S01]  /*2490*/  UIADD3 UR6, UR8, 0x4, URZ ;  /* 0x0000000408067890 */ /* 0x000fe2000fffe03f */
[----:B------:R-:W-:Y:S01]  /*24a0*/  ISETP.GT.OR P3, PT, R18, 0x8, !P3 ;  /* 0x000000081200780c */ /* 0x000fe20005f64670 */
[----:B------:R-:W-:Y:S01]  /*24b0*/  UIADD3 UR4, UR9, 0x4, URZ ;  /* 0x0000000409047890 */ /* 0x000fe2000fffe03f */
[----:B------:R-:W-:Y:S01]  /*24c0*/  FSEL R228, R95, -INF , !P0 ;  /* 0xff8000005fe47808 */ /* 0x000fe20004000000 */
[----:B------:R-:W-:Y:S01]  /*24d0*/  UMOV UR7, 0x40000040 ;  /* 0x4000004000077882 */ /* 0x000fe20000000000 */
[----:B------:R-:W-:Y:S01]  /*24e0*/  UMOV UR5, 0x40000040 ;  /* 0x4000004000057882 */ /* 0x000fe20000000000 */
[----:B------:R-:W-:Y:S01]  /*24f0*/  FSEL R124, R124, -INF , !P4 ;  /* 0xff8000007c7c7808 */ /* 0x000fe20006000000 */
[----:B---3--:R-:W-:Y:S01]  /*2500*/  FFMA.FTZ R95, R98, UR11, -R217 ;  /* 0x0000000b625f7c23 */ /* 0x008fe200080108d9 */
[----:B------:R-:W-:-:S02]  /*2510*/  ISETP.GE.AND P0, PT, R21, 0x10, PT ;  /* 0x000000101500780c */ /* 0x000fc40003f06270 */
[----:B------:R-:W-:Y:S02]  /*2520*/  ISETP.GE.AND P4, PT, R21, 0x60, PT ;  /* 0x000000601500780c */ /* 0x000fe40003f86270 */
[----:B------:R-:W-:Y:S01]  /*2530*/  ISETP.GT.OR P1, PT, R19, 0x29, !P1 ;  /* 0x000000291300780c */ /* 0x000fe20004f24670 */
[----:B------:R-:W-:Y:S01]  /*2540*/  MUFU.EX2 R95, R95 ;  /* 0x0000005f005f7308 */ /* 0x000fe20000000800 */
[----:B------:R-:W-:Y:S02]  /*2550*/  FSEL R94, R94, -INF , !P3 ;  /* 0xff8000005e5e7808 */ /* 0x000fe40005800000 */
[----:B------:R-:W-:Y:S01]  /*2560*/  FSEL R92, R93, -INF , !P2 ;  /* 0xff8000005d5c7808 */ /* 0x000fe20005000000 */
[----:B------:R-:W-:Y:S01]  /*2570*/  FFMA.FTZ R93, R228, UR11, -R219 ;  /* 0x0000000be45d7c23 */ /* 0x000fe200080108db */
[C---:B------:R-:W-:Y:S01]  /*2580*/  ISETP.GT.OR P0, PT, R19.reuse, 0x10, !P0 ;  /* 0x000000101300780c */ /* 0x040fe20004704670 */
[----:B------:R-:W-:Y:S01]  /*2590*/  FFMA.FTZ R91, R94, UR11, -R91 ;  /* 0x0000000b5e5b7c23 */ /* 0x000fe2000801085b */
[----:B------:R-:W-:Y:S01]  /*25a0*/  ISETP.GT.OR P4, PT, R19, 0x60, !P4 ;  /* 0x000000601300780c */ /* 0x000fe20006784670 */
[----:B------:R-:W-:Y:S01]  /*25b0*/  FFMA.FTZ R92, R92, UR11, -R219 ;  /* 0x0000000b5c5c7c23 */ /* 0x000fe200080108db */
[----:B------:R-:W-:Y:S01]  /*25c0*/  FSEL R109, R109, -INF , !P1 ;  /* 0xff8000006d6d7808 */ /* 0x000fe20004800000 */
[----:B------:R-:W-:Y:S01]  /*25d0*/  VIADD R219, R5, 0x14 ;  /* 0x0000001405db7836 */ /* 0x000fe20000000000 */
[----:B------:R-:W-:Y:S01]  /*25e0*/  ISETP.GE.AND P1, PT, R21, 0x41, PT ;  /* 0x000000411500780c */ /* 0x000fe20003f26270 */
[----:B------:R-:W-:Y:S01]  /*25f0*/  MUFU.EX2 R91, R91 ;  /* 0x0000005b005b7308 */ /* 0x000fe20000000800 */
[----:B------:R-:W-:-:S02]  /*2600*/  FSEL R94, R96, -INF , !P0 ;  /* 0xff800000605e7808 */ /* 0x000fc40004000000 */
[----:B------:R-:W-:Y:S01]  /*2610*/  FSEL R136, R136, -INF , !P4 ;  /* 0xff80000088887808 */ /* 0x000fe20006000000 */
[----:B------:R-:W1:Y:S01]  /*2620*/  SHFL.IDX PT, R98, R20, R219, 0x1f ;  /* 0x00001fdb14627589 */ /* 0x000e6200000e0000 */
[----:B------:R-:W-:Y:S01]  /*2630*/  ISETP.GE.AND P4, PT, R13, 0x18, PT ;  /* 0x000000180d00780c */ /* 0x000fe20003f86270 */
[----:B------:R-:W-:Y:S01]  /*2640*/  FFMA.FTZ R94, R94, UR11, -R217 ;  /* 0x0000000b5e5e7c23 */ /* 0x000fe200080108d9 */
[----:B------:R-:W-:Y:S01]  /*2650*/  ISETP.GT.OR P1, PT, R19, 0x41, !P1 ;  /* 0x000000411300780c */ /* 0x000fe20004f24670 */
[----:B------:R-:W-:Y:S01]  /*2660*/  MUFU.EX2 R93, R93 ;  /* 0x0000005d005d7308 */ /* 0x000fe20000000800 */
[----:B------:R-:W-:Y:S02]  /*2670*/  ISETP.GT.OR P4, PT, R18, 0x18, !P4 ;  /* 0x000000181200780c */ /* 0x000fe40006784670 */
[----:B------:R-:W-:Y:S02]  /*2680*/  FSEL R217, R121, -INF , !P1 ;  /* 0xff80000079d97808 */ /* 0x000fe40004800000 */
[----:B------:R-:W-:-:S02]  /*2690*/  ISETP.GE.AND P1, PT, R21, 0x59, PT ;  /* 0x000000591500780c */ /* 0x000fc40003f26270 */
[----:B------:R-:W-:Y:S01]  /*26a0*/  FSEL R96, R102, -INF , !P4 ;  /* 0xff80000066607808 */ /* 0x000fe20006000000 */
[----:B------:R3:W4:Y:S01]  /*26b0*/  MUFU.EX2 R121, R218 ;  /* 0x000000da00797308 */ /* 0x0007220000000800 */
[----:B------:R-:W-:Y:S02]  /*26c0*/  ISETP.GE.AND P4, PT, R13, 0x21, PT ;  /* 0x000000210d00780c */ /* 0x000fe40003f86270 */
[C---:B------:R-:W-:Y:S02]  /*26d0*/  ISETP.GT.OR P1, PT, R19.reuse, 0x59, !P1 ;  /* 0x000000591300780c */ /* 0x040fe40004f24670 */
[----:B------:R-:W-:Y:S02]  /*26e0*/  ISETP.GT.OR P5, PT, R19, 0x19, !P5 ;  /* 0x000000191300780c */ /* 0x000fe40006fa4670 */
[----:B------:R-:W-:Y:S01]  /*26f0*/  ISETP.GT.OR P4, PT, R18, 0x21, !P4 ;  /* 0x000000211200780c */ /* 0x000fe20006784670 */
[----:B------:R-:W-:Y:S01]  /*2700*/  MUFU.EX2 R94, R94 ;  /* 0x0000005e005e7308 */ /* 0x000fe20000000800 */
[----:B------:R-:W-:Y:S01]  /*2710*/  FSEL R133, R133, -INF , !P1 ;  /* 0xff80000085857808 */ /* 0x000fe20004800000 */
[----:B---3--:R-:W-:Y:S01]  /*2720*/  VIADD R218, R5, 0x18 ;  /* 0x0000001805da7836 */ /* 0x008fe20000000000 */
[----:B------:R-:W-:-:S02]  /*2730*/  ISETP.GE.AND P1, PT, R13, 0x11, PT ;  /* 0x000000110d00780c */ /* 0x000fc40003f26270 */
[----:B------:R-:W-:Y:S02]  /*2740*/  FSEL R101, R101, -INF , !P5 ;  /* 0xff80000065657808 */ /* 0x000fe40006800000 */
[----:B------:R-:W-:Y:S01]  /*2750*/  FSEL R227, R107, -INF , !P4 ;  /* 0xff8000006be37808 */ /* 0x000fe20006000000 */
[----:B------:R-:W3:Y:S01]  /*2760*/  SHFL.IDX PT, R228, R20, R218, 0x1f ;  /* 0x00001fda14e47589 */ /* 0x000ee200000e0000 */
[----:B------:R-:W-:Y:S01]  /*2770*/  ISETP.GE.AND P5, PT, R21, 0x31, PT ;  /* 0x000000311500780c */ /* 0x000fe20003fa6270 */
[----:B------:R-:W-:Y:S01]  /*2780*/  MUFU.EX2 R92, R92 ;  /* 0x0000005c005c7308 */ /* 0x000fe20000000800 */
[----:B------:R-:W-:Y:S02]  /*2790*/  ISETP.GE.AND P4, PT, R13, 0x30, PT ;  /* 0x000000300d00780c */ /* 0x000fe40003f86270 */
[----:B------:R-:W-:Y:S02]  /*27a0*/  ISETP.GT.OR P1, PT, R18, 0x11, !P1 ;  /* 0x000000111200780c */ /* 0x000fe40004f24670 */
[----:B------:R-:W-:-:S02]  /*27b0*/  ISETP.GT.OR P5, PT, R19, 0x31, !P5 ;  /* 0x000000311300780c */ /* 0x000fc40006fa4670 */
[----:B------:R-:W-:Y:S02]  /*27c0*/  ISETP.GT.OR P4, PT, R18, 0x30, !P4 ;  /* 0x000000301200780c */ /* 0x000fe40006784670 */
[----:B------:R-:W-:Y:S02]  /*27d0*/  FSEL R99, R99, -INF , !P1 ;  /* 0xff80000063637808 */ /* 0x000fe40004800000 */
[----:B------:R-:W-:Y:S02]  /*27e0*/  FSEL R113, R113, -INF , !P5 ;  /* 0xff80000071717808 */ /* 0x000fe40006800000 */
[----:B------:R-:W-:Y:S01]  /*27f0*/  FSEL R102, R114, -INF , !P4 ;  /* 0xff80000072667808 */ /* 0x000fe20006000000 */
[----:B------:R-:W-:Y:S01]  /*2800*/  VIADD R114, R5, 0x1c ;  /* 0x0000001c05727836 */ /* 0x000fe20000000000 */
[----:B------:R-:W-:Y:S01]  /*2810*/  ISETP.GE.AND P5, PT, R21, 0x49, PT ;  /* 0x000000491500780c */ /* 0x000fe20003fa6270 */
[----:B-1----:R-:W-:Y:S01]  /*2820*/  FFMA.FTZ R235, R99, UR11, -R98 ;  /* 0x0000000b63eb7c23 */ /* 0x002fe20008010862 */
[----:B------:R-:W-:-:S02]  /*2830*/  ISETP.GE.AND P2, PT, R21, 0x20, PT ;  /* 0x000000201500780c */ /* 0x000fc40003f46270 */
[----:B------:R-:W-:Y:S01]  /*2840*/  ISETP.GT.OR P5, PT, R19, 0x49, !P5 ;  /* 0x000000491300780c */ /* 0x000fe20006fa4670 */
[----:B------:R1:W5:Y:S01]  /*2850*/  SHFL.IDX PT, R232, R20, R114, 0x1f ;  /* 0x00001f7214e87589 */ /* 0x00036200000e0000 */
[----:B------:R-:W-:Y:S01]  /*2860*/  ISETP.GE.AND P3, PT, R21, 0x21, PT ;  /* 0x000000211500780c */ /* 0x000fe20003f66270 */
[----:B---3--:R-:W-:Y:S01]  /*2870*/  FFMA.FTZ R96, R96, UR11, -R228 ;  /* 0x0000000b60607c23 */ /* 0x008fe200080108e4 */
[----:B------:R-:W-:Y:S02]  /*2880*/  FSEL R125, R125, -INF , !P5 ;  /* 0xff8000007d7d7808 */ /* 0x000fe40006800000 */
[C---:B------:R-:W-:Y:S02]  /*2890*/  ISETP.GE.AND P0, PT, R21.reuse, 0x28, PT ;  /* 0x000000281500780c */ /* 0x040fe40003f06270 */
[----:B------:R-:W-:Y:S02]  /*28a0*/  ISETP.GE.AND P5, PT, R21, 0x61, PT ;  /* 0x000000611500780c */ /* 0x000fe40003fa6270 */
[C---:B------:R-:W-:Y:S01]  /*28b0*/  ISETP.GT.OR P2, PT, R19.reuse, 0x20, !P2 ;  /* 0x000000201300780c */ /* 0x040fe20005744670 */
[----:B-1----:R1:W-:Y:S01]  /*28c0*/  MUFU.EX2 R20, R235 ;  /* 0x000000eb00147308 */ /* 0x0023e20000000800 */
[----:B------:R-:W-:-:S02]  /*28d0*/  ISETP.GT.OR P3, PT, R19, 0x21, !P3 ;  /* 0x000000211300780c */ /* 0x000fc40005f64670 */
[C---:B------:R-:W-:Y:S02]  /*28e0*/  ISETP.GT.OR P0, PT, R19.reuse, 0x28, !P0 ;  /* 0x000000281300780c */ /* 0x040fe40004704670 */
[----:B------:R-:W-:Y:S02]  /*28f0*/  ISETP.GT.OR P5, PT, R19, 0x61, !P5 ;  /* 0x000000611300780c */ /* 0x000fe40006fa4670 */
[----:B------:R-:W-:Y:S01]  /*2900*/  FSEL R104, R104, -INF , !P2 ;  /* 0xff80000068687808 */ /* 0x000fe20005000000 */
[----:B-1----:R-:W3:Y:S01]  /*2910*/  LDL R235, [R1+0x1c] ;  /* 0x00001c0001eb7983 */ /* 0x002ee20000100800 */
[----:B------:R-:W-:Y:S02]  /*2920*/  FSEL R105, R105, -INF , !P3 ;  /* 0xff80000069697808 */ /* 0x000fe40005800000 */
[----:B------:R-:W-:Y:S02]  /*2930*/  FSEL R108, R108, -INF , !P0 ;  /* 0xff8000006c6c7808 */ /* 0x000fe40004000000 */
[----:B------:R-:W-:-:S02]  /*2940*/  FSEL R137, R137, -INF , !P5 ;  /* 0xff80000089897808 */ /* 0x000fc40006800000 */
[C---:B------:R-:W-:Y:S02]  /*2950*/  ISETP.GE.AND P2, PT, R21.reuse, 0x38, PT ;  /* 0x000000381500780c */ /* 0x040fe40003f46270 */
[C---:B------:R-:W-:Y:S02]  /*2960*/  ISETP.GE.AND P3, PT, R21.reuse, 0x39, PT ;  /* 0x000000391500780c */ /* 0x040fe40003f66270 */
[----:B------:R-:W-:Y:S02]  /*2970*/  ISETP.GE.AND P0, PT, R21, 0x40, PT ;  /* 0x000000401500780c */ /* 0x000fe40003f06270 */
[C---:B------:R-:W-:Y:S02]  /*2980*/  ISETP.GE.AND P5, PT, R13.reuse, 0x19, PT ;  /* 0x000000190d00780c */ /* 0x040fe40003fa6270 */
[----:B------:R-:W-:Y:S02]  /*2990*/  ISETP.GE.AND P1, PT, R13, 0x20, PT ;  /* 0x000000200d00780c */ /* 0x000fe40003f26270 */
[----:B------:R-:W-:-:S02]  /*29a0*/  ISETP.GT.OR P2, PT, R19, 0x38, !P2 ;  /* 0x000000381300780c */ /* 0x000fc40005744670 */
[C---:B------:R-:W-:Y:S02]  /*29b0*/  ISETP.GT.OR P3, PT, R19.reuse, 0x39, !P3 ;  /* 0x000000391300780c */ /* 0x040fe40005f64670 */
[----:B------:R-:W-:Y:S02]  /*29c0*/  ISETP.GT.OR P0, PT, R19, 0x40, !P0 ;  /* 0x000000401300780c */ /* 0x000fe40004704670 */
[C---:B------:R-:W-:Y:S02]  /*29d0*/  ISETP.GT.OR P5, PT, R18.reuse, 0x19, !P5 ;  /* 0x000000191200780c */ /* 0x040fe40006fa4670 */
[----:B------:R-:W-:Y:S02]  /*29e0*/  ISETP.GT.OR P1, PT, R18, 0x20, !P1 ;  /* 0x000000201200780c */ /* 0x000fe40004f24670 */
[----:B------:R-:W-:Y:S02]  /*29f0*/  FSEL R116, R116, -INF , !P2 ;  /* 0xff80000074747808 */ /* 0x000fe40005000000 */
[----:B------:R-:W-:-:S02]  /*2a00*/  FSEL R117, R117, -INF , !P3 ;  /* 0xff80000075757808 */ /* 0x000fc40005800000 */
[----:B------:R-:W-:Y:S02]  /*2a10*/  FSEL R120, R120, -INF , !P0 ;  /* 0xff80000078787808 */ /* 0x000fe40004000000 */
[----:B------:R-:W-:Y:S01]  /*2a20*/  FSEL R103, R103, -INF , !P5 ;  /* 0xff80000067677808 */ /* 0x000fe20006800000 */
[----:B------:R-:W-:Y:S02]  /*2a30*/  WARPGROUP.DEPBAR.LE gsb0, 0x0 ;  /* 0x00008000000079c5 */ /* 0x000fe40000010000 */
[----:B------:R-:W-:Y:S01]  /*2a40*/  WARPGROUP.ARRIVE ;  /* 0x00000000000079c5 */ /* 0x000fe20000000000 */
[----:B------:R-:W-:Y:S02]  /*2a50*/  FSEL R106, R106, -INF , !P1 ;  /* 0xff8000006a6a7808 */ /* 0x000fe40004800000 */
[C---:B------:R-:W-:Y:S02]  /*2a60*/  ISETP.GE.AND P2, PT, R21.reuse, 0x50, PT ;  /* 0x000000501500780c */ /* 0x040fe40003f46270 */
[C---:B------:R-:W-:Y:S01]  /*2a70*/  ISETP.GE.AND P3, PT, R21.reuse, 0x51, PT ;  /* 0x000000511500780c */ /* 0x040fe20003f66270 */
[----:B------:R-:W-:Y:S01]  /*2a80*/  HGMMA.64x128x16.F32.BF16 R24, gdesc[UR4], R24, gsb0 ;  /* 0x01e00000041879f0 */ /* 0x000fe20008001818 */
[----:B------:R-:W-:-:S02]  /*2a90*/  ISETP.GE.AND P0, PT, R21, 0x58, PT ;  /* 0x000000581500780c */ /* 0x000fc40003f06270 */
[C---:B------:R-:W-:Y:S02]  /*2aa0*/  ISETP.GE.AND P5, PT, R13.reuse, 0x28, PT ;  /* 0x000000280d00780c */ /* 0x040fe40003fa6270 */
[----:B------:R-:W-:Y:S01]  /*2ab0*/  ISETP.GE.AND P1, PT, R13, 0x29, PT ;  /* 0x000000290d00780c */ /* 0x000fe20003f26270 */
[----:B------:R-:W-:Y:S01]  /*2ac0*/  UIADD3 UR6, UR8, 0x6, URZ ;  /* 0x0000000608067890 */ /* 0x000fe2000fffe03f */
[C---:B------:R-:W-:Y:S01]  /*2ad0*/  ISETP.GT.OR P2, PT, R19.reuse, 0x50, !P2 ;  /* 0x000000501300780c */ /* 0x040fe20005744670 */
[----:B------:R-:W-:Y:S01]  /*2ae0*/  UIADD3 UR4, UR9, 0x6, URZ ;  /* 0x0000000609047890 */ /* 0x000fe2000fffe03f */
[C---:B------:R-:W-:Y:S02]  /*2af0*/  ISETP.GT.OR P3, PT, R19.reuse, 0x51, !P3 ;  /* 0x000000511300780c */ /* 0x040fe40005f64670 */
[----:B------:R-:W-:Y:S02]  /*2b00*/  ISETP.GT.OR P0, PT, R19, 0x58, !P0 ;  /* 0x000000581300780c */ /* 0x000fe40004704670 */
[----:B------:R-:W-:-:S02]  /*2b10*/  ISETP.GT.OR P5, PT, R18, 0x28, !P5 ;  /* 0x000000281200780c */ /* 0x000fc40006fa4670 */
[----:B------:R-:W-:Y:S01]  /*2b20*/  ISETP.GT.OR P1, PT, R18, 0x29, !P1 ;  /* 0x000000291200780c */ /* 0x000fe20004f24670 */
[----:B------:R-:W-:Y:S01]  /*2b30*/  UMOV UR7, 0x40000040 ;  /* 0x4000004000077882 */ /* 0x000fe20000000000 */
[----:B------:R-:W-:Y:S01]  /*2b40*/  FSEL R128, R128, -INF , !P2 ;  /* 0xff80000080807808 */ /* 0x000fe20005000000 */
[----:B------:R-:W-:Y:S01]  /*2b50*/  UMOV UR5, 0x40000040 ;  /* 0x4000004000057882 */ /* 0x000fe20000000000 */
[----:B------:R-:W-:Y:S02]  /*2b60*/  FSEL R129, R129, -INF , !P3 ;  /* 0xff80000081817808 */ /* 0x000fe40005800000 */
[----:B------:R-:W-:Y:S02]  /*2b70*/  FSEL R132, R132, -INF , !P0 ;  /* 0xff80000084847808 */ /* 0x000fe40004000000 */
[----:B------:R-:W-:Y:S02]  /*2b80*/  FSEL R110, R110, -INF , !P5 ;  /* 0xff8000006e6e7808 */ /* 0x000fe40006800000 */
[----:B------:R-:W-:-:S02]  /*2b90*/  FSEL R107, R111, -INF , !P1 ;  /* 0xff8000006f6b7808 */ /* 0x000fc40004800000 */
[C---:B------:R-:W-:Y:S02]  /*2ba0*/  ISETP.GE.AND P2, PT, R21.reuse, 0x68, PT ;  /* 0x000000681500780c */ /* 0x040fe40003f46270 */
[C---:B------:R-:W-:Y:S02]  /*2bb0*/  ISETP.GE.AND P3, PT, R21.reuse, 0x69, PT ;  /* 0x000000691500780c */ /* 0x040fe40003f66270 */
[C---:B------:R-:W-:Y:S02]  /*2bc0*/  ISETP.GE.AND P0, PT, R21.reuse, 0x70, PT ;  /* 0x000000701500780c */ /* 0x040fe40003f06270 */
[C---:B------:R-:W-:Y:S02]  /*2bd0*/  ISETP.GE.AND P5, PT, R21.reuse, 0x71, PT ;  /* 0x000000711500780c */ /* 0x040fe40003fa6270 */
[C---:B------:R-:W-:Y:S02]  /*2be0*/  ISETP.GE.AND P1, PT, R21.reuse, 0x78, PT ;  /* 0x000000781500780c */ /* 0x040fe40003f26270 */
[----:B------:R-:W-:Y:S01]  /*2bf0*/  ISETP.GE.AND P4, PT, R21, 0x79, PT ;  /* 0x000000791500780c */ /* 0x000fe20003f86270 */
[----:B------:R-:W-:Y:S01]  /*2c00*/  FFMA.FTZ R21, R97, UR11, -R98 ;  /* 0x0000000b61157c23 */ /* 0x000fe20008010862 */
[----:B------:R-:W-:Y:S01]  /*2c10*/  FFMA.FTZ R97, R100, UR11, -R228 ;  /* 0x0000000b64617c23 */ /* 0x000fe200080108e4 */
[----:B------:R-:W1:Y:S04]  /*2c20*/  SHFL.IDX PT, R98, R17, R5, 0x1f ;  /* 0x00001f0511627589 */ /* 0x000e6800000e0000 */
[----:B------:R-:W2:Y:S01]  /*2c30*/  SHFL.IDX PT, R99, R17, R221, 0x1f ;  /* 0x00001fdd11637589 */ /* 0x000ea200000e0000 */
[----:B------:R-:W-:-:S03]  /*2c40*/  ISETP.GT.OR P0, PT, R19, 0x70, !P0 ;  /* 0x000000701300780c */ /* 0x000fc60004704670 */
[----:B------:R-:W-:Y:S01]  /*2c50*/  SHFL.IDX PT, R111, R17, R23, 0x1f ;  /* 0x00001f17116f7589 */ /* 0x000fe200000e0000 */
[C---:B------:R-:W-:Y:S01]  /*2c60*/  ISETP.GT.OR P2, PT, R19.reuse, 0x68, !P2 ;  /* 0x000000681300780c */ /* 0x040fe20005744670 */
[----:B------:R-:W-:Y:S02]  /*2c70*/  WARPGROUP.DEPBAR.LE gsb0, 0x0 ;  /* 0x00008000000079c5 */ /* 0x000fe40000010000 */
[----:B------:R-:W-:Y:S01]  /*2c80*/  WARPGROUP.ARRIVE ;  /* 0x00000000000079c5 */ /* 0x000fe20000000000 */
[----:B------:R-:W4:Y:S01]  /*2c90*/  SHFL.IDX PT, R100, R17, R220, 0x1f ;  /* 0x00001fdc11647589 */ /* 0x000f2200000e0000 */
[----:B------:R-:W-:Y:S01]  /*2ca0*/  ISETP.GT.OR P3, PT, R19, 0x69, !P3 ;  /* 0x000000691300780c */ /* 0x000fe20005f64670 */
[----:B------:R-:W-:Y:S01]  /*2cb0*/  FFMA.FTZ R107, R107, UR11, -R230 ;  /* 0x0000000b6b6b7c23 */ /* 0x000fe200080108e6 */
[----:B------:R-:W-:Y:S01]  /*2cc0*/  ISETP.GT.OR P5, PT, R19, 0x71, !P5 ;  /* 0x000000711300780c */ /* 0x000fe20006fa4670 */
[----:B------:R-:W3:Y:S01]  /*2cd0*/  MUFU.EX2 R21, R21 ;  /* 0x0000001500157308 */ /* 0x000ee20000000800 */
[----:B------:R-:W-:Y:S01]  /*2ce0*/  HGMMA.64x128x16.F32.BF16 R24, gdesc[UR4], R24, gsb0 ;  /* 0x01e00000041879f0 */ /* 0x000fe20008001818 */
[----:B------:R-:W-:-:S02]  /*2cf0*/  FSEL R144, R144, -INF , !P0 ;  /* 0xff80000090907808 */ /* 0x000fc40004000000 */
[----:B------:R-:W-:Y:S02]  /*2d00*/  ISETP.GE.AND P0, PT, R13, 0x39, PT ;  /* 0x000000390d00780c */ /* 0x000fe40003f06270 */
[----:B------:R-:W-:Y:S01]  /*2d10*/  FSEL R140, R140, -INF , !P2 ;  /* 0xff8000008c8c7808 */ /* 0x000fe20005000000 */
[----:B-----5:R-:W-:Y:S01]  /*2d20*/  FFMA.FTZ R228, R101, UR11, -R232 ;  /* 0x0000000b65e47c23 */ /* 0x020fe200080108e8 */
[----:B------:R-:W-:Y:S02]  /*2d30*/  ISETP.GE.AND P2, PT, R13, 0x31, PT ;  /* 0x000000310d00780c */ /* 0x000fe40003f46270 */
[----:B------:R-:W-:Y:S01]  /*2d40*/  ISETP.GT.OR P0, PT, R18, 0x39, !P0 ;  /* 0x000000391200780c */ /* 0x000fe20004704670 */
[--C-:B-1----:R-:W-:Y:S01]  /*2d50*/  FFMA.FTZ R231, R104, UR11, -R98.reuse ;  /* 0x0000000b68e77c23 */ /* 0x102fe20008010862 */
[----:B------:R-:W-:Y:S01]  /*2d60*/  FFMA.FTZ R101, R106, UR11, -R98 ;  /* 0x0000000b6a657c23 */ /* 0x000fe20008010862 */
[----:B------:R-:W-:Y:S01]  /*2d70*/  ISETP.GT.OR P2, PT, R18, 0x31, !P2 ;  /* 0x000000311200780c */ /* 0x000fe20005744670 */
[----:B------:R2:W-:Y:S01]  /*2d80*/  MUFU.EX2 R98, R228 ;  /* 0x000000e400627308 */ /* 0x0005e20000000800 */
[----:B------:R-:W-:-:S02]  /*2d90*/  FSEL R119, R119, -INF , !P0 ;  /* 0xff80000077777808 */ /* 0x000fc40004000000 */
[----:B------:R-:W-:Y:S02]  /*2da0*/  ISETP.GE.AND P0, PT, R13, 0x48, PT ;  /* 0x000000480d00780c */ /* 0x000fe40003f06270 */
[----:B------:R-:W-:Y:S01]  /*2db0*/  FSEL R141, R141, -INF , !P3 ;  /* 0xff8000008d8d7808 */ /* 0x000fe20005800000 */
[--C-:B--2---:R-:W-:Y:S01]  /*2dc0*/  FFMA.FTZ R228, R105, UR11, -R99.reuse ;  /* 0x0000000b69e47c23 */ /* 0x104fe20008010863 */
[----:B----4-:R-:W-:Y:S01]  /*2dd0*/  FFMA.FTZ R105, R110, UR11, -R100 ;  /* 0x0000000b6e697c23 */ /* 0x010fe20008010864 */
[----:B------:R-:W-:Y:S02]  /*2de0*/  FSEL R110, R115, -INF , !P2 ;  /* 0xff800000736e7808 */ /* 0x000fe40005000000 */
[C---:B------:R-:W-:Y:S02]  /*2df0*/  ISETP.GE.AND P3, PT, R13.reuse, 0x38, PT ;  /* 0x000000380d00780c */ /* 0x040fe40003f66270 */
[----:B------:R-:W-:Y:S01]  /*2e00*/  ISETP.GE.AND P2, PT, R13, 0x40, PT ;  /* 0x000000400d00780c */ /* 0x000fe20003f46270 */
[----:B------:R-:W-:Y:S01]  /*2e10*/  FFMA.FTZ R232, R103, UR11, -R232 ;  /* 0x0000000b67e87c23 */ /* 0x000fe200080108e8 */
[----:B------:R-:W-:Y:S01]  /*2e20*/  ISETP.GT.OR P0, PT, R18, 0x48, !P0 ;  /* 0x000000481200780c */ /* 0x000fe20004704670 */
[----:B------:R-:W-:Y:S01]  /*2e30*/  FFMA.FTZ R103, R227, UR11, -R99 ;  /* 0x0000000be3677c23 */ /* 0x000fe20008010863 */
[----:B------:R-:W-:Y:S01]  /*2e40*/  FFMA.FTZ R104, R108, UR11, -R100 ;  /* 0x0000000b6c687c23 */ /* 0x000fe20008010864 */
[----:B------:R-:W-:Y:S01]  /*2e50*/  FFMA.FTZ R106, R109, UR11, -R230 ;  /* 0x0000000b6d6a7c23 */ /* 0x000fe200080108e6 */
[--C-:B------:R-:W-:Y:S01]  /*2e60*/  FFMA.FTZ R108, R112, UR11, -R111.reuse ;  /* 0x0000000b706c7c23 */ /* 0x100fe2000801086f */
[----:B------:R-:W-:Y:S01]  /*2e70*/  FFMA.FTZ R109, R102, UR11, -R111 ;  /* 0x0000000b666d7c23 */ /* 0x000fe2000801086f */
[C---:B------:R-:W-:Y:S01]  /*2e80*/  ISETP.GT.OR P3, PT, R18.reuse, 0x38, !P3 ;  /* 0x000000381200780c */ /* 0x040fe20005f64670 */
[----:B------:R-:W1:Y:S01]  /*2e90*/  SHFL.IDX PT, R227, R17, R219, 0x1f ;  /* 0x00001fdb11e37589 */ /* 0x000e6200000e0000 */
[----:B------:R-:W-:-:S02]  /*2ea0*/  ISETP.GT.OR P2, PT, R18, 0x40, !P2 ;  /* 0x000000401200780c */ /* 0x000fc40005744670 */
[----:B------:R-:W-:Y:S02]  /*2eb0*/  FSEL R111, R126, -INF , !P0 ;  /* 0xff8000007e6f7808 */ /* 0x000fe40004000000 */
[C---:B------:R-:W-:Y:S02]  /*2ec0*/  ISETP.GE.AND P0, PT, R13.reuse, 0x51, PT ;  /* 0x000000510d00780c */ /* 0x040fe40003f06270 */
[----:B------:R-:W-:Y:S02]  /*2ed0*/  FSEL R118, R118, -INF , !P3 ;  /* 0xff80000076767808 */ /* 0x000fe40005800000 */
[----:B------:R-:W-:Y:S02]  /*2ee0*/  FSEL R122, R122, -INF , !P2 ;  /* 0xff8000007a7a7808 */ /* 0x000fe40005000000 */
[C---:B------:R-:W-:Y:S02]  /*2ef0*/  ISETP.GE.AND P3, PT, R13.reuse, 0x41, PT ;  /* 0x000000410d00780c */ /* 0x040fe40003f66270 */
[----:B------:R-:W-:-:S02]  /*2f00*/  ISETP.GE.AND P2, PT, R13, 0x49, PT ;  /* 0x000000490d00780c */ /* 0x000fc40003f46270 */
[C---:B------:R-:W-:Y:S02]  /*2f10*/  ISETP.GT.OR P0, PT, R18.reuse, 0x51, !P0 ;  /* 0x000000511200780c */ /* 0x040fe40004704670 */
[C---:B------:R-:W-:Y:S02]  /*2f20*/  ISETP.GT.OR P3, PT, R18.reuse, 0x41, !P3 ;  /* 0x000000411200780c */ /* 0x040fe40005f64670 */
[----:B------:R-:W-:Y:S02]  /*2f30*/  ISETP.GT.OR P2, PT, R18, 0x49, !P2 ;  /* 0x000000491200780c */ /* 0x000fe40005744670 */
[----:B------:R-:W-:Y:S02]  /*2f40*/  FSEL R115, R131, -INF , !P0 ;  /* 0xff80000083737808 */ /* 0x000fe40004000000 */
[----:B------:R-:W-:Y:S02]  /*2f50*/  ISETP.GE.AND P0, PT, R13, 0x60, PT ;  /* 0x000000600d00780c */ /* 0x000fe40003f06270 */
[----:B------:R-:W-:-:S02]  /*2f60*/  FSEL R123, R123, -INF , !P3 ;  /* 0xff8000007b7b7808 */ /* 0x000fc40005800000 */
[----:B------:R-:W-:Y:S02]  /*2f70*/  FSEL R127, R127, -INF , !P2 ;  /* 0xff8000007f7f7808 */ /* 0x000fe40005000000 */
[C---:B------:R-:W-:Y:S02]  /*2f80*/  ISETP.GE.AND P3, PT, R13.reuse, 0x50, PT ;  /* 0x000000500d00780c */ /* 0x040fe40003f66270 */
[----:B------:R-:W-:Y:S02]  /*2f90*/  ISETP.GE.AND P2, PT, R13, 0x58, PT ;  /* 0x000000580d00780c */ /* 0x000fe40003f46270 */
[C---:B------:R-:W-:Y:S02]  /*2fa0*/  ISETP.GT.OR P0, PT, R18.reuse, 0x60, !P0 ;  /* 0x000000601200780c */ /* 0x040fe40004704670 */
[C---:B------:R-:W-:Y:S02]  /*2fb0*/  ISETP.GT.OR P3, PT, R18.reuse, 0x50, !P3 ;  /* 0x000000501200780c */ /* 0x040fe40005f64670 */
[----:B------:R-:W-:-:S02]  /*2fc0*/  ISETP.GT.OR P2, PT, R18, 0x58, !P2 ;  /* 0x000000581200780c */ /* 0x000fc40005744670 */
[----:B------:R-:W-:Y:S02]  /*2fd0*/  FSEL R131, R138, -INF , !P0 ;  /* 0xff8000008a837808 */ /* 0x000fe40004000000 */
[----:B------:R-:W2:Y:S01]  /*2fe0*/  SHFL.IDX PT, R138, R17, R218, 0x1f ;  /* 0x00001fda118a7589 */ /* 0x000ea200000e0000 */
[----:B------:R4:W-:Y:S01]  /*2ff0*/  MUFU.EX2 R102, R228 ;  /* 0x000000e400667308 */ /* 0x0009e20000000800 */
[----:B------:R-:W-:Y:S02]  /*3000*/  FSEL R112, R130, -INF , !P3 ;  /* 0xff80000082707808 */ /* 0x000fe40005800000 */
[----:B------:R-:W-:Y:S01]  /*3010*/  FSEL R134, R134, -INF , !P2 ;  /* 0xff80000086867808 */ /* 0x000fe20005000000 */
[--C-:B-1----:R-:W-:Y:S01]  /*3020*/  FFMA.FTZ R113, R113, UR11, -R227.reuse ;  /* 0x0000000b71717c23 */ /* 0x102fe200080108e3 */
[C---:B------:R-:W-:Y:S01]  /*3030*/  ISETP.GE.AND P3, PT, R13.reuse, 0x59, PT ;  /* 0x000000590d00780c */ /* 0x040fe20003f66270 */
[----:B------:R-:W-:Y:S01]  /*3040*/  FFMA.FTZ R110, R110, UR11, -R227 ;  /* 0x0000000b6e6e7c23 */ /* 0x000fe200080108e3 */
[----:B------:R-:W-:Y:S01]  /*3050*/  ISETP.GE.AND P2, PT, R13, 0x61, PT ;  /* 0x000000610d00780c */ /* 0x000fe20003f46270 */
[----:B----4-:R-:W-:Y:S01]  /*3060*/  SHFL.IDX PT, R228, R17, R114, 0x1f ;  /* 0x00001f7211e47589 */ /* 0x010fe200000e0000 */
[----:B------:R-:W-:-:S03]  /*3070*/  ISETP.GT.OR P3, PT, R18, 0x59, !P3 ;  /* 0x000000591200780c */ /* 0x000fc60005f64670 */
[----:B------:R-:W1:Y:S01]  /*3080*/  SHFL.IDX PT, R227, R12, R5, 0x1f ;  /* 0x00001f050ce37589 */ /* 0x000e6200000e0000 */
[----:B------:R-:W-:Y:S02]  /*3090*/  ISETP.GT.OR P2, PT, R18, 0x61, !P2 ;  /* 0x000000611200780c */ /* 0x000fe40005744670 */
[----:B------:R-:W-:Y:S02]  /*30a0*/  FSEL R135, R135, -INF , !P3 ;  /* 0xff80000087877808 */ /* 0x000fe40005800000 */
[----:B------:R-:W-:Y:S02]  /*30b0*/  FSEL R139, R139, -INF , !P2 ;  /* 0xff8000008b8b7808 */ /* 0x000fe40005000000 */
[C---:B------:R-:W-:Y:S02]  /*30c0*/  ISETP.GE.AND P3, PT, R13.reuse, 0x68, PT ;  /* 0x000000680d00780c */ /* 0x040fe40003f66270 */
[C---:B------:R-:W-:Y:S02]  /*30d0*/  ISETP.GE.AND P0, PT, R13.reuse, 0x69, PT ;  /* 0x000000690d00780c */ /* 0x040fe40003f06270 */
[----:B------:R-:W-:-:S02]  /*30e0*/  ISETP.GE.AND P2, PT, R13, 0x70, PT ;  /* 0x000000700d00780c */ /* 0x000fc40003f46270 */
[C---:B------:R-:W-:Y:S02]  /*30f0*/  ISETP.GT.OR P3, PT, R18.reuse, 0x68, !P3 ;  /* 0x000000681200780c */ /* 0x040fe40005f64670 */
[C---:B------:R-:W-:Y:S02]  /*3100*/  ISETP.GT.OR P0, PT, R18.reuse, 0x69, !P0 ;  /* 0x000000691200780c */ /* 0x040fe40004704670 */
[----:B------:R-:W-:Y:S02]  /*3110*/  ISETP.GT.OR P2, PT, R18, 0x70, !P2 ;  /* 0x000000701200780c */ /* 0x000fe40005744670 */
[----:B------:R-:W-:Y:S02]  /*3120*/  FSEL R126, R142, -INF , !P3 ;  /* 0xff8000008e7e7808 */ /* 0x000fe40005800000 */
[----:B------:R-:W-:Y:S02]  /*3130*/  FSEL R143, R143, -INF , !P0 ;  /* 0xff8000008f8f7808 */ /* 0x000fe40004000000 */
[----:B------:R-:W-:-:S02]  /*3140*/  FSEL R130, R146, -INF , !P2 ;  /* 0xff80000092827808 */ /* 0x000fc40005000000 */
[C---:B------:R-:W-:Y:S02]  /*3150*/  ISETP.GE.AND P3, PT, R13.reuse, 0x71, PT ;  /* 0x000000710d00780c */ /* 0x040fe40003f66270 */
[C---:B------:R-:W-:Y:S02]  /*3160*/  ISETP.GE.AND P0, PT, R13.reuse, 0x78, PT ;  /* 0x000000780d00780c */ /* 0x040fe40003f06270 */
[----:B------:R-:W-:Y:S02]  /*3170*/  ISETP.GE.AND P2, PT, R13, 0x79, PT ;  /* 0x000000790d00780c */ /* 0x000fe40003f46270 */
[C---:B------:R-:W-:Y:S02]  /*3180*/  ISETP.GT.OR P1, PT, R19.reuse, 0x78, !P1 ;  /* 0x000000781300780c */ /* 0x040fe40004f24670 */
[----:B------:R-:W-:Y:S01]  /*3190*/  ISETP.GT.OR P4, PT, R19, 0x79, !P4 ;  /* 0x000000791300780c */ /* 0x000fe20006784670 */
[--C-:B--2---:R-:W-:Y:S01]  /*31a0*/  FFMA.FTZ R19, R116, UR11, -R138.reuse ;  /* 0x0000000b74137c23 */ /* 0x104fe2000801088a */
[----:B------:R-:W-:Y:S01]  /*31b0*/  ISETP.GT.OR P3, PT, R18, 0x71, !P3 ;  /* 0x000000711200780c */ /* 0x000fe20005f64670 */
[----:B------:R-:W-:Y:S01]  /*31c0*/  FFMA.FTZ R138, R118, UR11, -R138 ;  /* 0x0000000b768a7c23 */ /* 0x000fe2000801088a */
[----:B------:R-:W-:-:S02]  /*31d0*/  ISETP.GT.OR P0, PT, R18, 0x78, !P0 ;  /* 0x000000781200780c */ /* 0x000fc40004704670 */
[----:B------:R-:W-:Y:S01]  /*31e0*/  ISETP.GT.OR P2, PT, R18, 0x79, !P2 ;  /* 0x000000791200780c */ /* 0x000fe20005744670 */
[----:B------:R-:W2:Y:S01]  /*31f0*/  SHFL.IDX PT, R142, R12, R221, 0x1f ;  /* 0x00001fdd0c8e7589 */ /* 0x000ea200000e0000 */
[----:B------:R4:W-:Y:S01]  /*3200*/  MUFU.EX2 R18, R110 ;  /* 0x0000006e00127308 */ /* 0x0009e20000000800 */
[--C-:B-1----:R-:W-:Y:S02]  /*3210*/  FFMA.FTZ R120, R120, UR11, -R227.reuse ;  /* 0x0000000b78787c23 */ /* 0x102fe400080108e3 */
[----:B------:R-:W1:Y:S01]  /*3220*/  SHFL.IDX PT, R146, R12, R23, 0x1f ;  /* 0x00001f170c927589 */ /* 0x000e6200000e0000 */
[--C-:B----4-:R-:W-:Y:S01]  /*3230*/  FFMA.FTZ R110, R117, UR11, -R228.reuse ;  /* 0x0000000b756e7c23 */ /* 0x110fe200080108e4 */
[----:B------:R-:W-:Y:S01]  /*3240*/  FFMA.FTZ R228, R119, UR11, -R228 ;  /* 0x0000000b77e47c23 */ /* 0x000fe200080108e4 */
[----:B------:R-:W-:Y:S02]  /*3250*/  FFMA.FTZ R119, R122, UR11, -R227 ;  /* 0x0000000b7a777c23 */ /* 0x000fe400080108e3 */
[----:B------:R4:W-:Y:S01]  /*3260*/  MUFU.EX2 R17, R138 ;  /* 0x0000008a00117308 */ /* 0x0009e20000000800 */
[----:B------:R-:W5:Y:S04]  /*3270*/  SHFL.IDX PT, R227, R12, R218, 0x1f ;  /* 0x00001fda0ce37589 */ /* 0x000f6800000e0000 */
[----:B----4-:R-:W4:Y:S04]  /*3280*/  SHFL.IDX PT, R138, R12, R114, 0x1f ;  /* 0x00001f720c8a7589 */ /* 0x010f2800000e0000 */
[----:B------:R-:W4:Y:S04]  /*3290*/  SHFL.IDX PT, R116, R12, R220, 0x1f ;  /* 0x00001fdc0c747589 */ /* 0x000f2800000e0000 */
[----:B------:R-:W4:Y:S01]  /*32a0*/  SHFL.IDX PT, R118, R12, R22, 0x1f ;  /* 0x00001f160c767589 */ /* 0x000f2200000e0000 */
[----:B------:R1:W-:Y:S01]  /*32b0*/  MUFU.EX2 R13, R113 ;  /* 0x00000071000d7308 */ /* 0x0003e20000000800 */
[----:B--2---:R-:W-:-:S02]  /*32c0*/  FFMA.FTZ R217, R217, UR11, -R142 ;  /* 0x0000000bd9d97c23 */ /* 0x004fc4000801088e */
[----:B-1----:R-:W1:Y:S01]  /*32d0*/  SHFL.IDX PT, R113, R12, R219, 0x1f ;  /* 0x00001fdb0c717589 */ /* 0x002e6200000e0000 */
[----:B------:R-:W-:Y:S01]  /*32e0*/  FFMA.FTZ R142, R123, UR11, -R142 ;  /* 0x0000000b7b8e7c23 */ /* 0x000fe2000801088e */
[--C-:B------:R-:W-:Y:S01]  /*32f0*/  FFMA.FTZ R123, R128, UR11, -R146.reuse ;  /* 0x0000000b807b7c23 */ /* 0x100fe20008010892 */
[----:B------:R-:W-:Y:S01]  /*3300*/  FFMA.FTZ R122, R112, UR11, -R146 ;  /* 0x0000000b707a7c23 */ /* 0x000fe20008010892 */
[----:B-----5:R-:W-:Y:S01]  /*3310*/  FFMA.FTZ R146, R132, UR11, -R227 ;  /* 0x0000000b84927c23 */ /* 0x020fe200080108e3 */
[----:B------:R-:W-:Y:S02]  /*3320*/  WARPGROUP.DEPBAR.LE gsb0, 0x0 ;  /* 0x00008000000079c5 */ /* 0x000fe40000010000 */
[--C-:B----4-:R-:W-:Y:S01]  /*3330*/  FFMA.FTZ R133, R133, UR11, -R138.reuse ;  /* 0x0000000b85857c23 */ /* 0x110fe2000801088a */
[----:B------:R-:W-:Y:S02]  /*3340*/  FFMA.FTZ R132, R135, UR11, -R138 ;  /* 0x0000000b87847c23 */ /* 0x000fe4000801088a */
[----:B------:R-:W-:Y:S01]  /*3350*/  LDS R138, [R10+0x400] ;  /* 0x000400000a8a7984 */ /* 0x000fe20000000800 */
[--C-:B------:R-:W-:Y:S01]  /*3360*/  FFMA.FTZ R124, R124, UR11, -R116.reuse ;  /* 0x0000000b7c7c7c23 */ /* 0x100fe20008010874 */
[----:B------:R-:W-:Y:S01]  /*3370*/  FFMA.FTZ R117, R111, UR11, -R116 ;  /* 0x0000000b6f757c23 */ /* 0x000fe20008010874 */
[----:B------:R-:W-:Y:S01]  /*3380*/  FFMA.FTZ R116, R125, UR11, -R118 ;  /* 0x0000000b7d747c23 */ /* 0x000fe20008010876 */
[----:B------:R-:W2:Y:S01]  /*3390*/  SHFL.IDX PT, R128, R16, R22, 0x1f ;  /* 0x00001f1610807589 */ /* 0x000ea200000e0000 */
[----:B------:R1:W-:Y:S03]  /*33a0*/  MUFU.EX2 R111, R120 ;  /* 0x00000078006f7308 */ /* 0x0003e60000000800 */
[----:B------:R-:W4:Y:S01]  /*33b0*/  SHFL.IDX PT, R125, R16, R23, 0x1f ;  /* 0x00001f17107d7589 */ /* 0x000f2200000e0000 */
[----:B-1----:R-:W-:-:S04]  /*33c0*/  FFMA.FTZ R120, R115, UR11, -R113 ;  /* 0x0000000b73787c23 */ /* 0x002fc80008010871 */
[----:B------:R1:W-:Y:S08]  /*33d0*/  MUFU.EX2 R112, R119 ;  /* 0x0000007700707308 */ /* 0x0003f00000000800 */
[----:B------:R5:W3:Y:S01]  /*33e0*/  MUFU.EX2 R115, R124 ;  /* 0x0000007c00737308 */ /* 0x000ae20000000800 */
[----:B-1----:R-:W-:Y:S02]  /*33f0*/  FFMA.FTZ R119, R129, UR11, -R113 ;  /* 0x0000000b81777c23 */ /* 0x002fe40008010871 */
[----:B------:R-:W1:Y:S04]  /*3400*/  SHFL.IDX PT, R129, R16, R221, 0x1f ;  /* 0x00001fdd10817589 */ /* 0x000e6800000e0000 */
[----:B-----5:R-:W5:Y:S01]  /*3410*/  SHFL.IDX PT, R124, R16, R218, 0x1f ;  /* 0x00001fda107c7589 */ /* 0x020f6200000e0000 */
[--C-:B--2---:R-:W-:Y:S01]  /*3420*/  FFMA.FTZ R141, R141, UR11, -R128.reuse ;  /* 0x0000000b8d8d7c23 */ /* 0x104fe20008010880 */
[--C-:B----4-:R-:W-:Y:S01]  /*3430*/  FFMA.FTZ R144, R144, UR11, -R125.reuse ;  /* 0x0000000b90907c23 */ /* 0x110fe2000801087d */
[----:B------:R-:W-:Y:S01]  /*3440*/  FFMA.FTZ R130, R130, UR11, -R125 ;  /* 0x0000000b82827c23 */ /* 0x000fe2000801087d */
[----:B------:R-:W-:Y:S01]  /*3450*/  FFMA.FTZ R128, R143, UR11, -R128 ;  /* 0x0000000b8f807c23 */ /* 0x000fe20008010880 */
[----:B------:R-:W-:Y:S01]  /*3460*/  FSEL R125, R148, -INF , !P1 ;  /* 0xff800000947d7808 */ /* 0x000fe20004800000 */
[----:B------:R2:W-:Y:S01]  /*3470*/  MUFU.EX2 R10, R142 ;  /* 0x0000008e000a7308 */ /* 0x0005e20000000800 */
[----:B------:R-:W-:Y:S01]  /*3480*/  FSEL R143, R150, -INF , !P0 ;  /* 0xff800000968f7808 */ /* 0x000fe20004000000 */
[----:B------:R-:W-:-:S02]  /*3490*/  FFMA.FTZ R118, R127, UR11, -R118 ;  /* 0x0000000b7f767c23 */ /* 0x000fc40008010876 */
[----:B------:R-:W4:Y:S04]  /*34a0*/  SHFL.IDX PT, R127, R16, R5, 0x1f ;  /* 0x00001f05107f7589 */ /* 0x000f2800000e0000 */
[----:B--2---:R-:W2:Y:S01]  /*34b0*/  SHFL.IDX PT, R142, R16, R114, 0x1f ;  /* 0x00001f72108e7589 */ /* 0x004ea200000e0000 */
[----:B------:R3:W-:Y:S01]  /*34c0*/  MUFU.EX2 R12, R228 ;  /* 0x000000e4000c7308 */ /* 0x0007e20000000800 */
[--C-:B-1----:R-:W-:Y:S01]  /*34d0*/  FFMA.FTZ R137, R137, UR11, -R129.reuse ;  /* 0x0000000b89897c23 */ /* 0x102fe20008010881 */
[----:B------:R-:W-:Y:S01]  /*34e0*/  FFMA.FTZ R129, R139, UR11, -R129 ;  /* 0x0000000b8b817c23 */ /* 0x000fe20008010881 */
[----:B------:R-:W-:Y:S01]  /*34f0*/  SHFL.IDX PT, R148, R138, R220, 0x1f ;  /* 0x00001fdc8a947589 */ /* 0x000fe200000e0000 */
[--C-:B-----5:R-:W-:Y:S01]  /*3500*/  FFMA.FTZ R125, R125, UR11, -R124.reuse ;  /* 0x0000000b7d7d7c23 */ /* 0x120fe2000801087c */
[----:B---3--:R-:W-:Y:S01]  /*3510*/  FSEL R228, R145, -INF , !P5 ;  /* 0xff80000091e47808 */ /* 0x008fe20006800000 */
[----:B------:R-:W-:-:S02]  /*3520*/  FFMA.FTZ R124, R143, UR11, -R124 ;  /* 0x0000000b8f7c7c23 */ /* 0x000fc4000801087c */
[----:B------:R1:W-:Y:S01]  /*3530*/  MUFU.EX2 R113, R217 ;  /* 0x000000d900717308 */ /* 0x0003e20000000800 */
[----:B------:R-:W3:Y:S04]  /*3540*/  SHFL.IDX PT, R145, R138, R5, 0x1f ;  /* 0x00001f058a917589 */ /* 0x000ee800000e0000 */
[----:B------:R-:W5:Y:S01]  /*3550*/  SHFL.IDX PT, R143, R138, R221, 0x1f ;  /* 0x00001fdd8a8f7589 */ /* 0x000f6200000e0000 */
[----:B-1----:R-:W-:-:S03]  /*3560*/  FSEL R217, R151, -INF , !P2 ;  /* 0xff80000097d97808 */ /* 0x002fc60005000000 */
[----:B------:R1:W-:Y:S04]  /*3570*/  LDS R139, [R15+0x400] ;  /* 0x000400000f8b7984 */ /* 0x0003e80000000800 */
[----:B------:R-:W5:Y:S01]  /*3580*/  SHFL.IDX PT, R151, R138, R22, 0x1f ;  /* 0x00001f168a977589 */ /* 0x000f6200000e0000 */
[----:B------:R-:W-:Y:S02]  /*3590*/  FSEL R149, R149, -INF , !P4 ;  /* 0xff80000095957808 */ /* 0x000fe40006000000 */
[----:B------:R-:W-:Y:S01]  /*35a0*/  FSEL R230, R147, -INF , !P3 ;  /* 0xff80000093e67808 */ /* 0x000fe20005800000 */
[----:B-1----:R2:W-:Y:S01]  /*35b0*/  MUFU.EX2 R15, R123 ;  /* 0x0000007b000f7308 */ /* 0x0025e20000000800 */
[----:B------:R-:W1:Y:S01]  /*35c0*/  SHFL.IDX PT, R147, R138, R23, 0x1f ;  /* 0x00001f178a937589 */ /* 0x000e6200000e0000 */
[--C-:B----4-:R-:W-:Y:S01]  /*35d0*/  FFMA.FTZ R136, R136, UR11, -R127.reuse ;  /* 0x0000000b88887c23 */ /* 0x110fe2000801087f */
[----:B------:R-:W-:-:S02]  /*35e0*/  FFMA.FTZ R131, R131, UR11, -R127 ;  /* 0x0000000b83837c23 */ /* 0x000fc4000801087f */
[----:B------:R-:W4:Y:S01]  /*35f0*/  SHFL.IDX PT, R150, R138, R219, 0x1f ;  /* 0x00001fdb8a967589 */ /* 0x000f2200000e0000 */
[----:B------:R-:W-:Y:S01]  /*3600*/  FFMA.FTZ R134, R134, UR11, -R227 ;  /* 0x0000000b86867c23 */ /* 0x000fe200080108e3 */
[----:B--2---:R-:W-:Y:S02]  /*3610*/  FFMA.FTZ R123, R149, UR11, -R142 ;  /* 0x0000000b957b7c23 */ /* 0x004fe4000801088e */
[----:B------:R-:W-:Y:S04]  /*3620*/  SHFL.IDX PT, R135, R16, R220, 0x1f ;  /* 0x00001fdc10877589 */ /* 0x000fe800000e0000 */
[----:B------:R-:W2:Y:S01]  /*3630*/  SHFL.IDX PT, R149, R138, R218, 0x1f ;  /* 0x00001fda8a957589 */ /* 0x000ea200000e0000 */
[----:B---3--:R-:W-:-:S03]  /*3640*/  FADD.FTZ R24, R24, -R145 ;  /* 0x8000009118187221 */ /* 0x008fc60000010000 */
[----:B------:R3:W-:Y:S01]  /*3650*/  SHFL.IDX PT, R127, R16, R219, 0x1f ;  /* 0x00001fdb107f7589 */ /* 0x0007e200000e0000 */
[----:B------:R-:W-:Y:S01]  /*3660*/  FADD.FTZ R26, R26, -R145 ;  /* 0x800000911a1a7221 */ /* 0x000fe20000010000 */
[----:B------:R-:W-:Y:S01]  /*3670*/  FADD.FTZ R145, R28, -R148 ;  /* 0x800000941c917221 */ /* 0x000fe20000010000 */
[----:B---3--:R3:W-:Y:S02]  /*3680*/  MUFU.EX2 R16, R122 ;  /* 0x0000007a00107308 */ /* 0x0087e40000000800 */
[----:B---3--:R-:W-:Y:S01]  /*3690*/  FFMA.FTZ R122, R217, UR11, -R142 ;  /* 0x0000000bd97a7c23 */ /* 0x008fe2000801088e */
[----:B-----5:R-:W-:Y:S01]  /*36a0*/  FADD.FTZ R142, R25, -R143 ;  /* 0x8000008f198e7221 */ /* 0x020fe20000010000 */
[----:B------:R-:W-:Y:S01]  /*36b0*/  FADD.FTZ R25, R30, -R148 ;  /* 0x800000941e197221 */ /* 0x000fe20000010000 */
[----:B------:R-:W-:-:S03]  /*36c0*/  FADD.FTZ R148, R29, -R151 ;  /* 0x800000971d947221 */ /* 0x000fc60000010000 */
[----:B------:R3:W-:Y:S02]  /*36d0*/  MUFU.EX2 R29, R134 ;  /* 0x00000086001d7308 */ /* 0x0007e40000000800 */
[----:B---3--:R3:W-:Y:S01]  /*36e0*/  LDS R134, [R14+0x400] ;  /* 0x000400000e867984 */ /* 0x0087e20000000800 */
[----:B------:R-:W-:-:S05]  /*36f0*/  FADD.FTZ R143, R27, -R143 ;  /* 0x8000008f1b8f7221 */ /* 0x000fca0000010000 */
[----:B------:R5:W-:Y:S01]  /*3700*/  MUFU.EX2 R28, R146 ;  /* 0x00000092001c7308 */ /* 0x000be20000000800 */
[----:B------:R-:W-:Y:S01]  /*3710*/  FADD.FTZ R27, R31, -R151 ;  /* 0x800000971f1b7221 */ /* 0x000fe20000010000 */
[----:B-1----:R-:W-:-:S06]  /*3720*/  FADD.FTZ R34, R34, -R147 ;  /* 0x8000009322227221 */ /* 0x002fcc0000010000 */
[----:B---3--:R1:W-:Y:S01]  /*3730*/  MUFU.EX2 R14, R133 ;  /* 0x00000085000e7308 */ /* 0x0083e20000000800 */
[----:B-----5:R-:W-:Y:S01]  /*3740*/  FADD.FTZ R146, R32, -R147 ;  /* 0x8000009320927221 */ /* 0x020fe20000010000 */
[--C-:B----4-:R-:W-:Y:S01]  /*3750*/  FADD.FTZ R147, R33, -R150.reuse ;  /* 0x8000009621937221 */ /* 0x110fe20000010000 */
[----:B------:R-:W3:Y:S04]  /*3760*/  SHFL.IDX PT, R31, R139, R221, 0x1f ;  /* 0x00001fdd8b1f7589 */ /* 0x000ee800000e0000 */
[----:B-1----:R-:W-:Y:S01]  /*3770*/  LDS R133, [R11+0x400] ;  /* 0x000400000b857984 */ /* 0x002fe20000000800 */
[----:B------:R-:W-:Y:S01]  /*3780*/  FADD.FTZ R35, R35, -R150 ;  /* 0x8000009623237221 */ /* 0x000fe20000010000 */
[--C-:B--2---:R-:W-:Y:S01]  /*3790*/  FADD.FTZ R36, R36, -R149.reuse ;  /* 0x8000009524247221 */ /* 0x104fe20000010000 */
[----:B------:R-:W-:Y:S01]  /*37a0*/  FADD.FTZ R38, R38, -R149 ;  /* 0x8000009526267221 */ /* 0x000fe20000010000 */
[----:B------:R-:W1:Y:S04]  /*37b0*/  SHFL.IDX PT, R33, R139, R218, 0x1f ;  /* 0x00001fda8b217589 */ /* 0x000e6800000e0000 */
[----:B------:R-:W2:Y:S04]  /*37c0*/  SHFL.IDX PT, R30, R138, R114, 0x1f ;  /* 0x00001f728a1e7589 */ /* 0x000ea800000e0000 */
[----:B------:R-:W4:Y:S04]  /*37d0*/  SHFL.IDX PT, R150, R139, R220, 0x1f ;  /* 0x00001fdc8b967589 */ /* 0x000f2800000e0000 */
[----:B------:R-:W5:Y:S04]  /*37e0*/  SHFL.IDX PT, R149, R139, R22, 0x1f ;  /* 0x00001f168b957589 */ /* 0x000f6800000e0000 */
[----:B------:R-:W5:Y:S04]  /*37f0*/  SHFL.IDX PT, R138, R139, R23, 0x1f ;  /* 0x00001f178b8a7589 */ /* 0x000f6800000e0000 */
[----:B------:R-:W5:Y:S01]  /*3800*/  SHFL.IDX PT, R32, R139, R219, 0x1f ;  /* 0x00001fdb8b207589 */ /* 0x000f6200000e0000 */
[--C-:B---3--:R-:W-:Y:S01]  /*3810*/  FADD.FTZ R41, R41, -R31.reuse ;  /* 0x8000001f29297221 */ /* 0x108fe20000010000 */
[----:B------:R-:W-:-:S02]  /*3820*/  FADD.FTZ R43, R43, -R31 ;  /* 0x8000001f2b2b7221 */ /* 0x000fc40000010000 */
[----:B------:R3:W-:Y:S01]  /*3830*/  MUFU.EX2 R31, R131 ;  /* 0x00000083001f7308 */ /* 0x0007e20000000800 */
[--C-:B-1----:R-:W-:Y:S01]  /*3840*/  FADD.FTZ R52, R52, -R33.reuse ;  /* 0x8000002134347221 */ /* 0x102fe20000010000 */
[----:B------:R-:W-:Y:S01]  /*3850*/  FADD.FTZ R54, R54, -R33 ;  /* 0x8000002136367221 */ /* 0x000fe20000010000 */
[----:B------:R-:W-:Y:S01]  /*3860*/  SHFL.IDX PT, R151, R139, R5, 0x1f ;  /* 0x00001f058b977589 */ /* 0x000fe200000e0000 */
[--C-:B--2---:R-:W-:Y:S01]  /*3870*/  FADD.FTZ R37, R37, -R30.reuse ;  /* 0x8000001e25257221 */ /* 0x104fe20000010000 */
[----:B------:R-:W-:Y:S01]  /*3880*/  FADD.FTZ R39, R39, -R30 ;  /* 0x8000001e27277221 */ /* 0x000fe20000010000 */
[--C-:B----4-:R-:W-:Y:S01]  /*3890*/  FADD.FTZ R44, R44, -R150.reuse ;  /* 0x800000962c2c7221 */ /* 0x110fe20000010000 */
[----:B------:R-:W-:Y:S01]  /*38a0*/  FADD.FTZ R46, R46, -R150 ;  /* 0x800000962e2e7221 */ /* 0x000fe20000010000 */
[----:B------:R1:W-:Y:S01]  /*38b0*/  MUFU.EX2 R33, R129 ;  /* 0x0000008100217308 */ /* 0x0003e20000000800 */
[----:B---3--:R-:W2:Y:S01]  /*38c0*/  SHFL.IDX PT, R131, R134, R219, 0x1f ;  /* 0x00001fdb86837589 */ /* 0x008ea200000e0000 */
[--C-:B-----5:R-:W-:Y:S01]  /*38d0*/  FADD.FTZ R45, R45, -R149.reuse ;  /* 0x800000952d2d7221 */ /* 0x120fe20000010000 */
[----:B------:R-:W-:-:S02]  /*38e0*/  FADD.FTZ R47, R47, -R149 ;  /* 0x800000952f2f7221 */ /* 0x000fc40000010000 */
[----:B------:R-:W-:Y:S01]  /*38f0*/  SHFL.IDX PT, R150, R139, R114, 0x1f ;  /* 0x00001f728b967589 */ /* 0x000fe200000e0000 */
[--C-:B------:R-:W-:Y:S01]  /*3900*/  FADD.FTZ R48, R48, -R138.reuse ;  /* 0x8000008a30307221 */ /* 0x100fe20000010000 */
[----:B------:R-:W-:Y:S01]  /*3910*/  FADD.FTZ R50, R50, -R138 ;  /* 0x8000008a32327221 */ /* 0x000fe20000010000 */
[----:B------:R-:W-:Y:S01]  /*3920*/  MUFU.EX2 R11, R132 ;  /* 0x00000084000b7308 */ /* 0x000fe20000000800 */
[----:B-1----:R-:W1:Y:S04]  /*3930*/  SHFL.IDX PT, R129, R134, R218, 0x1f ;  /* 0x00001fda86817589 */ /* 0x002e6800000e0000 */
[----:B------:R-:W-:Y:S03]  /*3940*/  SHFL.IDX PT, R139, R134, R5, 0x1f ;  /* 0x00001f05868b7589 */ /* 0x000fe600000e0000 */
[----:B------:R3:W-:Y:S01]  /*3950*/  MUFU.EX2 R30, R136 ;  /* 0x00000088001e7308 */ /* 0x0007e20000000800 */
[----:B------:R-:W-:Y:S04]  /*3960*/  SHFL.IDX PT, R149, R134, R221, 0x1f ;  /* 0x00001fdd86957589 */ /* 0x000fe800000e0000 */
[----:B------:R-:W-:Y:S04]  /*3970*/  SHFL.IDX PT, R138, R134, R220, 0x1f ;  /* 0x00001fdc868a7589 */ /* 0x000fe800000e0000 */
[----:B---3--:R-:W-:Y:S04]  /*3980*/  SHFL.IDX PT, R136, R134, R22, 0x1f ;  /* 0x00001f1686887589 */ /* 0x008fe800000e0000 */
[----:B------:R-:W-:Y:S04]  /*3990*/  SHFL.IDX PT, R132, R134, R23, 0x1f ;  /* 0x00001f1786847589 */ /* 0x000fe800000e0000 */
[----:B------:R-:W3:Y:S01]  /*39a0*/  SHFL.IDX PT, R134, R134, R114, 0x1f ;  /* 0x00001f7286867589 */ /* 0x000ee200000e0000 */
[--C-:B------:R-:W-:Y:S01]  /*39b0*/  FADD.FTZ R49, R49, -R32.reuse ;  /* 0x8000002031317221 */ /* 0x100fe20000010000 */
[----:B------:R-:W-:-:S02]  /*39c0*/  FADD.FTZ R51, R51, -R32 ;  /* 0x8000002033337221 */ /* 0x000fc40000010000 */
[----:B------:R4:W-:Y:S01]  /*39d0*/  MUFU.EX2 R32, R137 ;  /* 0x0000008900207308 */ /* 0x0009e20000000800 */
[----:B------:R-:W5:Y:S04]  /*39e0*/  SHFL.IDX PT, R218, R133, R218, 0x1f ;  /* 0x00001fda85da7589 */ /* 0x000f6800000e0000 */
[----:B------:R-:W-:Y:S04]  /*39f0*/  SHFL.IDX PT, R23, R133, R23, 0x1f ;  /* 0x00001f1785177589 */ /* 0x000fe800000e0000 */
[----:B----4-:R-:W4:Y:S04]  /*3a00*/  SHFL.IDX PT, R137, R133, R22, 0x1f ;  /* 0x00001f1685897589 */ /* 0x010f2800000e0000 */
[----:B------:R-:W4:Y:S04]  /*3a10*/  SHFL.IDX PT, R114, R133, R114, 0x1f ;  /* 0x00001f7285727589 */ /* 0x000f2800000e0000 */
[----:B------:R-:W-:Y:S04]  /*3a20*/  SHFL.IDX PT, R221, R133, R221, 0x1f ;  /* 0x00001fdd85dd7589 */ /* 0x000fe800000e0000 */
[----:B------:R-:W-:Y:S04]  /*3a30*/  SHFL.IDX PT, R220, R133, R220, 0x1f ;  /* 0x00001fdc85dc7589 */ /* 0x000fe800000e0000 */
[----:B------:R-:W-:Y:S04]  /*3a40*/  SHFL.IDX PT, R219, R133, R219, 0x1f ;  /* 0x00001fdb85db7589 */ /* 0x000fe800000e0000 */
[----:B------:R-:W4:Y:S01]  /*3a50*/  SHFL.IDX PT, R133, R133, R5, 0x1f ;  /* 0x00001f0585857589 */ /* 0x000f2200000e0000 */
[----:B------:R-:W4:Y:S01]  /*3a60*/  MUFU.EX2 R116, R116 ;  /* 0x0000007400747308 */ /* 0x000f220000000800 */
[--C-:B--2---:R-:W-:Y:S01]  /*3a70*/  FADD.FTZ R65, R65, -R131.reuse ;  /* 0x8000008341417221 */ /* 0x104fe20000010000 */
[----:B------:R-:W-:Y:S01]  /*3a80*/  FADD.FTZ R67, R67, -R131 ;  /* 0x8000008343437221 */ /* 0x000fe20000010000 */
[--C-:B-1----:R-:W-:Y:S01]  /*3a90*/  FADD.FTZ R131, R68, -R129.reuse ;  /* 0x8000008144837221 */ /* 0x102fe20000010000 */
[----:B------:R-:W-:-:S04]  /*3aa0*/  FADD.FTZ R129, R70, -R129 ;  /* 0x8000008146817221 */ /* 0x000fc80000010000 */
[----:B------:R-:W1:Y:S01]  /*3ab0*/  MUFU.EX2 R119, R119 ;  /* 0x0000007700777308 */ /* 0x000e620000000800 */
[----:B---3--:R-:W-:Y:S01]  /*3ac0*/  FADD.FTZ R70, R69, -R134 ;  /* 0x8000008645467221 */ /* 0x008fe20000010000 */
[----:B------:R-:W-:Y:S01]  /*3ad0*/  FFMA.FTZ R140, R140, UR11, -R135 ;  /* 0x0000000b8c8c7c23 */ /* 0x000fe20008010887 */
[----:B------:R-:W-:Y:S01]  /*3ae0*/  FMUL.FTZ R24, R216, R24 ;  /* 0x00000018d8187220 */ /* 0x000fe20000410000 */
[----:B------:R-:W-:Y:S01]  /*3af0*/  FMUL.FTZ R69, R121, R142 ;  /* 0x0000008e79457220 */ /* 0x000fe20000410000 */
[--C-:B------:R-:W-:Y:S01]  /*3b00*/  FADD.FTZ R53, R53, -R150.reuse ;  /* 0x8000009635357221 */ /* 0x100fe20000010000 */
[----:B------:R-:W-:Y:S02]  /*3b10*/  FADD.FTZ R55, R55, -R150 ;  /* 0x8000009637377221 */ /* 0x000fe40000010000 */
[----:B------:R-:W2:Y:S01]  /*3b20*/  MUFU.EX2 R120, R120 ;  /* 0x0000007800787308 */ /* 0x000ea20000000800 */
[--C-:B------:R-:W-:Y:S01]  /*3b30*/  FADD.FTZ R56, R56, -R139.reuse ;  /* 0x8000008b38387221 */ /* 0x100fe20000010000 */
[----:B------:R-:W-:Y:S01]  /*3b40*/  FADD.FTZ R58, R58, -R139 ;  /* 0x8000008b3a3a7221 */ /* 0x000fe20000010000 */
[----:B-----5:R-:W-:Y:S01]  /*3b50*/  FADD.FTZ R150, R84, -R218 ;  /* 0x800000da54967221 */ /* 0x020fe20000010000 */
[----:B------:R-:W-:Y:S01]  /*3b60*/  FFMA.FTZ R126, R126, UR11, -R135 ;  /* 0x0000000b7e7e7c23 */ /* 0x000fe20008010887 */
[----:B----4-:R-:W-:Y:S01]  /*3b70*/  FADD.FTZ R139, R77, -R137 ;  /* 0x800000894d8b7221 */ /* 0x010fe20000010000 */
[----:B------:R-:W-:-:S02]  /*3b80*/  F2FP.BF16.F32.PACK_AB R84, R69, R24 ;  /* 0x000000184554723e */ /* 0x000fc400000010ff */
[----:B------:R3:W-:Y:S01]  /*3b90*/  MUFU.EX2 R22, R140 ;  /* 0x0000008c00167308 */ /* 0x0007e20000000800 */
[--C-:B------:R-:W-:Y:S01]  /*3ba0*/  FFMA.FTZ R135, R228, UR11, -R127.reuse ;  /* 0x0000000be4877c23 */ /* 0x100fe2000801087f */
[----:B------:R-:W-:Y:S01]  /*3bb0*/  FMUL.FTZ R25, R91, R25 ;  /* 0x000000195b197220 */ /* 0x000fe20000410000 */
[----:B------:R-:W-:Y:S01]  /*3bc0*/  FMUL.FTZ R24, R93, R27 ;  /* 0x0000001b5d187220 */ /* 0x000fe20000410000 */
[----:B------:R-:W-:Y:S01]  /*3bd0*/  FFMA.FTZ R127, R230, UR11, -R127 ;  /* 0x0000000be67f7c23 */ /* 0x000fe2000801087f */
[----:B------:R-:W-:Y:S01]  /*3be0*/  FMUL.FTZ R147, R21, R147 ;  /* 0x0000009315937220 */ /* 0x000fe20000410000 */
[----:B------:R-:W-:Y:S02]  /*3bf0*/  FADD.FTZ R40, R40, -R151 ;  /* 0x8000009728287221 */ /* 0x000fe40000010000 */
[----:B------:R-:W4:Y:S01]  /*3c00*/  MUFU.EX2 R117, R117 ;  /* 0x0000007500757308 */ /* 0x000f220000000800 */
[----:B---3--:R-:W-:Y:S01]  /*3c10*/  FADD.FTZ R140, R79, -R137 ;  /* 0x800000894f8c7221 */ /* 0x008fe20000010000 */
[----:B------:R-:W-:Y:S01]  /*3c20*/  FADD.FTZ R137, R80, -R23 ;  /* 0x8000001750897221 */ /* 0x000fe20000010000 */
[----:B------:R-:W-:Y:S01]  /*3c30*/  FMUL.FTZ R80, R94, R146 ;  /* 0x000000925e507220 */ /* 0x000fe20000410000 */
[----:B------:R-:W-:Y:S01]  /*3c40*/  FADD.FTZ R42, R42, -R151 ;  /* 0x800000972a2a7221 */ /* 0x000fe20000010000 */
[----:B------:R-:W-:Y:S01]  /*3c50*/  FADD.FTZ R60, R60, -R138 ;  /* 0x8000008a3c3c7221 */ /* 0x000fe20000010000 */
[----:B------:R-:W-:-:S02]  /*3c60*/  FADD.FTZ R61, R61, -R136 ;  /* 0x800000883d3d7221 */ /* 0x000fc40000010000 */
[----:B------:R-:W3:Y:S01]  /*3c70*/  MUFU.EX2 R118, R118 ;  /* 0x0000007600767308 */ /* 0x000ee20000000800 */
[----:B------:R-:W-:Y:S01]  /*3c80*/  FADD.FTZ R64, R64, -R132 ;  /* 0x8000008440407221 */ /* 0x000fe20000010000 */
[--C-:B------:R-:W-:Y:S01]  /*3c90*/  FADD.FTZ R151, R85, -R114.reuse ;  /* 0x8000007255977221 */ /* 0x100fe20000010000 */
[----:B------:R-:W-:Y:S01]  /*3ca0*/  FADD.FTZ R114, R87, -R114 ;  /* 0x8000007257727221 */ /* 0x000fe20000010000 */
[----:B------:R-:W-:-:S04]  /*3cb0*/  F2FP.BF16.F32.PACK_AB R87, R24, R25 ;  /* 0x000000191857723e */ /* 0x000fc800000010ff */
[----:B------:R-:W5:Y:S01]  /*3cc0*/  MUFU.EX2 R97, R97 ;  /* 0x0000006100617308 */ /* 0x000f620000000800 */
[----:B------:R-:W-:Y:S01]  /*3cd0*/  F2FP.BF16.F32.PACK_AB R80, R147, R80 ;  /* 0x000000509350723e */ /* 0x000fe200000010ff */
[----:B------:R-:W-:Y:S01]  /*3ce0*/  FMUL.FTZ R60, R115, R60 ;  /* 0x0000003c733c7220 */ /* 0x000fe20000410000 */
[----:B------:R-:W-:-:S05]  /*3cf0*/  FMUL.FTZ R61, R116, R61 ;  /* 0x0000003d743d7220 */ /* 0x000fca0000410000 */
[----:B------:R-:W5:Y:S01]  /*3d00*/  MUFU.EX2 R96, R96 ;  /* 0x0000006000607308 */ /* 0x000f620000000800 */
[----:B------:R-:W-:Y:S01]  /*3d10*/  FMUL.FTZ R64, R15, R64 ;  /* 0x000000400f407220 */ /* 0x000fe20000410000 */
[----:B-1----:R-:W-:-:S06]  /*3d20*/  FMUL.FTZ R25, R119, R65 ;  /* 0x0000004177197220 */ /* 0x002fcc0000410000 */
[----:B------:R-:W1:Y:S01]  /*3d30*/  MUFU.EX2 R99, R232 ;  /* 0x000000e800637308 */ /* 0x000e620000000800 */
[----:B------:R-:W-:Y:S01]  /*3d40*/  FADD.FTZ R63, R63, -R136 ;  /* 0x800000883f3f7221 */ /* 0x000fe20000010000 */
[----:B------:R-:W-:-:S06]  /*3d50*/  FADD.FTZ R66, R66, -R132 ;  /* 0x8000008442427221 */ /* 0x000fcc0000010000 */
[----:B------:R-:W1:Y:S01]  /*3d60*/  MUFU.EX2 R100, R231 ;  /* 0x000000e700647308 */ /* 0x000e620000000800 */
[----:B------:R-:W-:Y:S01]  /*3d70*/  FADD.FTZ R132, R72, -R133 ;  /* 0x8000008548847221 */ /* 0x000fe20000010000 */
[----:B------:R-:W-:-:S06]  /*3d80*/  FADD.FTZ R136, R73, -R221 ;  /* 0x800000dd49887221 */ /* 0x000fcc0000010000 */
[----:B------:R-:W1:Y:S08]  /*3d90*/  MUFU.EX2 R101, R101 ;  /* 0x0000006500657308 */ /* 0x000e700000000800 */
[----:B------:R-:W1:Y:S08]  /*3da0*/  MUFU.EX2 R103, R103 ;  /* 0x0000006700677308 */ /* 0x000e700000000800 */
[----:B------:R-:W1:Y:S08]  /*3db0*/  MUFU.EX2 R104, R104 ;  /* 0x0000006800687308 */ /* 0x000e700000000800 */
[----:B------:R-:W-:Y:S08]  /*3dc0*/  MUFU.EX2 R105, R105 ;  /* 0x0000006900697308 */ /* 0x000ff00000000800 */
[----:B------:R-:W1:Y:S08]  /*3dd0*/  MUFU.EX2 R106, R106 ;  /* 0x0000006a006a7308 */ /* 0x000e700000000800 */
[----:B------:R-:W1:Y:S01]  /*3de0*/  MUFU.EX2 R107, R107 ;  /* 0x0000006b006b7308 */ /* 0x000e620000000800 */
[----:B------:R-:W-:-:S07]  /*3df0*/  FMUL.FTZ R27, R14, R70 ;  /* 0x000000460e1b7220 */ /* 0x000fce0000410000 */
[----:B------:R-:W1:Y:S08]  /*3e00*/  MUFU.EX2 R108, R108 ;  /* 0x0000006c006c7308 */ /* 0x000e700000000800 */
[----:B------:R-:W1:Y:S08]  /*3e10*/  MUFU.EX2 R109, R109 ;  /* 0x0000006d006d7308 */ /* 0x000e700000000800 */
[----:B------:R-:W1:Y:S08]  /*3e20*/  MUFU.EX2 R19, R19 ;  /* 0x0000001300137308 */ /* 0x000e700000000800 */
[----:B------:R-:W1:Y:S01]  /*3e30*/  MUFU.EX2 R110, R110 ;  /* 0x0000006e006e7308 */ /* 0x000e620000000800 */
[----:B------:R-:W-:Y:S01]  /*3e40*/  F2FP.BF16.F32.PACK_AB R70, R61, R60 ;  /* 0x0000003c3d46723e */ /* 0x000fe200000010ff */
[----:B------:R-:W-:Y:S01]  /*3e50*/  FMUL.FTZ R65, R16, R66 ;  /* 0x0000004210417220 */ /* 0x000fe20000410000 */
[----:B------:R-:W-:-:S05]  /*3e60*/  F2FP.BF16.F32.PACK_AB R64, R25, R64 ;  /* 0x000000401940723e */ /* 0x000fca00000010ff */
[----:B------:R-:W1:Y:S01]  /*3e70*/  MUFU.EX2 R126, R126 ;  /* 0x0000007e007e7308 */ /* 0x000e620000000800 */
[----:B--2---:R-:W-:Y:S01]  /*3e80*/  FMUL.FTZ R24, R120, R67 ;  /* 0x0000004378187220 */ /* 0x004fe20000410000 */
[----:B------:R-:W-:-:S06]  /*3e90*/  FMUL.FTZ R60, R30, R132 ;  /* 0x000000841e3c7220 */ /* 0x000fcc0000410000 */
[----:B------:R-:W2:Y:S01]  /*3ea0*/  MUFU.EX2 R141, R141 ;  /* 0x0000008d008d7308 */ /* 0x000ea20000000800 */
[----:B------:R-:W-:-:S07]  /*3eb0*/  FMUL.FTZ R25, R32, R136 ;  /* 0x0000008820197220 */ /* 0x000fce0000410000 */
[----:B------:R-:W2:Y:S01]  /*3ec0*/  MUFU.EX2 R128, R128 ;  /* 0x0000008000807308 */ /* 0x000ea20000000800 */
[----:B------:R-:W-:-:S07]  /*3ed0*/  FADD.FTZ R62, R62, -R138 ;  /* 0x8000008a3e3e7221 */ /* 0x000fce0000010000 */
        /* <DEDUP_REMOVED lines=8> */
[----:B------:R-:W2:Y:S08]  /*3f60*/  MUFU.EX2 R125, R125 ;  /* 0x0000007d007d7308 */ /* 0x000eb00000000800 */
[----:B------:R-:W2:Y:S08]  /*3f70*/  MUFU.EX2 R124, R124 ;  /* 0x0000007c007c7308 */ /* 0x000eb00000000800 */
[----:B------:R-:W2:Y:S08]  /*3f80*/  MUFU.EX2 R123, R123 ;  /* 0x0000007b007b7308 */ /* 0x000eb00000000800 */
[----:B------:R-:W2:Y:S01]  /*3f90*/  MUFU.EX2 R147, R122 ;  /* 0x0000007a00937308 */ /* 0x000ea20000000800 */
        /* <DEDUP_REMOVED lines=8> */
[----:B----4-:R-:W-:Y:S01]  /*4020*/  FMUL.FTZ R62, R117, R62 ;  /* 0x0000003e753e7220 */ /* 0x010fe20000410000 */
[----:B---3--:R-:W-:Y:S01]  /*4030*/  FMUL.FTZ R63, R118, R63 ;  /* 0x0000003f763f7220 */ /* 0x008fe20000410000 */
[----:B------:R-:W-:Y:S01]  /*4040*/  F2FP.BF16.F32.PACK_AB R65, R24, R65 ;  /* 0x000000411841723e */ /* 0x000fe200000010ff */
[----:B------:R-:W-:Y:S01]  /*4050*/  FADD.FTZ R138, R76, -R220 ;  /* 0x800000dc4c8a7221 */ /* 0x000fe20000010000 */
[----:B------:R-:W-:Y:S01]  /*4060*/  F2FP.BF16.F32.PACK_AB R60, R25, R60 ;  /* 0x0000003c193c723e */ /* 0x000fe200000010ff */
[----:B-----5:R-:W-:Y:S01]  /*4070*/  FMUL.FTZ R36, R97, R36 ;  /* 0x0000002461247220 */ /* 0x020fe20000410000 */
[----:B------:R-:W-:Y:S01]  /*4080*/  FMUL.FTZ R37, R98, R37 ;  /* 0x0000002562257220 */ /* 0x000fe20000410000 */
[----:B------:R-:W-:Y:S01]  /*4090*/  FMUL.FTZ R38, R96, R38 ;  /* 0x0000002660267220 */ /* 0x000fe20000410000 */
[----:B-1----:R-:W-:Y:S01]  /*40a0*/  FMUL.FTZ R39, R99, R39 ;  /* 0x0000002763277220 */ /* 0x002fe20000410000 */
        /* <DEDUP_REMOVED lines=40> */
[----:B--2---:R-:W-:Y:S01]  /*4330*/  FMUL.FTZ R139, R141, R139 ;  /* 0x0000008b8d8b7220 */ /* 0x004fe20000410000 */
        /* <DEDUP_REMOVED lines=15> */
[----:B------:R-:W-:-:S02]  /*4430*/  F2FP.BF16.F32.PACK_AB R72, R49, R48 ;  /* 0x000000303148723e */ /* 0x000fc400000010ff */
[----:B------:R-:W-:Y:S02]  /*4440*/  F2FP.BF16.F32.PACK_AB R73, R51, R50 ;  /* 0x000000323349723e */ /* 0x000fe400000010ff */
        /* <DEDUP_REMOVED lines=20> */
[----:B------:R-:W-:Y:S04]  /*4590*/  STSM.16.MT88.4 [R34+0x23c00], R60 ;  /* 0x023c003c22007844 */ /* 0x000fe80000004200 */
[----:B------:R1:W-:Y:S01]  /*45a0*/  STSM.16.MT88.4 [R34+0x24400], R56 ;  /* 0x0244003822007844 */ /* 0x0003e20000004200 */
[----:B------:R-:W-:Y:S01]  /*45b0*/  WARPGROUP.ARRIVE ;  /* 0x00000000000079c5 */ /* 0x000fe20000000000 */
[----:B------:R-:W-:-:S05]  /*45c0*/  UMOV UR11, 0x40000040 ;  /* 0x40000040000b7882 */ /* 0x000fca0000000000 */
[----:B------:R-:W-:Y:S01]  /*45d0*/  HGMMA.64x64x16.F32.BF16 R184, R216, gdesc[UR8].tnspB, R184, gsb0 ;  /* 0x40e00008d8b87df0 */ /* 0x000fe200080018b8 */
[----:B------:R-:W-:Y:S01]  /*45e0*/  F2FP.BF16.F32.PACK_AB R24, R21, R94 ;  /* 0x0000005e1518723e */ /* 0x000fe200000010ff */
[----:B------:R-:W-:Y:S01]  /*45f0*/  UIADD3 UR4, UR10, 0x80, URZ ;  /* 0x000000800a047890 */ /* 0x000fe2000fffe03f */
[----:B------:R-:W-:Y:S02]  /*4600*/  F2FP.BF16.F32.PACK_AB R25, R20, R95 ;  /* 0x0000005f1419723e */ /* 0x000fe400000010ff */
[----:B------:R-:W-:Y:S02]  /*4610*/  F2FP.BF16.F32.PACK_AB R26, R98, R97 ;  /* 0x00000061621a723e */ /* 0x000fe400000010ff */
[----:B------:R-:W-:Y:S01]  /*4620*/  F2FP.BF16.F32.PACK_AB R27, R99, R96 ;  /* 0x00000060631b723e */ /* 0x000fe200000010ff */
[----:B------:R-:W-:Y:S01]  /*4630*/  UMOV UR7, 0x40000040 ;  /* 0x4000004000077882 */ /* 0x000fe20000000000 */
[----:B------:R-:W-:Y:S01]  /*4640*/  UMOV UR6, UR4 ;  /* 0x0000000400067c82 */ /* 0x000fe20008000000 */
[----:B------:R-:W-:-:S02]  /*4650*/  WARPGROUP.DEPBAR.LE gsb0, 0x0 ;  /* 0x00008000000079c5 */ /* 0x000fc40000010000 */
[----:B------:R-:W-:-:S06]  /*4660*/  WARPGROUP.ARRIVE ;  /* 0x00000000000079c5 */ /* 0x000fcc0000000000 */
[----:B------:R-:W-:Y:S01]  /*4670*/  HGMMA.64x64x16.F32.BF16 R184, R24, gdesc[UR4].tnspB, R184, gsb0 ;  /* 0x40e0000418b87df0 */ /* 0x000fe200080018b8 */
[----:B------:R-:W-:Y:S02]  /*4680*/  F2FP.BF16.F32.PACK_AB R100, R102, R100 ;  /* 0x000000646664723e */ /* 0x000fe400000010ff */
[----:B------:R-:W-:Y:S01]  /*4690*/  F2FP.BF16.F32.PACK_AB R101, R103, R101 ;  /* 0x000000656765723e */ /* 0x000fe200000010ff */
[----:B------:R-:W-:Y:S01]  /*46a0*/  UIADD3 UR4, UR10, 0x100, URZ ;  /* 0x000001000a047890 */ /* 0x000fe2000fffe03f */
[----:B------:R-:W-:Y:S02]  /*46b0*/  F2FP.BF16.F32.PACK_AB R102, R106, R104 ;  /* 0x000000686a66723e */ /* 0x000fe400000010ff */
[----:B------:R-:W-:Y:S01]  /*46c0*/  F2FP.BF16.F32.PACK_AB R103, R107, R105 ;  /* 0x000000696b67723e */ /* 0x000fe200000010ff */
[----:B------:R-:W-:-:S03]  /*46d0*/  UMOV UR7, 0x40000040 ;  /* 0x4000004000077882 */ /* 0x000fc60000000000 */
[----:B------:R-:W-:Y:S01]  /*46e0*/  UMOV UR6, UR4 ;  /* 0x0000000400067c82 */ /* 0x000fe20008000000 */
[----:B------:R-:W-:Y:S02]  /*46f0*/  WARPGROUP.DEPBAR.LE gsb0, 0x0 ;  /* 0x00008000000079c5 */ /* 0x000fe40000010000 */
[----:B------:R-:W-:-:S06]  /*4700*/  WARPGROUP.ARRIVE ;  /* 0x00000000000079c5 */ /* 0x000fcc0000000000 */
        /* <DEDUP_REMOVED lines=11> */
[----:B------:R-:W-:Y:S01]  /*47c0*/  UIADD3 UR4, UR10, 0x200, URZ ;  /* 0x000002000a047890 */ /* 0x000fe2000fffe03f */
[----:B------:R-:W-:-:S06]  /*47d0*/  UMOV UR7, 0x40000040 ;  /* 0x4000004000077882 */ /* 0x000fcc0000000000 */
[----:B------:R-:W-:Y:S01]  /*47e0*/  UMOV UR6, UR4 ;  /* 0x0000000400067c82 */ /* 0x000fe20008000000 */
        /* <DEDUP_REMOVED lines=17> */
[----:B------:R-:W-:Y:S01]  /*4900*/  F2FP.BF16.F32.PACK_AB R32, R32, R30 ;  /* 0x0000001e2020723e */ /* 0x000fe200000010ff */
[----:B------:R-:W-:Y:S01]  /*4910*/  UIADD3 UR4, UR10, 0x300, URZ ;  /* 0x000003000a047890 */ /* 0x000fe2000fffe03f */
[----:B------:R-:W-:Y:S02]  /*4920*/  F2FP.BF16.F32.PACK_AB R33, R33, R31 ;  /* 0x0000001f2121723e */ /* 0x000fe400000010ff */
[----:B-1----:R-:W-:Y:S02]  /*4930*/  F2FP.BF16.F32.PACK_AB R34, R141, R22 ;  /* 0x000000168d22723e */ /* 0x002fe400000010ff */
[----:B------:R-:W-:Y:S01]  /*4940*/  F2FP.BF16.F32.PACK_AB R35, R128, R126 ;  /* 0x0000007e8023723e */ /* 0x000fe200000010ff */
[----:B------:R-:W-:Y:S01]  /*4950*/  UMOV UR7, 0x40000040 ;  /* 0x4000004000077882 */ /* 0x000fe20000000000 */
[----:B------:R-:W-:Y:S01]  /*4960*/  UMOV UR6, UR4 ;  /* 0x0000000400067c82 */ /* 0x000fe20008000000 */
[----:B------:R-:W-:-:S02]  /*4970*/  WARPGROUP.DEPBAR.LE gsb0, 0x0 ;  /* 0x00008000000079c5 */ /* 0x000fc40000010000 */
        /* <DEDUP_REMOVED lines=8> */
[----:B------:R-:W-:Y:S02]  /*4a00*/  WARPGROUP.DEPBAR.LE gsb0, 0x0 ;  /* 0x00008000000079c5 */ /* 0x000fe40000010000 */
[----:B------:R-:W-:-:S06]  /*4a10*/  WARPGROUP.ARRIVE ;  /* 0x00000000000079c5 */ /* 0x000fcc0000000000 */
[----:B------:R-:W-:Y:S01]  /*4a20*/  HGMMA.64x64x16.F32.BF16 R184, R144, gdesc[UR8].tnspB, R184, gsb0 ;  /* 0x40e0000890b87df0 */ /* 0x000fe200080018b8 */
[----:B------:R-:W-:-:S05]  /*4a30*/  IMAD R10, R233, 0x2000, R234 ;  /* 0x00002000e90a7824 */ /* 0x000fca00078e02ea */
[----:B------:R-:W-:-:S04]  /*4a40*/  SHF.R.U32.HI R10, RZ, 0x4, R10 ;  /* 0x00000004ff0a7819 */ /* 0x000fc8000001160a */
[----:B------:R-:W-:Y:S02]  /*4a50*/  LOP3.LUT R10, R10, 0x3fff, RZ, 0xc0, !PT ;  /* 0x00003fff0a0a7812 */ /* 0x000fe400078ec0ff */
[----:B------:R-:W-:Y:S02]  /*4a60*/  R2UR UR4, R222 ;  /* 0x00000000de0472ca */ /* 0x000fe400000e0000 */
[----:B------:R-:W-:-:S05]  /*4a70*/  LOP3.LUT R11, R10, 0x10000, RZ, 0xfc, !PT ;  /* 0x000100000a0b7812 */ /* 0x000fca00078efcff */
[----:B------:R-:W-:-:S05]  /*4a80*/  IMAD R11, R0, 0x800, R11 ;  /* 0x00000800000b7824 */ /* 0x000fca00078e020b */
[----:B------:R-:W-:Y:S01]  /*4a90*/  R2UR UR8, R11 ;  /* 0x000000000b0872ca */ /* 0x000fe200000e0000 */
[----:B------:R-:W-:-:S04]  /*4aa0*/  USHF.R.U32.HI UR4, URZ, 0x4, UR4 ;  /* 0x000000043f047899 */ /* 0x000fc80008011604 */
[----:B------:R-:W-:Y:S01]  /*4ab0*/  ULOP3.LUT UR9, UR4, 0x3fff, URZ, 0xc0, !UPT ;  /* 0x00003fff04097892 */ /* 0x000fe2000f8ec03f */
[----:B------:R-:W-:Y:S02]  /*4ac0*/  WARPGROUP.DEPBAR.LE gsb0, 0x0 ;  /* 0x00008000000079c5 */ /* 0x000fe40000010000 */
[----:B------:R1:W-:Y:S06]  /*4ad0*/  MEMBAR.ALL.CTA ;  /* 0x0000000000007992 */ /* 0x0003ec0000008000 */
[----:B-1----:R-:W1:Y:S02]  /*4ae0*/  FENCE.VIEW.ASYNC.S ;  /* 0x00000000000073c6 */ /* 0x002e640000000000 */
[----:B-1----:R-:W-:Y:S06]  /*4af0*/  BAR.SYNC.DEFER_BLOCKING 0x9, 0x100 ;  /* 0x0244000000007b1d */ /* 0x002fec0000010000 */
[----:B------:R-:W-:Y:S01]  /*4b00*/  UMOV UR4, UR8 ;  /* 0x0000000800047c82 */ /* 0x000fe20008000000 */
[----:B------:R-:W-:Y:S01]  /*4b10*/  UMOV UR5, 0x40000040 ;  /* 0x4000004000057882 */ /* 0x000fe20000000000 */
[----:B------:R-:W-:Y:S01]  /*4b20*/  UMOV UR6, UR9 ;  /* 0x0000000900067c82 */ /* 0x000fe20008000000 */
[----:B------:R-:W-:Y:S01]  /*4b30*/  UMOV UR7, 0x40000040 ;  /* 0x4000004000077882 */ /* 0x000fe20000000000 */
[----:B------:R-:W-:-:S06]  /*4b40*/  WARPGROUP.ARRIVE ;  /* 0x00000000000079c5 */ /* 0x000fcc0000000000 */
        /* <DEDUP_REMOVED lines=53> */
.L_x_1064:
        /* <DEDUP_REMOVED lines=68> */
.L_x_1065:
[----:B------:R-:W-:Y:S01]  /*52e0*/  UIADD3 UR38, UR38, 0x1, URZ ;  /* 0x0000000126267890 */ /* 0x000fe2000fffe03f */
[----:B------:R-:W-:Y:S02]  /*52f0*/  VIADD R0, R0, 0x1 ;  /* 0x0000000100007836 */ /* 0x000fe40000000000 */
[----:B------:R-:W-:-:S03]  /*5300*/  VIADD R8, R8, 0x30c20 ;  /* 0x00030c2008087836 */ /* 0x000fc60000000000 */
[----:B------:R-:W-:Y:S02]  /*5310*/  ISETP.LE.AND P1, PT, R223, UR38, PT ;  /* 0x00000026df007c0c */ /* 0x000fe4000bf23270 */
[C---:B------:R-:W-:Y:S02]  /*5320*/  ISETP.NE.AND P0, PT, R0.reuse, 0x2, PT ;  /* 0x000000020000780c */ /* 0x040fe40003f05270 */
[----:B------:R-:W-:Y:S02]  /*5330*/  PRMT R8, RZ, 0x654, R8 ;  /* 0x00000654ff087816 */ /* 0x000fe40000000008 */
[----:B-1----:R-:W-:Y:S02]  /*5340*/  SEL R9, RZ, 0x1, P0 ;  /* 0x00000001ff097807 */ /* 0x002fe40000000000 */
[----:B------:R1:W-:Y:S01]  /*5350*/  SYNCS.ARRIVE.TRANS64.RED.A1T0 RZ, [R8+URZ], RZ ;  /* 0x000000ff08ff79a7 */ /* 0x0003e2000810043f */
[----:B------:R-:W-:Y:S02]  /*5360*/  SEL R0, R0, RZ, P0 ;  /* 0x000000ff00007207 */ /* 0x000fe40000000000 */
[----:B------:R-:W-:-:S02]  /*5370*/  LOP3.LUT R4, R4, R9, RZ, 0x3c, !PT ;  /* 0x0000000904047212 */ /* 0x000fc400078e3cff */
[----:B------:R-:W-:Y:S05]  /*5380*/  @!P1 BRA `(.L_x_1066) ;  /* 0xffffffc4006c9947 */ /* 0x000fea000383ffff */
.L_x_1055:
[----:B-1----:R-:W1:Y:S01]  /*5390*/  S2R R8, SR_CTAID.X ;  /* 0x0000000000087919 */ /* 0x002e620000002500 */
[----:B------:R-:W3:Y:S01]  /*53a0*/  LDC R5, c[0x0][0x280] ;  /* 0x0000a000ff057b82 */ /* 0x000ee20000000800 */
[----:B------:R-:W-:-:S07]  /*53b0*/  ULDC UR4, c[0x0][0x748] ;  /* 0x0001d20000047ab9 */ /* 0x000fce0000000800 */
[----:B------:R-:W3:Y:S02]  /*53c0*/  LDC R7, c[0x0][0x290] ;  /* 0x0000a400ff077b82 */ /* 0x000ee40000000800 */
[----:B---3--:R-:W-:-:S04]  /*53d0*/  IMAD.IADD R5, R5, 0x1, -R7 ;  /* 0x0000000105057824 */ /* 0x008fc800078e0a07 */
[----:B-1----:R-:W-:-:S04]  /*53e0*/  IMAD R5, R8, 0x80, R5 ;  /* 0x0000008008057824 */ /* 0x002fc800078e0205 */
[----:B------:R-:W-:-:S05]  /*53f0*/  VIADD R5, R5, UR4 ;  /* 0x0000000405057c36 */ /* 0x000fca0008000000 */
[----:B------:R-:W-:-:S04]  /*5400*/  SHF.R.S32.HI R6, RZ, 0x1f, R5 ;  /* 0x0000001fff067819 */ /* 0x000fc80000011405 */
[----:B------:R-:W-:-:S04]  /*5410*/  LEA.HI R6, R6, R5, RZ, 0x7 ;  /* 0x0000000506067211 */ /* 0x000fc800078f38ff */
[----:B------:R-:W-:-:S04]  /*5420*/  SHF.R.S32.HI R6, RZ, 0x7, R6 ;  /* 0x00000007ff067819 */ /* 0x000fc80000011406 */
[----:B------:R-:W-:-:S04]  /*5430*/  VIMNMX R9, R6, UR37, PT ;  /* 0x0000002506097c48 */ /* 0x000fc8000bfe0100 */
[----:B------:R-:W-:Y:S01]  /*5440*/  ISETP.LE.AND P0, PT, R9, UR38, PT ;  /* 0x0000002609007c0c */ /* 0x000fe2000bf03270 */
[----:B------:R1:W-:-:S12]  /*5450*/  STL [R1+0x18], R9 ;  /* 0x0000180901007387 */ /* 0x0003d80000100800 */
[----:B-1----:R-:W-:Y:S05]  /*5460*/  @P0 BRA `(.L_x_1067) ;  /* 0x0000003800500947 */ /* 0x002fea0003800000 */
[----:B------:R-:W3:Y:S04]  /*5470*/  LDL R13, [R1+0x34] ;  /* 0x00003400010d7983 */ /* 0x000ee80000100800 */
[----:B--2---:R-:W3:Y:S04]  /*5480*/  LDL R11, [R1+0x3c] ;  /* 0x00003c00010b7983 */ /* 0x004ee80000100800 */
[----:B------:R-:W2:Y:S01]  /*5490*/  LDL R12, [R1+0x38] ;  /* 0x00003800010c7983 */ /* 0x000ea20000100800 */
[----:B------:R-:W-:Y:S02]  /*54a0*/  IMAD R8, R8, -0x80, R7 ;  /* 0xffffff8008087824 */ /* 0x000fe400078e0207 */
[----:B------:R-:W-:Y:S01]  /*54b0*/  IMAD.MOV.U32 R237, RZ, RZ, 0x40000040 ;  /* 0x40000040ffed7424 */ /* 0x000fe200078e00ff */
[----:B------:R-:W1:Y:S01]  /*54c0*/  S2R R5, SR_TID.X ;  /* 0x0000000000057919 */ /* 0x000e620000002100 */
[----:B------:R-:W-:-:S02]  /*54d0*/  IMAD.MOV.U32 R235, RZ, RZ, 0x40000040 ;  /* 0x40000040ffeb7424 */ /* 0x000fc400078e00ff */
[----:B------:R-:W-:Y:S01]  /*54e0*/  IMAD.MOV.U32 R231, RZ, RZ, 0x40000040 ;  /* 0x40000040ffe77424 */ /* 0x000fe200078e00ff */
[----:B------:R-:W4:Y:S01]  /*54f0*/  S2R R14, SR_TID.X ;  /* 0x00000000000e7919 */ /* 0x000f220000002100 */
[----:B------:R-:W-:Y:S02]  /*5500*/  IMAD.MOV.U32 R229, RZ, RZ, 0x40000040 ;  /* 0x40000040ffe57424 */ /* 0x000fe400078e00ff */
[----:B-1----:R-:W-:Y:S02]  /*5510*/  VIADD R9, R5, 0xffffff80 ;  /* 0xffffff8005097836 */ /* 0x002fe40000000000 */
[----:B----4-:R-:W-:-:S03]  /*5520*/  VIADD R15, R14, 0xffffff80 ;  /* 0xffffff800e0f7836 */ /* 0x010fc60000000000 */
[----:B------:R-:W-:Y:S01]  /*5530*/  SHF.R.S32.HI R10, RZ, 0x1f, R9 ;  /* 0x0000001fff0a7819 */ /* 0x000fe20000011409 */
[----:B------:R-:W-:-:S03]  /*5540*/  VIADD R14, R14, 0xffffff80 ;  /* 0xffffff800e0e7836 */ /* 0x000fc60000000000 */
[CC--:B------:R-:W-:Y:S02]  /*5550*/  LEA.HI R5, R10.reuse, R9.reuse, RZ, 0x5 ;  /* 0x000000090a057211 */ /* 0x0c0fe400078f28ff */
[----:B------:R-:W-:Y:S02]  /*5560*/  SHF.R.S32.HI R14, RZ, 0x1f, R14 ;  /* 0x0000001fff0e7819 */ /* 0x000fe4000001140e */
[----:B------:R-:W-:Y:S02]  /*5570*/  LEA.HI R10, R10, R9, RZ, 0x2 ;  /* 0x000000090a0a7211 */ /* 0x000fe400078f10ff */
[----:B------:R-:W-:-:S04]  /*5580*/  LEA.HI R14, R14, R15, RZ, 0x7 ;  /* 0x0000000f0e0e7211 */ /* 0x000fc800078f38ff */
[----:B------:R-:W-:Y:S02]  /*5590*/  SHF.R.S32.HI R14, RZ, 0x7, R14 ;  /* 0x00000007ff0e7819 */ /* 0x000fe4000001140e */
[----:B---3--:R-:W-:-:S04]  /*55a0*/  LEA.HI R6, R11, R13, RZ, 0x5 ;  /* 0x0000000d0b067211 */ /* 0x008fc800078f28ff */
[----:B------:R-:W-:Y:S02]  /*55b0*/  SHF.R.S32.HI R13, RZ, 0x5, R6 ;  /* 0x00000005ff0d7819 */ /* 0x000fe40000011406 */
[--C-:B--2---:R-:W-:Y:S02]  /*55c0*/  SHF.R.S32.HI R11, RZ, 0x2, R12.reuse ;  /* 0x00000002ff0b7819 */ /* 0x104fe4000001140c */
[----:B------:R-:W-:Y:S02]  /*55d0*/  LOP3.LUT R6, R5, 0xffffffe0, RZ, 0xc0, !PT ;  /* 0xffffffe005067812 */ /* 0x000fe400078ec0ff */
[----:B------:R-:W-:Y:S02]  /*55e0*/  SHF.R.S32.HI R12, RZ, 0x1f, R12 ;  /* 0x0000001fff0c7819 */ /* 0x000fe4000001140c */
[----:B------:R-:W-:Y:S01]  /*55f0*/  LEA.HI R5, R14, R14, RZ, 0x1 ;  /* 0x0000000e0e057211 */ /* 0x000fe200078f08ff */
[----:B------:R-:W-:Y:S01]  /*5600*/  IMAD.IADD R7, R9, 0x1, -R6 ;  /* 0x0000000109077824 */ /* 0x000fe200078e0a06 */
[----:B------:R-:W-:Y:S01]  /*5610*/  LEA.HI R12, R12, R11, RZ, 0x3 ;  /* 0x0000000b0c0c7211 */ /* 0x000fe200078f18ff */
[----:B------:R-:W-:Y:S01]  /*5620*/  IMAD R6, R13, -0x10, R8 ;  /* 0xfffffff00d067824 */ /* 0x000fe200078e0208 */
[----:B------:R-:W-:-:S02]  /*5630*/  LOP3.LUT R5, R5, 0xfffffffe, RZ, 0xc0, !PT ;  /* 0xfffffffe05057812 */ /* 0x000fc400078ec0ff */
[----:B------:R-:W-:Y:S02]  /*5640*/  LOP3.LUT R12, R12, 0xfffffff8, RZ, 0xc0, !PT ;  /* 0xfffffff80c0c7812 */ /* 0x000fe400078ec0ff */
[----:B------:R-:W-:Y:S01]  /*5650*/  SHF.R.S32.HI R8, RZ, 0x1f, R7 ;  /* 0x0000001fff087819 */ /* 0x000fe20000011407 */
[----:B------:R-:W-:Y:S01]  /*5660*/  IMAD.IADD R5, R14, 0x1, -R5 ;  /* 0x000000010e057824 */ /* 0x000fe200078e0a05 */
[----:B------:R-:W-:Y:S02]  /*5670*/  IADD3 R6, R6, R12, -R11 ;  /* 0x0000000c06067210 */ /* 0x000fe40007ffe80b */
[CC--:B------:R-:W-:Y:S02]  /*5680*/  LEA.HI R11, R8.reuse, R7.reuse, RZ, 0x3 ;  /* 0x00000007080b7211 */ /* 0x0c0fe400078f18ff */
[----:B------:R-:W-:Y:S01]  /*5690*/  LEA.HI R8, R8, R7, RZ, 0x2 ;  /* 0x0000000708087211 */ /* 0x000fe200078f10ff */
[----:B------:R-:W-:Y:S01]  /*56a0*/  IMAD R232, R5, -0x40, R6 ;  /* 0xffffffc005e87824 */ /* 0x000fe200078e0206 */
[----:B------:R-:W-:-:S02]  /*56b0*/  SHF.R.S32.HI R7, RZ, 0x3, R11 ;  /* 0x00000003ff077819 */ /* 0x000fc4000001140b */
[----:B------:R-:W-:Y:S02]  /*56c0*/  SHF.R.S32.HI R12, RZ, 0x1f, R11 ;  /* 0x0000001fff0c7819 */ /* 0x000fe4000001140b */
[----:B------:R-:W-:Y:S02]  /*56d0*/  SHF.R.S32.HI R11, RZ, 0x2, R8 ;  /* 0x00000002ff0b7819 */ /* 0x000fe40000011408 */
[----:B------:R-:W-:Y:S02]  /*56e0*/  LEA.HI R12, R12, R7, RZ, 0x4 ;  /* 0x000000070c0c7211 */ /* 0x000fe400078f20ff */
[----:B------:R-:W-:Y:S01]  /*56f0*/  LEA.HI R8, R8, R11, RZ, 0x1 ;  /* 0x0000000b08087211 */ /* 0x000fe200078f08ff */
[----:B------:R-:W-:Y:S01]  /*5700*/  VIADD R6, R11, 0x8 ;  /* 0x000000080b067836 */ /* 0x000fe20000000000 */
[----:B------:R-:W-:Y:S02]  /*5710*/  LOP3.LUT R12, R12, 0x1ffffff0, RZ, 0xc0, !PT ;  /* 0x1ffffff00c0c7812 */ /* 0x000fe400078ec0ff */
[----:B------:R-:W-:-:S02]  /*5720*/  LOP3.LUT R8, R8, 0xfffffffe, RZ, 0xc0, !PT ;  /* 0xfffffffe08087812 */ /* 0x000fc400078ec0ff */
[----:B------:R-:W-:Y:S01]  /*5730*/  LOP3.LUT R14, R10, 0xfffffffc, RZ, 0xc0, !PT ;  /* 0xfffffffc0a0e7812 */ /* 0x000fe200078ec0ff */
[----:B------:R-:W-:Y:S01]  /*5740*/  IMAD.IADD R7, R7, 0x1, -R12 ;  /* 0x0000000107077824 */ /* 0x000fe200078e0a0c */
[----:B------:R-:W-:Y:S01]  /*5750*/  LEA.HI R10, R6, R6, RZ, 0x1 ;  /* 0x00000006060a7211 */ /* 0x000fe200078f08ff */
[C---:B------:R-:W-:Y:S02]  /*5760*/  IMAD.IADD R8, R11.reuse, 0x1, -R8 ;  /* 0x000000010b087824 */ /* 0x040fe400078e0a08 */
[----:B------:R-:W-:Y:S02]  /*5770*/  VIADD R12, R11, 0x10 ;  /* 0x000000100b0c7836 */ /* 0x000fe40000000000 */
[----:B------:R-:W-:Y:S01]  /*5780*/  IMAD.IADD R5, R9, 0x1, -R14 ;  /* 0x0000000109057824 */ /* 0x000fe200078e0a0e */
[----:B------:R-:W-:Y:S01]  /*5790*/  LOP3.LUT R9, R10, 0xfffffffe, RZ, 0xc0, !PT ;  /* 0xfffffffe0a097812 */ /* 0x000fe200078ec0ff */
[----:B------:R-:W-:Y:S01]  /*57a0*/  IMAD R7, R7, 0x8, R8 ;  /* 0x0000000807077824 */ /* 0x000fe200078e0208 */
[----:B------:R-:W-:Y:S01]  /*57b0*/  LEA.HI R8, R12, R12, RZ, 0x1 ;  /* 0x0000000c0c087211 */ /* 0x000fe200078f08ff */
[----:B------:R-:W-:-:S02]  /*57c0*/  VIADD R14, R11, 0x18 ;  /* 0x000000180b0e7836 */ /* 0x000fc40000000000 */
[----:B------:R-:W-:Y:S01]  /*57d0*/  IMAD.IADD R9, R6, 0x1, -R9 ;  /* 0x0000000106097824 */ /* 0x000fe200078e0a09 */
[----:B------:R1:W-:Y:S01]  /*57e0*/  STL [R1+0x2c], R7 ;  /* 0x00002c0701007387 */ /* 0x0003e20000100800 */
[----:B------:R-:W-:Y:S02]  /*57f0*/  SHF.R.S32.HI R6, RZ, 0x1, R10 ;  /* 0x00000001ff067819 */ /* 0x000fe4000001140a */
[----:B------:R-:W-:Y:S02]  /*5800*/  SHF.R.S32.HI R13, RZ, 0x1f, R8 ;  /* 0x0000001fff0d7819 */ /* 0x000fe40000011408 */
[----:B------:R-:W-:Y:S02]  /*5810*/  LEA.HI R15, R14, R14, RZ, 0x1 ;  /* 0x0000000e0e0f7211 */ /* 0x000fe400078f08ff */
[----:B------:R-:W-:Y:S02]  /*5820*/  LOP3.LUT R11, R8, 0xfffffffe, RZ, 0xc0, !PT ;  /* 0xfffffffe080b7812 */ /* 0x000fe400078ec0ff */
[----:B------:R-:W-:-:S02]  /*5830*/  SHF.R.S32.HI R17, RZ, 0x1f, R15 ;  /* 0x0000001fff117819 */ /* 0x000fc4000001140f */
[----:B-1----:R-:W-:Y:S01]  /*5840*/  SHF.R.S32.HI R7, RZ, 0x1f, R10 ;  /* 0x0000001fff077819 */ /* 0x002fe2000001140a */
[----:B------:R-:W-:Y:S01]  /*5850*/  IMAD.IADD R11, R12, 0x1, -R11 ;  /* 0x000000010c0b7824 */ /* 0x000fe200078e0a0b */
[----:B------:R-:W-:Y:S02]  /*5860*/  SHF.R.S32.HI R10, RZ, 0x1, R8 ;  /* 0x00000001ff0a7819 */ /* 0x000fe40000011408 */
[----:B------:R-:W-:Y:S02]  /*5870*/  LEA.HI R7, R7, R6, RZ, 0x4 ;  /* 0x0000000607077211 */ /* 0x000fe400078f20ff */
[----:B------:R-:W-:Y:S02]  /*5880*/  LEA.HI R13, R13, R10, RZ, 0x4 ;  /* 0x0000000a0d0d7211 */ /* 0x000fe400078f20ff */
[----:B------:R-:W-:Y:S02]  /*5890*/  SHF.R.S32.HI R8, RZ, 0x1, R15 ;  /* 0x00000001ff087819 */ /* 0x000fe4000001140f */
[----:B------:R-:W-:-:S02]  /*58a0*/  LOP3.LUT R7, R7, 0x1ffffff0, RZ, 0xc0, !PT ;  /* 0x1ffffff007077812 */ /* 0x000fc400078ec0ff */
[----:B------:R-:W-:Y:S02]  /*58b0*/  LOP3.LUT R13, R13, 0x1ffffff0, RZ, 0xc0, !PT ;  /* 0x1ffffff00d0d7812 */ /* 0x000fe400078ec0ff */
[----:B------:R-:W-:Y:S01]  /*58c0*/  LEA.HI R17, R17, R8, RZ, 0x4 ;  /* 0x0000000811117211 */ /* 0x000fe200078f20ff */
[----:B------:R-:W-:Y:S01]  /*58d0*/  IMAD.IADD R6, R6, 0x1, -R7 ;  /* 0x0000000106067824 */ /* 0x000fe200078e0a07 */
[----:B------:R-:W-:Y:S01]  /*58e0*/  LOP3.LUT R15, R15, 0xfffffffe, RZ, 0xc0, !PT ;  /* 0xfffffffe0f0f7812 */ /* 0x000fe200078ec0ff */
[----:B------:R-:W-:Y:S01]  /*58f0*/  IMAD.IADD R10, R10, 0x1, -R13 ;  /* 0x000000010a0a7824 */ /* 0x000fe200078e0a0d */
[----:B------:R-:W-:Y:S01]  /*5900*/  LOP3.LUT R17, R17, 0x1ffffff0, RZ, 0xc0, !PT ;  /* 0x1ffffff011117812 */ /* 0x000fe200078ec0ff */
[----:B------:R-:W-:Y:S02]  /*5910*/  IMAD R12, R6, 0x8, R9 ;  /* 0x00000008060c7824 */ /* 0x000fe400078e0209 */
[----:B------:R-:W-:Y:S02]  /*5920*/  IMAD R6, R10, 0x8, R11 ;  /* 0x000000080a067824 */ /* 0x000fe400078e020b */
[----:B------:R-:W-:Y:S01]  /*5930*/  IMAD.IADD R15, R14, 0x1, -R15 ;  /* 0x000000010e0f7824 */ /* 0x000fe200078e0a0f */
[----:B------:R-:W-:Y:S01]  /*5940*/  STL [R1+0x28], R12 ;  /* 0x0000280c01007387 */ /* 0x000fe20000100800 */
[----:B------:R-:W-:-:S02]  /*5950*/  IMAD.IADD R8, R8, 0x1, -R17 ;  /* 0x0000000108087824 */ /* 0x000fc400078e0a11 */
[----:B------:R-:W-:Y:S01]  /*5960*/  IMAD R7, R233, 0x2000, R222 ;  /* 0x00002000e9077824 */ /* 0x000fe200078e02de */
[----:B------:R1:W-:Y:S01]  /*5970*/  STL [R1+0x24], R6 ;  /* 0x0000240601007387 */ /* 0x0003e20000100800 */
[----:B------:R-:W-:Y:S02]  /*5980*/  IMAD R10, R8, 0x8, R15 ;  /* 0x00000008080a7824 */ /* 0x000fe400078e020f */
[C---:B------:R-:W-:Y:S02]  /*5990*/  VIADD R8, R7.reuse, 0x4000 ;  /* 0x0000400007087836 */ /* 0x040fe40000000000 */
[----:B------:R-:W-:Y:S01]  /*59a0*/  IMAD.MOV.U32 R11, RZ, RZ, 0x40000040 ;  /* 0x40000040ff0b7424 */ /* 0x000fe200078e00ff */
[----:B------:R2:W-:Y:S01]  /*59b0*/  STL [R1+0x20], R10 ;  /* 0x0000200a01007387 */ /* 0x0005e20000100800 */
[----:B------:R-:W-:Y:S01]  /*59c0*/  IMAD.MOV.U32 R9, RZ, RZ, 0x40000040 ;  /* 0x40000040ff097424 */ /* 0x000fe200078e00ff */
[----:B------:R-:W-:Y:S01]  /*59d0*/  SHF.R.U32.HI R8, RZ, 0x4, R8 ;  /* 0x00000004ff087819 */ /* 0x000fe20000011608 */
[----:B-1----:R-:W-:Y:S01]  /*59e0*/  VIADD R6, R7, 0x20c00 ;  /* 0x00020c0007067836 */ /* 0x002fe20000000000 */
[----:B------:R-:W-:-:S02]  /*59f0*/  SHF.R.U32.HI R7, RZ, 0x4, R7 ;  /* 0x00000004ff077819 */ /* 0x000fc40000011607 */
[----:B------:R-:W-:Y:S02]  /*5a00*/  LOP3.LUT R8, R8, 0x3fff, RZ, 0xc0, !PT ;  /* 0x00003fff08087812 */ /* 0x000fe400078ec0ff */
[----:B------:R-:W-:Y:S02]  /*5a10*/  SHF.R.U32.HI R6, RZ, 0x4, R6 ;  /* 0x00000004ff067819 */ /* 0x000fe40000011606 */
[----:B------:R-:W-:Y:S02]  /*5a20*/  LOP3.LUT R7, R7, 0x3fff, RZ, 0xc0, !PT ;  /* 0x00003fff07077812 */ /* 0x000fe400078ec0ff */
[----:B------:R-:W-:Y:S02]  /*5a30*/  LOP3.LUT R6, R6, 0x3fff, RZ, 0xc0, !PT ;  /* 0x00003fff06067812 */ /* 0x000fe400078ec0ff */
[----:B------:R-:W-:Y:S02]  /*5a40*/  LOP3.LUT R12, R7, 0x10000, RZ, 0xfc, !PT ;  /* 0x00010000070c7812 */ /* 0x000fe400078efcff */
[----:B------:R-:W-:-:S02]  /*5a50*/  LOP3.LUT R6, R6, 0x10000, RZ, 0xfc, !PT ;  /* 0x0001000006067812 */ /* 0x000fc400078efcff */
[----:B------:R-:W-:Y:S01]  /*5a60*/  LOP3.LUT R7, R8, 0x10000, RZ, 0xfc, !PT ;  /* 0x0001000008077812 */ /* 0x000fe200078efcff */
[C---:B--2---:R-:W-:Y:S01]  /*5a70*/  VIADD R10, R12.reuse, 0x2 ;  /* 0x000000020c0a7836 */ /* 0x044fe20000000000 */
[----:B------:R1:W-:Y:S01]  /*5a80*/  STL [R1+0x14], R12 ;  /* 0x0000140c01007387 */ /* 0x0003e20000100800 */
[C---:B------:R-:W-:Y:S02]  /*5a90*/  VIADD R8, R12.reuse, 0x4 ;  /* 0x000000040c087836 */ /* 0x040fe40000000000 */
[----:B------:R-:W-:Y:S01]  /*5aa0*/  VIADD R236, R12, 0x6 ;  /* 0x000000060cec7836 */ /* 0x000fe20000000000 */
[----:B------:R2:W-:Y:S01]  /*5ab0*/  STL [R1+0x30], R6 ;  /* 0x0000300601007387 */ /* 0x0005e20000100800 */
[C---:B------:R-:W-:Y:S02]  /*5ac0*/  VIADD R234, R7.reuse, 0x2 ;  /* 0x0000000207ea7836 */ /* 0x040fe40000000000 */
[C---:B------:R-:W-:Y:S01]  /*5ad0*/  VIADD R230, R7.reuse, 0x4 ;  /* 0x0000000407e67836 */ /* 0x040fe20000000000 */
[----:B------:R3:W-:Y:S01]  /*5ae0*/  STL [R1+0x10], R7 ;  /* 0x0000100701007387 */ /* 0x0007e20000100800 */
[----:B------:R-:W-:-:S02]  /*5af0*/  VIADD R228, R7, 0x6 ;  /* 0x0000000607e47836 */ /* 0x000fc40000000000 */
[C---:B-1----:R-:W-:Y:S01]  /*5b00*/  VIADD R12, R5.reuse, 0x8 ;  /* 0x00000008050c7836 */ /* 0x042fe20000000000 */
[----:B------:R1:W-:Y:S01]  /*5b10*/  STL.64 [R1+0x8], R10 ;  /* 0x0000080a01007387 */ /* 0x0003e20000100a00 */
[C---:B------:R-:W-:Y:S02]  /*5b20*/  VIADD R12, R5.reuse, 0x14 ;  /* 0x00000014050c7836 */ /* 0x040fe40000000000 */
[C---:B--2---:R-:W-:Y:S01]  /*5b30*/  VIADD R6, R5.reuse, 0x4 ;  /* 0x0000000405067836 */ /* 0x044fe20000000000 */
[----:B------:R1:W-:Y:S01]  /*5b40*/  STL.64 [R1], R8 ;  /* 0x0000000801007387 */ /* 0x0003e20000100a00 */
[C---:B------:R-:W-:Y:S02]  /*5b50*/  VIADD R6, R5.reuse, 0x10 ;  /* 0x0000001005067836 */ /* 0x040fe40000000000 */
[C---:B---3--:R-:W-:Y:S02]  /*5b60*/  VIADD R7, R5.reuse, 0xc ;  /* 0x0000000c05077836 */ /* 0x048fe40000000000 */
[----:B------:R-:W-:-:S02]  /*5b70*/  VIADD R7, R5, 0x18 ;  /* 0x0000001805077836 */ /* 0x000fc40000000000 */
[----:B------:R-:W-:-:S07]  /*5b80*/  VIADD R6, R5, 0x1c ;  /* 0x0000001c05067836 */ /* 0x000fce0000000000 */
.L_x_1078:
[----:B------:R-:W-:Y:S01]  /*5b90*/  IMAD.U32 R6, RZ, RZ, UR36 ;  /* 0x00000024ff067e24 */ /* 0x000fe2000f8e00ff */
[----:B------:R-:W-:Y:S05]  /*5ba0*/  YIELD ;  /* 0x0000000000007946 */ /* 0x000fea0003800000 */
[----:B------:R-:W-:-:S04]  /*5bb0*/  LOP3.LUT R6, R6, 0x1, RZ, 0xfc, !PT ;  /* 0x0000000106067812 */ /* 0x000fc800078efcff */
[----:B------:R-:W-:-:S13]  /*5bc0*/  ISETP.NE.AND P0, PT, R6, 0x3, PT ;  /* 0x000000030600780c */ /* 0x000fda0003f05270 */
[----:B------:R-:W-:Y:S05]  /*5bd0*/  @!P0 BRA `(.L_x_1068) ;  /* 0x0000000000048947 */ /* 0x000fea0003800000 */
[----:B------:R-:W-:Y:S01]  /*5be0*/  BPT.TRAP 0x1 ;  /* 0x000000040000795c */ /* 0x000fe20000300000 */
.L_x_1068:
[----:B------:R-:W-:Y:S01]  /*5bf0*/  IMAD R6, R0, 0x8, R222 ;  /* 0x0000000800067824 */ /* 0x000fe200078e02de */
[----:B-1----:R-:W-:-:S04]  /*5c00*/  SHF.L.U32 R11, R4, 0x1f, RZ ;  /* 0x0000001f040b7819 */ /* 0x002fc800000006ff */
[----:B------:R1:W2:Y:S01]  /*5c10*/  SYNCS.PHASECHK.TRANS64.TRYWAIT P1, [R6+URZ+0x30c10], R11 ;  /* 0x030c100b060075a7 */ /* 0x0002a2000802017f */
[----:B------:R-:W-:Y:S05]  /*5c20*/  @!P0 BRA `(.L_x_1069) ;  /* 0x0000000000048947 */ /* 0x000fea0003800000 */
[----:B------:R-:W-:Y:S01]  /*5c30*/  BPT.TRAP 0x1 ;  /* 0x000000040000795c */ /* 0x000fe20000300000 */
.L_x_1069:
[----:B------:R-:W-:-:S05]  /*5c40*/  VIADD R7, R222, 0x10000 ;  /* 0x00010000de077836 */ /* 0x000fca0000000000 */
[----:B------:R-:W-:-:S04]  /*5c50*/  SHF.R.U32.HI R7, RZ, 0x4, R7 ;  /* 0x00000004ff077819 */ /* 0x000fc80000011607 */
[----:B------:R-:W-:-:S04]  /*5c60*/  LOP3.LUT R220, R7, 0x3fff, RZ, 0xc0, !PT ;  /* 0x00003fff07dc7812 */ /* 0x000fc800078ec0ff */
[----:B------:R-:W-:Y:S01]  /*5c70*/  LOP3.LUT R7, R220, 0x10000, RZ, 0xfc, !PT ;  /* 0x00010000dc077812 */ /* 0x000fe200078efcff */
[----:B--2---:R-:W-:Y:S06]  /*5c80*/  @P1 BRA `(.L_x_1070) ;  /* 0x0000000000081947 */ /* 0x004fec0003800000 */
[----:B------:R-:W2:Y:S02]  /*5c90*/  SYNCS.PHASECHK.TRANS64.TRYWAIT P1, [R6+URZ+0x30c10], R11 ;  /* 0x030c100b060075a7 */ /* 0x000ea4000802017f */
[----:B--2---:R-:W-:Y:S05]  /*5ca0*/  @!P1 BRA `(.L_x_1071) ;  /* 0x000000b800289947 */ /* 0x004fea0003800000 */
.L_x_1070:
[----:B------:R-:W3:Y:S04]  /*5cb0*/  LDL R13, [R1+0x14] ;  /* 0x00001400010d7983 */ /* 0x000ee80000100800 */
[----:B------:R-:W4:Y:S04]  /*5cc0*/  LDL.64 R16, [R1+0x8] ;  /* 0x0000080001107983 */ /* 0x000f280000100a00 */
[----:B------:R-:W5:Y:S01]  /*5cd0*/  LDL.64 R14, [R1] ;  /* 0x00000000010e7983 */ /* 0x000f620000100a00 */
[----:B------:R-:W-:Y:S01]  /*5ce0*/  IMAD R7, R0, 0x400, R7 ;  /* 0x0000040000077824 */ /* 0x000fe200078e0207 */
[----:B------:R-:W-:Y:S05]  /*5cf0*/  WARPSYNC.ALL ;  /* 0x0000000000007948 */ /* 0x000fea0003800000 */
[----:B------:R-:W-:Y:S01]  /*5d00*/  R2UR UR6, R7 ;  /* 0x00000000070672ca */ /* 0x000fe200000e0000 */
[----:B------:R-:W-:Y:S01]  /*5d10*/  WARPGROUP.ARRIVE ;  /* 0x00000000000079c5 */ /* 0x000fe20000000000 */
[----:B------:R-:W-:Y:S01]  /*5d20*/  UMOV UR5, 0x40000040 ;  /* 0x4000004000057882 */ /* 0x000fe20000000000 */
[----:B------:R-:W-:Y:S01]  /*5d30*/  UMOV UR7, 0x40000040 ;  /* 0x4000004000077882 */ /* 0x000fe20000000000 */
[----:B------:R-:W-:Y:S01]  /*5d40*/  UMOV UR11, 0x40000040 ;  /* 0x40000040000b7882 */ /* 0x000fe20000000000 */
[----:B------:R-:W2:Y:S04]  /*5d50*/  LDL R8, [R1+0x2c] ;  /* 0x00002c0001087983 */ /* 0x000ea80000100800 */
[----:B------:R-:W5:Y:S04]  /*5d60*/  LDL R10, [R1+0x28] ;  /* 0x00002800010a7983 */ /* 0x000f680000100800 */
[----:B------:R-:W5:Y:S04]  /*5d70*/  LDL R12, [R1+0x24] ;  /* 0x00002400010c7983 */ /* 0x000f680000100800 */
[----:B------:R-:W5:Y:S01]  /*5d80*/  LDL R9, [R1+0x20] ;  /* 0x0000200001097983 */ /* 0x000f620000100800 */
[----:B------:R-:W-:Y:S01]  /*5d90*/  VIADD R224, R222, 0x20000 ;  /* 0x00020000dee07836 */ /* 0x000fe20000000000 */
[----:B---3--:R-:W-:-:S02]  /*5da0*/  R2UR UR4, R13 ;  /* 0x000000000d0472ca */ /* 0x008fc400000e0000 */
[----:B----4-:R-:W-:Y:S02]  /*5db0*/  R2UR UR8, R16 ;  /* 0x00000000100872ca */ /* 0x010fe400000e0000 */
[----:B------:R-:W-:-:S09]  /*5dc0*/  R2UR UR9, R17 ;  /* 0x00000000110972ca */ /* 0x000fd200000e0000 */
[----:B------:R-:W-:Y:S01]  /*5dd0*/  HGMMA.64x128x16.F32.BF16 R88, gdesc[UR4], RZ, !UPT, gsb0 ;  /* 0x01e00000045879f0 */ /* 0x000fe2000c0018ff */
[----:B------:R-:W-:Y:S01]  /*5de0*/  UIADD3 UR4, UR6, 0x2, URZ ;  /* 0x0000000206047890 */ /* 0x000fe2000fffe03f */
[----:B------:R-:W-:Y:S01]  /*5df0*/  R2UR UR5, R237 ;  /* 0x00000000ed0572ca */ /* 0x000fe200000e0000 */
[----:B------:R-:W-:Y:S01]  /*5e00*/  UMOV UR7, 0x40000040 ;  /* 0x4000004000077882 */ /* 0x000fe20000000000 */
[----:B--2---:R-:W-:-:S04]  /*5e10*/  IMAD R8, R0, 0x80, R8 ;  /* 0x0000008000087824 */ /* 0x004fc800078e0208 */
[----:B------:R-:W-:Y:S01]  /*5e20*/  UMOV UR10, UR4 ;  /* 0x00000004000a7c82 */ /* 0x000fe20008000000 */
[----:B------:R-:W-:Y:S02]  /*5e30*/  UIADD3 UR4, UR6, 0x4, URZ ;  /* 0x0000000406047890 */ /* 0x000fe4000fffe03f */
[----:B------:R-:W-:Y:S01]  /*5e40*/  UIADD3 UR6, UR6, 0x6, URZ ;  /* 0x0000000606067890 */ /* 0x000fe2000fffe03f */
[C---:B-----5:R-:W-:Y:S02]  /*5e50*/  IMAD R10, R0.reuse, 0x80, R10 ;  /* 0x00000080000a7824 */ /* 0x060fe400078e020a */
[C---:B------:R-:W-:Y:S02]  /*5e60*/  IMAD R223, R3.reuse, 0x2, R8 ;  /* 0x0000000203df7824 */ /* 0x040fe400078e0208 */
[----:B------:R-:W-:Y:S02]  /*5e70*/  IMAD R12, R0, 0x80, R12 ;  /* 0x00000080000c7824 */ /* 0x000fe400078e020c */
[----:B------:R-:W-:-:S02]  /*5e80*/  IMAD R7, R3, 0x2, R10 ;  /* 0x0000000203077824 */ /* 0x000fc400078e020a */
[----:B------:R-:W-:Y:S02]  /*5e90*/  IMAD R225, R3, 0x2, R12 ;  /* 0x0000000203e17824 */ /* 0x000fe400078e020c */
[--C-:B------:R-:W-:Y:S02]  /*5ea0*/  IMAD R227, R7, 0x4, R222.reuse ;  /* 0x0000000407e37824 */ /* 0x100fe400078e02de */
[----:B------:R-:W-:Y:S02]  /*5eb0*/  IMAD R218, R225, 0x4, R222 ;  /* 0x00000004e1da7824 */ /* 0x000fe400078e02de */
[--C-:B------:R-:W-:Y:S02]  /*5ec0*/  IMAD R226, R7, 0x4, R224.reuse ;  /* 0x0000000407e27824 */ /* 0x100fe400078e02e0 */
[----:B------:R-:W-:Y:S01]  /*5ed0*/  IMAD R225, R225, 0x4, R224 ;  /* 0x00000004e1e17824 */ /* 0x000fe200078e02e0 */
[----:B------:R-:W-:Y:S02]  /*5ee0*/  WARPGROUP.DEPBAR.LE gsb0, 0x0 ;  /* 0x00008000000079c5 */ /* 0x000fe40000010000 */
[----:B------:R-:W-:-:S06]  /*5ef0*/  WARPGROUP.ARRIVE ;  /* 0x00000000000079c5 */ /* 0x000fcc0000000000 */
[----:B------:R-:W-:Y:S01]  /*5f00*/  HGMMA.64x128x16.F32.BF16 R88, gdesc[UR8], R88, gsb0 ;  /* 0x01e00000085879f0 */ /* 0x000fe20008001858 */
[----:B------:R-:W-:Y:S01]  /*5f10*/  R2UR UR8, R14 ;  /* 0x000000000e0872ca */ /* 0x000fe200000e0000 */
[----:B------:R-:W-:Y:S01]  /*5f20*/  UMOV UR10, UR4 ;  /* 0x00000004000a7c82 */ /* 0x000fe20008000000 */
[----:B------:R-:W-:Y:S01]  /*5f30*/  R2UR UR9, R15 ;  /* 0x000000000f0972ca */ /* 0x000fe200000e0000 */
[----:B------:R-:W-:Y:S01]  /*5f40*/  UMOV UR11, 0x40000040 ;  /* 0x40000040000b7882 */ /* 0x000fe20000000000 */
[----:B------:R-:W-:Y:S01]  /*5f50*/  R2UR UR4, R236 ;  /* 0x00000000ec0472ca */ /* 0x000fe200000e0000 */
[----:B------:R-:W-:Y:S02]  /*5f60*/  IMAD R14, R0, 0x80, R9 ;  /* 0x00000080000e7824 */ /* 0x000fe400078e0209 */
[----:B------:R-:W-:Y:S02]  /*5f70*/  IMAD R15, R223, 0x4, R222 ;  /* 0x00000004df0f7824 */ /* 0x000fe400078e02de */
[----:B------:R-:W-:-:S02]  /*5f80*/  IMAD R9, R3, 0x2, R14 ;  /* 0x0000000203097824 */ /* 0x000fc400078e020e */
[----:B------:R-:W-:Y:S02]  /*5f90*/  IMAD R223, R223, 0x4, R224 ;  /* 0x00000004dfdf7824 */ /* 0x000fe400078e02e0 */
[C---:B------:R-:W-:Y:S02]  /*5fa0*/  IMAD R216, R9.reuse, 0x4, R222 ;  /* 0x0000000409d87824 */ /* 0x040fe400078e02de */
[----:B------:R-:W-:Y:S01]  /*5fb0*/  IMAD R224, R9, 0x4, R224 ;  /* 0x0000000409e07824 */ /* 0x000fe200078e02e0 */
[----:B------:R-:W-:Y:S02]  /*5fc0*/  WARPGROUP.DEPBAR.LE gsb0, 0x0 ;  /* 0x00008000000079c5 */ /* 0x000fe40000010000 */
[----:B------:R-:W-:-:S06]  /*5fd0*/  WARPGROUP.ARRIVE ;  /* 0x00000000000079c5 */ /* 0x000fcc0000000000 */
[----:B------:R-:W-:Y:S03]  /*5fe0*/  HGMMA.64x128x16.F32.BF16 R88, gdesc[UR8], R88, gsb0 ;  /* 0x01e00000085879f0 */ /* 0x000fe60008001858 */
[----:B------:R-:W-:Y:S02]  /*5ff0*/  WARPGROUP.DEPBAR.LE gsb0, 0x0 ;  /* 0x00008000000079c5 */ /* 0x000fe40000010000 */
[----:B------:R-:W-:-:S07]  /*6000*/  WARPGROUP.ARRIVE ;  /* 0x00000000000079c5 */ /* 0x000fce0000000000 */
[----:B------:R-:W-:Y:S03]  /*6010*/  HGMMA.64x128x16.F32.BF16 R88, gdesc[UR4], R88, gsb0 ;  /* 0x01e00000045879f0 */ /* 0x000fe60008001858 */
[----:B------:R-:W-:Y:S02]  /*6020*/  WARPGROUP.DEPBAR.LE gsb0, 0x0 ;  /* 0x00008000000079c5 */ /* 0x000fe40000010000 */
[----:B------:R-:W2:Y:S04]  /*6030*/  LDS R15, [R15+0x20000] ;  /* 0x020000000f0f7984 */ /* 0x000ea80000000800 */
[----:B------:R-:W3:Y:S04]  /*6040*/  LDS R227, [R227+0x20000] ;  /* 0x02000000e3e37984 */ /* 0x000ee80000000800 */
[----:B------:R-:W4:Y:S04]  /*6050*/  LDS R218, [R218+0x20000] ;  /* 0x02000000dada7984 */ /* 0x000f280000000800 */
[----:B------:R-:W1:Y:S01]  /*6060*/  LDS R216, [R216+0x20000] ;  /* 0x02000000d8d87984 */ /* 0x000e620000000800 */
[----:B------:R-:W-:Y:S05]  /*6070*/  @!P0 BRA `(.L_x_1072) ;  /* 0x0000000000048947 */ /* 0x000fea0003800000 */
[----:B------:R-:W-:Y:S01]  /*6080*/  BPT.TRAP 0x1 ;  /* 0x000000040000795c */ /* 0x000fe20000300000 */
.L_x_1072:
[----:B------:R1:W1:Y:S01]  /*6090*/  SYNCS.PHASECHK.TRANS64.TRYWAIT P1, [R6+URZ+0x30c30], R11 ;  /* 0x030c300b060075a7 */ /* 0x000262000802017f */
[----:B------:R-:W-:Y:S05]  /*60a0*/  @!P0 BRA `(.L_x_1073) ;  /* 0x0000000000048947 */ /* 0x000fea0003800000 */
[----:B------:R-:W-:Y:S01]  /*60b0*/  BPT.TRAP 0x1 ;  /* 0x000000040000795c */ /* 0x000fe20000300000 */
.L_x_1073:
[----:B------:R-:W-:-:S05]  /*60c0*/  VIADD R7, R222, 0x18000 ;  /* 0x00018000de077836 */ /* 0x000fca0000000000 */
[----:B------:R-:W-:-:S04]  /*60d0*/  SHF.R.U32.HI R7, RZ, 0x4, R7 ;  /* 0x00000004ff077819 */ /* 0x000fc80000011607 */
[----:B------:R-:W-:-:S04]  /*60e0*/  LOP3.LUT R217, R7, 0x3fff, RZ, 0xc0, !PT ;  /* 0x00003fff07d97812 */ /* 0x000fc800078ec0ff */
[----:B------:R-:W-:-:S05]  /*60f0*/  LOP3.LUT R7, R217, 0x10000, RZ, 0xfc, !PT ;  /* 0x00010000d9077812 */ /* 0x000fca00078efcff */
[----:B------:R-:W-:Y:S01]  /*6100*/  IMAD R7, R0, 0x400, R7 ;  /* 0x0000040000077824 */ /* 0x000fe200078e0207 */
[----:B-1----:R-:W-:Y:S06]  /*6110*/  @P1 BRA `(.L_x_1074) ;  /* 0x0000000000081947 */ /* 0x002fec0003800000 */
[----:B------:R-:W1:Y:S02]  /*6120*/  SYNCS.PHASECHK.TRANS64.TRYWAIT P1, [R6+URZ+0x30c30], R11 ;  /* 0x030c300b060075a7 */ /* 0x000e64000802017f */
[----:B-1----:R-:W-:Y:S05]  /*6130*/  @!P1 BRA `(.L_x_1075) ;  /* 0x000000b400189947 */ /* 0x002fea0003800000 */
.L_x_1074:
[----:B------:R-:W5:Y:S01]  /*6140*/  LDL R8, [R1+0x10] ;  /* 0x0000100001087983 */ /* 0x000f620000100800 */
[----:B------:R-:W-:Y:S01]  /*6150*/  R2UR UR6, R7 ;  /* 0x00000000070672ca */ /* 0x000fe200000e0000 */
[----:B------:R-:W-:Y:S01]  /*6160*/  WARPGROUP.ARRIVE ;  /* 0x00000000000079c5 */ /* 0x000fe20000000000 */
[----:B------:R-:W-:Y:S01]  /*6170*/  UMOV UR5, 0x40000040 ;  /* 0x4000004000057882 */ /* 0x000fe20000000000 */
[----:B------:R-:W-:Y:S01]  /*6180*/  UMOV UR7, 0x40000040 ;  /* 0x4000004000077882 */ /* 0x000fe20000000000 */
[----:B------:R-:W-:Y:S01]  /*6190*/  R2UR UR8, R234 ;  /* 0x00000000ea0872ca */ /* 0x000fe200000e0000 */
[----:B------:R-:W-:Y:S01]  /*61a0*/  UMOV UR11, 0x40000040 ;  /* 0x40000040000b7882 */ /* 0x000fe20000000000 */
[----:B------:R-:W-:Y:S01]  /*61b0*/  R2UR UR9, R235 ;  /* 0x00000000eb0972ca */ /* 0x000fe200000e0000 */
[C---:B------:R-:W-:Y:S01]  /*61c0*/  VIADD R23, R5.reuse, 0xc ;  /* 0x0000000c05177836 */ /* 0x040fe20000000000 */
[C---:B------:R-:W-:Y:S01]  /*61d0*/  ISETP.GT.AND P2, PT, R232.reuse, RZ, PT ;  /* 0x000000ffe800720c */ /* 0x040fe20003f44270 */
[C---:B------:R-:W-:Y:S01]  /*61e0*/  VIADD R11, R5.reuse, 0x14 ;  /* 0x00000014050b7836 */ /* 0x040fe20000000000 */
[----:B------:R-:W-:Y:S01]  /*61f0*/  ISETP.GT.AND P1, PT, R232, 0x8, PT ;  /* 0x00000008e800780c */ /* 0x000fe20003f24270 */
[----:B------:R-:W-:Y:S01]  /*6200*/  VIADD R13, R5, 0x18 ;  /* 0x00000018050d7836 */ /* 0x000fe20000000000 */
[----:B--2---:R-:W1:Y:S01]  /*6210*/  SHFL.IDX PT, R12, R15, R23, 0x1f ;  /* 0x00001f170f0c7589 */ /* 0x004e6200000e0000 */
[----:B------:R-:W-:Y:S01]  /*6220*/  FSEL R93, R93, -INF , P2 ;  /* 0xff8000005d5d7808 */ /* 0x000fe20001000000 */
[----:B------:R-:W-:Y:S01]  /*6230*/  VIADD R9, R5, 0x8 ;  /* 0x0000000805097836 */ /* 0x000fe20000000000 */
[----:B------:R-:W-:Y:S01]  /*6240*/  FSEL R95, R95, -INF , P1 ;  /* 0xff8000005f5f7808 */ /* 0x000fe20000800000 */
[----:B------:R1:W-:Y:S01]  /*6250*/  SHFL.IDX PT, R16, R15, R11, 0x1f ;  /* 0x00001f0b0f107589 */ /* 0x0003e200000e0000 */
[----:B------:R-:W-:Y:S01]  /*6260*/  FSEL R101, R101, -INF , P2 ;  /* 0xff80000065657808 */ /* 0x000fe20001000000 */
[----:B------:R-:W-:Y:S01]  /*6270*/  IMAD R217, R0, 0x400, R217 ;  /* 0x0000040000d97824 */ /* 0x000fe200078e02d9 */
[----:B------:R-:W-:Y:S01]  /*6280*/  FSEL R88, R88, -INF , P2 ;  /* 0xff80000058587808 */ /* 0x000fe20001000000 */
[----:B------:R-:W2:Y:S01]  /*6290*/  SHFL.IDX PT, R7, R15, R5, 0x1f ;  /* 0x00001f050f077589 */ /* 0x000ea200000e0000 */
[----:B------:R-:W-:-:S02]  /*62a0*/  FSEL R89, R89, -INF , P2 ;  /* 0xff80000059597808 */ /* 0x000fc40001000000 */
[----:B------:R-:W-:Y:S01]  /*62b0*/  FSEL R100, R100, -INF , P2 ;  /* 0xff80000064647808 */ /* 0x000fe20001000000 */
[----:B------:R-:W4:Y:S01]  /*62c0*/  SHFL.IDX PT, R18, R15, R13, 0x1f ;  /* 0x00001f0d0f127589 */ /* 0x000f2200000e0000 */
[----:B------:R-:W-:Y:S02]  /*62d0*/  FSEL R103, R103, -INF , P1 ;  /* 0xff80000067677808 */ /* 0x000fe40000800000 */
[----:B------:R-:W-:Y:S01]  /*62e0*/  FSEL R90, R90, -INF , P1 ;  /* 0xff8000005a5a7808 */ /* 0x000fe20000800000 */
[----:B------:R-:W4:Y:S01]  /*62f0*/  SHFL.IDX PT, R10, R15, R9, 0x1f ;  /* 0x00001f090f0a7589 */ /* 0x000f2200000e0000 */
[----:B------:R-:W-:Y:S02]  /*6300*/  FSEL R92, R92, -INF , P2 ;  /* 0xff8000005c5c7808 */ /* 0x000fe40001000000 */
[----:B------:R-:W-:Y:S01]  /*6310*/  FSEL R94, R94, -INF , P1 ;  /* 0xff8000005e5e7808 */ /* 0x000fe20000800000 */
[----:B---3--:R-:W-:Y:S01]  /*6320*/  SHFL.IDX PT, R22, R227, R5, 0x1f ;  /* 0x00001f05e3167589 */ /* 0x008fe200000e0000 */
[----:B------:R-:W-:-:S02]  /*6330*/  FSEL R105, R105, -INF , P2 ;  /* 0xff80000069697808 */ /* 0x000fc40001000000 */
[----:B------:R-:W-:Y:S02]  /*6340*/  FSEL R108, R108, -INF , P2 ;  /* 0xff8000006c6c7808 */ /* 0x000fe40001000000 */
[----:B------:R-:W-:Y:S02]  /*6350*/  FSEL R96, R96, -INF , P2 ;  /* 0xff80000060607808 */ /* 0x000fe40001000000 */
[----:B------:R-:W-:Y:S02]  /*6360*/  FSEL R98, R98, -INF , P1 ;  /* 0xff80000062627808 */ /* 0x000fe40000800000 */
[----:B------:R-:W-:Y:S02]  /*6370*/  FSEL R97, R97, -INF , P2 ;  /* 0xff80000061617808 */ /* 0x000fe40001000000 */
[----:B------:R-:W-:Y:S02]  /*6380*/  FSEL R99, R99, -INF , P1 ;  /* 0xff80000063637808 */ /* 0x000fe40000800000 */
        /* <DEDUP_REMOVED lines=31> */
[----:B-----5:R-:W-:Y:S01]  /*6580*/  R2UR UR4, R8 ;  /* 0x00000000080472ca */ /* 0x020fe200000e0000 */
[----:B------:R-:W-:-:S06]  /*6590*/  VIADD R8, R5, 0x4 ;  /* 0x0000000405087836 */ /* 0x000fcc0000000000 */
[----:B------:R-:W3:Y:S06]  /*65a0*/  SHFL.IDX PT, R8, R15, R8, 0x1f ;  /* 0x00001f080f087589 */ /* 0x000eec00000e0000 */
[----:B------:R-:W-:Y:S01]  /*65b0*/  HGMMA.64x128x16.F32.BF16 R24, gdesc[UR4], RZ, !UPT, gsb0 ;  /* 0x01e00000041879f0 */ /* 0x000fe2000c0018ff */
[----:B------:R-:W-:Y:S01]  /*65c0*/  UIADD3 UR4, UR6, 0x2, URZ ;  /* 0x0000000206047890 */ /* 0x000fe2000fffe03f */
[----:B------:R-:W-:Y:S02]  /*65d0*/  ULDC UR5, c[0x0][0x744] ;  /* 0x0001d10000057ab9 */ /* 0x000fe40000000800 */
[--C-:B-1----:R-:W-:Y:S01]  /*65e0*/  FFMA.FTZ R11, R93, UR5, -R12.reuse ;  /* 0x000000055d0b7c23 */ /* 0x102fe2000801080c */
[----:B------:R-:W-:Y:S01]  /*65f0*/  FFMA.FTZ R12, R95, UR5, -R12 ;  /* 0x000000055f0c7c23 */ /* 0x000fe2000801080c */
[----:B------:R-:W-:-:S02]  /*6600*/  VIADD R95, R5, 0x1c ;  /* 0x0000001c055f7836 */ /* 0x000fc40000000000 */
[----:B------:R-:W-:Y:S01]  /*6610*/  UMOV UR10, UR4 ;  /* 0x00000004000a7c82 */ /* 0x000fe20008000000 */
[----:B------:R-:W-:Y:S01]  /*6620*/  UIADD3 UR4, UR6, 0x4, URZ ;  /* 0x0000000406047890 */ /* 0x000fe2000fffe03f */
[--C-:B--2---:R-:W-:Y:S01]  /*6630*/  FFMA.FTZ R88, R88, UR5, -R7.reuse ;  /* 0x0000000558587c23 */ /* 0x104fe20008010807 */
[----:B------:R-:W-:Y:S01]  /*6640*/  UIADD3 UR6, UR6, 0x6, URZ ;  /* 0x0000000606067890 */ /* 0x000fe2000fffe03f */
[----:B------:R-:W1:Y:S01]  /*6650*/  SHFL.IDX PT, R20, R15, R95, 0x1f ;  /* 0x00001f5f0f147589 */ /* 0x000e6200000e0000 */
[----:B----4-:R-:W-:Y:S01]  /*6660*/  FFMA.FTZ R17, R100, UR5, -R18 ;  /* 0x0000000564117c23 */ /* 0x010fe20008010812 */
[----:B------:R-:W-:Y:S01]  /*6670*/  VIADD R100, R5, 0x4 ;  /* 0x0000000405647836 */ /* 0x000fe20000000000 */
[----:B------:R2:W-:Y:S01]  /*6680*/  MUFU.EX2 R219, R88 ;  /* 0x0000005800db7308 */ /* 0x0005e20000000800 */
[----:B------:R-:W-:Y:S01]  /*6690*/  FFMA.FTZ R7, R90, UR5, -R7 ;  /* 0x000000055a077c23 */ /* 0x000fe20008010807 */
[----:B------:R-:W-:Y:S01]  /*66a0*/  FFMA.FTZ R9, R92, UR5, -R10 ;  /* 0x000000055c097c23 */ /* 0x000fe2000801080a */
[----:B---3--:R-:W-:Y:S01]  /*66b0*/  FFMA.FTZ R89, R89, UR5, -R8 ;  /* 0x0000000559597c23 */ /* 0x008fe20008010808 */
[----:B------:R-:W-:Y:S01]  /*66c0*/  FFMA.FTZ R10, R94, UR5, -R10 ;  /* 0x000000055e0a7c23 */ /* 0x000fe2000801080a */
[----:B------:R-:W3:Y:S01]  /*66d0*/  SHFL.IDX PT, R92, R227, R23, 0x1f ;  /* 0x00001f17e35c7589 */ /* 0x000ee200000e0000 */
[----:B------:R-:W-:Y:S01]  /*66e0*/  FFMA.FTZ R21, R104, UR5, -R22 ;  /* 0x0000000568157c23 */ /* 0x000fe20008010816 */
[----:B------:R-:W-:Y:S01]  /*66f0*/  FFMA.FTZ R18, R102, UR5, -R18 ;  /* 0x0000000566127c23 */ /* 0x000fe20008010812 */
[----:B------:R4:W-:Y:S01]  /*6700*/  MUFU.EX2 R221, R89 ;  /* 0x0000005900dd7308 */ /* 0x0009e20000000800 */
[----:B--2---:R-:W2:Y:S01]  /*6710*/  SHFL.IDX PT, R88, R227, R100, 0x1f ;  /* 0x00001f64e3587589 */ /* 0x004ea200000e0000 */
[----:B------:R-:W-:Y:S01]  /*6720*/  FFMA.FTZ R8, R91, UR5, -R8 ;  /* 0x000000055b087c23 */ /* 0x000fe20008010808 */
[----:B------:R-:W-:-:S02]  /*6730*/  FFMA.FTZ R22, R106, UR5, -R22 ;  /* 0x000000056a167c23 */ /* 0x000fc40008010816 */
[----:B------:R-:W-:Y:S03]  /*6740*/  SHFL.IDX PT, R104, R218, R100, 0x1f ;  /* 0x00001f64da687589 */ /* 0x000fe600000e0000 */
[----:B------:R-:W-:Y:S01]  /*6750*/  MUFU.EX2 R17, R17 ;  /* 0x0000001100117308 */ /* 0x000fe20000000800 */
[----:B----4-:R-:W-:Y:S01]  /*6760*/  VIADD R89, R5, 0x10 ;  /* 0x0000001005597836 */ /* 0x010fe20000000000 */
[----:B------:R-:W4:Y:S01]  /*6770*/  SHFL.IDX PT, R102, R218, R5, 0x1f ;  /* 0x00001f05da667589 */ /* 0x000f2200000e0000 */
[--C-:B-1----:R-:W-:Y:S01]  /*6780*/  FFMA.FTZ R19, R101, UR5, -R20.reuse ;  /* 0x0000000565137c23 */ /* 0x102fe20008010814 */
[----:B------:R-:W-:Y:S01]  /*6790*/  FFMA.FTZ R20, R103, UR5, -R20 ;  /* 0x0000000567147c23 */ /* 0x000fe20008010814 */
[----:B------:R-:W-:Y:S01]  /*67a0*/  VIADD R103, R5, 0x8 ;  /* 0x0000000805677836 */ /* 0x000fe20000000000 */
[----:B------:R1:W5:Y:S02]  /*67b0*/  SHFL.IDX PT, R14, R15, R89, 0x1f ;  /* 0x00001f590f0e7589 */ /* 0x00036400000e0000 */
[----:B------:R-:W5:Y:S02]  /*67c0*/  MUFU.EX2 R10, R10 ;  /* 0x0000000a000a7308 */ /* 0x000f640000000800 */
[----:B------:R-:W5:Y:S01]  /*67d0*/  SHFL.IDX PT, R90, R227, R103, 0x1f ;  /* 0x00001f67e35a7589 */ /* 0x000f6200000e0000 */
[--C-:B---3--:R-:W-:Y:S01]  /*67e0*/  FFMA.FTZ R91, R109, UR5, -R92.reuse ;  /* 0x000000056d5b7c23 */ /* 0x108fe2000801085c */
[----:B------:R-:W-:Y:S01]  /*67f0*/  FSEL R109, R128, -INF , P2 ;  /* 0xff800000806d7808 */ /* 0x000fe20001000000 */
[----:B------:R-:W-:Y:S01]  /*6800*/  FFMA.FTZ R92, R111, UR5, -R92 ;  /* 0x000000056f5c7c23 */ /* 0x000fe2000801085c */
[----:B------:R-:W3:Y:S01]  /*6810*/  SHFL.IDX PT, R94, R227, R89, 0x1f ;  /* 0x00001f59e35e7589 */ /* 0x000ee200000e0000 */
[----:B--2---:R-:W-:Y:S01]  /*6820*/  FFMA.FTZ R23, R105, UR5, -R88 ;  /* 0x0000000569177c23 */ /* 0x004fe20008010858 */
[----:B------:R-:W-:-:S02]  /*6830*/  VIADD R105, R5, 0x14 ;  /* 0x0000001405697836 */ /* 0x000fc40000000000 */
[--C-:B-1----:R-:W-:Y:S01]  /*6840*/  FFMA.FTZ R15, R97, UR5, -R16.reuse ;  /* 0x00000005610f7c23 */ /* 0x102fe20008010810 */
[----:B------:R-:W-:Y:S01]  /*6850*/  FFMA.FTZ R16, R99, UR5, -R16 ;  /* 0x0000000563107c23 */ /* 0x000fe20008010810 */
[----:B------:R-:W-:Y:S01]  /*6860*/  FFMA.FTZ R88, R107, UR5, -R88 ;  /* 0x000000056b587c23 */ /* 0x000fe20008010858 */
[----:B------:R1:W-:Y:S01]  /*6870*/  SHFL.IDX PT, R106, R218, R103, 0x1f ;  /* 0x00001f67da6a7589 */ /* 0x0003e200000e0000 */
[----:B------:R-:W-:Y:S01]  /*6880*/  FSEL R111, R129, -INF , P2 ;  /* 0xff800000816f7808 */ /* 0x000fe20001000000 */
[----:B------:R-:W-:Y:S01]  /*6890*/  MUFU.EX2 R19, R19 ;  /* 0x0000001300137308 */ /* 0x000fe20000000800 */
[----:B------:R-:W-:Y:S01]  /*68a0*/  FSEL R129, R140, -INF , P2 ;  /* 0xff8000008c817808 */ /* 0x000fe20001000000 */
[--C-:B----4-:R-:W-:Y:S01]  /*68b0*/  FFMA.FTZ R101, R120, UR5, -R102.reuse ;  /* 0x0000000578657c23 */ /* 0x110fe20008010866 */
[----:B------:R-:W-:Y:S01]  /*68c0*/  FSEL R120, R148, -INF , P2 ;  /* 0xff80000094787808 */ /* 0x000fe20001000000 */
[----:B------:R-:W-:Y:S02]  /*68d0*/  VIADD R148, R5, 0x14 ;  /* 0x0000001405947836 */ /* 0x000fe40000000000 */
[----:B------:R-:W-:Y:S01]  /*68e0*/  FFMA.FTZ R102, R122, UR5, -R102 ;  /* 0x000000057a667c23 */ /* 0x000fe20008010866 */
[----:B------:R-:W-:Y:S01]  /*68f0*/  FSEL R122, R145, -INF , P2 ;  /* 0xff800000917a7808 */ /* 0x000fe20001000000 */
[--C-:B-----5:R-:W-:Y:S01]  /*6900*/  FFMA.FTZ R13, R96, UR5, -R14.reuse ;  /* 0x00000005600d7c23 */ /* 0x120fe2000801080e */
[----:B------:R-:W-:Y:S01]  /*6910*/  FFMA.FTZ R14, R98, UR5, -R14 ;  /* 0x00000005620e7c23 */ /* 0x000fe2000801080e */
[----:B------:R-:W2:Y:S01]  /*6920*/  SHFL.IDX PT, R96, R227, R105, 0x1f ;  /* 0x00001f69e3607589 */ /* 0x000ea200000e0000 */
[----:B-1----:R-:W-:Y:S01]  /*6930*/  FSEL R103, R121, -INF , P2 ;  /* 0xff80000079677808 */ /* 0x002fe20001000000 */
[----:B------:R-:W-:Y:S01]  /*6940*/  FFMA.FTZ R89, R108, UR5, -R90 ;  /* 0x000000056c597c23 */ /* 0x000fe2000801085a */
[----:B------:R-:W-:-:S02]  /*6950*/  VIADD R108, R5, 0x18 ;  /* 0x00000018056c7836 */ /* 0x000fc40000000000 */
[----:B------:R-:W-:Y:S01]  /*6960*/  FFMA.FTZ R90, R110, UR5, -R90 ;  /* 0x000000056e5a7c23 */ /* 0x000fe2000801085a */
[----:B------:R-:W-:Y:S02]  /*6970*/  VIADD R110, R5, 0x10 ;  /* 0x00000010056e7836 */ /* 0x000fe40000000000 */
[--C-:B---3--:R-:W-:Y:S01]  /*6980*/  FFMA.FTZ R93, R112, UR5, -R94.reuse ;  /* 0x00000005705d7c23 */ /* 0x108fe2000801085e */
[----:B------:R-:W-:Y:S01]  /*6990*/  FFMA.FTZ R94, R114, UR5, -R94 ;  /* 0x00000005725e7c23 */ /* 0x000fe2000801085e */
[----:B------:R-:W1:Y:S01]  /*69a0*/  SHFL.IDX PT, R98, R227, R108, 0x1f ;  /* 0x00001f6ce3627589 */ /* 0x000e6200000e0000 */
[--C-:B------:R-:W-:Y:S01]  /*69b0*/  FFMA.FTZ R103, R103, UR5, -R104.reuse ;  /* 0x0000000567677c23 */ /* 0x100fe20008010868 */
[----:B------:R-:W-:Y:S01]  /*69c0*/  FFMA.FTZ R104, R123, UR5, -R104 ;  /* 0x000000057b687c23 */ /* 0x000fe20008010868 */
[----:B------:R-:W3:Y:S01]  /*69d0*/  MUFU.EX2 R12, R12 ;  /* 0x0000000c000c7308 */ /* 0x000ee20000000800 */
[----:B------:R2:W4:Y:S04]  /*69e0*/  SHFL.IDX PT, R227, R227, R95, 0x1f ;  /* 0x00001f5fe3e37589 */ /* 0x00052800000e0000 */
[----:B------:R5:W-:Y:S03]  /*69f0*/  SHFL.IDX PT, R114, R218, R108, 0x1f ;  /* 0x00001f6cda727589 */ /* 0x000be600000e0000 */
[----:B------:R-:W3:Y:S01]  /*6a00*/  MUFU.EX2 R7, R7 ;  /* 0x0000000700077308 */ /* 0x000ee20000000800 */
[----:B------:R-:W3:Y:S01]  /*6a10*/  SHFL.IDX PT, R110, R218, R110, 0x1f ;  /* 0x00001f6eda6e7589 */ /* 0x000ee200000e0000 */
[--C-:B--2---:R-:W-:Y:S01]  /*6a20*/  FFMA.FTZ R95, R113, UR5, -R96.reuse ;  /* 0x00000005715f7c23 */ /* 0x104fe20008010860 */
[----:B------:R-:W-:Y:S01]  /*6a30*/  FSEL R113, R125, -INF , P2 ;  /* 0xff8000007d717808 */ /* 0x000fe20001000000 */
[----:B------:R-:W-:Y:S01]  /*6a40*/  FFMA.FTZ R96, R115, UR5, -R96 ;  /* 0x0000000573607c23 */ /* 0x000fe20008010860 */
[----:B-----5:R-:W-:Y:S01]  /*6a50*/  FSEL R108, R127, -INF , P1 ;  /* 0xff8000007f6c7808 */ /* 0x020fe20000800000 */
[----:B------:R2:W5:Y:S01]  /*6a60*/  SHFL.IDX PT, R112, R218, R105, 0x1f ;  /* 0x00001f69da707589 */ /* 0x00056200000e0000 */
[----:B------:R-:W-:Y:S01]  /*6a70*/  FSEL R115, R133, -INF , P2 ;  /* 0xff80000085737808 */ /* 0x000fe20001000000 */
[----:B------:R-:W-:Y:S01]  /*6a80*/  MUFU.EX2 R8, R8 ;  /* 0x0000000800087308 */ /* 0x000fe20000000800 */
[--C-:B-1----:R-:W-:Y:S01]  /*6a90*/  FFMA.FTZ R97, R116, UR5, -R98.reuse ;  /* 0x0000000574617c23 */ /* 0x102fe20008010862 */
[----:B------:R-:W1:Y:S01]  /*6aa0*/  SHFL.IDX PT, R121, R216, R148, 0x1f ;  /* 0x00001f94d8797589 */ /* 0x000e6200000e0000 */
[----:B------:R-:W-:Y:S01]  /*6ab0*/  FFMA.FTZ R98, R118, UR5, -R98 ;  /* 0x0000000576627c23 */ /* 0x000fe20008010862 */
[----:B------:R-:W-:Y:S01]  /*6ac0*/  FSEL R118, R149, -INF , P2 ;  /* 0xff80000095767808 */ /* 0x000fe20001000000 */
[----:B----4-:R-:W-:Y:S01]  /*6ad0*/  FFMA.FTZ R99, R117, UR5, -R227 ;  /* 0x0000000575637c23 */ /* 0x010fe200080108e3 */
[----:B------:R-:W-:-:S02]  /*6ae0*/  VIADD R117, R5, 0xc ;  /* 0x0000000c05757836 */ /* 0x000fc40000000000 */
[----:B------:R-:W-:Y:S01]  /*6af0*/  FFMA.FTZ R100, R119, UR5, -R227 ;  /* 0x0000000577647c23 */ /* 0x000fe200080108e3 */
[C---:B------:R-:W-:Y:S01]  /*6b00*/  VIADD R227, R5.reuse, 0x1c ;  /* 0x0000001c05e37836 */ /* 0x040fe20000000000 */
[----:B--2---:R-:W-:Y:S01]  /*6b10*/  FSEL R105, R124, -INF , P2 ;  /* 0xff8000007c697808 */ /* 0x004fe20001000000 */
[----:B------:R-:W-:Y:S01]  /*6b20*/  VIADD R149, R5, 0x10 ;  /* 0x0000001005957836 */ /* 0x000fe20000000000 */
[----:B------:R-:W2:Y:S01]  /*6b30*/  SHFL.IDX PT, R107, R218, R117, 0x1f ;  /* 0x00001f75da6b7589 */ /* 0x000ea200000e0000 */
[----:B------:R-:W-:Y:S01]  /*6b40*/  FSEL R124, R144, -INF , P2 ;  /* 0xff800000907c7808 */ /* 0x000fe20001000000 */
[--C-:B---3--:R-:W-:Y:S01]  /*6b50*/  FFMA.FTZ R109, R109, UR5, -R110.reuse ;  /* 0x000000056d6d7c23 */ /* 0x108fe2000801086e */
[----:B------:R-:W-:Y:S01]  /*6b60*/  FFMA.FTZ R110, R130, UR5, -R110 ;  /* 0x00000005826e7c23 */ /* 0x000fe2000801086e */
[----:B------:R3:W4:Y:S01]  /*6b70*/  SHFL.IDX PT, R116, R218, R227, 0x1f ;  /* 0x00001fe3da747589 */ /* 0x00072200000e0000 */
[----:B------:R-:W-:Y:S01]  /*6b80*/  FSEL R130, R139, -INF , P1 ;  /* 0xff8000008b827808 */ /* 0x000fe20000800000 */
[--C-:B------:R-:W-:Y:S01]  /*6b90*/  FFMA.FTZ R105, R105, UR5, -R106.reuse ;  /* 0x0000000569697c23 */ /* 0x100fe2000801086a */
[----:B------:R-:W-:Y:S01]  /*6ba0*/  FFMA.FTZ R106, R126, UR5, -R106 ;  /* 0x000000057e6a7c23 */ /* 0x000fe2000801086a */
[----:B------:R1:W4:Y:S01]  /*6bb0*/  SHFL.IDX PT, R125, R216, R117, 0x1f ;  /* 0x00001f75d87d7589 */ /* 0x00032200000e0000 */
[----:B------:R-:W-:Y:S01]  /*6bc0*/  FSEL R126, R141, -INF , P2 ;  /* 0xff8000008d7e7808 */ /* 0x000fe20001000000 */
[--C-:B-----5:R-:W-:Y:S01]  /*6bd0*/  FFMA.FTZ R111, R111, UR5, -R112.reuse ;  /* 0x000000056f6f7c23 */ /* 0x120fe20008010870 */
[----:B------:R-:W-:Y:S01]  /*6be0*/  FFMA.FTZ R112, R131, UR5, -R112 ;  /* 0x0000000583707c23 */ /* 0x000fe20008010870 */
[C---:B------:R-:W-:Y:S01]  /*6bf0*/  VIADD R131, R5.reuse, 0x8 ;  /* 0x0000000805837836 */ /* 0x040fe20000000000 */
[----:B------:R-:W-:Y:S01]  /*6c00*/  SHFL.IDX PT, R123, R216, R149, 0x1f ;  /* 0x00001f95d87b7589 */ /* 0x000fe200000e0000 */
[----:B---3--:R-:W-:-:S02]  /*6c10*/  VIADD R218, R5, 0x18 ;  /* 0x0000001805da7836 */ /* 0x008fc40000000000 */
[--C-:B-1----:R-:W-:Y:S01]  /*6c20*/  FFMA.FTZ R122, R122, UR5, -R121.reuse ;  /* 0x000000057a7a7c23 */ /* 0x102fe20008010879 */
[----:B------:R-:W-:Y:S01]  /*6c30*/  FFMA.FTZ R121, R147, UR5, -R121 ;  /* 0x0000000593797c23 */ /* 0x000fe20008010879 */
[----:B------:R-:W1:Y:S01]  /*6c40*/  SHFL.IDX PT, R127, R216, R131, 0x1f ;  /* 0x00001f83d87f7589 */ /* 0x000e6200000e0000 */
[----:B------:R-:W-:Y:S01]  /*6c50*/  FSEL R117, R151, -INF , P1 ;  /* 0xff80000097757808 */ /* 0x000fe20000800000 */
[----:B------:R-:W-:Y:S01]  /*6c60*/  VIADD R151, R5, 0xc ;  /* 0x0000000c05977836 */ /* 0x000fe20000000000 */
[----:B------:R-:W-:Y:S01]  /*6c70*/  MUFU.EX2 R111, R111 ;  /* 0x0000006f006f7308 */ /* 0x000fe20000000800 */
[----:B------:R-:W3:Y:S01]  /*6c80*/  SHFL.IDX PT, R119, R216, R218, 0x1f ;  /* 0x00001fdad8777589 */ /* 0x000ee200000e0000 */
[--C-:B--2---:R-:W-:Y:S01]  /*6c90*/  FFMA.FTZ R113, R113, UR5, -R107.reuse ;  /* 0x0000000571717c23 */ /* 0x104fe2000801086b */
[----:B------:R-:W-:Y:S01]  /*6ca0*/  FFMA.FTZ R108, R108, UR5, -R107 ;  /* 0x000000056c6c7c23 */ /* 0x000fe2000801086b */
[----:B------:R-:W-:Y:S02]  /*6cb0*/  WARPGROUP.DEPBAR.LE gsb0, 0x0 ;  /* 0x00008000000079c5 */ /* 0x000fe40000010000 */
[----:B------:R-:W-:-:S02]  /*6cc0*/  WARPGROUP.ARRIVE ;  /* 0x00000000000079c5 */ /* 0x000fc40000000000 */
[----:B------:R2:W-:Y:S01]  /*6cd0*/  MUFU.EX2 R107, R113 ;  /* 0x00000071006b7308 */ /* 0x0005e20000000800 */
[--C-:B----4-:R-:W-:Y:S01]  /*6ce0*/  FFMA.FTZ R115, R115, UR5, -R116.reuse ;  /* 0x0000000573737c23 */ /* 0x110fe20008010874 */
[----:B------:R-:W-:Y:S01]  /*6cf0*/  FFMA.FTZ R116, R135, UR5, -R116 ;  /* 0x0000000587747c23 */ /* 0x000fe20008010874 */
[----:B------:R-:W-:Y:S01]  /*6d00*/  FFMA.FTZ R126, R126, UR5, -R125 ;  /* 0x000000057e7e7c23 */ /* 0x000fe2000801087d */
[----:B------:R-:W4:Y:S01]  /*6d10*/  SHFL.IDX PT, R135, R216, R5, 0x1f ;  /* 0x00001f05d8877589 */ /* 0x000f2200000e0000 */
[----:B------:R-:W-:Y:S01]  /*6d20*/  HGMMA.64x128x16.F32.BF16 R24, gdesc[UR8], R24, gsb0 ;  /* 0x01e00000081879f0 */ /* 0x000fe20008001818 */
[----:B------:R-:W-:Y:S01]  /*6d30*/  R2UR UR8, R230 ;  /* 0x00000000e60872ca */ /* 0x000fe200000e0000 */
[----:B------:R-:W-:Y:S01]  /*6d40*/  UMOV UR10, UR4 ;  /* 0x00000004000a7c82 */ /* 0x000fe20008000000 */
[----:B------:R-:W-:Y:S01]  /*6d50*/  R2UR UR9, R231 ;  /* 0x00000000e70972ca */ /* 0x000fe200000e0000 */
[----:B------:R-:W-:Y:S01]  /*6d60*/  UMOV UR11, 0x40000040 ;  /* 0x40000040000b7882 */ /* 0x000fe20000000000 */
[----:B--2---:R-:W-:Y:S01]  /*6d70*/  FSEL R113, R132, -INF , P2 ;  /* 0xff80000084717808 */ /* 0x004fe20001000000 */
[----:B------:R-:W-:-:S02]  /*6d80*/  VIADD R132, R5, 0x4 ;  /* 0x0000000405847836 */ /* 0x000fc40000000000 */
[----:B------:R-:W-:Y:S01]  /*6d90*/  FFMA.FTZ R125, R143, UR5, -R125 ;  /* 0x000000058f7d7c23 */ /* 0x000fe2000801087d */
[--C-:B-1----:R-:W-:Y:S01]  /*6da0*/  FFMA.FTZ R129, R129, UR5, -R127.reuse ;  /* 0x0000000581817c23 */ /* 0x102fe2000801087f */
[----:B------:R-:W-:Y:S01]  /*6db0*/  FFMA.FTZ R127, R142, UR5, -R127 ;  /* 0x000000058e7f7c23 */ /* 0x000fe2000801087f */
[--C-:B------:R-:W-:Y:S01]  /*6dc0*/  FFMA.FTZ R113, R113, UR5, -R114.reuse ;  /* 0x0000000571717c23 */ /* 0x100fe20008010872 */
[----:B------:R-:W1:Y:S01]  /*6dd0*/  SHFL.IDX PT, R128, R216, R132, 0x1f ;  /* 0x00001f84d8807589 */ /* 0x000e6200000e0000 */
[----:B------:R-:W-:Y:S01]  /*6de0*/  FFMA.FTZ R114, R134, UR5, -R114 ;  /* 0x0000000586727c23 */ /* 0x000fe20008010872 */
[----:B------:R-:W-:Y:S01]  /*6df0*/  FSEL R134, R136, -INF , P2 ;  /* 0xff80000088867808 */ /* 0x000fe20001000000 */
[--C-:B---3--:R-:W-:Y:S01]  /*6e00*/  FFMA.FTZ R120, R120, UR5, -R119.reuse ;  /* 0x0000000578787c23 */ /* 0x108fe20008010877 */
[----:B------:R-:W-:Y:S01]  /*6e10*/  FFMA.FTZ R119, R150, UR5, -R119 ;  /* 0x0000000596777c23 */ /* 0x000fe20008010877 */
[----:B------:R-:W-:Y:S01]  /*6e20*/  VIADD R150, R5, 0x8 ;  /* 0x0000000805967836 */ /* 0x000fe20000000000 */
[----:B------:R-:W2:Y:S01]  /*6e30*/  SHFL.IDX PT, R216, R216, R227, 0x1f ;  /* 0x00001fe3d8d87589 */ /* 0x000ea200000e0000 */
[--C-:B------:R-:W-:Y:S01]  /*6e40*/  FFMA.FTZ R124, R124, UR5, -R123.reuse ;  /* 0x000000057c7c7c23 */ /* 0x100fe2000801087b */
[----:B------:R-:W-:Y:S01]  /*6e50*/  FFMA.FTZ R123, R146, UR5, -R123 ;  /* 0x00000005927b7c23 */ /* 0x000fe2000801087b */
[----:B------:R-:W-:Y:S01]  /*6e60*/  MUFU.EX2 R110, R110 ;  /* 0x0000006e006e7308 */ /* 0x000fe20000000800 */
[----:B------:R-:W-:Y:S01]  /*6e70*/  R2UR UR4, R217 ;  /* 0x00000000d90472ca */ /* 0x000fe200000e0000 */
[--C-:B----4-:R-:W-:Y:S01]  /*6e80*/  FFMA.FTZ R134, R134, UR5, -R135.reuse ;  /* 0x0000000586867c23 */ /* 0x110fe20008010887 */
[----:B------:R-:W-:-:S05]  /*6e90*/  FFMA.FTZ R135, R138, UR5, -R135 ;  /* 0x000000058a877c23 */ /* 0x000fca0008010887 */
[----:B------:R-:W3:Y:S01]  /*6ea0*/  MUFU.EX2 R18, R18 ;  /* 0x0000001200127308 */ /* 0x000ee20000000800 */
[--C-:B-1----:R-:W-:Y:S01]  /*6eb0*/  FFMA.FTZ R139, R137, UR5, -R128.reuse ;  /* 0x00000005898b7c23 */ /* 0x102fe20008010880 */
[----:B------:R-:W-:-:S06]  /*6ec0*/  FFMA.FTZ R138, R130, UR5, -R128 ;  /* 0x00000005828a7c23 */ /* 0x000fcc0008010880 */
[----:B------:R-:W1:Y:S01]  /*6ed0*/  MUFU.EX2 R20, R20 ;  /* 0x0000001400147308 */ /* 0x000e620000000800 */
[--C-:B--2---:R-:W-:Y:S01]  /*6ee0*/  FFMA.FTZ R118, R118, UR5, -R216.reuse ;  /* 0x0000000576767c23 */ /* 0x104fe200080108d8 */
[----:B------:R-:W-:Y:S01]  /*6ef0*/  FFMA.FTZ R117, R117, UR5, -R216 ;  /* 0x0000000575757c23 */ /* 0x000fe200080108d8 */
[----:B------:R-:W-:-:S05]  /*6f00*/  VIADD R216, R5, 0x4 ;  /* 0x0000000405d87836 */ /* 0x000fca0000000000 */
[----:B------:R-:W2:Y:S08]  /*6f10*/  MUFU.EX2 R105, R105 ;  /* 0x0000006900697308 */ /* 0x000eb00000000800 */
[----:B------:R-:W4:Y:S08]  /*6f20*/  MUFU.EX2 R106, R106 ;  /* 0x0000006a006a7308 */ /* 0x000f300000000800 */
[----:B------:R-:W5:Y:S08]  /*6f30*/  MUFU.EX2 R108, R108 ;  /* 0x0000006c006c7308 */ /* 0x000f700000000800 */
[----:B------:R-:W5:Y:S08]  /*6f40*/  MUFU.EX2 R109, R109 ;  /* 0x0000006d006d7308 */ /* 0x000f700000000800 */
[----:B------:R-:W5:Y:S08]  /*6f50*/  MUFU.EX2 R112, R112 ;  /* 0x0000007000707308 */ /* 0x000f700000000800 */
[----:B------:R-:W5:Y:S08]  /*6f60*/  MUFU.EX2 R113, R113 ;  /* 0x0000007100717308 */ /* 0x000f700000000800 */
[----:B------:R-:W5:Y:S08]  /*6f70*/  MUFU.EX2 R115, R115 ;  /* 0x0000007300737308 */ /* 0x000f700000000800 */
[----:B------:R-:W5:Y:S08]  /*6f80*/  MUFU.EX2 R9, R9 ;  /* 0x0000000900097308 */ /* 0x000f700000000800 */
[----:B------:R-:W5:Y:S08]  /*6f90*/  MUFU.EX2 R11, R11 ;  /* 0x0000000b000b7308 */ /* 0x000f700000000800 */
[----:B------:R-:W5:Y:S08]  /*6fa0*/  MUFU.EX2 R13, R13 ;  /* 0x0000000d000d7308 */ /* 0x000f700000000800 */
[----:B------:R-:W-:Y:S08]  /*6fb0*/  MUFU.EX2 R14, R14 ;  /* 0x0000000e000e7308 */ /* 0x000ff00000000800 */
[----:B------:R-:W5:Y:S01]  /*6fc0*/  MUFU.EX2 R15, R15 ;  /* 0x0000000f000f7308 */ /* 0x000f620000000800 */
[----:B------:R-:W-:-:S02]  /*6fd0*/  WARPGROUP.DEPBAR.LE gsb0, 0x0 ;  /* 0x00008000000079c5 */ /* 0x000fc40000010000 */
[----:B------:R-:W-:-:S05]  /*6fe0*/  WARPGROUP.ARRIVE ;  /* 0x00000000000079c5 */ /* 0x000fca0000000000 */
[----:B------:R-:W5:Y:S01]  /*6ff0*/  MUFU.EX2 R16, R16 ;  /* 0x0000001000107308 */ /* 0x000f620000000800 */
[----:B------:R-:W-:Y:S01]  /*7000*/  HGMMA.64x128x16.F32.BF16 R24, gdesc[UR8], R24, gsb0 ;  /* 0x01e00000081879f0 */ /* 0x000fe20008001818 */
[----:B------:R-:W-:Y:S01]  /*7010*/  R2UR UR8, R228 ;  /* 0x00000000e40872ca */ /* 0x000fe200000e0000 */
[----:B------:R-:W-:Y:S01]  /*7020*/  UMOV UR10, UR6 ;  /* 0x00000006000a7c82 */ /* 0x000fe20008000000 */
[----:B------:R-:W-:Y:S01]  /*7030*/  R2UR UR9, R229 ;  /* 0x00000000e50972ca */ /* 0x000fe200000e0000 */
[----:B------:R-:W-:-:S03]  /*7040*/  UMOV UR11, 0x40000040 ;  /* 0x40000040000b7882 */ /* 0x000fc60000000000 */
[----:B------:R-:W5:Y:S08]  /*7050*/  MUFU.EX2 R101, R101 ;  /* 0x0000006500657308 */ /* 0x000f700000000800 */
[----:B------:R-:W-:Y:S08]  /*7060*/  MUFU.EX2 R102, R102 ;  /* 0x0000006600667308 */ /* 0x000ff00000000800 */
[----:B------:R-:W5:Y:S08]  /*7070*/  MUFU.EX2 R103, R103 ;  /* 0x0000006700677308 */ /* 0x000f700000000800 */
        /* <DEDUP_REMOVED lines=16> */
[----:B------:R-:W-:Y:S07]  /*7180*/  HGMMA.64x128x16.F32.BF16 R24, gdesc[UR8], R24, gsb0 ;  /* 0x01e00000081879f0 */ /* 0x000fee0008001818 */
        /* <DEDUP_REMOVED lines=11> */
[----:B------:R-:W-:Y:S04]  /*7240*/  SHFL.IDX PT, R130, R223, R132, 0x1f ;  /* 0x00001f84df827589 */ /* 0x000fe800000e0000 */
[----:B------:R-:W1:Y:S04]  /*7250*/  SHFL.IDX PT, R128, R223, R5, 0x1f ;  /* 0x00001f05df807589 */ /* 0x000e6800000e0000 */
[----:B------:R-:W2:Y:S04]  /*7260*/  SHFL.IDX PT, R132, R223, R151, 0x1f ;  /* 0x00001f97df847589 */ /* 0x000ea800000e0000 */
[----:B------:R-:W-:Y:S04]  /*7270*/  SHFL.IDX PT, R136, R223, R148, 0x1f ;  /* 0x00001f94df887589 */ /* 0x000fe800000e0000 */
[----:B------:R-:W4:Y:S01]  /*7280*/  SHFL.IDX PT, R147, R223, R218, 0x1f ;  /* 0x00001fdadf937589 */ /* 0x000f2200000e0000 */
[----:B---3--:R-:W-:-:S03]  /*7290*/  FADD.FTZ R131, R28, -R137 ;  /* 0x800000891c837221 */ /* 0x008fc60000010000 */
[----:B------:R-:W3:Y:S01]  /*72a0*/  SHFL.IDX PT, R141, R226, R151, 0x1f ;  /* 0x00001f97e28d7589 */ /* 0x000ee200000e0000 */
[----:B------:R2:W5:Y:S03]  /*72b0*/  MUFU.EX2 R28, R134 ;  /* 0x00000086001c7308 */ /* 0x0005660000000800 */
[----:B------:R-:W5:Y:S01]  /*72c0*/  SHFL.IDX PT, R133, R223, R149, 0x1f ;  /* 0x00001f95df857589 */ /* 0x000f6200000e0000 */
[--C-:B-1----:R-:W-:Y:S01]  /*72d0*/  FADD.FTZ R24, R24, -R128.reuse ;  /* 0x8000008018187221 */ /* 0x102fe20000010000 */
[----:B------:R-:W-:Y:S01]  /*72e0*/  FADD.FTZ R26, R26, -R128 ;  /* 0x800000801a1a7221 */ /* 0x000fe20000010000 */
[----:B------:R-:W-:Y:S01]  /*72f0*/  FADD.FTZ R128, R25, -R130 ;  /* 0x8000008219807221 */ /* 0x000fe20000010000 */
[----:B------:R-:W-:Y:S01]  /*7300*/  FADD.FTZ R25, R30, -R137 ;  /* 0x800000891e197221 */ /* 0x000fe20000010000 */
[----:B--2---:R-:W-:Y:S01]  /*7310*/  FADD.FTZ R134, R29, -R132 ;  /* 0x800000841d867221 */ /* 0x004fe20000010000 */
[----:B------:R-:W1:Y:S01]  /*7320*/  SHFL.IDX PT, R143, R226, R150, 0x1f ;  /* 0x00001f96e28f7589 */ /* 0x000e6200000e0000 */
[----:B------:R2:W-:Y:S01]  /*7330*/  MUFU.EX2 R29, R135 ;  /* 0x00000087001d7308 */ /* 0x0005e20000000800 */
[----:B------:R-:W-:Y:S01]  /*7340*/  FADD.FTZ R130, R27, -R130 ;  /* 0x800000821b827221 */ /* 0x000fe20000010000 */
[----:B------:R-:W-:Y:S01]  /*7350*/  FADD.FTZ R27, R31, -R132 ;  /* 0x800000841f1b7221 */ /* 0x000fe20000010000 */
[----:B------:R-:W1:Y:S01]  /*7360*/  SHFL.IDX PT, R140, R226, R218, 0x1f ;  /* 0x00001fdae28c7589 */ /* 0x000e6200000e0000 */
[--C-:B----4-:R-:W-:Y:S01]  /*7370*/  FADD.FTZ R137, R36, -R147.reuse ;  /* 0x8000009324897221 */ /* 0x110fe20000010000 */
[----:B------:R-:W-:-:S03]  /*7380*/  FADD.FTZ R38, R38, -R147 ;  /* 0x8000009326267221 */ /* 0x000fc60000010000 */
[----:B------:R4:W4:Y:S01]  /*7390*/  MUFU.EX2 R30, R139 ;  /* 0x0000008b001e7308 */ /* 0x0009220000000800 */
[--C-:B--2---:R-:W-:Y:S01]  /*73a0*/  FADD.FTZ R135, R33, -R136.reuse ;  /* 0x8000008821877221 */ /* 0x104fe20000010000 */
[----:B------:R-:W-:Y:S01]  /*73b0*/  FADD.FTZ R136, R35, -R136 ;  /* 0x8000008823887221 */ /* 0x000fe20000010000 */
[----:B------:R-:W-:Y:S01]  /*73c0*/  SHFL.IDX PT, R147, R224, R151, 0x1f ;  /* 0x00001f97e0937589 */ /* 0x000fe200000e0000 */
[--C-:B---3--:R-:W-:Y:S01]  /*73d0*/  FADD.FTZ R45, R45, -R141.reuse ;  /* 0x8000008d2d2d7221 */ /* 0x108fe20000010000 */
[----:B------:R-:W-:Y:S02]  /*73e0*/  FADD.FTZ R47, R47, -R141 ;  /* 0x8000008d2f2f7221 */ /* 0x000fe40000010000 */
[----:B------:R2:W3:Y:S01]  /*73f0*/  SHFL.IDX PT, R35, R225, R151, 0x1f ;  /* 0x00001f97e1237589 */ /* 0x0004e200000e0000 */
[--C-:B-----5:R-:W-:Y:S01]  /*7400*/  FADD.FTZ R132, R32, -R133.reuse ;  /* 0x8000008520847221 */ /* 0x120fe20000010000 */
[----:B------:R-:W-:Y:S01]  /*7410*/  FADD.FTZ R133, R34, -R133 ;  /* 0x8000008522857221 */ /* 0x000fe20000010000 */
[----:B------:R-:W5:Y:S01]  /*7420*/  MUFU.EX2 R31, R138 ;  /* 0x0000008a001f7308 */ /* 0x000f620000000800 */
[----:B------:R-:W5:Y:S04]  /*7430*/  SHFL.IDX PT, R32, R226, R148, 0x1f ;  /* 0x00001f94e2207589 */ /* 0x000f6800000e0000 */
[----:B------:R-:W5:Y:S01]  /*7440*/  SHFL.IDX PT, R145, R226, R5, 0x1f ;  /* 0x00001f05e2917589 */ /* 0x000f6200000e0000 */
[--C-:B-1----:R-:W-:Y:S01]  /*7450*/  FADD.FTZ R44, R44, -R143.reuse ;  /* 0x8000008f2c2c7221 */ /* 0x102fe20000010000 */
[----:B------:R-:W-:-:S02]  /*7460*/  FADD.FTZ R46, R46, -R143 ;  /* 0x8000008f2e2e7221 */ /* 0x000fc40000010000 */
[----:B--2---:R-:W2:Y:S01]  /*7470*/  LDL R151, [R1+0x1c] ;  /* 0x00001c0001977983 */ /* 0x004ea20000100800 */
[--C-:B------:R-:W-:Y:S01]  /*7480*/  FADD.FTZ R52, R52, -R140.reuse ;  /* 0x8000008c34347221 */ /* 0x100fe20000010000 */
[----:B------:R-:W-:Y:S02]  /*7490*/  FADD.FTZ R54, R54, -R140 ;  /* 0x8000008c36367221 */ /* 0x000fe40000010000 */
[----:B------:R-:W1:Y:S04]  /*74a0*/  SHFL.IDX PT, R142, R226, R149, 0x1f ;  /* 0x00001f95e28e7589 */ /* 0x000e6800000e0000 */
[----:B----4-:R-:W4:Y:S04]  /*74b0*/  SHFL.IDX PT, R139, R225, R5, 0x1f ;  /* 0x00001f05e18b7589 */ /* 0x010f2800000e0000 */
[----:B------:R-:W4:Y:S01]  /*74c0*/  SHFL.IDX PT, R146, R223, R227, 0x1f ;  /* 0x00001fe3df927589 */ /* 0x000f2200000e0000 */
[--C-:B---3--:R-:W-:Y:S01]  /*74d0*/  FADD.FTZ R61, R61, -R35.reuse ;  /* 0x800000233d3d7221 */ /* 0x108fe20000010000 */
[----:B------:R-:W-:-:S02]  /*74e0*/  FADD.FTZ R63, R63, -R35 ;  /* 0x800000233f3f7221 */ /* 0x000fc40000010000 */
[----:B------:R-:W3:Y:S01]  /*74f0*/  SHFL.IDX PT, R141, R225, R150, 0x1f ;  /* 0x00001f96e18d7589 */ /* 0x000ee200000e0000 */
[--C-:B-----5:R-:W-:Y:S01]  /*7500*/  FADD.FTZ R49, R49, -R32.reuse ;  /* 0x8000002031317221 */ /* 0x120fe20000010000 */
[----:B------:R-:W-:Y:S01]  /*7510*/  FADD.FTZ R51, R51, -R32 ;  /* 0x8000002033337221 */ /* 0x000fe20000010000 */
[----:B------:R-:W-:Y:S01]  /*7520*/  MUFU.EX2 R35, R125 ;  /* 0x0000007d00237308 */ /* 0x000fe20000000800 */
[----:B------:R-:W-:Y:S01]  /*7530*/  SHFL.IDX PT, R143, R224, R149, 0x1f ;  /* 0x00001f95e08f7589 */ /* 0x000fe200000e0000 */
[--C-:B------:R-:W-:Y:S01]  /*7540*/  FADD.FTZ R40, R40, -R145.reuse ;  /* 0x8000009128287221 */ /* 0x100fe20000010000 */
[----:B------:R-:W-:Y:S02]  /*7550*/  FADD.FTZ R42, R42, -R145 ;  /* 0x800000912a2a7221 */ /* 0x000fe40000010000 */
[----:B------:R-:W5:Y:S03]  /*7560*/  SHFL.IDX PT, R34, R225, R216, 0x1f ;  /* 0x00001fd8e1227589 */ /* 0x000f6600000e0000 */
[----:B------:R3:W5:Y:S01]  /*7570*/  MUFU.EX2 R32, R129 ;  /* 0x0000008100207308 */ /* 0x0007620000000800 */
[--C-:B-1----:R-:W-:Y:S01]  /*7580*/  FADD.FTZ R48, R48, -R142.reuse ;  /* 0x8000008e30307221 */ /* 0x102fe20000010000 */
[----:B------:R-:W-:Y:S01]  /*7590*/  FADD.FTZ R50, R50, -R142 ;  /* 0x8000008e32327221 */ /* 0x000fe20000010000 */
[----:B------:R-:W1:Y:S01]  /*75a0*/  SHFL.IDX PT, R140, R225, R149, 0x1f ;  /* 0x00001f95e18c7589 */ /* 0x000e6200000e0000 */
[--C-:B----4-:R-:W-:Y:S01]  /*75b0*/  FADD.FTZ R56, R56, -R139.reuse ;  /* 0x8000008b38387221 */ /* 0x110fe20000010000 */
[----:B------:R-:W-:-:S02]  /*75c0*/  FADD.FTZ R58, R58, -R139 ;  /* 0x8000008b3a3a7221 */ /* 0x000fc40000010000 */
[----:B------:R-:W-:Y:S01]  /*75d0*/  SHFL.IDX PT, R142, R224, R150, 0x1f ;  /* 0x00001f96e08e7589 */ /* 0x000fe200000e0000 */
[----:B------:R-:W-:-:S03]  /*75e0*/  FADD.FTZ R37, R37, -R146 ;  /* 0x8000009225257221 */ /* 0x000fc60000010000 */
[----:B------:R-:W-:Y:S01]  /*75f0*/  SHFL.IDX PT, R144, R226, R216, 0x1f ;  /* 0x00001fd8e2907589 */ /* 0x000fe200000e0000 */
[----:B------:R-:W-:Y:S01]  /*7600*/  FMUL.FTZ R25, R10, R25 ;  /* 0x000000190a197220 */ /* 0x000fe20000410000 */
[--C-:B---3--:R-:W-:Y:S01]  /*7610*/  FADD.FTZ R60, R60, -R141.reuse ;  /* 0x8000008d3c3c7221 */ /* 0x108fe20000010000 */
[----:B------:R-:W-:Y:S01]  /*7620*/  FADD.FTZ R62, R62, -R141 ;  /* 0x8000008d3e3e7221 */ /* 0x000fe20000010000 */
[----:B------:R-:W-:Y:S01]  /*7630*/  SHFL.IDX PT, R129, R224, R5, 0x1f ;  /* 0x00001f05e0817589 */ /* 0x000fe200000e0000 */
[----:B------:R-:W-:Y:S01]  /*7640*/  FMUL.FTZ R27, R12, R27 ;  /* 0x0000001b0c1b7220 */ /* 0x000fe20000410000 */
[----:B------:R-:W-:Y:S01]  /*7650*/  FMUL.FTZ R26, R7, R26 ;  /* 0x0000001a071a7220 */ /* 0x000fe20000410000 */
[----:B------:R-:W-:Y:S01]  /*7660*/  MUFU.EX2 R123, R123 ;  /* 0x0000007b007b7308 */ /* 0x000fe20000000800 */
[----:B------:R-:W-:Y:S01]  /*7670*/  SHFL.IDX PT, R139, R224, R216, 0x1f ;  /* 0x00001fd8e08b7589 */ /* 0x000fe200000e0000 */
[----:B------:R-:W-:Y:S01]  /*7680*/  FADD.FTZ R39, R39, -R146 ;  /* 0x8000009227277221 */ /* 0x000fe20000010000 */
[--C-:B-----5:R-:W-:Y:S01]  /*7690*/  FADD.FTZ R57, R57, -R34.reuse ;  /* 0x8000002239397221 */ /* 0x120fe20000010000 */
[----:B------:R-:W-:Y:S01]  /*76a0*/  FADD.FTZ R59, R59, -R34 ;  /* 0x800000223b3b7221 */ /* 0x000fe20000010000 */
[----:B------:R-:W-:Y:S04]  /*76b0*/  SHFL.IDX PT, R145, R224, R148, 0x1f ;  /* 0x00001f94e0917589 */ /* 0x000fe800000e0000 */
[----:B------:R-:W-:Y:S04]  /*76c0*/  SHFL.IDX PT, R149, R224, R218, 0x1f ;  /* 0x00001fdae0957589 */ /* 0x000fe800000e0000 */
[----:B------:R-:W3:Y:S04]  /*76d0*/  SHFL.IDX PT, R33, R226, R227, 0x1f ;  /* 0x00001fe3e2217589 */ /* 0x000ee800000e0000 */
[----:B------:R-:W4:Y:S04]  /*76e0*/  SHFL.IDX PT, R138, R225, R148, 0x1f ;  /* 0x00001f94e18a7589 */ /* 0x000f2800000e0000 */
[----:B------:R-:W5:Y:S01]  /*76f0*/  SHFL.IDX PT, R36, R225, R218, 0x1f ;  /* 0x00001fdae1247589 */ /* 0x000f6200000e0000 */
[----:B------:R-:W-:Y:S01]  /*7700*/  FADD.FTZ R141, R80, -R143 ;  /* 0x8000008f508d7221 */ /* 0x000fe20000010000 */
[----:B------:R5:W5:Y:S01]  /*7710*/  MUFU.EX2 R34, R126 ;  /* 0x0000007e00227308 */ /* 0x000b620000000800 */
[----:B------:R-:W-:Y:S01]  /*7720*/  FMUL.FTZ R37, R19, R37 ;  /* 0x0000002513257220 */ /* 0x000fe20000410000 */
[----:B------:R-:W5:Y:S01]  /*7730*/  SHFL.IDX PT, R224, R224, R227, 0x1f ;  /* 0x00001fe3e0e07589 */ /* 0x000f6200000e0000 */
[--C-:B-1----:R-:W-:Y:S01]  /*7740*/  FADD.FTZ R66, R66, -R140.reuse ;  /* 0x8000008c42427221 */ /* 0x102fe20000010000 */
[----:B------:R-:W-:-:S04]  /*7750*/  FADD.FTZ R64, R64, -R140 ;  /* 0x8000008c40407221 */ /* 0x000fc80000010000 */
[----:B------:R-:W-:Y:S01]  /*7760*/  MUFU.EX2 R122, R122 ;  /* 0x0000007a007a7308 */ /* 0x000fe20000000800 */
[----:B------:R-:W1:Y:S01]  /*7770*/  SHFL.IDX PT, R225, R225, R227, 0x1f ;  /* 0x00001fe3e1e17589 */ /* 0x000e6200000e0000 */
[----:B------:R-:W-:Y:S01]  /*7780*/  FADD.FTZ R143, R82, -R143 ;  /* 0x8000008f528f7221 */ /* 0x000fe20000010000 */
[----:B------:R-:W-:-:S05]  /*7790*/  FMUL.FTZ R82, R17, R137 ;  /* 0x0000008911527220 */ /* 0x000fca0000410000 */
[----:B------:R-:W-:Y:S01]  /*77a0*/  MUFU.EX2 R121, R121 ;  /* 0x0000007900797308 */ /* 0x000fe20000000800 */
[--C-:B---3--:R-:W-:Y:S01]  /*77b0*/  FADD.FTZ R53, R53, -R33.reuse ;  /* 0x8000002135357221 */ /* 0x108fe20000010000 */
[----:B------:R-:W-:Y:S01]  /*77c0*/  FADD.FTZ R55, R55, -R33 ;  /* 0x8000002137377221 */ /* 0x000fe20000010000 */
[--C-:B----4-:R-:W-:Y:S01]  /*77d0*/  FADD.FTZ R125, R67, -R138.reuse ;  /* 0x8000008a437d7221 */ /* 0x110fe20000010000 */
[----:B------:R-:W-:Y:S01]  /*77e0*/  FADD.FTZ R65, R65, -R138 ;  /* 0x8000008a41417221 */ /* 0x000fe20000010000 */
[----:B------:R-:W-:Y:S01]  /*77f0*/  F2FP.BF16.F32.PACK_AB R82, R37, R82 ;  /* 0x000000522552723e */ /* 0x000fe200000010ff */
[--C-:B-----5:R-:W-:Y:S01]  /*7800*/  FADD.FTZ R126, R68, -R36.reuse ;  /* 0x80000024447e7221 */ /* 0x120fe20000010000 */
[----:B------:R-:W-:Y:S01]  /*7810*/  FADD.FTZ R67, R70, -R36 ;  /* 0x8000002446437221 */ /* 0x000fe20000010000 */
[----:B------:R3:W4:Y:S01]  /*7820*/  MUFU.EX2 R33, R127 ;  /* 0x0000007f00217308 */ /* 0x0007220000000800 */
[----:B------:R-:W-:Y:S01]  /*7830*/  FMUL.FTZ R38, R18, R38 ;  /* 0x0000002612267220 */ /* 0x000fe20000410000 */
[--C-:B------:R-:W-:Y:S01]  /*7840*/  FADD.FTZ R150, R85, -R224.reuse ;  /* 0x800000e055967221 */ /* 0x100fe20000010000 */
[----:B------:R-:W-:Y:S01]  /*7850*/  FMUL.FTZ R85, R8, R130 ;  /* 0x0000008208557220 */ /* 0x000fe20000410000 */
[----:B------:R-:W-:Y:S01]  /*7860*/  FADD.FTZ R224, R87, -R224 ;  /* 0x800000e057e07221 */ /* 0x000fe20000010000 */
[----:B------:R-:W-:-:S03]  /*7870*/  F2FP.BF16.F32.PACK_AB R87, R27, R25 ;  /* 0x000000191b57723e */ /* 0x000fc600000010ff */
[----:B------:R-:W-:Y:S01]  /*7880*/  MUFU.EX2 R120, R120 ;  /* 0x0000007800787308 */ /* 0x000fe20000000800 */
[----:B-1----:R-:W-:Y:S01]  /*7890*/  FADD.FTZ R70, R69, -R225 ;  /* 0x800000e145467221 */ /* 0x002fe20000010000 */
[----:B------:R-:W-:Y:S01]  /*78a0*/  FMUL.FTZ R25, R111, R65 ;  /* 0x000000416f197220 */ /* 0x000fe20000410000 */
[----:B------:R-:W-:Y:S01]  /*78b0*/  F2FP.BF16.F32.PACK_AB R85, R85, R26 ;  /* 0x0000001a5555723e */ /* 0x000fe200000010ff */
[----:B------:R-:W-:-:S04]  /*78c0*/  FMUL.FTZ R65, R110, R66 ;  /* 0x000000426e417220 */ /* 0x000fc80000410000 */
[----:B------:R-:W-:Y:S01]  /*78d0*/  MUFU.EX2 R119, R119 ;  /* 0x0000007700777308 */ /* 0x000fe20000000800 */
[----:B------:R-:W-:Y:S01]  /*78e0*/  FMUL.FTZ R39, R20, R39 ;  /* 0x0000002714277220 */ /* 0x000fe20000410000 */
[----:B------:R-:W-:Y:S01]  /*78f0*/  FMUL.FTZ R60, R105, R60 ;  /* 0x0000003c693c7220 */ /* 0x000fe20000410000 */
[----:B------:R-:W-:-:S05]  /*7900*/  FMUL.FTZ R61, R107, R61 ;  /* 0x0000003d6b3d7220 */ /* 0x000fca0000410000 */
[----:B------:R-:W-:Y:S01]  /*7910*/  MUFU.EX2 R118, R118 ;  /* 0x0000007600767308 */ /* 0x000fe20000000800 */
[----:B------:R-:W-:Y:S01]  /*7920*/  FMUL.FTZ R62, R106, R62 ;  /* 0x0000003e6a3e7220 */ /* 0x000fe20000410000 */
[----:B------:R-:W-:Y:S01]  /*7930*/  FMUL.FTZ R63, R108, R63 ;  /* 0x0000003f6c3f7220 */ /* 0x000fe20000410000 */
[----:B------:R-:W-:Y:S01]  /*7940*/  FMUL.FTZ R64, R109, R64 ;  /* 0x000000406d407220 */ /* 0x000fe20000410000 */
[--C-:B------:R-:W-:Y:S01]  /*7950*/  FADD.FTZ R41, R41, -R144.reuse ;  /* 0x8000009029297221 */ /* 0x100fe20000010000 */
[----:B------:R-:W-:-:S03]  /*7960*/  FADD.FTZ R43, R43, -R144 ;  /* 0x800000902b2b7221 */ /* 0x000fc60000010000 */
[----:B------:R1:W5:Y:S01]  /*7970*/  MUFU.EX2 R36, R124 ;  /* 0x0000007c00247308 */ /* 0x0003620000000800 */
[----:B------:R-:W-:Y:S01]  /*7980*/  FMUL.FTZ R26, R112, R125 ;  /* 0x0000007d701a7220 */ /* 0x000fe20000410000 */
[----:B------:R-:W-:Y:S01]  /*7990*/  FMUL.FTZ R66, R113, R126 ;  /* 0x0000007e71427220 */ /* 0x000fe20000410000 */
[----:B------:R-:W-:-:S05]  /*79a0*/  FMUL.FTZ R27, R115, R70 ;  /* 0x00000046731b7220 */ /* 0x000fca0000410000 */
[----:B------:R-:W5:Y:S01]  /*79b0*/  MUFU.EX2 R37, R117 ;  /* 0x0000007500257308 */ /* 0x000f620000000800 */
[----:B---3--:R-:W-:Y:S01]  /*79c0*/  FADD.FTZ R127, R72, -R129 ;  /* 0x80000081487f7221 */ /* 0x008fe20000010000 */
[----:B------:R-:W-:Y:S01]  /*79d0*/  FADD.FTZ R138, R73, -R139 ;  /* 0x8000008b498a7221 */ /* 0x000fe20000010000 */
[----:B------:R-:W-:Y:S01]  /*79e0*/  FADD.FTZ R129, R74, -R129 ;  /* 0x800000814a817221 */ /* 0x000fe20000010000 */
[----:B------:R-:W-:Y:S01]  /*79f0*/  FADD.FTZ R139, R75, -R139 ;  /* 0x8000008b4b8b7221 */ /* 0x000fe20000010000 */
[--C-:B------:R-:W-:Y:S01]  /*7a00*/  FADD.FTZ R140, R76, -R142.reuse ;  /* 0x8000008e4c8c7221 */ /* 0x100fe20000010000 */
[----:B------:R-:W-:Y:S01]  /*7a10*/  FADD.FTZ R146, R77, -R147 ;  /* 0x800000934d927221 */ /* 0x000fe20000010000 */
[----:B------:R-:W-:Y:S01]  /*7a20*/  FADD.FTZ R144, R81, -R145 ;  /* 0x8000009151907221 */ /* 0x000fe20000010000 */
[----:B------:R-:W-:Y:S01]  /*7a30*/  FADD.FTZ R148, R84, -R149 ;  /* 0x8000009554947221 */ /* 0x000fe20000010000 */
[----:B-1----:R-:W-:Y:S01]  /*7a40*/  FADD.FTZ R124, R71, -R225 ;  /* 0x800000e1477c7221 */ /* 0x002fe20000010000 */
[----:B------:R-:W-:Y:S01]  /*7a50*/  FADD.FTZ R145, R83, -R145 ;  /* 0x8000009153917221 */ /* 0x000fe20000010000 */
[----:B------:R-:W-:Y:S01]  /*7a60*/  FADD.FTZ R149, R86, -R149 ;  /* 0x8000009556957221 */ /* 0x000fe20000010000 */
        /* <DEDUP_REMOVED lines=47> */
[----:B----4-:R-:W-:Y:S01]  /*7d60*/  FMUL.FTZ R63, R33, R142 ;  /* 0x0000008e213f7220 */ /* 0x010fe20000410000 */
[----:B------:R-:W-:Y:S01]  /*7d70*/  F2FP.BF16.F32.PACK_AB R81, R136, R81 ;  /* 0x000000518851723e */ /* 0x000fe200000010ff */
[----:B------:R-:W-:Y:S01]  /*7d80*/  FMUL.FTZ R38, R35, R147 ;  /* 0x0000009323267220 */ /* 0x000fe20000410000 */
[----:B------:R-:W-:Y:S01]  /*7d90*/  F2FP.BF16.F32.PACK_AB R68, R57, R56 ;  /* 0x000000383944723e */ /* 0x000fe200000010ff */
[----:B-----5:R-:W-:Y:S01]  /*7da0*/  FMUL.FTZ R56, R36, R141 ;  /* 0x0000008d24387220 */ /* 0x020fe20000410000 */
        /* <DEDUP_REMOVED lines=22> */
[----:B------:R-:W-:Y:S01]  /*7f10*/  UMOV UR6, UR4 ;  /* 0x0000000400067c82 */ /* 0x000fe20008000000 */
[----:B------:R-:W-:Y:S01]  /*7f20*/  F2FP.BF16.F32.PACK_AB R57, R26, R57 ;  /* 0x000000391a39723e */ /* 0x000fe200000010ff */
[----:B------:R-:W-:Y:S01]  /*7f30*/  UMOV UR7, 0x40000040 ;  /* 0x4000004000077882 */ /* 0x000fe20000000000 */
[----:B------:R-:W-:Y:S01]  /*7f40*/  F2FP.BF16.F32.PACK_AB R58, R27, R58 ;  /* 0x0000003a1b3a723e */ /* 0x000fe200000010ff */
[----:B------:R-:W3:Y:S01]  /*7f50*/  LDL R38, [R1+0x30] ;  /* 0x0000300001267983 */ /* 0x000ee20000100800 */
[----:B------:R-:W-:Y:S02]  /*7f60*/  F2FP.BF16.F32.PACK_AB R59, R224, R59 ;  /* 0x0000003be03b723e */ /* 0x000fe400000010ff */
[----:B------:R-:W-:Y:S02]  /*7f70*/  F2FP.BF16.F32.PACK_AB R24, R221, R219 ;  /* 0x000000dbdd18723e */ /* 0x000fe400000010ff */
[----:B------:R-:W-:-:S02]  /*7f80*/  F2FP.BF16.F32.PACK_AB R25, R8, R7 ;  /* 0x000000070819723e */ /* 0x000fc400000010ff */
[----:B------:R-:W-:Y:S02]  /*7f90*/  F2FP.BF16.F32.PACK_AB R26, R11, R9 ;  /* 0x000000090b1a723e */ /* 0x000fe400000010ff */
[----:B------:R-:W-:Y:S01]  /*7fa0*/  F2FP.BF16.F32.PACK_AB R27, R12, R10 ;  /* 0x0000000a0c1b723e */ /* 0x000fe200000010ff */
[----:B--2---:R-:W-:-:S04]  /*7fb0*/  IMAD R39, R0, 0x4000, R151 ;  /* 0x0000400000277824 */ /* 0x004fc800078e0297 */
[----:B------:R-:W-:-:S05]  /*7fc0*/  IMAD R39, R39, 0x2, R222 ;  /* 0x0000000227277824 */ /* 0x000fca00078e02de */
[----:B------:R-:W-:Y:S04]  /*7fd0*/  STSM.16.MT88.4 [R39+0x20c00], R84 ;  /* 0x020c005427007844 */ /* 0x000fe80000004200 */
[----:B------:R-:W-:Y:S04]  /*7fe0*/  STSM.16.MT88.4 [R39+0x21400], R80 ;  /* 0x0214005027007844 */ /* 0x000fe80000004200 */
[----:B------:R-:W-:Y:S04]  /*7ff0*/  STSM.16.MT88.4 [R39+0x21c00], R76 ;  /* 0x021c004c27007844 */ /* 0x000fe80000004200 */
[----:B------:R-:W-:Y:S04]  /*8000*/  STSM.16.MT88.4 [R39+0x22400], R72 ;  /* 0x0224004827007844 */ /* 0x000fe80000004200 */
[----:B------:R-:W-:Y:S04]  /*8010*/  STSM.16.MT88.4 [R39+0x22c00], R68 ;  /* 0x022c004427007844 */ /* 0x000fe80000004200 */
[----:B------:R-:W-:Y:S04]  /*8020*/  STSM.16.MT88.4 [R39+0x23400], R64 ;  /* 0x0234004027007844 */ /* 0x000fe80000004200 */
[----:B------:R-:W-:Y:S04]  /*8030*/  STSM.16.MT88.4 [R39+0x23c00], R60 ;  /* 0x023c003c27007844 */ /* 0x000fe80000004200 */
[----:B------:R1:W-:Y:S01]  /*8040*/  STSM.16.MT88.4 [R39+0x24400], R56 ;  /* 0x0244003827007844 */ /* 0x0003e20000004200 */
        /* <DEDUP_REMOVED lines=40> */
[----:B------:R-:W-:Y:S01]  /*82d0*/  F2FP.BF16.F32.PACK_AB R28, R30, R28 ;  /* 0x0000001c1e1c723e */ /* 0x000fe200000010ff */
[----:B------:R-:W-:Y:S02]  /*82e0*/  WARPGROUP.DEPBAR.LE gsb0, 0x0 ;  /* 0x00008000000079c5 */ /* 0x000fe40000010000 */
[----:B------:R-:W-:Y:S02]  /*82f0*/  F2FP.BF16.F32.PACK_AB R24, R111, R109 ;  /* 0x0000006d6f18723e */ /* 0x000fe400000010ff */
[----:B------:R-:W-:Y:S02]  /*8300*/  F2FP.BF16.F32.PACK_AB R25, R112, R110 ;  /* 0x0000006e7019723e */ /* 0x000fe400000010ff */
[----:B------:R-:W-:-:S02]  /*8310*/  F2FP.BF16.F32.PACK_AB R26, R115, R113 ;  /* 0x00000071731a723e */ /* 0x000fc400000010ff */
[----:B------:R-:W-:-:S04]  /*8320*/  F2FP.BF16.F32.PACK_AB R27, R116, R114 ;  /* 0x00000072741b723e */ /* 0x000fc800000010ff */
[----:B------:R-:W-:-:S06]  /*8330*/  WARPGROUP.ARRIVE ;  /* 0x00000000000079c5 */ /* 0x000fcc0000000000 */
[----:B------:R-:W-:Y:S01]  /*8340*/  HGMMA.64x64x16.F32.BF16 R184, R24, gdesc[UR4].tnspB, R184, gsb0 ;  /* 0x40e0000418b87df0 */ /* 0x000fe200080018b8 */
[----:B------:R-:W-:Y:S01]  /*8350*/  F2FP.BF16.F32.PACK_AB R29, R31, R29 ;  /* 0x0000001d1f1d723e */ /* 0x000fe200000010ff */
[----:B------:R-:W-:Y:S01]  /*8360*/  UIADD3 UR6, UR4, 0x300, URZ ;  /* 0x0000030004067890 */ /* 0x000fe2000fffe03f */
[----:B------:R-:W-:Y:S02]  /*8370*/  F2FP.BF16.F32.PACK_AB R30, R34, R32 ;  /* 0x00000020221e723e */ /* 0x000fe400000010ff */
[----:B------:R-:W-:Y:S01]  /*8380*/  F2FP.BF16.F32.PACK_AB R31, R35, R33 ;  /* 0x00000021231f723e */ /* 0x000fe200000010ff */
[----:B------:R-:W-:Y:S01]  /*8390*/  UMOV UR7, 0x40000040 ;  /* 0x4000004000077882 */ /* 0x000fe20000000000 */
[----:B------:R-:W-:Y:S01]  /*83a0*/  F2FP.BF16.F32.PACK_AB R116, R122, R36 ;  /* 0x000000247a74723e */ /* 0x000fe200000010ff */
[----:B------:R-:W-:Y:S02]  /*83b0*/  WARPGROUP.DEPBAR.LE gsb0, 0x0 ;  /* 0x00008000000079c5 */ /* 0x000fe40000010000 */
[----:B------:R-:W-:-:S06]  /*83c0*/  WARPGROUP.ARRIVE ;  /* 0x00000000000079c5 */ /* 0x000fcc0000000000 */
[----:B------:R-:W-:Y:S01]  /*83d0*/  HGMMA.64x64x16.F32.BF16 R184, R28, gdesc[UR4].tnspB, R184, gsb0 ;  /* 0x40e000041cb87df0 */ /* 0x000fe200080018b8 */
[----:B------:R-:W-:Y:S01]  /*83e0*/  F2FP.BF16.F32.PACK_AB R117, R121, R123 ;  /* 0x0000007b7975723e */ /* 0x000fe200000010ff */
[----:B------:R-:W-:Y:S01]  /*83f0*/  UIADD3 UR6, UR4, 0x380, URZ ;  /* 0x0000038004067890 */ /* 0x000fe2000fffe03f */
[----:B------:R-:W-:Y:S02]  /*8400*/  F2FP.BF16.F32.PACK_AB R118, R118, R120 ;  /* 0x000000787676723e */ /* 0x000fe400000010ff */
[----:B------:R-:W-:Y:S01]  /*8410*/  F2FP.BF16.F32.PACK_AB R119, R37, R119 ;  /* 0x000000772577723e */ /* 0x000fe200000010ff */
[----:B------:R-:W-:Y:S01]  /*8420*/  UMOV UR7, 0x40000040 ;  /* 0x4000004000077882 */ /* 0x000fe20000000000 */
[----:B------:R-:W-:Y:S02]  /*8430*/  WARPGROUP.DEPBAR.LE gsb0, 0x0 ;  /* 0x00008000000079c5 */ /* 0x000fe40000010000 */
[----:B------:R-:W-:-:S06]  /*8440*/  WARPGROUP.ARRIVE ;  /* 0x00000000000079c5 */ /* 0x000fcc0000000000 */
[----:B------:R-:W-:Y:S01]  /*8450*/  HGMMA.64x64x16.F32.BF16 R184, R116, gdesc[UR4].tnspB, R184, gsb0 ;  /* 0x40e0000474b87df0 */ /* 0x000fe200080018b8 */
[----:B------:R-:W-:Y:S01]  /*8460*/  R2UR UR5, R222 ;  /* 0x00000000de0572ca */ /* 0x000fe200000e0000 */
[----:B---3--:R-:W-:-:S05]  /*8470*/  IMAD R7, R0, 0x800, R38 ;  /* 0x0000080000077824 */ /* 0x008fca00078e0226 */
[----:B------:R-:W-:-:S07]  /*8480*/  R2UR UR8, R7 ;  /* 0x00000000070872ca */ /* 0x000fce00000e0000 */
[----:B------:R-:W-:-:S04]  /*8490*/  USHF.R.U32.HI UR5, URZ, 0x4, UR5 ;  /* 0x000000043f057899 */ /* 0x000fc80008011605 */
[----:B------:R-:W-:Y:S02]  /*84a0*/  ULOP3.LUT UR9, UR5, 0x3fff, URZ, 0xc0, !UPT ;  /* 0x00003fff05097892 */ /* 0x000fe4000f8ec03f */
[----:B------:R-:W-:Y:S01]  /*84b0*/  UMOV UR4, UR8 ;  /* 0x0000000800047c82 */ /* 0x000fe20008000000 */
[----:B------:R-:W-:Y:S01]  /*84c0*/  UMOV UR5, 0x40000040 ;  /* 0x4000004000057882 */ /* 0x000fe20000000000 */
[----:B------:R-:W-:-:S03]  /*84d0*/  UMOV UR7, 0x40000040 ;  /* 0x4000004000077882 */ /* 0x000fc60000000000 */
[----:B------:R-:W-:Y:S01]  /*84e0*/  UMOV UR6, UR9 ;  /* 0x0000000900067c82 */ /* 0x000fe20008000000 */
        /* <DEDUP_REMOVED lines=58> */
.L_x_1076:
[----:B------:R-:W-:Y:S01]  /*8890*/  IMAD R220, R0, 0x400, R220 ;  /* 0x0000040000dc7824 */ /* 0x000fe200078e02dc */
[----:B------:R-:W-:Y:S01]  /*88a0*/  UMOV UR7, 0x40000040 ;  /* 0x4000004000077882 */ /* 0x000fe20000000000 */
[----:B------:R-:W-:Y:S01]  /*88b0*/  VIADD R7, R6, 0x30c40 ;  /* 0x00030c4006077836 */ /* 0x000fe20000000000 */
[----:B------:R-:W1:Y:S02]  /*88c0*/  S2R R8, SR_TID.X ;  /* 0x0000000000087919 */ /* 0x000e640000002100 */
[----:B------:R-:W-:Y:S02]  /*88d0*/  R2UR UR4, R220 ;  /* 0x00000000dc0472ca */ /* 0x000fe400000e0000 */
[----:B------:R-:W-:-:S04]  /*88e0*/  PRMT R7, RZ, 0x654, R7 ;  /* 0x00000654ff077816 */ /* 0x000fc80000000007 */
[----:B------:R2:W-:Y:S01]  /*88f0*/  SYNCS.ARRIVE.TRANS64.RED.A1T0 RZ, [R7+URZ], RZ ;  /* 0x000000ff07ff79a7 */ /* 0x0005e2000810043f */
[----:B------:R-:W-:-:S06]  /*8900*/  WARPGROUP.ARRIVE ;  /* 0x00000000000079c5 */ /* 0x000fcc0000000000 */
[----:B------:R-:W-:Y:S02]  /*8910*/  UMOV UR6, UR4 ;  /* 0x0000000400067c82 */ /* 0x000fe40008000000 */
[----:B------:R-:W-:Y:S01]  /*8920*/  HGMMA.64x64x16.F32.BF16 R152, R84, gdesc[UR4].tnspB, R152, gsb0 ;  /* 0x40e0000454987df0 */ /* 0x000fe20008001898 */
[----:B------:R-:W-:Y:S01]  /*8930*/  UIADD3 UR6, UR4, 0x80, URZ ;  /* 0x0000008004067890 */ /* 0x000fe2000fffe03f */
[----:B------:R-:W-:Y:S01]  /*8940*/  UMOV UR7, 0x40000040 ;  /* 0x4000004000077882 */ /* 0x000fe20000000000 */
[----:B-1----:R-:W-:-:S05]  /*8950*/  SHF.R.U32.HI R8, RZ, 0x7, R8 ;  /* 0x00000007ff087819 */ /* 0x002fca0000011608 */
[----:B------:R-:W-:Y:S01]  /*8960*/  VIADD R8, R8, 0x9 ;  /* 0x0000000908087836 */ /* 0x000fe20000000000 */
        /* <DEDUP_REMOVED lines=36> */
[----:B-1----:R-:W1:Y:S01]  /*8bb0*/  S2R R8, SR_TID.X ;  /* 0x0000000000087919 */ /* 0x002e620000002100 */
[----:B------:R2:W-:Y:S04]  /*8bc0*/  STS.128 [R2+0x8000], R24 ;  /* 0x0080001802007388 */ /* 0x0005e80000000c00 */
[----:B------:R2:W-:Y:S04]  /*8bd0*/  STS.128 [R2+0x8800], R28 ;  /* 0x0088001c02007388 */ /* 0x0005e80000000c00 */
[----:B------:R2:W-:Y:S04]  /*8be0*/  STS.128 [R2+0x9000], R32 ;  /* 0x0090002002007388 */ /* 0x0005e80000000c00 */
[----:B------:R2:W-:Y:S04]  /*8bf0*/  STS.128 [R2+0x9800], R36 ;  /* 0x0098002402007388 */ /* 0x0005e80000000c00 */
[----:B------:R2:W-:Y:S01]  /*8c00*/  STS.128 [R2+0xa000], R40 ;  /* 0x00a0002802007388 */ /* 0x0005e20000000c00 */
[----:B-1----:R-:W-:-:S03]  /*8c10*/  SHF.R.U32.HI R8, RZ, 0x7, R8 ;  /* 0x00000007ff087819 */ /* 0x002fc60000011608 */
[----:B------:R2:W-:Y:S02]  /*8c20*/  STS.128 [R2+0xa800], R44 ;  /* 0x00a8002c02007388 */ /* 0x0005e40000000c00 */
[----:B------:R-:W-:Y:S02]  /*8c30*/  VIADD R8, R8, 0xc ;  /* 0x0000000c08087836 */ /* 0x000fe40000000000 */
        /* <DEDUP_REMOVED lines=8> */
[----:B-1----:R2:W-:Y:S06]  /*8cc0*/  BAR.ARV R8, 0xa0 ;  /* 0x000280080000751d */ /* 0x0025ec0000002000 */
[----:B------:R-:W-:Y:S05]  /*8cd0*/  @!P0 BRA `(.L_x_1077) ;  /* 0x0000000000048947 */ /* 0x000fea0003800000 */
[----:B------:R-:W-:Y:S01]  /*8ce0*/  BPT.TRAP 0x1 ;  /* 0x000000040000795c */ /* 0x000fe20000300000 */
.L_x_1077:
[----:B--2---:R-:W2:Y:S01]  /*8cf0*/  LDL R7, [R1+0x18] ;  /* 0x0000180001077983 */ /* 0x004ea20000100800 */
[----:B------:R-:W-:Y:S01]  /*8d00*/  UIADD3 UR38, UR38, 0x1, URZ ;  /* 0x0000000126267890 */ /* 0x000fe2000fffe03f */
[----:B------:R-:W-:Y:S02]  /*8d10*/  VIADD R0, R0, 0x1 ;  /* 0x0000000100007836 */ /* 0x000fe40000000000 */
[----:B------:R-:W-:-:S03]  /*8d20*/  VIADD R6, R6, 0x30c20 ;  /* 0x00030c2006067836 */ /* 0x000fc60000000000 */
[C---:B------:R-:W-:Y:S02]  /*8d30*/  ISETP.NE.AND P0, PT, R0.reuse, 0x2, PT ;  /* 0x000000020000780c */ /* 0x040fe40003f05270 */
[----:B------:R-:W-:Y:S02]  /*8d40*/  PRMT R6, RZ, 0x654, R6 ;  /* 0x00000654ff067816 */ /* 0x000fe40000000006 */
[----:B------:R-:W-:Y:S02]  /*8d50*/  SEL R0, R0, RZ, P0 ;  /* 0x000000ff00007207 */ /* 0x000fe40000000000 */
[----:B------:R3:W-:Y:S01]  /*8d60*/  SYNCS.ARRIVE.TRANS64.RED.A1T0 RZ, [R6+URZ], RZ ;  /* 0x000000ff06ff79a7 */ /* 0x0007e2000810043f */
[----:B--2---:R-:W-:Y:S02]  /*8d70*/  ISETP.LE.AND P1, PT, R7, UR38, PT ;  /* 0x0000002607007c0c */ /* 0x004fe4000bf23270 */
[----:B------:R-:W-:-:S04]  /*8d80*/  SEL R7, RZ, 0x1, P0 ;  /* 0x00000001ff077807 */ /* 0x000fc80000000000 */
[----:B------:R-:W-:-:S07]  /*8d90*/  LOP3.LUT R4, R4, R7, RZ, 0x3c, !PT ;  /* 0x0000000704047212 */ /* 0x000fce00078e3cff */
[----:B---3--:R-:W-:Y:S05]  /*8da0*/  @!P1 BRA `(.L_x_1078) ;  /* 0xffffffcc00789947 */ /* 0x008fea000383ffff */
.L_x_1067:
[----:B------:R-:W-:-:S06]  /*8db0*/  UISETP.GE.AND UP0, UPT, UR38, UR37, UPT ;  /* 0x000000252600728c */ /* 0x000fcc000bf06270 */
[----:B------:R-:W-:-:S13]  /*8dc0*/  PLOP3.LUT P0, PT, PT, PT, UP0, 0x80, 0x0 ;  /* 0x000000000000781c */ /* 0x000fda0003f0f008 */
[----:B------:R-:W-:Y:S05]  /*8dd0*/  @P0 BRA `(.L_x_1079) ;  /* 0x0000004000bc0947 */ /* 0x000fea0003800000 */
[----:B------:R-:W2:Y:S01]  /*8de0*/  LDL.LU R9, [R1+0x38] ;  /* 0x0000380001097983 */ /* 0x000ea20000300800 */
[----:B------:R-:W1:Y:S03]  /*8df0*/  LDC R20, c[0x0][0x290] ;  /* 0x0000a400ff147b82 */ /* 0x000e660000000800 */
[----:B------:R-:W3:Y:S04]  /*8e00*/  LDL R14, [R1+0x34] ;  /* 0x00003400010e7983 */ /* 0x000ee80000100800 */
[----:B------:R-:W3:Y:S01]  /*8e10*/  LDL.LU R13, [R1+0x3c] ;  /* 0x00003c00010d7983 */ /* 0x000ee20000300800 */
[----:B------:R-:W-:Y:S02]  /*8e20*/  IMAD R233, R233, 0x2000, R222 ;  /* 0x00002000e9e97824 */ /* 0x000fe400078e02de */
[----:B------:R-:W-:Y:S01]  /*8e30*/  IMAD.MOV.U32 R237, RZ, RZ, 0x40000040 ;  /* 0x40000040ffed7424 */ /* 0x000fe200078e00ff */
[----:B------:R-:W4:Y:S01]  /*8e40*/  S2R R5, SR_TID.X ;  /* 0x0000000000057919 */ /* 0x000f220000002100 */
[----:B------:R-:W-:-:S02]  /*8e50*/  IMAD.MOV.U32 R235, RZ, RZ, 0x40000040 ;  /* 0x40000040ffeb7424 */ /* 0x000fc400078e00ff */
[----:B------:R-:W-:Y:S01]  /*8e60*/  IMAD.MOV.U32 R231, RZ, RZ, 0x40000040 ;  /* 0x40000040ffe77424 */ /* 0x000fe200078e00ff */
[----:B------:R-:W5:Y:S01]  /*8e70*/  S2R R12, SR_TID.X ;  /* 0x00000000000c7919 */ /* 0x000f620000002100 */
[----:B------:R-:W1:Y:S01]  /*8e80*/  S2R R229, SR_CTAID.X ;  /* 0x0000000000e57919 */ /* 0x000e620000002500 */
[----:B----4-:R-:W-:Y:S02]  /*8e90*/  VIADD R5, R5, 0xffffff80 ;  /* 0xffffff8005057836 */ /* 0x010fe40000000000 */
[----:B-----5:R-:W-:-:S03]  /*8ea0*/  VIADD R15, R12, 0xffffff80 ;  /* 0xffffff800c0f7836 */ /* 0x020fc60000000000 */
[----:B------:R-:W-:Y:S01]  /*8eb0*/  SHF.R.S32.HI R6, RZ, 0x1f, R5 ;  /* 0x0000001fff067819 */ /* 0x000fe20000011405 */
[----:B------:R-:W-:-:S03]  /*8ec0*/  VIADD R16, R12, 0xffffff80 ;  /* 0xffffff800c107836 */ /* 0x000fc60000000000 */
[----:B------:R-:W-:Y:S02]  /*8ed0*/  LEA.HI R7, R6, R5, RZ, 0x5 ;  /* 0x0000000506077211 */ /* 0x000fe400078f28ff */
[----:B------:R-:W-:Y:S02]  /*8ee0*/  SHF.R.S32.HI R15, RZ, 0x1f, R15 ;  /* 0x0000001fff0f7819 */ /* 0x000fe4000001140f */
[----:B------:R-:W-:Y:S02]  /*8ef0*/  LOP3.LUT R8, R7, 0xffffffe0, RZ, 0xc0, !PT ;  /* 0xffffffe007087812 */ /* 0x000fe400078ec0ff */
[----:B------:R-:W-:-:S03]  /*8f00*/  LEA.HI R15, R15, R16, RZ, 0x7 ;  /* 0x000000100f0f7211 */ /* 0x000fc600078f38ff */
[----:B------:R-:W-:Y:S01]  /*8f10*/  IMAD.IADD R8, R5, 0x1, -R8 ;  /* 0x0000000105087824 */ /* 0x000fe200078e0a08 */
[----:B------:R-:W-:-:S04]  /*8f20*/  SHF.R.S32.HI R15, RZ, 0x7, R15 ;  /* 0x00000007ff0f7819 */ /* 0x000fc8000001140f */
[----:B------:R-:W-:Y:S02]  /*8f30*/  SHF.R.S32.HI R7, RZ, 0x1f, R8 ;  /* 0x0000001fff077819 */ /* 0x000fe40000011408 */
[--C-:B--2---:R-:W-:Y:S02]  /*8f40*/  SHF.R.S32.HI R11, RZ, 0x2, R9.reuse ;  /* 0x00000002ff0b7819 */ /* 0x104fe40000011409 */
[----:B------:R-:W-:Y:S02]  /*8f50*/  SHF.R.S32.HI R10, RZ, 0x1f, R9 ;  /* 0x0000001fff0a7819 */ /* 0x000fe40000011409 */
[CC--:B------:R-:W-:Y:S02]  /*8f60*/  LEA.HI R9, R7.reuse, R8.reuse, RZ, 0x3 ;  /* 0x0000000807097211 */ /* 0x0c0fe400078f18ff */
[----:B------:R-:W-:Y:S02]  /*8f70*/  LEA.HI R10, R10, R11, RZ, 0x3 ;  /* 0x0000000b0a0a7211 */ /* 0x000fe400078f18ff */
[----:B------:R-:W-:-:S02]  /*8f80*/  LEA.HI R7, R7, R8, RZ, 0x2 ;  /* 0x0000000807077211 */ /* 0x000fc400078f10ff */
[----:B------:R-:W-:Y:S02]  /*8f90*/  LOP3.LUT R12, R10, 0xfffffff8, RZ, 0xc0, !PT ;  /* 0xfffffff80a0c7812 */ /* 0x000fe400078ec0ff */
[--C-:B------:R-:W-:Y:S02]  /*8fa0*/  SHF.R.S32.HI R10, RZ, 0x3, R9.reuse ;  /* 0x00000003ff0a7819 */ /* 0x100fe40000011409 */
[----:B------:R-:W-:Y:S01]  /*8fb0*/  SHF.R.S32.HI R9, RZ, 0x1f, R9 ;  /* 0x0000001fff097819 */ /* 0x000fe20000011409 */
[----:B------:R-:W-:Y:S01]  /*8fc0*/  IMAD.IADD R12, R11, 0x1, -R12 ;  /* 0x000000010b0c7824 */ /* 0x000fe200078e0a0c */
[----:B------:R-:W-:Y:S02]  /*8fd0*/  SHF.R.S32.HI R8, RZ, 0x2, R7 ;  /* 0x00000002ff087819 */ /* 0x000fe40000011407 */
[----:B------:R-:W-:Y:S02]  /*8fe0*/  LEA.HI R9, R9, R10, RZ, 0x4 ;  /* 0x0000000a09097211 */ /* 0x000fe400078f20ff */
[----:B------:R-:W-:-:S02]  /*8ff0*/  LEA.HI R7, R7, R8, RZ, 0x1 ;  /* 0x0000000807077211 */ /* 0x000fc400078f08ff */
[----:B---3--:R-:W-:Y:S02]  /*9000*/  LEA.HI R13, R13, R14, RZ, 0x5 ;  /* 0x0000000e0d0d7211 */ /* 0x008fe400078f28ff */
[----:B------:R-:W-:Y:S02]  /*9010*/  LOP3.LUT R9, R9, 0x1ffffff0, RZ, 0xc0, !PT ;  /* 0x1ffffff009097812 */ /* 0x000fe400078ec0ff */
[----:B------:R-:W-:Y:S02]  /*9020*/  LEA.HI R14, R15, R15, RZ, 0x1 ;  /* 0x0000000f0f0e7211 */ /* 0x000fe400078f08ff */
[----:B------:R-:W-:Y:S01]  /*9030*/  LOP3.LUT R7, R7, 0xfffffffe, RZ, 0xc0, !PT ;  /* 0xfffffffe07077812 */ /* 0x000fe200078ec0ff */
[----:B------:R-:W-:Y:S01]  /*9040*/  IMAD.IADD R10, R10, 0x1, -R9 ;  /* 0x000000010a0a7824 */ /* 0x000fe200078e0a09 */
[----:B------:R-:W-:Y:S01]  /*9050*/  SHF.R.S32.HI R13, RZ, 0x5, R13 ;  /* 0x00000005ff0d7819 */ /* 0x000fe2000001140d */
[----:B------:R-:W-:Y:S01]  /*9060*/  VIADD R9, R8, 0x8 ;  /* 0x0000000808097836 */ /* 0x000fe20000000000 */
[----:B------:R-:W-:Y:S01]  /*9070*/  LOP3.LUT R14, R14, 0x3fffffe, RZ, 0xc0, !PT ;  /* 0x03fffffe0e0e7812 */ /* 0x000fe200078ec0ff */
[----:B------:R-:W-:-:S02]  /*9080*/  IMAD.IADD R7, R8, 0x1, -R7 ;  /* 0x0000000108077824 */ /* 0x000fc400078e0a07 */
[----:B------:R-:W-:Y:S01]  /*9090*/  IMAD R12, R13, 0x10, R12 ;  /* 0x000000100d0c7824 */ /* 0x000fe200078e020c */
[----:B------:R-:W-:Y:S01]  /*90a0*/  LEA.HI R13, R6, R5, RZ, 0x2 ;  /* 0x00000005060d7211 */ /* 0x000fe200078f10ff */
[----:B------:R-:W-:Y:S01]  /*90b0*/  IMAD.IADD R11, R15, 0x1, -R14 ;  /* 0x000000010f0b7824 */ /* 0x000fe200078e0a0e */
[----:B------:R-:W-:Y:S01]  /*90c0*/  LEA.HI R6, R9, R9, RZ, 0x1 ;  /* 0x0000000909067211 */ /* 0x000fe200078f08ff */
[----:B------:R-:W-:Y:S01]  /*90d0*/  IMAD R7, R10, 0x8, R7 ;  /* 0x000000080a077824 */ /* 0x000fe200078e0207 */
[----:B------:R-:W-:Y:S01]  /*90e0*/  LOP3.LUT R14, R13, 0xfffffffc, RZ, 0xc0, !PT ;  /* 0xfffffffc0d0e7812 */ /* 0x000fe200078ec0ff */
[----:B------:R-:W-:Y:S02]  /*90f0*/  VIADD R10, R8, 0x10 ;  /* 0x00000010080a7836 */ /* 0x000fe40000000000 */
[----:B------:R-:W-:Y:S01]  /*9100*/  IMAD R18, R11, 0x40, R12 ;  /* 0x000000400b127824 */ /* 0x000fe200078e020c */
[----:B------:R-:W-:Y:S01]  /*9110*/  LOP3.LUT R12, R6, 0xfffffffe, RZ, 0xc0, !PT ;  /* 0xfffffffe060c7812 */ /* 0x000fe200078ec0ff */
[----:B------:R-:W-:Y:S01]  /*9120*/  VIADD R13, R8, 0x18 ;  /* 0x00000018080d7836 */ /* 0x000fe20000000000 */
[----:B------:R2:W-:Y:S01]  /*9130*/  STL [R1+0x30], R7 ;  /* 0x0000300701007387 */ /* 0x0005e20000100800 */
[----:B------:R-:W-:Y:S01]  /*9140*/  LEA.HI R8, R10, R10, RZ, 0x1 ;  /* 0x0000000a0a087211 */ /* 0x000fe200078f08ff */
[----:B------:R-:W-:-:S02]  /*9150*/  IMAD.IADD R5, R5, 0x1, -R14 ;  /* 0x0000000105057824 */ /* 0x000fc400078e0a0e */
[----:B------:R-:W-:Y:S01]  /*9160*/  LEA.HI R14, R13, R13, RZ, 0x1 ;  /* 0x0000000d0d0e7211 */ /* 0x000fe200078f08ff */
[----:B------:R-:W-:Y:S01]  /*9170*/  IMAD.IADD R12, R9, 0x1, -R12 ;  /* 0x00000001090c7824 */ /* 0x000fe200078e0a0c */
[----:B------:R-:W-:Y:S02]  /*9180*/  LOP3.LUT R11, R8, 0xfffffffe, RZ, 0xc0, !PT ;  /* 0xfffffffe080b7812 */ /* 0x000fe400078ec0ff */
[----:B------:R-:W-:Y:S02]  /*9190*/  SHF.R.S32.HI R9, RZ, 0x1, R8 ;  /* 0x00000001ff097819 */ /* 0x000fe40000011408 */
[--C-:B--2---:R-:W-:Y:S01]  /*91a0*/  SHF.R.S32.HI R7, RZ, 0x1, R6.reuse ;  /* 0x00000001ff077819 */ /* 0x104fe20000011406 */
[----:B------:R-:W-:Y:S01]  /*91b0*/  IMAD.IADD R11, R10, 0x1, -R11 ;  /* 0x000000010a0b7824 */ /* 0x000fe200078e0a0b */
[----:B------:R-:W-:Y:S02]  /*91c0*/  SHF.R.S32.HI R6, RZ, 0x1f, R6 ;  /* 0x0000001fff067819 */ /* 0x000fe40000011406 */
[----:B------:R-:W-:-:S02]  /*91d0*/  SHF.R.S32.HI R8, RZ, 0x1f, R8 ;  /* 0x0000001fff087819 */ /* 0x000fc40000011408 */
[----:B------:R-:W-:Y:S02]  /*91e0*/  LEA.HI R6, R6, R7, RZ, 0x4 ;  /* 0x0000000706067211 */ /* 0x000fe400078f20ff */
[--C-:B------:R-:W-:Y:S02]  /*91f0*/  SHF.R.S32.HI R15, RZ, 0x1, R14.reuse ;  /* 0x00000001ff0f7819 */ /* 0x100fe4000001140e */
[----:B------:R-:W-:Y:S02]  /*9200*/  SHF.R.S32.HI R16, RZ, 0x1f, R14 ;  /* 0x0000001fff107819 */ /* 0x000fe4000001140e */
[----:B------:R-:W-:Y:S02]  /*9210*/  LOP3.LUT R6, R6, 0x1ffffff0, RZ, 0xc0, !PT ;  /* 0x1ffffff006067812 */ /* 0x000fe400078ec0ff */
[----:B------:R-:W-:Y:S02]  /*9220*/  LEA.HI R8, R8, R9, RZ, 0x4 ;  /* 0x0000000908087211 */ /* 0x000fe400078f20ff */
[----:B------:R-:W-:Y:S01]  /*9230*/  LEA.HI R16, R16, R15, RZ, 0x4 ;  /* 0x0000000f10107211 */ /* 0x000fe200078f20ff */
[----:B------:R-:W-:Y:S01]  /*9240*/  IMAD.IADD R7, R7, 0x1, -R6 ;  /* 0x0000000107077824 */ /* 0x000fe200078e0a06 */
[----:B------:R-:W-:-:S02]  /*9250*/  LOP3.LUT R8, R8, 0x1ffffff0, RZ, 0xc0, !PT ;  /* 0x1ffffff008087812 */ /* 0x000fc400078ec0ff */
[----:B------:R-:W-:Y:S01]  /*9260*/  LOP3.LUT R14, R14, 0xfffffffe, RZ, 0xc0, !PT ;  /* 0xfffffffe0e0e7812 */ /* 0x000fe200078ec0ff */
[----:B------:R-:W-:Y:S01]  /*9270*/  IMAD R6, R7, 0x8, R12 ;  /* 0x0000000807067824 */ /* 0x000fe200078e020c */
[----:B------:R-:W-:Y:S01]  /*9280*/  LOP3.LUT R16, R16, 0x1ffffff0, RZ, 0xc0, !PT ;  /* 0x1ffffff010107812 */ /* 0x000fe200078ec0ff */
[----:B------:R-:W-:Y:S02]  /*9290*/  IMAD.IADD R8, R9, 0x1, -R8 ;  /* 0x0000000109087824 */ /* 0x000fe400078e0a08 */
[----:B------:R-:W-:Y:S01]  /*92a0*/  IMAD.IADD R14, R13, 0x1, -R14 ;  /* 0x000000010d0e7824 */ /* 0x000fe200078e0a0e */
[----:B------:R2:W-:Y:S01]  /*92b0*/  STL [R1+0x2c], R6 ;  /* 0x00002c0601007387 */ /* 0x0005e20000100800 */
[----:B------:R-:W-:Y:S02]  /*92c0*/  IMAD.IADD R15, R15, 0x1, -R16 ;  /* 0x000000010f0f7824 */ /* 0x000fe400078e0a10 */
[----:B------:R-:W-:Y:S02]  /*92d0*/  IMAD R8, R8, 0x8, R11 ;  /* 0x0000000808087824 */ /* 0x000fe400078e020b */
[----:B-1----:R-:W-:-:S02]  /*92e0*/  IMAD R7, R229, -0x80, R20 ;  /* 0xffffff80e5077824 */ /* 0x002fc400078e0214 */
[----:B------:R-:W-:Y:S01]  /*92f0*/  IMAD.MOV.U32 R13, RZ, RZ, 0x40000040 ;  /* 0x40000040ff0d7424 */ /* 0x000fe200078e00ff */
[----:B------:R1:W-:Y:S01]  /*9300*/  STL [R1+0x28], R8 ;  /* 0x0000280801007387 */ /* 0x0003e20000100800 */
[----:B------:R-:W-:Y:S02]  /*9310*/  IMAD.MOV.U32 R11, RZ, RZ, 0x40000040 ;  /* 0x40000040ff0b7424 */ /* 0x000fe400078e00ff */
[----:B--2---:R-:W-:Y:S02]  /*9320*/  IMAD R6, R15, 0x8, R14 ;  /* 0x000000080f067824 */ /* 0x004fe400078e020e */
[----:B------:R-:W-:Y:S02]  /*9330*/  IMAD.MOV.U32 R9, RZ, RZ, 0x40000040 ;  /* 0x40000040ff097424 */ /* 0x000fe400078e00ff */
[----:B------:R-:W-:Y:S01]  /*9340*/  VIADD R15, R5, 0x8 ;  /* 0x00000008050f7836 */ /* 0x000fe20000000000 */
[----:B------:R2:W-:Y:S01]  /*9350*/  STL [R1+0x24], R6 ;  /* 0x0000240601007387 */ /* 0x0005e20000100800 */
[----:B------:R-:W-:-:S02]  /*9360*/  IMAD R229, R229, -0x80, -R18 ;  /* 0xffffff80e5e57824 */ /* 0x000fc400078e0a12 */
[----:B-1----:R-:W-:Y:S02]  /*9370*/  VIADD R8, R233, 0x20c00 ;  /* 0x00020c00e9087836 */ /* 0x002fe40000000000 */
[----:B------:R-:W-:-:S03]  /*9380*/  VIADD R15, R5, 0x14 ;  /* 0x00000014050f7836 */ /* 0x000fc60000000000 */
[----:B------:R-:W-:Y:S01]  /*9390*/  SHF.R.U32.HI R8, RZ, 0x4, R8 ;  /* 0x00000004ff087819 */ /* 0x000fe20000011608 */
[----:B--2---:R-:W-:Y:S02]  /*93a0*/  IMAD.IADD R6, R7, 0x1, -R18 ;  /* 0x0000000107067824 */ /* 0x004fe400078e0a12 */
[----:B------:R-:W-:Y:S01]  /*93b0*/  VIADD R7, R233, 0x4000 ;  /* 0x00004000e9077836 */ /* 0x000fe20000000000 */
[----:B------:R-:W-:Y:S02]  /*93c0*/  SHF.R.U32.HI R233, RZ, 0x4, R233 ;  /* 0x00000004ffe97819 */ /* 0x000fe400000116e9 */
[----:B------:R-:W-:Y:S02]  /*93d0*/  LOP3.LUT R8, R8, 0x3fff, RZ, 0xc0, !PT ;  /* 0x00003fff08087812 */ /* 0x000fe400078ec0ff */
[----:B------:R-:W-:Y:S02]  /*93e0*/  SHF.R.U32.HI R7, RZ, 0x4, R7 ;  /* 0x00000004ff077819 */ /* 0x000fe40000011607 */
[----:B------:R-:W-:-:S02]  /*93f0*/  LOP3.LUT R233, R233, 0x3fff, RZ, 0xc0, !PT ;  /* 0x00003fffe9e97812 */ /* 0x000fc400078ec0ff */
[----:B------:R-:W-:Y:S02]  /*9400*/  LOP3.LUT R7, R7, 0x3fff, RZ, 0xc0, !PT ;  /* 0x00003fff07077812 */ /* 0x000fe400078ec0ff */
[----:B------:R-:W-:Y:S02]  /*9410*/  LOP3.LUT R14, R233, 0x10000, RZ, 0xfc, !PT ;  /* 0x00010000e90e7812 */ /* 0x000fe400078efcff */
[----:B------:R-:W-:Y:S02]  /*9420*/  LOP3.LUT R233, R7, 0x10000, RZ, 0xfc, !PT ;  /* 0x0001000007e97812 */ /* 0x000fe400078efcff */
[----:B------:R-:W-:Y:S01]  /*9430*/  LOP3.LUT R7, R8, 0x10000, RZ, 0xfc, !PT ;  /* 0x0001000008077812 */ /* 0x000fe200078efcff */
[C---:B------:R-:W-:Y:S01]  /*9440*/  VIADD R12, R14.reuse, 0x2 ;  /* 0x000000020e0c7836 */ /* 0x040fe20000000000 */
[----:B------:R1:W-:Y:S01]  /*9450*/  STL [R1+0x18], R14 ;  /* 0x0000180e01007387 */ /* 0x0003e20000100800 */
[C---:B------:R-:W-:Y:S02]  /*9460*/  VIADD R10, R14.reuse, 0x4 ;  /* 0x000000040e0a7836 */ /* 0x040fe40000000000 */
[----:B------:R-:W-:Y:S01]  /*9470*/  VIADD R8, R14, 0x6 ;  /* 0x000000060e087836 */ /* 0x000fe20000000000 */
[----:B------:R2:W-:Y:S01]  /*9480*/  STL [R1+0x20], R7 ;  /* 0x0000200701007387 */ /* 0x0005e20000100800 */
[----:B------:R-:W-:-:S02]  /*9490*/  VIADD R236, R233, 0x2 ;  /* 0x00000002e9ec7836 */ /* 0x000fc40000000000 */
[C---:B------:R-:W-:Y:S01]  /*94a0*/  VIADD R234, R233.reuse, 0x4 ;  /* 0x00000004e9ea7836 */ /* 0x040fe20000000000 */
[----:B------:R3:W-:Y:S01]  /*94b0*/  STL.64 [R1+0x10], R12 ;  /* 0x0000100c01007387 */ /* 0x0007e20000100a00 */
[----:B------:R-:W-:Y:S02]  /*94c0*/  VIADD R230, R233, 0x6 ;  /* 0x00000006e9e67836 */ /* 0x000fe40000000000 */
[C---:B-1----:R-:W-:Y:S01]  /*94d0*/  VIADD R14, R5.reuse, 0xc ;  /* 0x0000000c050e7836 */ /* 0x042fe20000000000 */
[----:B------:R3:W-:Y:S01]  /*94e0*/  STL.64 [R1+0x8], R10 ;  /* 0x0000080a01007387 */ /* 0x0007e20000100a00 */
[C---:B------:R-:W-:Y:S02]  /*94f0*/  VIADD R14, R5.reuse, 0x18 ;  /* 0x00000018050e7836 */ /* 0x040fe40000000000 */
[C---:B--2---:R-:W-:Y:S01]  /*9500*/  VIADD R7, R5.reuse, 0x4 ;  /* 0x0000000405077836 */ /* 0x044fe20000000000 */
[----:B------:R3:W-:Y:S01]  /*9510*/  STL.64 [R1], R8 ;  /* 0x0000000801007387 */ /* 0x0007e20000100a00 */
[----:B------:R-:W-:-:S02]  /*9520*/  VIADD R7, R5, 0x10 ;  /* 0x0000001005077836 */ /* 0x000fc40000000000 */
[----:B------:R-:W-:-:S07]  /*9530*/  VIADD R7, R5, 0x1c ;  /* 0x0000001c05077836 */ /* 0x000fce0000000000 */
.L_x_1090:
[----:B------:R-:W-:Y:S01]  /*9540*/  IMAD.U32 R7, RZ, RZ, UR36 ;  /* 0x00000024ff077e24 */ /* 0x000fe2000f8e00ff */
[----:B------:R-:W-:Y:S05]  /*9550*/  YIELD ;  /* 0x0000000000007946 */ /* 0x000fea0003800000 */
[----:B------:R-:W-:-:S04]  /*9560*/  LOP3.LUT R7, R7, 0x1, RZ, 0xfc, !PT ;  /* 0x0000000107077812 */ /* 0x000fc800078efcff */
[----:B------:R-:W-:-:S13]  /*9570*/  ISETP.NE.AND P6, PT, R7, 0x3, PT ;  /* 0x000000030700780c */ /* 0x000fda0003fc5270 */
[----:B--2---:R-:W-:Y:S05]  /*9580*/  @!P6 BRA `(.L_x_1080) ;  /* 0x000000000004e947 */ /* 0x004fea0003800000 */
[----:B------:R-:W-:Y:S01]  /*9590*/  BPT.TRAP 0x1 ;  /* 0x000000040000795c */ /* 0x000fe20000300000 */
.L_x_1080:
[----:B------:R-:W-:Y:S01]  /*95a0*/  IMAD R7, R0, 0x8, R222 ;  /* 0x0000000800077824 */ /* 0x000fe200078e02de */
[----:B------:R-:W-:-:S04]  /*95b0*/  SHF.L.U32 R18, R4, 0x1f, RZ ;  /* 0x0000001f04127819 */ /* 0x000fc800000006ff */
[----:B------:R1:W2:Y:S01]  /*95c0*/  SYNCS.PHASECHK.TRANS64.TRYWAIT P0, [R7+URZ+0x30c10], R18 ;  /* 0x030c1012070075a7 */ /* 0x0002a2000800017f */
[----:B------:R-:W-:Y:S05]  /*95d0*/  @!P6 BRA `(.L_x_1081) ;  /* 0x000000000004e947 */ /* 0x000fea0003800000 */
[----:B------:R-:W-:Y:S01]  /*95e0*/  BPT.TRAP 0x1 ;  /* 0x000000040000795c */ /* 0x000fe20000300000 */
.L_x_1081:
[----:B---3--:R-:W-:-:S05]  /*95f0*/  VIADD R8, R222, 0x10000 ;  /* 0x00010000de087836 */ /* 0x008fca0000000000 */
[----:B------:R-:W-:-:S04]  /*9600*/  SHF.R.U32.HI R8, RZ, 0x4, R8 ;  /* 0x00000004ff087819 */ /* 0x000fc80000011608 */
[----:B------:R-:W-:-:S04]  /*9610*/  LOP3.LUT R8, R8, 0x3fff, RZ, 0xc0, !PT ;  /* 0x00003fff08087812 */ /* 0x000fc800078ec0ff */
[----:B------:R-:W-:Y:S01]  /*9620*/  LOP3.LUT R9, R8, 0x10000, RZ, 0xfc, !PT ;  /* 0x0001000008097812 */ /* 0x000fe200078efcff */
[----:B--2---:R-:W-:Y:S06]  /*9630*/  @P0 BRA `(.L_x_1082) ;  /* 0x0000000000080947 */ /* 0x004fec0003800000 */
[----:B------:R-:W2:Y:S02]  /*9640*/  SYNCS.PHASECHK.TRANS64.TRYWAIT P0, [R7+URZ+0x30c10], R18 ;  /* 0x030c1012070075a7 */ /* 0x000ea4000800017f */
[----:B--2---:R-:W-:Y:S05]  /*9650*/  @!P0 BRA `(.L_x_1083) ;  /* 0x0000007c00e48947 */ /* 0x004fea0003800000 */
.L_x_1082:
[----:B------:R-:W3:Y:S04]  /*9660*/  LDL R19, [R1+0x18] ;  /* 0x0000180001137983 */ /* 0x000ee80000100800 */
[----:B------:R-:W4:Y:S04]  /*9670*/  LDL.64 R20, [R1+0x10] ;  /* 0x0000100001147983 */ /* 0x000f280000100a00 */
[----:B------:R-:W5:Y:S01]  /*9680*/  LDL.64 R16, [R1+0x8] ;  /* 0x0000080001107983 */ /* 0x000f620000100a00 */
[----:B------:R-:W-:Y:S01]  /*9690*/  IMAD R9, R0, 0x400, R9 ;  /* 0x0000040000097824 */ /* 0x000fe200078e0209 */
[----:B------:R-:W-:Y:S05]  /*96a0*/  WARPSYNC.ALL ;  /* 0x0000000000007948 */ /* 0x000fea0003800000 */
[----:B------:R-:W-:Y:S01]  /*96b0*/  R2UR UR6, R9 ;  /* 0x00000000090672ca */ /* 0x000fe200000e0000 */
[----:B------:R-:W-:Y:S01]  /*96c0*/  WARPGROUP.ARRIVE ;  /* 0x00000000000079c5 */ /* 0x000fe20000000000 */
[----:B------:R-:W-:Y:S01]  /*96d0*/  UMOV UR5, 0x40000040 ;  /* 0x4000004000057882 */ /* 0x000fe20000000000 */
[----:B------:R-:W-:Y:S01]  /*96e0*/  UMOV UR7, 0x40000040 ;  /* 0x4000004000077882 */ /* 0x000fe20000000000 */
[----:B------:R-:W2:Y:S01]  /*96f0*/  LDL.64 R14, [R1] ;  /* 0x00000000010e7983 */ /* 0x000ea20000100a00 */
[----:B------:R-:W-:-:S03]  /*9700*/  UMOV UR11, 0x40000040 ;  /* 0x40000040000b7882 */ /* 0x000fc60000000000 */
[----:B------:R-:W5:Y:S04]  /*9710*/  LDL R10, [R1+0x30] ;  /* 0x00003000010a7983 */ /* 0x000f680000100800 */
        /* <DEDUP_REMOVED lines=9> */
[----:B------:R-:W-:Y:S01]  /*97b0*/  UMOV UR7, 0x40000040 ;  /* 0x4000004000077882 */ /* 0x000fe20000000000 */
[----:B--2---:R-:W-:-:S05]  /*97c0*/  R2UR UR5, R15 ;  /* 0x000000000f0572ca */ /* 0x004fca00000e0000 */
[----:B------:R-:W-:Y:S01]  /*97d0*/  UMOV UR10, UR4 ;  /* 0x00000004000a7c82 */ /* 0x000fe20008000000 */
[----:B------:R-:W-:Y:S01]  /*97e0*/  UIADD3 UR4, UR6, 0x4, URZ ;  /* 0x0000000406047890 */ /* 0x000fe2000fffe03f */
[C---:B-----5:R-:W-:Y:S01]  /*97f0*/  IMAD R10, R0.reuse, 0x80, R10 ;  /* 0x00000080000a7824 */ /* 0x060fe200078e020a */
[----:B------:R-:W-:Y:S01]  /*9800*/  UIADD3 UR6, UR6, 0x6, URZ ;  /* 0x0000000606067890 */ /* 0x000fe2000fffe03f */
[----:B------:R-:W-:Y:S02]  /*9810*/  IMAD R12, R0, 0x80, R12 ;  /* 0x00000080000c7824 */ /* 0x000fe400078e020c */
[C---:B------:R-:W-:Y:S02]  /*9820*/  IMAD R9, R3.reuse, 0x2, R10 ;  /* 0x0000000203097824 */ /* 0x040fe400078e020a */
[----:B------:R-:W-:Y:S02]  /*9830*/  IMAD R219, R3, 0x2, R12 ;  /* 0x0000000203db7824 */ /* 0x000fe400078e020c */
[----:B------:R-:W-:-:S02]  /*9840*/  IMAD R224, R9, 0x4, R216 ;  /* 0x0000000409e07824 */ /* 0x000fc400078e02d8 */
[C---:B------:R-:W-:Y:S02]  /*9850*/  IMAD R232, R219.reuse, 0x4, R222 ;  /* 0x00000004dbe87824 */ /* 0x040fe400078e02de */
        /* <DEDUP_REMOVED lines=9> */
[C---:B------:R-:W-:Y:S02]  /*98f0*/  IMAD R14, R0.reuse, 0x80, R13 ;  /* 0x00000080000e7824 */ /* 0x040fe400078e020d */
[----:B------:R-:W-:Y:S02]  /*9900*/  IMAD R16, R0, 0x80, R11 ;  /* 0x0000008000107824 */ /* 0x000fe400078e020b */
[----:B------:R-:W-:-:S02]  /*9910*/  IMAD R217, R3, 0x2, R14 ;  /* 0x0000000203d97824 */ /* 0x000fc400078e020e */
[----:B------:R-:W-:Y:S02]  /*9920*/  IMAD R11, R3, 0x2, R16 ;  /* 0x00000002030b7824 */ /* 0x000fe400078e0210 */
[--C-:B------:R-:W-:Y:S02]  /*9930*/  IMAD R16, R9, 0x4, R222.reuse ;  /* 0x0000000409107824 */ /* 0x100fe400078e02de */
[--C-:B------:R-:W-:Y:S02]  /*9940*/  IMAD R220, R217, 0x4, R222.reuse ;  /* 0x00000004d9dc7824 */ /* 0x100fe400078e02de */
[----:B------:R-:W-:Y:S02]  /*9950*/  IMAD R221, R11, 0x4, R222 ;  /* 0x000000040bdd7824 */ /* 0x000fe400078e02de */
[--C-:B------:R-:W-:Y:S02]  /*9960*/  IMAD R217, R217, 0x4, R216.reuse ;  /* 0x00000004d9d97824 */ /* 0x100fe400078e02d8 */
[----:B------:R-:W-:Y:S01]  /*9970*/  IMAD R216, R11, 0x4, R216 ;  /* 0x000000040bd87824 */ /* 0x000fe200078e02d8 */
[----:B------:R-:W-:-:S02]  /*9980*/  WARPGROUP.DEPBAR.LE gsb0, 0x0 ;  /* 0x00008000000079c5 */ /* 0x000fc40000010000 */
        /* <DEDUP_REMOVED lines=12> */
.L_x_1084:
[----:B------:R1:W1:Y:S01]  /*9a50*/  SYNCS.PHASECHK.TRANS64.TRYWAIT P0, [R7+URZ+0x30c30], R18 ;  /* 0x030c3012070075a7 */ /* 0x000262000800017f */
[----:B------:R-:W-:Y:S05]  /*9a60*/  @!P6 BRA `(.L_x_1085) ;  /* 0x000000000004e947 */ /* 0x000fea0003800000 */
[----:B------:R-:W-:Y:S01]  /*9a70*/  BPT.TRAP 0x1 ;  /* 0x000000040000795c */ /* 0x000fe20000300000 */
.L_x_1085:
        /* <DEDUP_REMOVED lines=8> */
.L_x_1086:
[----:B------:R-:W-:Y:S01]  /*9b00*/  R2UR UR4, R233 ;  /* 0x00000000e90472ca */ /* 0x000fe200000e0000 */
[----:B------:R-:W-:Y:S01]  /*9b10*/  WARPGROUP.ARRIVE ;  /* 0x00000000000079c5 */ /* 0x000fe20000000000 */
[----:B------:R-:W-:Y:S01]  /*9b20*/  R2UR UR6, R11 ;  /* 0x000000000b0672ca */ /* 0x000fe200000e0000 */
[----:B------:R-:W-:Y:S01]  /*9b30*/  UMOV UR5, 0x40000040 ;  /* 0x4000004000057882 */ /* 0x000fe20000000000 */
[----:B------:R-:W-:Y:S01]  /*9b40*/  UMOV UR7, 0x40000040 ;  /* 0x4000004000077882 */ /* 0x000fe20000000000 */
[----:B------:R-:W-:Y:S01]  /*9b50*/  R2UR UR12, R236 ;  /* 0x00000000ec0c72ca */ /* 0x000fe200000e0000 */
[----:B------:R-:W-:Y:S01]  /*9b60*/  UMOV UR15, 0x40000040 ;  /* 0x40000040000f7882 */ /* 0x000fe20000000000 */
[----:B------:R-:W-:Y:S01]  /*9b70*/  R2UR UR13, R237 ;  /* 0x00000000ed0d72ca */ /* 0x000fe200000e0000 */
[----:B------:R-:W1:Y:S01]  /*9b80*/  LDC.64 R10, c[0x0][0x748] ;  /* 0x0001d200ff0a7b82 */ /* 0x000e620000000a00 */
[----:B------:R-:W-:Y:S01]  /*9b90*/  VIADD R22, R5, 0x4 ;  /* 0x0000000405167836 */ /* 0x000fe20000000000 */
[C---:B------:R-:W-:Y:S01]  /*9ba0*/  ISETP.GT.AND P2, PT, R229.reuse, RZ, PT ;  /* 0x000000ffe500720c */ /* 0x040fe20003f44270 */
[----:B------:R-:W-:Y:S01]  /*9bb0*/  IMAD R9, R0, 0x400, R9 ;  /* 0x0000040000097824 */ /* 0x000fe200078e0209 */
[----:B------:R-:W-:Y:S01]  /*9bc0*/  ISETP.GT.AND P0, PT, R229, 0x8, PT ;  /* 0x00000008e500780c */ /* 0x000fe20003f04270 */
[----:B------:R-:W-:Y:S01]  /*9bd0*/  VIADD R20, R5, 0x1c ;  /* 0x0000001c05147836 */ /* 0x000fe20000000000 */
[C---:B------:R-:W-:Y:S01]  /*9be0*/  ISETP.GT.AND P1, PT, R6.reuse, RZ, PT ;  /* 0x000000ff0600720c */ /* 0x040fe20003f24270 */
[----:B------:R-:W-:Y:S01]  /*9bf0*/  HGMMA.64x128x16.F32.BF16 R24, gdesc[UR4], RZ, !UPT, gsb0 ;  /* 0x01e00000041879f0 */ /* 0x000fe2000c0018ff */
[----:B------:R-:W-:Y:S01]  /*9c00*/  ULDC UR4, c[0x0][0x280] ;  /* 0x0000a00000047ab9 */ /* 0x000fe20000000800 */
[----:B------:R-:W5:Y:S01]  /*9c10*/  LDC R13, c[0x0][0x74c] ;  /* 0x0001d300ff0d7b82 */ /* 0x000f620000000800 */
[----:B------:R-:W-:Y:S01]  /*9c20*/  ULEA UR4, UR38, -UR4, 0x7 ;  /* 0x8000000426047291 */ /* 0x000fe2000f8e383f */
[C---:B------:R-:W-:Y:S01]  /*9c30*/  ISETP.GT.AND P3, PT, R6.reuse, 0x8, PT ;  /* 0x000000080600780c */ /* 0x040fe20003f64270 */
[----:B------:R-:W-:Y:S01]  /*9c40*/  ULDC UR5, c[0x0][0x744] ;  /* 0x0001d10000057ab9 */ /* 0x000fe20000000800 */
[----:B------:R-:W-:Y:S01]  /*9c50*/  R2UR UR8, R9 ;  /* 0x00000000090872ca */ /* 0x000fe200000e0000 */
[----:B--2---:R-:W-:Y:S01]  /*9c60*/  SHFL.IDX PT, R23, R16, R20, 0x1f ;  /* 0x00001f1410177589 */ /* 0x004fe200000e0000 */
[----:B------:R-:W-:Y:S01]  /*9c70*/  VIADD R19, R5, 0x18 ;  /* 0x0000001805137836 */ /* 0x000fe20000000000 */
[----:B------:R-:W-:Y:S01]  /*9c80*/  LEA R12, R3, UR4, 0x1 ;  /* 0x00000004030c7c11 */ /* 0x000fe2000f8e08ff */
[----:B------:R-:W-:Y:S01]  /*9c90*/  UIADD3 UR4, UR6, 0x2, URZ ;  /* 0x0000000206047890 */ /* 0x000fe2000fffe03f */
[----:B------:R-:W-:Y:S03]  /*9ca0*/  SHFL.IDX PT, R9, R16, R5, 0x1f ;  /* 0x00001f0510097589 */ /* 0x000fe600000e0000 */
[----:B------:R-:W-:Y:S01]  /*9cb0*/  IMAD.IADD R12, R6, 0x1, R12 ;  /* 0x00000001060c7824 */ /* 0x000fe200078e020c */
[----:B------:R-:W-:Y:S02]  /*9cc0*/  SHFL.IDX PT, R19, R16, R19, 0x1f ;  /* 0x00001f1310137589 */ /* 0x000fe400000e0000 */
[----:B------:R-:W-:Y:S01]  /*9cd0*/  UMOV UR14, UR4 ;  /* 0x00000004000e7c82 */ /* 0x000fe20008000000 */
[----:B------:R-:W-:Y:S01]  /*9ce0*/  UIADD3 UR4, UR6, 0x4, URZ ;  /* 0x0000000406047890 */ /* 0x000fe2000fffe03f */
[----:B-1----:R-:W-:Y:S01]  /*9cf0*/  IADD3 R225, RZ, -R12, -R11 ;  /* 0x8000000cffe17210 */ /* 0x002fe20007ffe80b */
[C-C-:B------:R-:W-:Y:S01]  /*9d00*/  IMAD.IADD R226, R10.reuse, 0x1, -R12.reuse ;  /* 0x000000010ae27824 */ /* 0x140fe200078e0a0c */
[----:B------:R-:W1:Y:S01]  /*9d10*/  SHFL.IDX PT, R11, R16, R22, 0x1f ;  /* 0x00001f16100b7589 */ /* 0x000e6200000e0000 */
[----:B------:R-:W-:Y:S01]  /*9d20*/  IADD3 R218, R10, 0x8, -R12 ;  /* 0x000000080ada7810 */ /* 0x000fe20007ffe80c */
[----:B------:R-:W-:Y:S01]  /*9d30*/  UIADD3 UR6, UR6, 0x6, URZ ;  /* 0x0000000606067890 */ /* 0x000fe2000fffe03f */
[----:B------:R-:W-:-:S02]  /*9d40*/  SEL R225, R225, 0x80, P1 ;  /* 0x00000080e1e17807 */ /* 0x000fc40000800000 */
[----:B-----5:R-:W-:Y:S02]  /*9d50*/  IADD3 R13, -R13, 0x8, RZ ;  /* 0x000000080d0d7810 */ /* 0x020fe40007ffe1ff */
[----:B------:R-:W-:Y:S02]  /*9d60*/  SEL R226, R226, 0x80, !P2 ;  /* 0x00000080e2e27807 */ /* 0x000fe40005000000 */
[----:B------:R-:W-:Y:S01]  /*9d70*/  SEL R218, R218, 0x80, !P0 ;  /* 0x00000080dada7807 */ /* 0x000fe20004000000 */
[----:B------:R-:W-:Y:S01]  /*9d80*/  IMAD.IADD R223, R13, 0x1, -R12 ;  /* 0x000000010ddf7824 */ /* 0x000fe200078e0a0c */
[C---:B------:R-:W-:Y:S01]  /*9d90*/  ISETP.GE.AND P2, PT, R226.reuse, 0x1, PT ;  /* 0x00000001e200780c */ /* 0x040fe20003f46270 */
[----:B------:R-:W-:Y:S01]  /*9da0*/  VIADD R13, R5, 0x10 ;  /* 0x00000010050d7836 */ /* 0x000fe20000000000 */
[----:B------:R-:W-:Y:S02]  /*9db0*/  ISETP.GE.AND P1, PT, R226, RZ, PT ;  /* 0x000000ffe200720c */ /* 0x000fe40003f26270 */
[----:B------:R-:W-:-:S02]  /*9dc0*/  SEL R223, R223, 0x80, P3 ;  /* 0x00000080dfdf7807 */ /* 0x000fc40001800000 */
[----:B------:R-:W-:Y:S01]  /*9dd0*/  ISETP.GE.AND P0, PT, R218, 0x1, PT ;  /* 0x00000001da00780c */ /* 0x000fe20003f06270 */
[----:B------:R-:W-:Y:S01]  /*9de0*/  SHFL.IDX PT, R17, R16, R13, 0x1f ;  /* 0x00001f0d10117589 */ /* 0x000fe200000e0000 */
[C---:B------:R-:W-:Y:S02]  /*9df0*/  ISETP.GT.OR P2, PT, R225.reuse, 0x1, !P2 ;  /* 0x00000001e100780c */ /* 0x040fe40005744670 */
[----:B------:R-:W-:Y:S02]  /*9e00*/  ISETP.GT.OR P1, PT, R225, RZ, !P1 ;  /* 0x000000ffe100720c */ /* 0x000fe40004f24670 */
[----:B------:R-:W-:Y:S02]  /*9e10*/  ISETP.GT.OR P0, PT, R223, 0x1, !P0 ;  /* 0x00000001df00780c */ /* 0x000fe40004704670 */
[----:B------:R-:W-:Y:S01]  /*9e20*/  FSEL R227, R89, -INF , !P2 ;  /* 0xff80000059e37808 */ /* 0x000fe20005000000 */
[----:B------:R-:W-:Y:S01]  /*9e30*/  VIADD R89, R5, 0x8 ;  /* 0x0000000805597836 */ /* 0x000fe20000000000 */
[----:B------:R-:W-:-:S02]  /*9e40*/  FSEL R88, R88, -INF , !P1 ;  /* 0xff80000058587808 */ /* 0x000fc40004800000 */
[----:B------:R-:W-:Y:S01]  /*9e50*/  FSEL R91, R91, -INF , !P0 ;  /* 0xff8000005b5b7808 */ /* 0x000fe20004000000 */
[--C-:B-1----:R-:W-:Y:S01]  /*9e60*/  FFMA.FTZ R227, R227, UR5, -R11.reuse ;  /* 0x00000005e3e37c23 */ /* 0x102fe2000801080b */
[----:B------:R-:W-:Y:S01]  /*9e70*/  ISETP.GE.AND P1, PT, R226, 0x8, PT ;  /* 0x00000008e200780c */ /* 0x000fe20003f26270 */
[----:B------:R-:W1:Y:S01]  /*9e80*/  SHFL.IDX PT, R12, R16, R89, 0x1f ;  /* 0x00001f59100c7589 */ /* 0x000e6200000e0000 */
[C---:B------:R-:W-:Y:S01]  /*9e90*/  ISETP.GE.AND P0, PT, R218.reuse, 0x9, PT ;  /* 0x00000009da00780c */ /* 0x040fe20003f06270 */
[----:B------:R-:W-:Y:S01]  /*9ea0*/  FFMA.FTZ R11, R91, UR5, -R11 ;  /* 0x000000055b0b7c23 */ /* 0x000fe2000801080b */
[----:B------:R-:W-:Y:S01]  /*9eb0*/  ISETP.GT.OR P1, PT, R225, 0x8, !P1 ;  /* 0x00000008e100780c */ /* 0x000fe20004f24670 */
[----:B------:R-:W-:Y:S01]  /*9ec0*/  VIADD R91, R5, 0xc ;  /* 0x0000000c055b7836 */ /* 0x000fe20000000000 */
[----:B------:R-:W-:Y:S01]  /*9ed0*/  ISETP.GE.AND P3, PT, R218, RZ, PT ;  /* 0x000000ffda00720c */ /* 0x000fe20003f66270 */
[----:B------:R-:W-:Y:S01]  /*9ee0*/  FFMA.FTZ R88, R88, UR5, -R9 ;  /* 0x0000000558587c23 */ /* 0x000fe20008010809 */
[C---:B------:R-:W-:Y:S01]  /*9ef0*/  ISETP.GT.OR P0, PT, R223.reuse, 0x9, !P0 ;  /* 0x00000009df00780c */ /* 0x040fe20004704670 */
[----:B------:R-:W-:Y:S01]  /*9f00*/  MUFU.EX2 R11, R11 ;  /* 0x0000000b000b7308 */ /* 0x000fe20000000800 */
[----:B------:R-:W-:Y:S01]  /*9f10*/  FSEL R92, R92, -INF , !P1 ;  /* 0xff8000005c5c7808 */ /* 0x000fe20004800000 */
[----:B------:R-:W2:Y:S01]  /*9f20*/  SHFL.IDX PT, R10, R16, R91, 0x1f ;  /* 0x00001f5b100a7589 */ /* 0x000ea200000e0000 */
[----:B------:R-:W-:-:S02]  /*9f30*/  ISETP.GT.OR P3, PT, R223, RZ, !P3 ;  /* 0x000000ffdf00720c */ /* 0x000fc40005f64670 */
[----:B------:R-:W-:Y:S02]  /*9f40*/  ISETP.GE.AND P1, PT, R218, 0x10, PT ;  /* 0x00000010da00780c */ /* 0x000fe40003f26270 */
[----:B------:R-:W-:Y:S01]  /*9f50*/  FSEL R95, R95, -INF , !P0 ;  /* 0xff8000005f5f7808 */ /* 0x000fe20004000000 */
[----:B------:R5:W-:Y:S01]  /*9f60*/  MUFU.EX2 R228, R88 ;  /* 0x0000005800e47308 */ /* 0x000be20000000800 */
[----:B------:R-:W-:Y:S02]  /*9f70*/  FSEL R90, R90, -INF , !P3 ;  /* 0xff8000005a5a7808 */ /* 0x000fe40005800000 */
[----:B------:R-:W-:Y:S02]  /*9f80*/  ISETP.GE.AND P0, PT, R226, 0x10, PT ;  /* 0x00000010e200780c */ /* 0x000fe40003f06270 */
[----:B------:R-:W-:Y:S01]  /*9f90*/  ISETP.GT.OR P1, PT, R223, 0x10, !P1 ;  /* 0x00000010df00780c */ /* 0x000fe20004f24670 */
[----:B------:R-:W-:Y:S01]  /*9fa0*/  FFMA.FTZ R9, R90, UR5, -R9 ;  /* 0x000000055a097c23 */ /* 0x000fe20008010809 */
[----:B------:R-:W-:Y:S01]  /*9fb0*/  ISETP.GE.AND P3, PT, R218, 0x8, PT ;  /* 0x00000008da00780c */ /* 0x000fe20003f66270 */
[----:B---3--:R-:W-:Y:S01]  /*9fc0*/  SHFL.IDX PT, R90, R232, R22, 0x1f ;  /* 0x00001f16e85a7589 */ /* 0x008fe200000e0000 */
[----:B------:R-:W-:Y:S01]  /*9fd0*/  ISETP.GT.OR P0, PT, R225, 0x10, !P0 ;  /* 0x00000010e100780c */ /* 0x000fe20004704670 */
[----:B-1----:R-:W-:Y:S01]  /*9fe0*/  FFMA.FTZ R92, R92, UR5, -R12 ;  /* 0x000000055c5c7c23 */ /* 0x002fe2000801080c */
[----:B------:R-:W-:Y:S01]  /*9ff0*/  FSEL R98, R98, -INF , !P1 ;  /* 0xff80000062627808 */ /* 0x000fe20004800000 */
[----:B-----5:R-:W-:Y:S01]  /*a000*/  SHFL.IDX PT, R88, R232, R5, 0x1f ;  /* 0x00001f05e8587589 */ /* 0x020fe200000e0000 */
[----:B------:R-:W-:Y:S01]  /*a010*/  ISETP.GE.AND P2, PT, R226, 0x9, PT ;  /* 0x00000009e200780c */ /* 0x000fe20003f46270 */
[----:B------:R-:W1:Y:S01]  /*a020*/  MUFU.EX2 R9, R9 ;  /* 0x0000000900097308 */ /* 0x000e620000000800 */
[----:B------:R-:W-:-:S02]  /*a030*/  ISETP.GT.OR P3, PT, R223, 0x8, !P3 ;  /* 0x00000008df00780c */ /* 0x000fc40005f64670 */
[----:B------:R-:W-:Y:S01]  /*a040*/  ISETP.GE.AND P1, PT, R218, 0x11, PT ;  /* 0x00000011da00780c */ /* 0x000fe20003f26270 */
[----:B--2---:R-:W-:Y:S01]  /*a050*/  FFMA.FTZ R14, R95, UR5, -R10 ;  /* 0x000000055f0e7c23 */ /* 0x004fe2000801080a */
[----:B------:R-:W-:Y:S01]  /*a060*/  FSEL R15, R96, -INF , !P0 ;  /* 0xff800000600f7808 */ /* 0x000fe20004000000 */
[----:B------:R-:W-:Y:S01]  /*a070*/  VIADD R95, R5, 0x14 ;  /* 0x00000014055f7836 */ /* 0x000fe20000000000 */
[----:B------:R-:W-:Y:S01]  /*a080*/  ISETP.GT.OR P2, PT, R225, 0x9, !P2 ;  /* 0x00000009e100780c */ /* 0x000fe20005744670 */
[----:B------:R-:W-:Y:S01]  /*a090*/  MUFU.EX2 R227, R227 ;  /* 0x000000e300e37308 */ /* 0x000fe20000000800 */
[----:B------:R-:W-:Y:S01]  /*a0a0*/  FSEL R94, R94, -INF , !P3 ;  /* 0xff8000005e5e7808 */ /* 0x000fe20005800000 */
[--C-:B------:R-:W-:Y:S01]  /*a0b0*/  FFMA.FTZ R15, R15, UR5, -R17.reuse ;  /* 0x000000050f0f7c23 */ /* 0x100fe20008010811 */
[----:B------:R-:W-:Y:S01]  /*a0c0*/  ISETP.GE.AND P0, PT, R226, 0x11, PT ;  /* 0x00000011e200780c */ /* 0x000fe20003f06270 */
[----:B------:R-:W2:Y:S01]  /*a0d0*/  SHFL.IDX PT, R18, R16, R95, 0x1f ;  /* 0x00001f5f10127589 */ /* 0x000ea200000e0000 */
[----:B------:R-:W-:Y:S01]  /*a0e0*/  ISETP.GT.OR P1, PT, R223, 0x11, !P1 ;  /* 0x00000011df00780c */ /* 0x000fe20004f24670 */
[----:B------:R-:W-:Y:S01]  /*a0f0*/  FFMA.FTZ R12, R94, UR5, -R12 ;  /* 0x000000055e0c7c23 */ /* 0x000fe2000801080c */
[----:B------:R-:W-:Y:S01]  /*a100*/  ISETP.GE.AND P3, PT, R218, 0x18, PT ;  /* 0x00000018da00780c */ /* 0x000fe20003f66270 */
[----:B------:R-:W-:Y:S01]  /*a110*/  SHFL.IDX PT, R94, R232, R91, 0x1f ;  /* 0x00001f5be85e7589 */ /* 0x000fe200000e0000 */
[----:B------:R-:W-:Y:S01]  /*a120*/  FSEL R93, R93, -INF , !P2 ;  /* 0xff8000005d5d7808 */ /* 0x000fe20005000000 */
[----:B------:R-:W-:Y:S01]  /*a130*/  FFMA.FTZ R17, R98, UR5, -R17 ;  /* 0x0000000562117c23 */ /* 0x000fe20008010811 */
[----:B------:R-:W-:Y:S01]  /*a140*/  ISETP.GT.OR P0, PT, R225, 0x11, !P0 ;  /* 0x00000011e100780c */ /* 0x000fe20004704670 */
[----:B------:R-:W-:Y:S01]  /*a150*/  SHFL.IDX PT, R98, R232, R95, 0x1f ;  /* 0x00001f5fe8627589 */ /* 0x000fe200000e0000 */
[----:B------:R-:W-:Y:S01]  /*a160*/  FSEL R99, R99, -INF , !P1 ;  /* 0xff80000063637808 */ /* 0x000fe20004800000 */
[----:B------:R-:W-:Y:S01]  /*a170*/  FFMA.FTZ R13, R93, UR5, -R10 ;  /* 0x000000055d0d7c23 */ /* 0x000fe2000801080a */
[----:B------:R-:W-:Y:S01]  /*a180*/  ISETP.GE.AND P2, PT, R226, 0x18, PT ;  /* 0x00000018e200780c */ /* 0x000fe20003f46270 */
[----:B------:R3:W-:Y:S01]  /*a190*/  MUFU.EX2 R10, R92 ;  /* 0x0000005c000a7308 */ /* 0x0007e20000000800 */
[----:B------:R-:W-:Y:S01]  /*a1a0*/  ISETP.GT.OR P1, PT, R223, 0x18, !P3 ;  /* 0x00000018df00780c */ /* 0x000fe20005f24670 */
[----:B------:R-:W-:Y:S01]  /*a1b0*/  VIADD R93, R5, 0x10 ;  /* 0x00000010055d7836 */ /* 0x000fe20000000000 */
[----:B------:R-:W-:-:S02]  /*a1c0*/  FSEL R97, R97, -INF , !P0 ;  /* 0xff80000061617808 */ /* 0x000fc40004000000 */
[----:B------:R-:W-:Y:S02]  /*a1d0*/  ISETP.GT.OR P0, PT, R225, 0x18, !P2 ;  /* 0x00000018e100780c */ /* 0x000fe40005704670 */
[----:B------:R-:W-:Y:S01]  /*a1e0*/  FSEL R102, R102, -INF , !P1 ;  /* 0xff80000066667808 */ /* 0x000fe20004800000 */
[----:B------:R-:W-:Y:S01]  /*a1f0*/  SHFL.IDX PT, R96, R232, R93, 0x1f ;  /* 0x00001f5de8607589 */ /* 0x000fe200000e0000 */
[----:B------:R-:W-:Y:S01]  /*a200*/  ISETP.GE.AND P1, PT, R226, 0x20, PT ;  /* 0x00000020e200780c */ /* 0x000fe20003f26270 */
[----:B------:R-:W5:Y:S01]  /*a210*/  MUFU.EX2 R12, R12 ;  /* 0x0000000c000c7308 */ /* 0x000f620000000800 */
[----:B------:R-:W-:Y:S01]  /*a220*/  FSEL R20, R100, -INF , !P0 ;  /* 0xff80000064147808 */ /* 0x000fe20004000000 */
[----:B---3--:R3:W1:Y:S01]  /*a230*/  SHFL.IDX PT, R92, R232, R89, 0x1f ;  /* 0x00001f59e85c7589 */ /* 0x00866200000e0000 */
[----:B------:R-:W-:Y:S01]  /*a240*/  ISETP.GE.AND P0, PT, R226, 0x19, PT ;  /* 0x00000019e200780c */ /* 0x000fe20003f06270 */
[--C-:B--2---:R-:W-:Y:S01]  /*a250*/  FFMA.FTZ R16, R97, UR5, -R18.reuse ;  /* 0x0000000561107c23 */ /* 0x104fe20008010812 */
[----:B------:R-:W-:Y:S01]  /*a260*/  ISETP.GT.OR P1, PT, R225, 0x20, !P1 ;  /* 0x00000020e100780c */ /* 0x000fe20004f24670 */
[----:B------:R-:W-:Y:S01]  /*a270*/  VIADD R97, R5, 0x18 ;  /* 0x0000001805617836 */ /* 0x000fe20000000000 */
[----:B------:R-:W-:Y:S01]  /*a280*/  ISETP.GT.OR P0, PT, R225, 0x19, !P0 ;  /* 0x00000019e100780c */ /* 0x000fe20004704670 */
[----:B------:R-:W-:Y:S01]  /*a290*/  FFMA.FTZ R18, R99, UR5, -R18 ;  /* 0x0000000563127c23 */ /* 0x000fe20008010812 */
[----:B------:R-:W-:Y:S01]  /*a2a0*/  FSEL R22, R104, -INF , !P1 ;  /* 0xff80000068167808 */ /* 0x000fe20004800000 */
[--C-:B------:R-:W-:Y:S01]  /*a2b0*/  FFMA.FTZ R20, R20, UR5, -R19.reuse ;  /* 0x0000000514147c23 */ /* 0x100fe20008010813 */
[C---:B------:R-:W-:Y:S01]  /*a2c0*/  ISETP.GE.AND P3, PT, R218.reuse, 0x20, PT ;  /* 0x00000020da00780c */ /* 0x040fe20003f66270 */
[----:B------:R2:W5:Y:S01]  /*a2d0*/  SHFL.IDX PT, R100, R232, R97, 0x1f ;  /* 0x00001f61e8647589 */ /* 0x00056200000e0000 */
[----:B------:R-:W-:Y:S01]  /*a2e0*/  ISETP.GE.AND P1, PT, R218, 0x21, PT ;  /* 0x00000021da00780c */ /* 0x000fe20003f26270 */
[----:B------:R-:W-:Y:S01]  /*a2f0*/  FFMA.FTZ R19, R102, UR5, -R19 ;  /* 0x0000000566137c23 */ /* 0x000fe20008010813 */
[----:B------:R-:W-:Y:S01]  /*a300*/  FSEL R21, R101, -INF , !P0 ;  /* 0xff80000065157808 */ /* 0x000fe20004000000 */
[----:B------:R-:W-:Y:S01]  /*a310*/  VIADD R102, R5, 0x1c ;  /* 0x0000001c05667836 */ /* 0x000fe20000000000 */
[----:B------:R-:W-:-:S02]  /*a320*/  WARPGROUP.DEPBAR.LE gsb0, 0x0 ;  /* 0x00008000000079c5 */ /* 0x000fc40000010000 */
[----:B------:R-:W-:Y:S01]  /*a330*/  WARPGROUP.ARRIVE ;  /* 0x00000000000079c5 */ /* 0x000fe20000000000 */
[C---:B------:R-:W-:Y:S01]  /*a340*/  ISETP.GT.OR P0, PT, R223.reuse, 0x20, !P3 ;  /* 0x00000020df00780c */ /* 0x040fe20005f04670 */
[----:B------:R-:W-:Y:S01]  /*a350*/  SHFL.IDX PT, R232, R232, R102, 0x1f ;  /* 0x00001f66e8e87589 */ /* 0x000fe200000e0000 */
[----:B------:R-:W-:Y:S01]  /*a360*/  ISETP.GT.OR P1, PT, R223, 0x21, !P1 ;  /* 0x00000021df00780c */ /* 0x000fe20004f24670 */
[----:B------:R-:W-:Y:S01]  /*a370*/  FFMA.FTZ R21, R21, UR5, -R23 ;  /* 0x0000000515157c23 */ /* 0x000fe20008010817 */
[----:B------:R-:W-:Y:S01]  /*a380*/  ISETP.GE.AND P2, PT, R218, 0x19, PT ;  /* 0x00000019da00780c */ /* 0x000fe20003f46270 */
[----:B------:R-:W-:Y:S01]  /*a390*/  HGMMA.64x128x16.F32.BF16 R24, gdesc[UR12], R24, gsb0 ;  /* 0x01e000000c1879f0 */ /* 0x000fe20008001818 */
[----:B------:R-:W-:Y:S01]  /*a3a0*/  R2UR UR12, R234 ;  /* 0x00000000ea0c72ca */ /* 0x000fe200000e0000 */
[----:B------:R-:W-:Y:S01]  /*a3b0*/  UMOV UR14, UR4 ;  /* 0x00000004000e7c82 */ /* 0x000fe20008000000 */
[----:B------:R-:W-:Y:S01]  /*a3c0*/  R2UR UR13, R235 ;  /* 0x00000000eb0d72ca */ /* 0x000fe200000e0000 */
[----:B------:R-:W-:Y:S01]  /*a3d0*/  UMOV UR15, 0x40000040 ;  /* 0x40000040000f7882 */ /* 0x000fe20000000000 */
[----:B------:R-:W-:Y:S01]  /*a3e0*/  ISETP.GE.AND P3, PT, R218, 0x28, PT ;  /* 0x00000028da00780c */ /* 0x000fe20003f66270 */
[----:B------:R-:W-:Y:S01]  /*a3f0*/  FFMA.FTZ R22, R22, UR5, -R88 ;  /* 0x0000000516167c23 */ /* 0x000fe20008010858 */
[----:B------:R-:W-:Y:S01]  /*a400*/  FSEL R106, R106, -INF , !P0 ;  /* 0xff8000006a6a7808 */ /* 0x000fe20004000000 */
[----:B------:R-:W-:Y:S01]  /*a410*/  MUFU.EX2 R14, R14 ;  /* 0x0000000e000e7308 */ /* 0x000fe20000000800 */
[----:B------:R-:W-:-:S02]  /*a420*/  FSEL R107, R107, -INF , !P1 ;  /* 0xff8000006b6b7808 */ /* 0x000fc40004800000 */
[C---:B------:R-:W-:Y:S01]  /*a430*/  ISETP.GT.OR P2, PT, R223.reuse, 0x19, !P2 ;  /* 0x00000019df00780c */ /* 0x040fe20005744670 */
[----:B------:R-:W-:Y:S01]  /*a440*/  FFMA.FTZ R88, R106, UR5, -R88 ;  /* 0x000000056a587c23 */ /* 0x000fe20008010858 */
[----:B------:R-:W-:Y:S02]  /*a450*/  ISETP.GE.AND P0, PT, R226, 0x21, PT ;  /* 0x00000021e200780c */ /* 0x000fe40003f06270 */
[----:B------:R-:W-:Y:S01]  /*a460*/  ISETP.GT.OR P1, PT, R223, 0x28, !P3 ;  /* 0x00000028df00780c */ /* 0x000fe20005f24670 */
[----:B------:R-:W-:Y:S01]  /*a470*/  MUFU.EX2 R15, R15 ;  /* 0x0000000f000f7308 */ /* 0x000fe20000000800 */
[----:B------:R-:W-:Y:S02]  /*a480*/  FSEL R103, R103, -INF , !P2 ;  /* 0xff80000067677808 */ /* 0x000fe40005000000 */
[----:B------:R-:W-:Y:S02]  /*a490*/  ISETP.GT.OR P0, PT, R225, 0x21, !P0 ;  /* 0x00000021e100780c */ /* 0x000fe40004704670 */
[----:B------:R-:W-:Y:S01]  /*a4a0*/  FSEL R110, R110, -INF , !P1 ;  /* 0xff8000006e6e7808 */ /* 0x000fe20004800000 */
[----:B------:R-:W-:Y:S01]  /*a4b0*/  FFMA.FTZ R23, R103, UR5, -R23 ;  /* 0x0000000567177c23 */ /* 0x000fe20008010817 */
[----:B------:R-:W-:Y:S01]  /*a4c0*/  ISETP.GE.AND P2, PT, R226, 0x28, PT ;  /* 0x00000028e200780c */ /* 0x000fe20003f46270 */
[----:B----4-:R-:W-:Y:S01]  /*a4d0*/  SHFL.IDX PT, R103, R220, R5, 0x1f ;  /* 0x00001f05dc677589 */ /* 0x010fe200000e0000 */
[----:B------:R-:W-:Y:S01]  /*a4e0*/  ISETP.GE.AND P1, PT, R218, 0x29, PT ;  /* 0x00000029da00780c */ /* 0x000fe20003f26270 */
[----:B------:R-:W-:Y:S01]  /*a4f0*/  MUFU.EX2 R16, R16 ;  /* 0x0000001000107308 */ /* 0x000fe20000000800 */
[----:B---3--:R-:W-:-:S02]  /*a500*/  FSEL R89, R105, -INF , !P0 ;  /* 0xff80000069597808 */ /* 0x008fc40004000000 */
[----:B------:R-:W-:Y:S02]  /*a510*/  ISETP.GT.OR P0, PT, R225, 0x28, !P2 ;  /* 0x00000028e100780c */ /* 0x000fe40005704670 */
[----:B------:R-:W-:Y:S01]  /*a520*/  ISETP.GT.OR P1, PT, R223, 0x29, !P1 ;  /* 0x00000029df00780c */ /* 0x000fe20004f24670 */
[--C-:B------:R-:W-:Y:S01]  /*a530*/  FFMA.FTZ R89, R89, UR5, -R90.reuse ;  /* 0x0000000559597c23 */ /* 0x100fe2000801085a */
[----:B------:R-:W-:Y:S01]  /*a540*/  FSEL R91, R108, -INF , !P0 ;  /* 0xff8000006c5b7808 */ /* 0x000fe20004000000 */
[----:B------:R-:W-:Y:S01]  /*a550*/  FFMA.FTZ R90, R107, UR5, -R90 ;  /* 0x000000056b5a7c23 */ /* 0x000fe2000801085a */
[----:B------:R-:W-:Y:S01]  /*a560*/  FSEL R111, R111, -INF , !P1 ;  /* 0xff8000006f6f7808 */ /* 0x000fe20004800000 */
[----:B------:R-:W3:Y:S01]  /*a570*/  MUFU.EX2 R19, R19 ;  /* 0x0000001300137308 */ /* 0x000ee20000000800 */
[----:B------:R-:W-:Y:S01]  /*a580*/  ISETP.GE.AND P0, PT, R226, 0x29, PT ;  /* 0x00000029e200780c */ /* 0x000fe20003f06270 */
[--C-:B-1----:R-:W-:Y:S01]  /*a590*/  FFMA.FTZ R91, R91, UR5, -R92.reuse ;  /* 0x000000055b5b7c23 */ /* 0x102fe2000801085c */
[----:B------:R-:W-:Y:S01]  /*a5a0*/  ISETP.GE.AND P1, PT, R218, 0x30, PT ;  /* 0x00000030da00780c */ /* 0x000fe20003f26270 */
[----:B------:R-:W-:Y:S01]  /*a5b0*/  FFMA.FTZ R92, R110, UR5, -R92 ;  /* 0x000000056e5c7c23 */ /* 0x000fe2000801085c */
[----:B------:R-:W-:Y:S01]  /*a5c0*/  ISETP.GT.OR P0, PT, R225, 0x29, !P0 ;  /* 0x00000029e100780c */ /* 0x000fe20004704670 */
[----:B------:R-:W-:Y:S01]  /*a5d0*/  VIADD R110, R5, 0xc ;  /* 0x0000000c056e7836 */ /* 0x000fe20000000000 */
[----:B------:R-:W-:Y:S01]  /*a5e0*/  ISETP.GT.OR P1, PT, R223, 0x30, !P1 ;  /* 0x00000030df00780c */ /* 0x000fe20004f24670 */
[----:B------:R-:W-:Y:S01]  /*a5f0*/  MUFU.EX2 R23, R23 ;  /* 0x0000001700177308 */ /* 0x000fe20000000800 */
[----:B------:R-:W-:-:S02]  /*a600*/  FSEL R93, R109, -INF , !P0 ;  /* 0xff8000006d5d7808 */ /* 0x000fc40004000000 */
[----:B------:R-:W-:Y:S01]  /*a610*/  FSEL R114, R114, -INF , !P1 ;  /* 0xff80000072727808 */ /* 0x000fe20004800000 */
[----:B------:R-:W-:Y:S01]  /*a620*/  SHFL.IDX PT, R110, R220, R110, 0x1f ;  /* 0x00001f6edc6e7589 */ /* 0x000fe200000e0000 */
[C---:B------:R-:W-:Y:S01]  /*a630*/  ISETP.GE.AND P0, PT, R226.reuse, 0x30, PT ;  /* 0x00000030e200780c */ /* 0x040fe20003f06270 */
[--C-:B------:R-:W-:Y:S01]  /*a640*/  FFMA.FTZ R93, R93, UR5, -R94.reuse ;  /* 0x000000055d5d7c23 */ /* 0x100fe2000801085e */
[----:B------:R-:W-:Y:S01]  /*a650*/  ISETP.GE.AND P1, PT, R226, 0x31, PT ;  /* 0x00000031e200780c */ /* 0x000fe20003f26270 */
[----:B------:R-:W-:Y:S01]  /*a660*/  FFMA.FTZ R94, R111, UR5, -R94 ;  /* 0x000000056f5e7c23 */ /* 0x000fe2000801085e */
[----:B------:R-:W-:Y:S01]  /*a670*/  ISETP.GT.OR P0, PT, R225, 0x30, !P0 ;  /* 0x00000030e100780c */ /* 0x000fe20004704670 */
[----:B------:R-:W-:Y:S01]  /*a680*/  VIADD R111, R5, 0x8 ;  /* 0x00000008056f7836 */ /* 0x000fe20000000000 */
[----:B------:R-:W-:Y:S01]  /*a690*/  ISETP.GT.OR P1, PT, R225, 0x31, !P1 ;  /* 0x00000031e100780c */ /* 0x000fe20004f24670 */
[----:B------:R-:W-:Y:S01]  /*a6a0*/  MUFU.EX2 R13, R13 ;  /* 0x0000000d000d7308 */ /* 0x000fe20000000800 */
[----:B------:R-:W-:Y:S01]  /*a6b0*/  FSEL R95, R112, -INF , !P0 ;  /* 0xff800000705f7808 */ /* 0x000fe20004000000 */
[----:B------:R-:W-:Y:S01]  /*a6c0*/  VIADD R112, R5, 0x10 ;  /* 0x0000001005707836 */ /* 0x000fe20000000000 */
[----:B------:R-:W-:Y:S01]  /*a6d0*/  ISETP.GE.AND P2, PT, R226, 0x38, PT ;  /* 0x00000038e200780c */ /* 0x000fe20003f46270 */
[----:B------:R-:W1:Y:S01]  /*a6e0*/  SHFL.IDX PT, R109, R220, R111, 0x1f ;  /* 0x00001f6fdc6d7589 */ /* 0x000e6200000e0000 */
[----:B--2---:R-:W-:Y:S01]  /*a6f0*/  FSEL R97, R113, -INF , !P1 ;  /* 0xff80000071617808 */ /* 0x004fe20004800000 */
[--C-:B------:R-:W-:Y:S01]  /*a700*/  FFMA.FTZ R95, R95, UR5, -R96.reuse ;  /* 0x000000055f5f7c23 */ /* 0x100fe20008010860 */
[----:B------:R-:W-:Y:S01]  /*a710*/  ISETP.GE.AND P3, PT, R218, 0x31, PT ;  /* 0x00000031da00780c */ /* 0x000fe20003f66270 */
[----:B------:R-:W-:Y:S01]  /*a720*/  FFMA.FTZ R96, R114, UR5, -R96 ;  /* 0x0000000572607c23 */ /* 0x000fe20008010860 */
[----:B------:R-:W-:Y:S01]  /*a730*/  ISETP.GE.AND P0, PT, R218, 0x38, PT ;  /* 0x00000038da00780c */ /* 0x000fe20003f06270 */
[----:B------:R-:W-:Y:S01]  /*a740*/  FFMA.FTZ R97, R97, UR5, -R98 ;  /* 0x0000000561617c23 */ /* 0x000fe20008010862 */
[----:B------:R-:W-:Y:S01]  /*a750*/  ISETP.GE.AND P1, PT, R226, 0x41, PT ;  /* 0x00000041e200780c */ /* 0x000fe20003f26270 */
[----:B------:R-:W-:Y:S01]  /*a760*/  SHFL.IDX PT, R112, R220, R112, 0x1f ;  /* 0x00001f70dc707589 */ /* 0x000fe200000e0000 */
[----:B------:R-:W-:Y:S01]  /*a770*/  ISETP.GT.OR P2, PT, R225, 0x38, !P2 ;  /* 0x00000038e100780c */ /* 0x000fe20005744670 */
[----:B------:R-:W-:Y:S01]  /*a780*/  MUFU.EX2 R17, R17 ;  /* 0x0000001100117308 */ /* 0x000fe20000000800 */
[----:B------:R-:W-:-:S02]  /*a790*/  ISETP.GT.OR P3, PT, R223, 0x31, !P3 ;  /* 0x00000031df00780c */ /* 0x000fc40005f64670 */
[----:B------:R-:W-:Y:S02]  /*a7a0*/  ISETP.GT.OR P0, PT, R223, 0x38, !P0 ;  /* 0x00000038df00780c */ /* 0x000fe40004704670 */
[----:B------:R-:W-:Y:S02]  /*a7b0*/  ISETP.GT.OR P1, PT, R225, 0x41, !P1 ;  /* 0x00000041e100780c */ /* 0x000fe40004f24670 */
[----:B------:R-:W-:Y:S01]  /*a7c0*/  FSEL R99, R116, -INF , !P2 ;  /* 0xff80000074637808 */ /* 0x000fe20005000000 */
[----:B------:R-:W-:Y:S01]  /*a7d0*/  MUFU.EX2 R18, R18 ;  /* 0x0000001200127308 */ /* 0x000fe20000000800 */
[----:B------:R-:W-:Y:S02]  /*a7e0*/  FSEL R115, R115, -INF , !P3 ;  /* 0xff80000073737808 */ /* 0x000fe40005800000 */
[----:B------:R-:W-:Y:S01]  /*a7f0*/  FSEL R118, R118, -INF , !P0 ;  /* 0xff80000076767808 */ /* 0x000fe20004000000 */
[----:B-----5:R-:W-:Y:S01]  /*a800*/  FFMA.FTZ R99, R99, UR5, -R100 ;  /* 0x0000000563637c23 */ /* 0x020fe20008010864 */
[----:B------:R-:W-:Y:S01]  /*a810*/  FSEL R121, R121, -INF , !P1 ;  /* 0xff80000079797808 */ /* 0x000fe20004800000 */
[----:B------:R-:W-:Y:S01]  /*a820*/  FFMA.FTZ R98, R115, UR5, -R98 ;  /* 0x0000000573627c23 */ /* 0x000fe20008010862 */
[----:B------:R-:W-:Y:S01]  /*a830*/  ISETP.GE.AND P2, PT, R226, 0x48, PT ;  /* 0x00000048e200780c */ /* 0x000fe20003f46270 */
[----:B------:R-:W-:Y:S01]  /*a840*/  FFMA.FTZ R100, R118, UR5, -R100 ;  /* 0x0000000576647c23 */ /* 0x000fe20008010864 */
[C---:B------:R-:W-:Y:S01]  /*a850*/  ISETP.GE.AND P3, PT, R226.reuse, 0x49, PT ;  /* 0x00000049e200780c */ /* 0x040fe20003f66270 */
[----:B------:R-:W-:Y:S01]  /*a860*/  VIADD R118, R5, 0x4 ;  /* 0x0000000405767836 */ /* 0x000fe20000000000 */
[----:B------:R-:W-:Y:S01]  /*a870*/  ISETP.GE.AND P1, PT, R226, 0x59, PT ;  /* 0x00000059e200780c */ /* 0x000fe20003f26270 */
[----:B------:R-:W-:Y:S01]  /*a880*/  MUFU.EX2 R20, R20 ;  /* 0x0000001400147308 */ /* 0x000fe20000000800 */
[----:B------:R-:W-:-:S02]  /*a890*/  ISETP.GT.OR P2, PT, R225, 0x48, !P2 ;  /* 0x00000048e100780c */ /* 0x000fc40005744670 */
[C---:B------:R-:W-:Y:S01]  /*a8a0*/  ISETP.GT.OR P3, PT, R225.reuse, 0x49, !P3 ;  /* 0x00000049e100780c */ /* 0x040fe20005f64670 */
[----:B------:R-:W2:Y:S01]  /*a8b0*/  SHFL.IDX PT, R102, R220, R118, 0x1f ;  /* 0x00001f76dc667589 */ /* 0x000ea200000e0000 */
[----:B------:R-:W-:Y:S02]  /*a8c0*/  ISETP.GT.OR P1, PT, R225, 0x59, !P1 ;  /* 0x00000059e100780c */ /* 0x000fe40004f24670 */
[----:B------:R-:W-:Y:S01]  /*a8d0*/  FSEL R124, R124, -INF , !P2 ;  /* 0xff8000007c7c7808 */ /* 0x000fe20005000000 */
[----:B------:R-:W-:Y:S01]  /*a8e0*/  MUFU.EX2 R21, R21 ;  /* 0x0000001500157308 */ /* 0x000fe20000000800 */
[----:B------:R-:W-:Y:S02]  /*a8f0*/  FSEL R108, R125, -INF , !P3 ;  /* 0xff8000007d6c7808 */ /* 0x000fe40005800000 */
[----:B------:R-:W-:Y:S01]  /*a900*/  FSEL R133, R133, -INF , !P1 ;  /* 0xff80000085857808 */ /* 0x000fe20004800000 */
[----:B-1----:R-:W-:Y:S01]  /*a910*/  FFMA.FTZ R107, R124, UR5, -R109 ;  /* 0x000000057c6b7c23 */ /* 0x002fe2000801086d */
[----:B------:R-:W-:Y:S01]  /*a920*/  ISETP.GE.AND P5, PT, R226, 0x39, PT ;  /* 0x00000039e200780c */ /* 0x000fe20003fa6270 */
[----:B------:R-:W-:Y:S01]  /*a930*/  FFMA.FTZ R108, R108, UR5, -R110 ;  /* 0x000000056c6c7c23 */ /* 0x000fe2000801086e */
[C---:B------:R-:W-:Y:S01]  /*a940*/  ISETP.GE.AND P4, PT, R226.reuse, 0x40, PT ;  /* 0x00000040e200780c */ /* 0x040fe20003f86270 */
[----:B------:R-:W-:Y:S01]  /*a950*/  MUFU.EX2 R22, R22 ;  /* 0x0000001600167308 */ /* 0x000fe20000000800 */
[----:B------:R-:W-:-:S02]  /*a960*/  ISETP.GE.AND P0, PT, R226, 0x50, PT ;  /* 0x00000050e200780c */ /* 0x000fc40003f06270 */
[C---:B------:R-:W-:Y:S02]  /*a970*/  ISETP.GE.AND P2, PT, R226.reuse, 0x60, PT ;  /* 0x00000060e200780c */ /* 0x040fe40003f46270 */
[----:B------:R-:W-:Y:S02]  /*a980*/  ISETP.GE.AND P3, PT, R226, 0x61, PT ;  /* 0x00000061e200780c */ /* 0x000fe40003f66270 */
[----:B------:R-:W-:Y:S01]  /*a990*/  ISETP.GE.AND P1, PT, R218, 0x39, PT ;  /* 0x00000039da00780c */ /* 0x000fe20003f26270 */
[----:B------:R-:W1:Y:S01]  /*a9a0*/  MUFU.EX2 R107, R107 ;  /* 0x0000006b006b7308 */ /* 0x000e620000000800 */
[C---:B------:R-:W-:Y:S02]  /*a9b0*/  ISETP.GT.OR P5, PT, R225.reuse, 0x39, !P5 ;  /* 0x00000039e100780c */ /* 0x040fe40006fa4670 */
[----:B------:R-:W-:Y:S01]  /*a9c0*/  ISETP.GT.OR P4, PT, R225, 0x40, !P4 ;  /* 0x00000040e100780c */ /* 0x000fe20006784670 */
[----:B--2---:R-:W-:Y:S01]  /*a9d0*/  FFMA.FTZ R105, R121, UR5, -R102 ;  /* 0x0000000579697c23 */ /* 0x004fe20008010866 */
[----:B------:R-:W-:-:S02]  /*a9e0*/  ISETP.GT.OR P0, PT, R225, 0x50, !P0 ;  /* 0x00000050e100780c */ /* 0x000fc40004704670 */
[C---:B------:R-:W-:Y:S01]  /*a9f0*/  ISETP.GT.OR P2, PT, R225.reuse, 0x60, !P2 ;  /* 0x00000060e100780c */ /* 0x040fe20005744670 */
[----:B------:R-:W-:Y:S01]  /*aa00*/  MUFU.EX2 R108, R108 ;  /* 0x0000006c006c7308 */ /* 0x000fe20000000800 */
[----:B------:R-:W-:Y:S02]  /*aa10*/  ISETP.GT.OR P3, PT, R225, 0x61, !P3 ;  /* 0x00000061e100780c */ /* 0x000fe40005f64670 */
[----:B------:R-:W-:Y:S02]  /*aa20*/  ISETP.GT.OR P1, PT, R223, 0x39, !P1 ;  /* 0x00000039df00780c */ /* 0x000fe40004f24670 */
[----:B------:R-:W-:Y:S02]  /*aa30*/  FSEL R117, R117, -INF , !P5 ;  /* 0xff80000075757808 */ /* 0x000fe40006800000 */
[----:B------:R-:W-:Y:S01]  /*aa40*/  FSEL R120, R120, -INF , !P4 ;  /* 0xff80000078787808 */ /* 0x000fe20006000000 */
[----:B------:R-:W-:Y:S01]  /*aa50*/  MUFU.EX2 R105, R105 ;  /* 0x0000006900697308 */ /* 0x000fe20000000800 */
[----:B------:R-:W-:Y:S01]  /*aa60*/  FSEL R128, R128, -INF , !P0 ;  /* 0xff80000080807808 */ /* 0x000fe20004000000 */
[----:B------:R-:W-:Y:S01]  /*aa70*/  FFMA.FTZ R101, R117, UR5, -R232 ;  /* 0x0000000575657c23 */ /* 0x000fe200080108e8 */
[----:B------:R-:W-:Y:S01]  /*aa80*/  FSEL R136, R136, -INF , !P2 ;  /* 0xff80000088887808 */ /* 0x000fe20005000000 */
[----:B------:R-:W-:-:S02]  /*aa90*/  WARPGROUP.DEPBAR.LE gsb0, 0x0 ;  /* 0x00008000000079c5 */ /* 0x000fc40000010000 */
[----:B------:R-:W-:Y:S01]  /*aaa0*/  WARPGROUP.ARRIVE ;  /* 0x00000000000079c5 */ /* 0x000fe20000000000 */
[----:B------:R-:W-:Y:S01]  /*aab0*/  FSEL R137, R137, -INF , !P3 ;  /* 0xff80000089897808 */ /* 0x000fe20005800000 */
[----:B------:R-:W-:Y:S01]  /*aac0*/  FFMA.FTZ R120, R120, UR5, -R103 ;  /* 0x0000000578787c23 */ /* 0x000fe20008010867 */
[----:B------:R-:W-:Y:S01]  /*aad0*/  FSEL R119, R119, -INF , !P1 ;  /* 0xff80000077777808 */ /* 0x000fe20004800000 */
[----:B------:R-:W-:Y:S01]  /*aae0*/  MUFU.EX2 R88, R88 ;  /* 0x0000005800587308 */ /* 0x000fe20000000800 */
[----:B------:R-:W-:Y:S01]  /*aaf0*/  ISETP.GE.AND P5, PT, R226, 0x51, PT ;  /* 0x00000051e200780c */ /* 0x000fe20003fa6270 */
[----:B------:R-:W-:Y:S01]  /*ab00*/  HGMMA.64x128x16.F32.BF16 R24, gdesc[UR12], R24, gsb0 ;  /* 0x01e000000c1879f0 */ /* 0x000fe20008001818 */
[----:B------:R-:W-:Y:S01]  /*ab10*/  R2UR UR12, R230 ;  /* 0x00000000e60c72ca */ /* 0x000fe200000e0000 */
[----:B------:R-:W-:Y:S01]  /*ab20*/  UMOV UR14, UR6 ;  /* 0x00000006000e7c82 */ /* 0x000fe20008000000 */
[----:B------:R-:W-:Y:S01]  /*ab30*/  R2UR UR13, R231 ;  /* 0x00000000e70d72ca */ /* 0x000fe200000e0000 */
[----:B------:R-:W-:Y:S01]  /*ab40*/  UMOV UR15, 0x40000040 ;  /* 0x40000040000f7882 */ /* 0x000fe20000000000 */
[C---:B------:R-:W-:Y:S01]  /*ab50*/  ISETP.GE.AND P4, PT, R226.reuse, 0x58, PT ;  /* 0x00000058e200780c */ /* 0x040fe20003f86270 */
[----:B------:R-:W-:Y:S01]  /*ab60*/  FFMA.FTZ R119, R119, UR5, -R232 ;  /* 0x0000000577777c23 */ /* 0x000fe200080108e8 */
[----:B------:R-:W-:Y:S01]  /*ab70*/  ISETP.GE.AND P0, PT, R226, 0x68, PT ;  /* 0x00000068e200780c */ /* 0x000fe20003f06270 */
[----:B------:R-:W-:Y:S01]  /*ab80*/  VIADD R232, R5, 0x14 ;  /* 0x0000001405e87836 */ /* 0x000fe20000000000 */
[C---:B------:R-:W-:Y:S01]  /*ab90*/  ISETP.GE.AND P2, PT, R218.reuse, 0x40, PT ;  /* 0x00000040da00780c */ /* 0x040fe20003f46270 */
[----:B------:R-:W-:Y:S01]  /*aba0*/  MUFU.EX2 R89, R89 ;  /* 0x0000005900597308 */ /* 0x000fe20000000800 */
[----:B------:R-:W-:-:S02]  /*abb0*/  ISETP.GE.AND P3, PT, R218, 0x41, PT ;  /* 0x00000041da00780c */ /* 0x000fc40003f66270 */
[----:B------:R-:W-:Y:S02]  /*abc0*/  ISETP.GE.AND P1, PT, R218, 0x48, PT ;  /* 0x00000048da00780c */ /* 0x000fe40003f26270 */
[C---:B------:R-:W-:Y:S02]  /*abd0*/  ISETP.GT.OR P5, PT, R225.reuse, 0x51, !P5 ;  /* 0x00000051e100780c */ /* 0x040fe40006fa4670 */
[----:B------:R-:W-:Y:S01]  /*abe0*/  ISETP.GT.OR P4, PT, R225, 0x58, !P4 ;  /* 0x00000058e100780c */ /* 0x000fe20006784670 */
[----:B------:R-:W-:Y:S01]  /*abf0*/  MUFU.EX2 R90, R90 ;  /* 0x0000005a005a7308 */ /* 0x000fe20000000800 */
[C---:B------:R-:W-:Y:S02]  /*ac00*/  ISETP.GT.OR P2, PT, R223.reuse, 0x40, !P2 ;  /* 0x00000040df00780c */ /* 0x040fe40005744670 */
[C---:B------:R-:W-:Y:S02]  /*ac10*/  ISETP.GT.OR P3, PT, R223.reuse, 0x41, !P3 ;  /* 0x00000041df00780c */ /* 0x040fe40005f64670 */
[----:B------:R-:W-:-:S02]  /*ac20*/  ISETP.GT.OR P1, PT, R223, 0x48, !P1 ;  /* 0x00000048df00780c */ /* 0x000fc40004f24670 */
[----:B------:R-:W-:Y:S01]  /*ac30*/  ISETP.GT.OR P0, PT, R225, 0x68, !P0 ;  /* 0x00000068e100780c */ /* 0x000fe20004704670 */
[----:B------:R-:W-:Y:S01]  /*ac40*/  MUFU.EX2 R91, R91 ;  /* 0x0000005b005b7308 */ /* 0x000fe20000000800 */
[----:B------:R-:W-:Y:S02]  /*ac50*/  FSEL R129, R129, -INF , !P5 ;  /* 0xff80000081817808 */ /* 0x000fe40006800000 */
[----:B------:R-:W-:Y:S02]  /*ac60*/  FSEL R132, R132, -INF , !P4 ;  /* 0xff80000084847808 */ /* 0x000fe40006000000 */
[----:B------:R-:W-:Y:S02]  /*ac70*/  FSEL R104, R122, -INF , !P2 ;  /* 0xff8000007a687808 */ /* 0x000fe40005000000 */
[----:B------:R-:W-:Y:S01]  /*ac80*/  FSEL R106, R123, -INF , !P3 ;  /* 0xff8000007b6a7808 */ /* 0x000fe20005800000 */
[----:B------:R-:W-:Y:S01]  /*ac90*/  MUFU.EX2 R92, R92 ;  /* 0x0000005c005c7308 */ /* 0x000fe20000000800 */
[----:B------:R-:W-:Y:S01]  /*aca0*/  FSEL R126, R126, -INF , !P1 ;  /* 0xff8000007e7e7808 */ /* 0x000fe20004800000 */
[----:B------:R-:W-:Y:S01]  /*acb0*/  FFMA.FTZ R104, R104, UR5, -R103 ;  /* 0x0000000568687c23 */ /* 0x000fe20008010867 */
[----:B------:R-:W-:Y:S01]  /*acc0*/  FSEL R113, R140, -INF , !P0 ;  /* 0xff8000008c717808 */ /* 0x000fe20004000000 */
[----:B------:R-:W-:Y:S01]  /*acd0*/  FFMA.FTZ R106, R106, UR5, -R102 ;  /* 0x000000056a6a7c23 */ /* 0x000fe20008010866 */
[----:B------:R-:W-:Y:S01]  /*ace0*/  ISETP.GE.AND P5, PT, R226, 0x69, PT ;  /* 0x00000069e200780c */ /* 0x000fe20003fa6270 */
[----:B------:R-:W-:Y:S01]  /*acf0*/  FFMA.FTZ R109, R126, UR5, -R109 ;  /* 0x000000057e6d7c23 */ /* 0x000fe2000801086d */
[C---:B------:R-:W-:Y:S01]  /*ad00*/  ISETP.GE.AND P4, PT, R226.reuse, 0x70, PT ;  /* 0x00000070e200780c */ /* 0x040fe20003f86270 */
[----:B------:R2:W-:Y:S01]  /*ad10*/  MUFU.EX2 R103, R119 ;  /* 0x0000007700677308 */ /* 0x0005e20000000800 */
[----:B------:R-:W-:-:S02]  /*ad20*/  ISETP.GE.AND P2, PT, R226, 0x71, PT ;  /* 0x00000071e200780c */ /* 0x000fc40003f46270 */
[C---:B------:R-:W-:Y:S02]  /*ad30*/  ISETP.GE.AND P3, PT, R226.reuse, 0x78, PT ;  /* 0x00000078e200780c */ /* 0x040fe40003f66270 */
[----:B------:R-:W-:Y:S01]  /*ad40*/  ISETP.GE.AND P1, PT, R226, 0x79, PT ;  /* 0x00000079e200780c */ /* 0x000fe20003f26270 */
[----:B------:R-:W-:Y:S01]  /*ad50*/  VIADD R226, R5, 0x1c ;  /* 0x0000001c05e27836 */ /* 0x000fe20000000000 */
[----:B------:R-:W-:Y:S01]  /*ad60*/  ISETP.GE.AND P0, PT, R218, 0x49, PT ;  /* 0x00000049da00780c */ /* 0x000fe20003f06270 */
[----:B------:R4:W-:Y:S01]  /*ad70*/  MUFU.EX2 R102, R120 ;  /* 0x0000007800667308 */ /* 0x0009e20000000800 */
[C---:B------:R-:W-:Y:S02]  /*ad80*/  ISETP.GT.OR P5, PT, R225.reuse, 0x69, !P5 ;  /* 0x00000069e100780c */ /* 0x040fe40006fa4670 */
[C---:B------:R-:W-:Y:S02]  /*ad90*/  ISETP.GT.OR P4, PT, R225.reuse, 0x70, !P4 ;  /* 0x00000070e100780c */ /* 0x040fe40006784670 */
[----:B------:R-:W-:-:S02]  /*ada0*/  ISETP.GT.OR P2, PT, R225, 0x71, !P2 ;  /* 0x00000071e100780c */ /* 0x000fc40005744670 */
[C---:B------:R-:W-:Y:S01]  /*adb0*/  ISETP.GT.OR P3, PT, R225.reuse, 0x78, !P3 ;  /* 0x00000078e100780c */ /* 0x040fe20005f64670 */
[----:B------:R-:W-:Y:S01]  /*adc0*/  MUFU.EX2 R109, R109 ;  /* 0x0000006d006d7308 */ /* 0x000fe20000000800 */
[----:B------:R-:W-:Y:S01]  /*add0*/  ISETP.GT.OR P1, PT, R225, 0x79, !P1 ;  /* 0x00000079e100780c */ /* 0x000fe20004f24670 */
[----:B------:R-:W-:Y:S01]  /*ade0*/  VIADD R225, R5, 0x18 ;  /* 0x0000001805e17836 */ /* 0x000fe20000000000 */
[----:B------:R-:W-:Y:S02]  /*adf0*/  ISETP.GT.OR P0, PT, R223, 0x49, !P0 ;  /* 0x00000049df00780c */ /* 0x000fe40004704670 */
[----:B------:R-:W-:Y:S02]  /*ae00*/  FSEL R115, R141, -INF , !P5 ;  /* 0xff8000008d737808 */ /* 0x000fe40006800000 */
[----:B------:R-:W-:Y:S01]  /*ae10*/  FSEL R125, R144, -INF , !P4 ;  /* 0xff800000907d7808 */ /* 0x000fe20006000000 */
[----:B------:R-:W-:Y:S01]  /*ae20*/  MUFU.EX2 R104, R104 ;  /* 0x0000006800687308 */ /* 0x000fe20000000800 */
[----:B------:R-:W-:-:S02]  /*ae30*/  FSEL R123, R145, -INF , !P2 ;  /* 0xff800000917b7808 */ /* 0x000fc40005000000 */
[----:B------:R-:W-:Y:S02]  /*ae40*/  FSEL R121, R148, -INF , !P3 ;  /* 0xff80000094797808 */ /* 0x000fe40005800000 */
[----:B--2---:R-:W-:Y:S02]  /*ae50*/  FSEL R119, R149, -INF , !P1 ;  /* 0xff80000095777808 */ /* 0x004fe40004800000 */
[----:B------:R-:W-:Y:S01]  /*ae60*/  FSEL R127, R127, -INF , !P0 ;  /* 0xff8000007f7f7808 */ /* 0x000fe20004000000 */
[----:B------:R-:W-:Y:S01]  /*ae70*/  MUFU.EX2 R106, R106 ;  /* 0x0000006a006a7308 */ /* 0x000fe20000000800 */
[C---:B------:R-:W-:Y:S02]  /*ae80*/  ISETP.GE.AND P5, PT, R218.reuse, 0x50, PT ;  /* 0x00000050da00780c */ /* 0x040fe40003fa6270 */
[C---:B------:R-:W-:Y:S01]  /*ae90*/  ISETP.GE.AND P4, PT, R218.reuse, 0x51, PT ;  /* 0x00000051da00780c */ /* 0x040fe20003f86270 */
[----:B------:R-:W-:Y:S01]  /*aea0*/  FFMA.FTZ R110, R127, UR5, -R110 ;  /* 0x000000057f6e7c23 */ /* 0x000fe2000801086e */
[C---:B------:R-:W-:Y:S01]  /*aeb0*/  ISETP.GE.AND P2, PT, R218.reuse, 0x58, PT ;  /* 0x00000058da00780c */ /* 0x040fe20003f46270 */
[----:B------:R2:W-:Y:S01]  /*aec0*/  SHFL.IDX PT, R127, R221, R111, 0x1f ;  /* 0x00001f6fdd7f7589 */ /* 0x0005e200000e0000 */
[C---:B------:R-:W-:Y:S01]  /*aed0*/  ISETP.GE.AND P3, PT, R218.reuse, 0x59, PT ;  /* 0x00000059da00780c */ /* 0x040fe20003f66270 */
[----:B------:R-:W-:Y:S01]  /*aee0*/  MUFU.EX2 R93, R93 ;  /* 0x0000005d005d7308 */ /* 0x000fe20000000800 */
[----:B------:R-:W-:-:S02]  /*aef0*/  ISETP.GE.AND P1, PT, R218, 0x60, PT ;  /* 0x00000060da00780c */ /* 0x000fc40003f26270 */
[----:B------:R-:W-:Y:S02]  /*af00*/  ISETP.GE.AND P0, PT, R218, 0x61, PT ;  /* 0x00000061da00780c */ /* 0x000fe40003f06270 */
[C---:B------:R-:W-:Y:S02]  /*af10*/  ISETP.GT.OR P5, PT, R223.reuse, 0x50, !P5 ;  /* 0x00000050df00780c */ /* 0x040fe40006fa4670 */
[C---:B------:R-:W-:Y:S01]  /*af20*/  ISETP.GT.OR P4, PT, R223.reuse, 0x51, !P4 ;  /* 0x00000051df00780c */ /* 0x040fe20006784670 */
[----:B--2---:R-:W-:Y:S01]  /*af30*/  FFMA.FTZ R111, R128, UR5, -R112 ;  /* 0x00000005806f7c23 */ /* 0x004fe20008010870 */
[C---:B------:R-:W-:Y:S01]  /*af40*/  ISETP.GT.OR P2, PT, R223.reuse, 0x58, !P2 ;  /* 0x00000058df00780c */ /* 0x040fe20005744670 */
[----:B------:R-:W-:Y:S01]  /*af50*/  MUFU.EX2 R110, R110 ;  /* 0x0000006e006e7308 */ /* 0x000fe20000000800 */
[C---:B------:R-:W-:Y:S02]  /*af60*/  ISETP.GT.OR P3, PT, R223.reuse, 0x59, !P3 ;  /* 0x00000059df00780c */ /* 0x040fe40005f64670 */
[----:B------:R-:W-:-:S02]  /*af70*/  ISETP.GT.OR P1, PT, R223, 0x60, !P1 ;  /* 0x00000060df00780c */ /* 0x000fc40004f24670 */
[----:B------:R-:W-:Y:S02]  /*af80*/  ISETP.GT.OR P0, PT, R223, 0x61, !P0 ;  /* 0x00000061df00780c */ /* 0x000fe40004704670 */
[----:B------:R-:W-:Y:S01]  /*af90*/  FSEL R114, R130, -INF , !P5 ;  /* 0xff80000082727808 */ /* 0x000fe20006800000 */
[----:B------:R-:W-:Y:S01]  /*afa0*/  MUFU.EX2 R111, R111 ;  /* 0x0000006f006f7308 */ /* 0x000fe20000000800 */
[----:B------:R-:W-:Y:S01]  /*afb0*/  FSEL R117, R131, -INF , !P4 ;  /* 0xff80000083757808 */ /* 0x000fe20006000000 */
[----:B------:R-:W2:Y:S01]  /*afc0*/  SHFL.IDX PT, R130, R221, R118, 0x1f ;  /* 0x00001f76dd827589 */ /* 0x000ea200000e0000 */
[----:B------:R-:W-:Y:S01]  /*afd0*/  FSEL R116, R134, -INF , !P2 ;  /* 0xff80000086747808 */ /* 0x000fe20005000000 */
[----:B------:R-:W-:Y:S01]  /*afe0*/  FFMA.FTZ R112, R114, UR5, -R112 ;  /* 0x0000000572707c23 */ /* 0x000fe20008010870 */
[----:B------:R-:W-:Y:S01]  /*aff0*/  FSEL R135, R135, -INF , !P3 ;  /* 0xff80000087877808 */ /* 0x000fe20005800000 */
[----:B------:R-:W5:Y:S01]  /*b000*/  SHFL.IDX PT, R134, R220, R232, 0x1f ;  /* 0x00001fe8dc867589 */ /* 0x000f6200000e0000 */
[----:B------:R-:W-:Y:S01]  /*b010*/  FSEL R145, R138, -INF , !P1 ;  /* 0xff8000008a917808 */ /* 0x000fe20004800000 */
[----:B------:R-:W-:Y:S01]  /*b020*/  MUFU.EX2 R94, R94 ;  /* 0x0000005e005e7308 */ /* 0x000fe20000000800 */
[----:B------:R-:W-:Y:S01]  /*b030*/  FSEL R140, R139, -INF , !P0 ;  /* 0xff8000008b8c7808 */ /* 0x000fe20004000000 */
[----:B------:R-:W3:Y:S01]  /*b040*/  SHFL.IDX PT, R138, R220, R225, 0x1f ;  /* 0x00001fe1dc8a7589 */ /* 0x000ee200000e0000 */
[----:B------:R-:W-:-:S02]  /*b050*/  ISETP.GE.AND P5, PT, R218, 0x68, PT ;  /* 0x00000068da00780c */ /* 0x000fc40003fa6270 */
[C---:B------:R-:W-:Y:S01]  /*b060*/  ISETP.GE.AND P4, PT, R218.reuse, 0x69, PT ;  /* 0x00000069da00780c */ /* 0x040fe20003f86270 */
[----:B------:R-:W1:Y:S01]  /*b070*/  SHFL.IDX PT, R131, R221, R5, 0x1f ;  /* 0x00001f05dd837589 */ /* 0x000e6200000e0000 */
[C---:B------:R-:W-:Y:S01]  /*b080*/  ISETP.GE.AND P2, PT, R218.reuse, 0x70, PT ;  /* 0x00000070da00780c */ /* 0x040fe20003f46270 */
[----:B------:R-:W-:Y:S01]  /*b090*/  MUFU.EX2 R112, R112 ;  /* 0x0000007000707308 */ /* 0x000fe20000000800 */
[C---:B------:R-:W-:Y:S01]  /*b0a0*/  ISETP.GE.AND P3, PT, R218.reuse, 0x71, PT ;  /* 0x00000071da00780c */ /* 0x040fe20003f66270 */
[----:B------:R-:W4:Y:S01]  /*b0b0*/  SHFL.IDX PT, R220, R220, R226, 0x1f ;  /* 0x00001fe2dcdc7589 */ /* 0x000f2200000e0000 */
[C---:B------:R-:W-:Y:S02]  /*b0c0*/  ISETP.GE.AND P1, PT, R218.reuse, 0x78, PT ;  /* 0x00000078da00780c */ /* 0x040fe40003f26270 */
[----:B------:R-:W-:Y:S01]  /*b0d0*/  ISETP.GE.AND P0, PT, R218, 0x79, PT ;  /* 0x00000079da00780c */ /* 0x000fe20003f06270 */
[----:B------:R-:W-:Y:S01]  /*b0e0*/  VIADD R218, R5, 0x10 ;  /* 0x0000001005da7836 */ /* 0x000fe20000000000 */
[C---:B------:R-:W-:Y:S01]  /*b0f0*/  ISETP.GT.OR P5, PT, R223.reuse, 0x68, !P5 ;  /* 0x00000068df00780c */ /* 0x040fe20006fa4670 */
[----:B------:R-:W-:Y:S01]  /*b100*/  MUFU.EX2 R95, R95 ;  /* 0x0000005f005f7308 */ /* 0x000fe20000000800 */
[----:B------:R-:W-:Y:S01]  /*b110*/  ISETP.GT.OR P4, PT, R223, 0x69, !P4 ;  /* 0x00000069df00780c */ /* 0x000fe20006784670 */
[----:B--2---:R-:W-:Y:S01]  /*b120*/  FFMA.FTZ R141, R137, UR5, -R130 ;  /* 0x00000005898d7c23 */ /* 0x004fe20008010882 */
[C---:B------:R-:W-:Y:S01]  /*b130*/  ISETP.GT.OR P2, PT, R223.reuse, 0x70, !P2 ;  /* 0x00000070df00780c */ /* 0x040fe20005744670 */
[----:B------:R-:W2:Y:S01]  /*b140*/  SHFL.IDX PT, R139, R221, R218, 0x1f ;  /* 0x00001fdadd8b7589 */ /* 0x000ea200000e0000 */
[----:B------:R-:W-:Y:S01]  /*b150*/  ISETP.GT.OR P3, PT, R223, 0x71, !P3 ;  /* 0x00000071df00780c */ /* 0x000fe20005f64670 */
[----:B-----5:R-:W-:Y:S01]  /*b160*/  FFMA.FTZ R114, R129, UR5, -R134 ;  /* 0x0000000581727c23 */ /* 0x020fe20008010886 */
[C---:B------:R-:W-:Y:S01]  /*b170*/  ISETP.GT.OR P1, PT, R223.reuse, 0x78, !P1 ;  /* 0x00000078df00780c */ /* 0x040fe20004f24670 */
[----:B------:R-:W-:Y:S01]  /*b180*/  FFMA.FTZ R140, R140, UR5, -R130 ;  /* 0x000000058c8c7c23 */ /* 0x000fe20008010882 */
[----:B------:R-:W-:Y:S01]  /*b190*/  ISETP.GT.OR P0, PT, R223, 0x79, !P0 ;  /* 0x00000079df00780c */ /* 0x000fe20004704670 */
[----:B------:R-:W-:-:S02]  /*b1a0*/  WARPGROUP.DEPBAR.LE gsb0, 0x0 ;  /* 0x00008000000079c5 */ /* 0x000fc40000010000 */
[----:B------:R-:W-:Y:S01]  /*b1b0*/  WARPGROUP.ARRIVE ;  /* 0x00000000000079c5 */ /* 0x000fe20000000000 */
[----:B------:R-:W-:Y:S01]  /*b1c0*/  VIADD R223, R5, 0xc ;  /* 0x0000000c05df7836 */ /* 0x000fe20000000000 */
[----:B------:R-:W-:Y:S01]  /*b1d0*/  FSEL R142, R142, -INF , !P5 ;  /* 0xff8000008e8e7808 */ /* 0x000fe20006800000 */
[--C-:B---3--:R-:W-:Y:S01]  /*b1e0*/  FFMA.FTZ R116, R116, UR5, -R138.reuse ;  /* 0x0000000574747c23 */ /* 0x108fe2000801088a */
[----:B------:R-:W-:Y:S01]  /*b1f0*/  FSEL R126, R143, -INF , !P4 ;  /* 0xff8000008f7e7808 */ /* 0x000fe20006000000 */
[----:B------:R-:W-:Y:S01]  /*b200*/  FFMA.FTZ R143, R132, UR5, -R138 ;  /* 0x00000005848f7c23 */ /* 0x000fe2000801088a */
[----:B------:R-:W-:Y:S01]  /*b210*/  HGMMA.64x128x16.F32.BF16 R24, gdesc[UR12], R24, gsb0 ;  /* 0x01e000000c1879f0 */ /* 0x000fe20008001818 */
[----:B------:R-:W3:Y:S01]  /*b220*/  SHFL.IDX PT, R144, R221, R223, 0x1f ;  /* 0x00001fdfdd907589 */ /* 0x000ee200000e0000 */
[--C-:B-1----:R-:W-:Y:S01]  /*b230*/  FFMA.FTZ R138, R136, UR5, -R131.reuse ;  /* 0x00000005888a7c23 */ /* 0x102fe20008010883 */
[----:B------:R-:W-:Y:S01]  /*b240*/  FFMA.FTZ R145, R145, UR5, -R131 ;  /* 0x0000000591917c23 */ /* 0x000fe20008010883 */
[----:B------:R-:W-:Y:S01]  /*b250*/  FSEL R124, R146, -INF , !P2 ;  /* 0xff800000927c7808 */ /* 0x000fe20005000000 */
[--C-:B------:R-:W-:Y:S01]  /*b260*/  FFMA.FTZ R131, R113, UR5, -R127.reuse ;  /* 0x0000000571837c23 */ /* 0x100fe2000801087f */
[----:B------:R-:W-:Y:S01]  /*b270*/  FFMA.FTZ R129, R142, UR5, -R127 ;  /* 0x000000058e817c23 */ /* 0x000fe2000801087f */
[----:B------:R-:W-:Y:S01]  /*b280*/  FFMA.FTZ R146, R117, UR5, -R134 ;  /* 0x0000000575927c23 */ /* 0x000fe20008010886 */
[----:B----4-:R-:W-:Y:S01]  /*b290*/  FSEL R120, R150, -INF , !P1 ;  /* 0xff80000096787808 */ /* 0x010fe20004800000 */
[----:B------:R-:W1:Y:S01]  /*b2a0*/  SHFL.IDX PT, R134, R221, R232, 0x1f ;  /* 0x00001fe8dd867589 */ /* 0x000e6200000e0000 */
[----:B------:R-:W-:Y:S01]  /*b2b0*/  VIADD R150, R5, 0x8 ;  /* 0x0000000805967836 */ /* 0x000fe20000000000 */
[----:B------:R-:W-:Y:S01]  /*b2c0*/  FSEL R122, R147, -INF , !P3 ;  /* 0xff800000937a7808 */ /* 0x000fe20005800000 */
[--C-:B------:R-:W-:Y:S01]  /*b2d0*/  FFMA.FTZ R117, R133, UR5, -R220.reuse ;  /* 0x0000000585757c23 */ /* 0x100fe200080108dc */
[----:B------:R-:W4:Y:S01]  /*b2e0*/  SHFL.IDX PT, R132, R221, R225, 0x1f ;  /* 0x00001fe1dd847589 */ /* 0x000f2200000e0000 */
[----:B------:R-:W-:Y:S01]  /*b2f0*/  FFMA.FTZ R133, R135, UR5, -R220 ;  /* 0x0000000587857c23 */ /* 0x000fe200080108dc */
[----:B------:R-:W-:Y:S01]  /*b300*/  FSEL R118, R151, -INF , !P0 ;  /* 0xff80000097767808 */ /* 0x000fe20004000000 */
[----:B------:R-:W-:-:S02]  /*b310*/  VIADD R151, R5, 0x4 ;  /* 0x0000000405977836 */ /* 0x000fc40000000000 */
[--C-:B--2---:R-:W-:Y:S01]  /*b320*/  FFMA.FTZ R125, R125, UR5, -R139.reuse ;  /* 0x000000057d7d7c23 */ /* 0x104fe2000801088b */
[----:B------:R-:W-:Y:S01]  /*b330*/  FFMA.FTZ R124, R124, UR5, -R139 ;  /* 0x000000057c7c7c23 */ /* 0x000fe2000801088b */
[----:B------:R-:W2:Y:S01]  /*b340*/  SHFL.IDX PT, R221, R221, R226, 0x1f ;  /* 0x00001fe2dddd7589 */ /* 0x000ea200000e0000 */
[----:B------:R-:W-:Y:S01]  /*b350*/  MUFU.EX2 R113, R146 ;  /* 0x0000009200717308 */ /* 0x000fe20000000800 */
[--C-:B---3--:R-:W-:Y:S01]  /*b360*/  FFMA.FTZ R127, R115, UR5, -R144.reuse ;  /* 0x00000005737f7c23 */ /* 0x108fe20008010890 */
[----:B------:R-:W-:-:S06]  /*b370*/  FFMA.FTZ R126, R126, UR5, -R144 ;  /* 0x000000057e7e7c23 */ /* 0x000fcc0008010890 */
[----:B------:R3:W-:Y:S01]  /*b380*/  MUFU.EX2 R115, R143 ;  /* 0x0000008f00737308 */ /* 0x0007e20000000800 */
[--C-:B-1----:R-:W-:Y:S01]  /*b390*/  FFMA.FTZ R123, R123, UR5, -R134.reuse ;  /* 0x000000057b7b7c23 */ /* 0x102fe20008010886 */
[----:B------:R-:W-:-:S06]  /*b3a0*/  FFMA.FTZ R122, R122, UR5, -R134 ;  /* 0x000000057a7a7c23 */ /* 0x000fcc0008010886 */
[----:B------:R-:W1:Y:S01]  /*b3b0*/  MUFU.EX2 R114, R114 ;  /* 0x0000007200727308 */ /* 0x000e620000000800 */
[--C-:B----4-:R-:W-:Y:S01]  /*b3c0*/  FFMA.FTZ R121, R121, UR5, -R132.reuse ;  /* 0x0000000579797c23 */ /* 0x110fe20008010884 */
[----:B------:R-:W-:Y:S01]  /*b3d0*/  FFMA.FTZ R120, R120, UR5, -R132 ;  /* 0x0000000578787c23 */ /* 0x000fe20008010884 */
[----:B--2---:R-:W-:-:S05]  /*b3e0*/  FFMA.FTZ R119, R119, UR5, -R221 ;  /* 0x0000000577777c23 */ /* 0x004fca00080108dd */
[----:B------:R-:W2:Y:S01]  /*b3f0*/  MUFU.EX2 R117, R117 ;  /* 0x0000007500757308 */ /* 0x000ea20000000800 */
[----:B------:R-:W-:-:S07]  /*b400*/  FFMA.FTZ R118, R118, UR5, -R221 ;  /* 0x0000000576767c23 */ /* 0x000fce00080108dd */
        /* <DEDUP_REMOVED lines=9> */
[----:B------:R-:W5:Y:S04]  /*b4a0*/  LDS R224, [R224+0x400] ;  /* 0x00040000e0e07984 */ /* 0x000f680000000800 */
[----:B------:R-:W-:Y:S04]  /*b4b0*/  LDS R217, [R217+0x400] ;  /* 0x00040000d9d97984 */ /* 0x000fe80000000800 */
[----:B------:R-:W-:Y:S04]  /*b4c0*/  LDS R216, [R216+0x400] ;  /* 0x00040000d8d87984 */ /* 0x000fe80000000800 */
[----:B----4-:R-:W4:Y:S04]  /*b4d0*/  SHFL.IDX PT, R144, R219, R223, 0x1f ;  /* 0x00001fdfdb907589 */ /* 0x010f2800000e0000 */
[----:B-----5:R-:W5:Y:S04]  /*b4e0*/  SHFL.IDX PT, R135, R224, R150, 0x1f ;  /* 0x00001f96e0877589 */ /* 0x020f6800000e0000 */
[----:B------:R-:W-:Y:S04]  /*b4f0*/  SHFL.IDX PT, R134, R224, R218, 0x1f ;  /* 0x00001fdae0867589 */ /* 0x000fe800000e0000 */
[----:B---3--:R-:W3:Y:S04]  /*b500*/  SHFL.IDX PT, R143, R219, R232, 0x1f ;  /* 0x00001fe8db8f7589 */ /* 0x008ee800000e0000 */
[----:B------:R-:W1:Y:S04]  /*b510*/  SHFL.IDX PT, R128, R224, R5, 0x1f ;  /* 0x00001f05e0807589 */ /* 0x000e6800000e0000 */
[----:B------:R-:W2:Y:S01]  /*b520*/  SHFL.IDX PT, R130, R224, R151, 0x1f ;  /* 0x00001f97e0827589 */ /* 0x000ea200000e0000 */
[--C-:B----4-:R-:W-:Y:S01]  /*b530*/  FADD.FTZ R45, R45, -R144.reuse ;  /* 0x800000902d2d7221 */ /* 0x110fe20000010000 */
[----:B------:R-:W-:-:S02]  /*b540*/  FADD.FTZ R47, R47, -R144 ;  /* 0x800000902f2f7221 */ /* 0x000fc40000010000 */
[----:B------:R-:W4:Y:S01]  /*b550*/  SHFL.IDX PT, R136, R224, R223, 0x1f ;  /* 0x00001fdfe0887589 */ /* 0x000f2200000e0000 */
[----:B-----5:R-:W-:-:S03]  /*b560*/  FADD.FTZ R132, R28, -R135 ;  /* 0x800000871c847221 */ /* 0x020fc60000010000 */
[----:B------:R-:W5:Y:S01]  /*b570*/  SHFL.IDX PT, R144, R217, R150, 0x1f ;  /* 0x00001f96d9907589 */ /* 0x000f6200000e0000 */
[----:B------:R1:W-:Y:S03]  /*b580*/  MUFU.EX2 R28, R133 ;  /* 0x00000085001c7308 */ /* 0x0003e60000000800 */
[----:B------:R-:W5:Y:S01]  /*b590*/  SHFL.IDX PT, R137, R224, R232, 0x1f ;  /* 0x00001fe8e0897589 */ /* 0x000f6200000e0000 */
[--C-:B---3--:R-:W-:Y:S01]  /*b5a0*/  FADD.FTZ R49, R49, -R143.reuse ;  /* 0x8000008f31317221 */ /* 0x108fe20000010000 */
[----:B------:R-:W-:Y:S02]  /*b5b0*/  FADD.FTZ R51, R51, -R143 ;  /* 0x8000008f33337221 */ /* 0x000fe40000010000 */
[----:B------:R-:W3:Y:S01]  /*b5c0*/  SHFL.IDX PT, R139, R224, R225, 0x1f ;  /* 0x00001fe1e08b7589 */ /* 0x000ee200000e0000 */
[----:B-1----:R-:W-:Y:S01]  /*b5d0*/  FADD.FTZ R133, R32, -R134 ;  /* 0x8000008620857221 */ /* 0x002fe20000010000 */
[----:B------:R-:W-:-:S02]  /*b5e0*/  FADD.FTZ R24, R24, -R128 ;  /* 0x8000008018187221 */ /* 0x000fc40000010000 */
[----:B------:R-:W1:Y:S01]  /*b5f0*/  SHFL.IDX PT, R32, R219, R218, 0x1f ;  /* 0x00001fdadb207589 */ /* 0x000e6200000e0000 */
[----:B------:R-:W-:Y:S01]  /*b600*/  FADD.FTZ R26, R26, -R128 ;  /* 0x800000801a1a7221 */ /* 0x000fe20000010000 */
[--C-:B--2---:R-:W-:Y:S01]  /*b610*/  FADD.FTZ R128, R25, -R130.reuse ;  /* 0x8000008219807221 */ /* 0x104fe20000010000 */
[----:B------:R-:W-:Y:S01]  /*b620*/  FADD.FTZ R130, R27, -R130 ;  /* 0x800000821b827221 */ /* 0x000fe20000010000 */
[----:B------:R-:W-:Y:S01]  /*b630*/  SHFL.IDX PT, R143, R217, R218, 0x1f ;  /* 0x00001fdad98f7589 */ /* 0x000fe200000e0000 */
[----:B------:R-:W-:Y:S01]  /*b640*/  FADD.FTZ R25, R30, -R135 ;  /* 0x800000871e197221 */ /* 0x000fe20000010000 */
[----:B------:R-:W-:Y:S01]  /*b650*/  FADD.FTZ R134, R34, -R134 ;  /* 0x8000008622867221 */ /* 0x000fe20000010000 */
[----:B------:R-:W-:Y:S01]  /*b660*/  MUFU.EX2 R30, R145 ;  /* 0x00000091001e7308 */ /* 0x000fe20000000800 */
[--C-:B----4-:R-:W-:Y:S01]  /*b670*/  FADD.FTZ R135, R29, -R136.reuse ;  /* 0x800000881d877221 */ /* 0x110fe20000010000 */
[----:B------:R-:W-:Y:S01]  /*b680*/  FADD.FTZ R27, R31, -R136 ;  /* 0x800000881f1b7221 */ /* 0x000fe20000010000 */
[----:B------:R-:W2:Y:S01]  /*b690*/  SHFL.IDX PT, R149, R224, R226, 0x1f ;  /* 0x00001fe2e0957589 */ /* 0x000ea200000e0000 */
[--C-:B-----5:R-:W-:Y:S01]  /*b6a0*/  FADD.FTZ R60, R60, -R144.reuse ;  /* 0x800000903c3c7221 */ /* 0x120fe20000010000 */
[----:B------:R-:W-:-:S02]  /*b6b0*/  FADD.FTZ R62, R62, -R144 ;  /* 0x800000903e3e7221 */ /* 0x000fc40000010000 */
[----:B------:R-:W4:Y:S01]  /*b6c0*/  SHFL.IDX PT, R142, R219, R225, 0x1f ;  /* 0x00001fe1db8e7589 */ /* 0x000f2200000e0000 */
[----:B------:R5:W4:Y:S01]  /*b6d0*/  MUFU.EX2 R29, R138 ;  /* 0x0000008a001d7308 */ /* 0x000b220000000800 */
[--C-:B------:R-:W-:Y:S01]  /*b6e0*/  FADD.FTZ R136, R33, -R137.reuse ;  /* 0x8000008921887221 */ /* 0x100fe20000010000 */
[----:B------:R-:W-:Y:S01]  /*b6f0*/  FADD.FTZ R137, R35, -R137 ;  /* 0x8000008923897221 */ /* 0x000fe20000010000 */
[----:B------:R2:W-:Y:S01]  /*b700*/  SHFL.IDX PT, R144, R216, R218, 0x1f ;  /* 0x00001fdad8907589 */ /* 0x0005e200000e0000 */
[----:B---3--:R-:W-:-:S03]  /*b710*/  FADD.FTZ R38, R38, -R139 ;  /* 0x8000008b26267221 */ /* 0x008fc60000010000 */
[----:B------:R-:W3:Y:S01]  /*b720*/  SHFL.IDX PT, R33, R219, R226, 0x1f ;  /* 0x00001fe2db217589 */ /* 0x000ee200000e0000 */
[----:B------:R-:W3:Y:S01]  /*b730*/  MUFU.EX2 R31, R141 ;  /* 0x0000008d001f7308 */ /* 0x000ee20000000800 */
[----:B-----5:R-:W-:Y:S01]  /*b740*/  FADD.FTZ R138, R36, -R139 ;  /* 0x8000008b248a7221 */ /* 0x020fe20000010000 */
[--C-:B-1----:R-:W-:Y:S01]  /*b750*/  FADD.FTZ R48, R48, -R32.reuse ;  /* 0x8000002030307221 */ /* 0x102fe20000010000 */
[----:B------:R-:W1:Y:S01]  /*b760*/  SHFL.IDX PT, R148, R219, R5, 0x1f ;  /* 0x00001f05db947589 */ /* 0x000e6200000e0000 */
[----:B------:R-:W-:-:S03]  /*b770*/  FADD.FTZ R50, R50, -R32 ;  /* 0x8000002032327221 */ /* 0x000fc60000010000 */
[----:B------:R-:W-:Y:S01]  /*b780*/  SHFL.IDX PT, R147, R219, R151, 0x1f ;  /* 0x00001f97db937589 */ /* 0x000fe200000e0000 */
[----:B------:R-:W5:Y:S03]  /*b790*/  MUFU.EX2 R32, R140 ;  /* 0x0000008c00207308 */ /* 0x000f660000000800 */
[----:B------:R-:W5:Y:S01]  /*b7a0*/  SHFL.IDX PT, R146, R219, R150, 0x1f ;  /* 0x00001f96db927589 */ /* 0x000f6200000e0000 */
[--C-:B--2---:R-:W-:Y:S01]  /*b7b0*/  FADD.FTZ R139, R37, -R149.reuse ;  /* 0x80000095258b7221 */ /* 0x104fe20000010000 */
[----:B------:R-:W-:Y:S01]  /*b7c0*/  FADD.FTZ R39, R39, -R149 ;  /* 0x8000009527277221 */ /* 0x000fe20000010000 */
[----:B------:R-:W-:Y:S01]  /*b7d0*/  FMUL.FTZ R26, R9, R26 ;  /* 0x0000001a091a7220 */ /* 0x000fe20000410000 */
[----:B------:R-:W2:Y:S01]  /*b7e0*/  LDL R218, [R1+0x1c] ;  /* 0x00001c0001da7983 */ /* 0x000ea20000100800 */
[--C-:B----4-:R-:W-:Y:S01]  /*b7f0*/  FADD.FTZ R52, R52, -R142.reuse ;  /* 0x8000008e34347221 */ /* 0x110fe20000010000 */
[----:B------:R-:W-:Y:S01]  /*b800*/  FADD.FTZ R54, R54, -R142 ;  /* 0x8000008e36367221 */ /* 0x000fe20000010000 */
[----:B------:R-:W-:Y:S01]  /*b810*/  MUFU.EX2 R124, R124 ;  /* 0x0000007c007c7308 */ /* 0x000fe20000000800 */
[----:B------:R-:W4:Y:S01]  /*b820*/  SHFL.IDX PT, R34, R217, R5, 0x1f ;  /* 0x00001f05d9227589 */ /* 0x000f2200000e0000 */
[--C-:B------:R-:W-:Y:S01]  /*b830*/  FADD.FTZ R64, R64, -R143.reuse ;  /* 0x8000008f40407221 */ /* 0x100fe20000010000 */
[----:B------:R-:W-:Y:S01]  /*b840*/  FADD.FTZ R66, R66, -R143 ;  /* 0x8000008f42427221 */ /* 0x000fe20000010000 */
[--C-:B---3--:R-:W-:Y:S01]  /*b850*/  FADD.FTZ R53, R53, -R33.reuse ;  /* 0x8000002135357221 */ /* 0x108fe20000010000 */
[----:B------:R-:W-:Y:S01]  /*b860*/  FADD.FTZ R55, R55, -R33 ;  /* 0x8000002137377221 */ /* 0x000fe20000010000 */
[----:B------:R-:W3:Y:S02]  /*b870*/  SHFL.IDX PT, R35, R217, R151, 0x1f ;  /* 0x00001f97d9237589 */ /* 0x000ee400000e0000 */
[----:B------:R5:W-:Y:S01]  /*b880*/  MUFU.EX2 R33, R131 ;  /* 0x0000008300217308 */ /* 0x000be20000000800 */
[--C-:B-1----:R-:W-:Y:S01]  /*b890*/  FADD.FTZ R40, R40, -R148.reuse ;  /* 0x8000009428287221 */ /* 0x102fe20000010000 */
[----:B------:R-:W-:Y:S01]  /*b8a0*/  FADD.FTZ R42, R42, -R148 ;  /* 0x800000942a2a7221 */ /* 0x000fe20000010000 */
[----:B------:R-:W1:Y:S04]  /*b8b0*/  SHFL.IDX PT, R36, R217, R223, 0x1f ;  /* 0x00001fdfd9247589 */ /* 0x000e6800000e0000 */
[----:B------:R-:W-:Y:S01]  /*b8c0*/  SHFL.IDX PT, R145, R216, R150, 0x1f ;  /* 0x00001f96d8917589 */ /* 0x000fe200000e0000 */
[----:B------:R-:W-:Y:S01]  /*b8d0*/  FMUL.FTZ R25, R12, R25 ;  /* 0x000000190c197220 */ /* 0x000fe20000410000 */
[----:B------:R-:W-:Y:S01]  /*b8e0*/  MUFU.EX2 R123, R123 ;  /* 0x0000007b007b7308 */ /* 0x000fe20000000800 */
[----:B------:R-:W-:Y:S01]  /*b8f0*/  FMUL.FTZ R38, R19, R38 ;  /* 0x0000002613267220 */ /* 0x000fe20000410000 */
[----:B-----5:R-:W5:Y:S01]  /*b900*/  SHFL.IDX PT, R131, R217, R232, 0x1f ;  /* 0x00001fe8d9837589 */ /* 0x020f6200000e0000 */
[----:B------:R-:W-:Y:S01]  /*b910*/  FMUL.FTZ R60, R107, R60 ;  /* 0x0000003c6b3c7220 */ /* 0x000fe20000410000 */
[--C-:B------:R-:W-:Y:S01]  /*b920*/  FADD.FTZ R44, R44, -R146.reuse ;  /* 0x800000922c2c7221 */ /* 0x100fe20000010000 */
[----:B------:R-:W-:Y:S01]  /*b930*/  FADD.FTZ R46, R46, -R146 ;  /* 0x800000922e2e7221 */ /* 0x000fe20000010000 */
[----:B------:R-:W-:Y:S01]  /*b940*/  SHFL.IDX PT, R37, R217, R225, 0x1f ;  /* 0x00001fe1d9257589 */ /* 0x000fe200000e0000 */
[--C-:B------:R-:W-:Y:S01]  /*b950*/  FADD.FTZ R41, R41, -R147.reuse ;  /* 0x8000009329297221 */ /* 0x100fe20000010000 */
[--C-:B----4-:R-:W-:Y:S01]  /*b960*/  FADD.FTZ R56, R56, -R34.reuse ;  /* 0x8000002238387221 */ /* 0x110fe20000010000 */
[----:B------:R-:W-:Y:S01]  /*b970*/  FADD.FTZ R58, R58, -R34 ;  /* 0x800000223a3a7221 */ /* 0x000fe20000010000 */
[----:B------:R-:W-:Y:S01]  /*b980*/  SHFL.IDX PT, R142, R217, R226, 0x1f ;  /* 0x00001fe2d98e7589 */ /* 0x000fe200000e0000 */
[----:B------:R4:W-:Y:S01]  /*b990*/  MUFU.EX2 R34, R129 ;  /* 0x0000008100227308 */ /* 0x0009e20000000800 */
[----:B------:R-:W-:-:S02]  /*b9a0*/  FADD.FTZ R43, R43, -R147 ;  /* 0x800000932b2b7221 */ /* 0x000fc40000010000 */
[----:B------:R-:W4:Y:S01]  /*b9b0*/  SHFL.IDX PT, R217, R216, R226, 0x1f ;  /* 0x00001fe2d8d97589 */ /* 0x000f2200000e0000 */
[--C-:B---3--:R-:W-:Y:S01]  /*b9c0*/  FADD.FTZ R57, R57, -R35.reuse ;  /* 0x8000002339397221 */ /* 0x108fe20000010000 */
[----:B------:R-:W-:Y:S02]  /*b9d0*/  FADD.FTZ R59, R59, -R35 ;  /* 0x800000233b3b7221 */ /* 0x000fe40000010000 */
[----:B------:R-:W3:Y:S01]  /*b9e0*/  SHFL.IDX PT, R140, R216, R5, 0x1f ;  /* 0x00001f05d88c7589 */ /* 0x000ee200000e0000 */
[--C-:B-1----:R-:W-:Y:S01]  /*b9f0*/  FADD.FTZ R61, R61, -R36.reuse ;  /* 0x800000243d3d7221 */ /* 0x102fe20000010000 */
[----:B------:R-:W-:Y:S01]  /*ba00*/  FADD.FTZ R63, R63, -R36 ;  /* 0x800000243f3f7221 */ /* 0x000fe20000010000 */
[----:B------:R3:W1:Y:S01]  /*ba10*/  MUFU.EX2 R35, R127 ;  /* 0x0000007f00237308 */ /* 0x0006620000000800 */
[----:B------:R-:W1:Y:S04]  /*ba20*/  SHFL.IDX PT, R141, R216, R151, 0x1f ;  /* 0x00001f97d88d7589 */ /* 0x000e6800000e0000 */
[----:B------:R-:W1:Y:S04]  /*ba30*/  SHFL.IDX PT, R149, R216, R232, 0x1f ;  /* 0x00001fe8d8957589 */ /* 0x000e6800000e0000 */
[----:B------:R-:W1:Y:S04]  /*ba40*/  SHFL.IDX PT, R151, R216, R225, 0x1f ;  /* 0x00001fe1d8977589 */ /* 0x000e6800000e0000 */
[----:B------:R3:W1:Y:S01]  /*ba50*/  SHFL.IDX PT, R148, R216, R223, 0x1f ;  /* 0x00001fdfd8947589 */ /* 0x00066200000e0000 */
[--C-:B-----5:R-:W-:Y:S01]  /*ba60*/  FADD.FTZ R65, R65, -R131.reuse ;  /* 0x8000008341417221 */ /* 0x120fe20000010000 */
[----:B----4-:R-:W-:Y:S01]  /*ba70*/  FADD.FTZ R129, R67, -R131 ;  /* 0x8000008343817221 */ /* 0x010fe20000010000 */
[----:B---3--:R-:W-:Y:S01]  /*ba80*/  FADD.FTZ R216, R85, -R217 ;  /* 0x800000d955d87221 */ /* 0x008fe20000010000 */
[----:B------:R-:W-:Y:S01]  /*ba90*/  FMUL.FTZ R85, R11, R130 ;  /* 0x000000820b557220 */ /* 0x000fe20000410000 */
[----:B------:R-:W3:Y:S01]  /*baa0*/  MUFU.EX2 R36, R126 ;  /* 0x0000007e00247308 */ /* 0x000ee20000000800 */
[--C-:B------:R-:W-:Y:S01]  /*bab0*/  FADD.FTZ R131, R68, -R37.reuse ;  /* 0x8000002544837221 */ /* 0x100fe20000010000 */
[----:B------:R-:W-:-:S02]  /*bac0*/  FADD.FTZ R67, R70, -R37 ;  /* 0x8000002546437221 */ /* 0x000fc40000010000 */
[----:B------:R-:W-:Y:S01]  /*bad0*/  F2FP.BF16.F32.PACK_AB R85, R85, R26 ;  /* 0x0000001a5555723e */ /* 0x000fe200000010ff */
[----:B------:R-:W-:Y:S01]  /*bae0*/  FMUL.FTZ R26, R14, R27 ;  /* 0x0000001b0e1a7220 */ /* 0x000fe20000410000 */
[----:B------:R-:W-:Y:S02]  /*baf0*/  FADD.FTZ R143, R80, -R144 ;  /* 0x80000090508f7221 */ /* 0x000fe40000010000 */
[----:B------:R4:W5:Y:S01]  /*bb00*/  MUFU.EX2 R37, R125 ;  /* 0x0000007d00257308 */ /* 0x0009620000000800 */
[----:B------:R-:W-:Y:S01]  /*bb10*/  FADD.FTZ R217, R87, -R217 ;  /* 0x800000d957d97221 */ /* 0x000fe20000010000 */
[----:B------:R-:W-:Y:S01]  /*bb20*/  FMUL.FTZ R80, R15, R133 ;  /* 0x000000850f507220 */ /* 0x000fe20000410000 */
[----:B------:R-:W-:Y:S01]  /*bb30*/  FMUL.FTZ R27, R16, R136 ;  /* 0x00000088101b7220 */ /* 0x000fe20000410000 */
[----:B------:R-:W-:-:S04]  /*bb40*/  F2FP.BF16.F32.PACK_AB R87, R26, R25 ;  /* 0x000000191a57723e */ /* 0x000fc800000010ff */
[----:B------:R-:W5:Y:S01]  /*bb50*/  MUFU.EX2 R122, R122 ;  /* 0x0000007a007a7308 */ /* 0x000f620000000800 */
[----:B------:R-:W-:Y:S01]  /*bb60*/  FMUL.FTZ R25, R114, R65 ;  /* 0x0000004172197220 */ /* 0x000fe20000410000 */
[----:B------:R-:W-:Y:S01]  /*bb70*/  FADD.FTZ R70, R69, -R142 ;  /* 0x8000008e45467221 */ /* 0x000fe20000010000 */
[----:B------:R-:W-:-:S05]  /*bb80*/  FADD.FTZ R127, R72, -R140 ;  /* 0x8000008c487f7221 */ /* 0x000fca0000010000 */
[----:B------:R-:W5:Y:S01]  /*bb90*/  MUFU.EX2 R121, R121 ;  /* 0x0000007900797308 */ /* 0x000f620000000800 */
[----:B----4-:R-:W-:Y:S01]  /*bba0*/  FADD.FTZ R125, R74, -R140 ;  /* 0x8000008c4a7d7221 */ /* 0x010fe20000010000 */
[----:B------:R-:W-:Y:S01]  /*bbb0*/  FMUL.FTZ R39, R23, R39 ;  /* 0x0000002717277220 */ /* 0x000fe20000410000 */
[----:B------:R-:W-:-:S05]  /*bbc0*/  FMUL.FTZ R61, R108, R61 ;  /* 0x0000003d6c3d7220 */ /* 0x000fca0000410000 */
[----:B------:R-:W4:Y:S01]  /*bbd0*/  MUFU.EX2 R120, R120 ;  /* 0x0000007800787308 */ /* 0x000f220000000800 */
[----:B------:R-:W-:Y:S01]  /*bbe0*/  FMUL.FTZ R64, R111, R64 ;  /* 0x000000406f407220 */ /* 0x000fe20000410000 */
[----:B------:R-:W-:Y:S01]  /*bbf0*/  FMUL.FTZ R65, R112, R66 ;  /* 0x0000004270417220 */ /* 0x000fe20000410000 */
[----:B------:R-:W-:-:S05]  /*bc00*/  FMUL.FTZ R26, R113, R129 ;  /* 0x00000081711a7220 */ /* 0x000fca0000410000 */
[----:B------:R-:W4:Y:S01]  /*bc10*/  MUFU.EX2 R119, R119 ;  /* 0x0000007700777308 */ /* 0x000f220000000800 */
[----:B-1----:R-:W-:-:S07]  /*bc20*/  FADD.FTZ R140, R73, -R141 ;  /* 0x8000008d498c7221 */ /* 0x002fce0000010000 */
[----:B------:R-:W1:Y:S01]  /*bc30*/  MUFU.EX2 R118, R118 ;  /* 0x0000007600767308 */ /* 0x000e620000000800 */
[----:B------:R-:W-:Y:S01]  /*bc40*/  FADD.FTZ R141, R75, -R141 ;  /* 0x8000008d4b8d7221 */ /* 0x000fe20000010000 */
[----:B------:R-:W-:Y:S01]  /*bc50*/  FADD.FTZ R146, R81, -R149 ;  /* 0x8000009551927221 */ /* 0x000fe20000010000 */
[----:B------:R-:W-:Y:S01]  /*bc60*/  FADD.FTZ R150, R84, -R151 ;  /* 0x8000009754967221 */ /* 0x000fe20000010000 */
[----:B------:R-:W-:Y:S01]  /*bc70*/  F2FP.BF16.F32.PACK_AB R80, R27, R80 ;  /* 0x000000501b50723e */ /* 0x000fe200000010ff */
[----:B------:R-:W-:Y:S01]  /*bc80*/  FADD.FTZ R149, R83, -R149 ;  /* 0x8000009553957221 */ /* 0x000fe20000010000 */
[----:B------:R-:W-:Y:S01]  /*bc90*/  FADD.FTZ R151, R86, -R151 ;  /* 0x8000009756977221 */ /* 0x000fe20000010000 */
        /* <DEDUP_REMOVED lines=11> */
[----:B------:R-:W-:Y:S01]  /*bd50*/  FMUL.FTZ R63, R110, R63 ;  /* 0x0000003f6e3f7220 */ /* 0x000fe20000410000 */
[----:B------:R-:W-:Y:S01]  /*bd60*/  F2FP.BF16.F32.PACK_AB R70, R61, R60 ;  /* 0x0000003c3d46723e */ /* 0x000fe200000010ff */
[--C-:B------:R-:W-:Y:S01]  /*bd70*/  FADD.FTZ R142, R76, -R145.reuse ;  /* 0x800000914c8e7221 */ /* 0x100fe20000010000 */
[----:B------:R-:W-:Y:S01]  /*bd80*/  F2FP.BF16.F32.PACK_AB R64, R25, R64 ;  /* 0x000000401940723e */ /* 0x000fe200000010ff */
[--C-:B------:R-:W-:Y:S01]  /*bd90*/  FADD.FTZ R147, R77, -R148.reuse ;  /* 0x800000944d937221 */ /* 0x100fe20000010000 */
        /* <DEDUP_REMOVED lines=41> */
[----:B---3--:R-:W-:Y:S01]  /*c030*/  FMUL.FTZ R148, R36, R148 ;  /* 0x0000009424947220 */ /* 0x008fe20000410000 */
        /* <DEDUP_REMOVED lines=15> */
[----:B-1----:R-:W-:Y:S01]  /*c130*/  FMUL.FTZ R38, R118, R217 ;  /* 0x000000d976267220 */ /* 0x002fe20000410000 */
[----:B------:R-:W-:Y:S01]  /*c140*/  F2FP.BF16.F32.PACK_AB R72, R49, R48 ;  /* 0x000000303148723e */ /* 0x000fe200000010ff */
[----:B------:R-:W-:Y:S01]  /*c150*/  UMOV UR6, UR8 ;  /* 0x0000000800067c82 */ /* 0x000fe20008000000 */
[----:B------:R-:W-:Y:S01]  /*c160*/  F2FP.BF16.F32.PACK_AB R73, R51, R50 ;  /* 0x000000323349723e */ /* 0x000fe200000010ff */
[----:B------:R-:W-:Y:S01]  /*c170*/  UMOV UR7, 0x40000040 ;  /* 0x4000004000077882 */ /* 0x000fe20000000000 */
[----:B------:R-:W-:Y:S01]  /*c180*/  F2FP.BF16.F32.PACK_AB R74, R53, R52 ;  /* 0x00000034354a723e */ /* 0x000fe200000010ff */
[----:B------:R-:W-:Y:S01]  /*c190*/  UIADD3 UR4, UR8, 0x80, URZ ;  /* 0x0000008008047890 */ /* 0x000fe2000fffe03f */
[----:B------:R-:W-:Y:S01]  /*c1a0*/  F2FP.BF16.F32.PACK_AB R75, R55, R54 ;  /* 0x00000036374b723e */ /* 0x000fe200000010ff */
[----:B------:R-:W3:Y:S01]  /*c1b0*/  LDL R40, [R1+0x20] ;  /* 0x0000200001287983 */ /* 0x000ee20000100800 */
        /* <DEDUP_REMOVED lines=23> */
[----:B------:R-:W-:Y:S01]  /*c330*/  UMOV UR6, UR4 ;  /* 0x0000000400067c82 */ /* 0x000fe20008000000 */
        /* <DEDUP_REMOVED lines=68> */
[----:B------:R-:W-:Y:S01]  /*c780*/  R2UR UR4, R222 ;  /* 0x00000000de0472ca */ /* 0x000fe200000e0000 */
[----:B---3--:R-:W-:-:S05]  /*c790*/  IMAD R9, R0, 0x800, R40 ;  /* 0x0000080000097824 */ /* 0x008fca00078e0228 */
[----:B------:R-:W-:-:S07]  /*c7a0*/  R2UR UR9, R9 ;  /* 0x00000000090972ca */ /* 0x000fce00000e0000 */
[----:B------:R-:W-:-:S04]  /*c7b0*/  USHF.R.U32.HI UR4, URZ, 0x4, UR4 ;  /* 0x000000043f047899 */ /* 0x000fc80008011604 */
[----:B------:R-:W-:Y:S01]  /*c7c0*/  ULOP3.LUT UR10, UR4, 0x3fff, URZ, 0xc0, !UPT ;  /* 0x00003fff040a7892 */ /* 0x000fe2000f8ec03f */
[----:B------:R-:W-:Y:S02]  /*c7d0*/  UMOV UR5, 0x40000040 ;  /* 0x4000004000057882 */ /* 0x000fe40000000000 */
[----:B------:R-:W-:Y:S01]  /*c7e0*/  UMOV UR4, UR9 ;  /* 0x0000000900047c82 */ /* 0x000fe20008000000 */
        /* <DEDUP_REMOVED lines=60> */
.L_x_1088:
        /* <DEDUP_REMOVED lines=70> */
.L_x_1089:
[----:B------:R-:W-:Y:S01]  /*d010*/  UIADD3 UR38, UR38, 0x1, URZ ;  /* 0x0000000126267890 */ /* 0x000fe2000fffe03f */
[----:B------:R-:W-:Y:S02]  /*d020*/  VIADD R7, R7, 0x30c20 ;  /* 0x00030c2007077836 */ /* 0x000fe40000000000 */
[----:B------:R-:W-:Y:S01]  /*d030*/  VIADD R0, R0, 0x1 ;  /* 0x0000000100007836 */ /* 0x000fe20000000000 */
[----:B------:R-:W-:Y:S02]  /*d040*/  UISETP.GE.AND UP0, UPT, UR38, UR37, UPT ;  /* 0x000000252600728c */ /* 0x000fe4000bf06270 */
[----:B------:R-:W-:Y:S02]  /*d050*/  PRMT R7, RZ, 0x654, R7 ;  /* 0x00000654ff077816 */ /* 0x000fe40000000007 */
[C---:B------:R-:W-:Y:S02]  /*d060*/  ISETP.NE.AND P0, PT, R0.reuse, 0x2, PT ;  /* 0x000000020000780c */ /* 0x040fe40003f05270 */
[----:B------:R-:W-:Y:S01]  /*d070*/  PLOP3.LUT P1, PT, PT, PT, UP0, 0x80, 0x0 ;  /* 0x000000000000781c */ /* 0x000fe20003f2f008 */
[----:B------:R1:W-:Y:S01]  /*d080*/  SYNCS.ARRIVE.TRANS64.RED.A1T0 RZ, [R7+URZ], RZ ;  /* 0x000000ff07ff79a7 */ /* 0x0003e2000810043f */
[----:B------:R-:W-:-:S02]  /*d090*/  SEL R0, R0, RZ, P0 ;  /* 0x000000ff00007207 */ /* 0x000fc40000000000 */
[----:B-1----:R-:W-:-:S04]  /*d0a0*/  SEL R7, RZ, 0x1, P0 ;  /* 0x00000001ff077807 */ /* 0x002fc80000000000 */
[----:B------:R-:W-:-:S05]  /*d0b0*/  LOP3.LUT R4, R4, R7, RZ, 0x3c, !PT ;  /* 0x0000000704047212 */ /* 0x000fca00078e3cff */
[----:B------:R-:W-:Y:S05]  /*d0c0*/  @!P1 BRA `(.L_x_1090) ;  /* 0xffffffc4001c9947 */ /* 0x000fea000383ffff */
.L_x_1079:
        /* <DEDUP_REMOVED lines=34> */
.L_x_1047:
[----:B------:R-:W-:Y:S05]  /*d2f0*/  @P0 BRA `(.L_x_1091) ;  /* 0x0000000800d40947 */ /* 0x000fea0003800000 */
[----:B------:R-:W1:Y:S01]  /*d300*/  S2R R3, SR_CgaCtaId ;  /* 0x0000000000037919 */ /* 0x000e620000008800 */
[----:B------:R-:W-:-:S04]  /*d310*/  MOV R0, 0x400 ;  /* 0x0000040000007802 */ /* 0x000fc80000000f00 */
[----:B-1----:R-:W-:-:S04]  /*d320*/  LEA R17, R3, R0, 0x18 ;  /* 0x0000000003117211 */ /* 0x002fc800078ec0ff */
[----:B------:R-:W-:-:S13]  /*d330*/  LOP3.LUT P0, RZ, R17, 0x3ff, RZ, 0xc0, !PT ;  /* 0x000003ff11ff7812 */ /* 0x000fda000780c0ff */
[----:B------:R-:W-:Y:S05]  /*d340*/  @!P0 BRA `(.L_x_1092) ;  /* 0x0000000000408947 */ /* 0x000fea0003800000 */
[----:B------:R-:W-:Y:S01]  /*d350*/  MOV R0, 0x0 ;  /* 0x0000000000007802 */ /* 0x000fe20000000f00 */
[----:B------:R-:W-:Y:S01]  /*d360*/  ULDC.64 UR4, c[0x4][0x80] ;  /* 0x0100200000047ab9 */ /* 0x000fe20000000a00 */
[----:B------:R-:W-:Y:S01]  /*d370*/  ULDC.64 UR6, c[0x4][0x88] ;  /* 0x0100220000067ab9 */ /* 0x000fe20000000a00 */
[----:B------:R-:W-:Y:S01]  /*d380*/  IMAD.U32 R4, RZ, RZ, UR4 ;  /* 0x00000004ff047e24 */ /* 0x000fe2000f8e00ff */
[----:B--2---:R1:W2:Y:S01]  /*d390*/  LDC.64 R2, c[0x4][R0] ;  /* 0x0100000000027b82 */ /* 0x0042a20000000a00 */
        /* <DEDUP_REMOVED lines=11> */
.L_x_1092:
[----:B------:R-:W-:-:S05]  /*d450*/  VIADD R16, R17, 0x4000 ;  /* 0x0000400011107836 */ /* 0x000fca0000000000 */
        /* <DEDUP_REMOVED lines=18> */
.L_x_1093:
        /* <DEDUP_REMOVED lines=18> */
.L_x_1094:
        /* <DEDUP_REMOVED lines=18> */
.L_x_1095:
[----:B------:R-:W1:Y:S01]  /*d7c0*/  S2R R0, SR_TID.X ;  /* 0x0000000000007919 */ /* 0x000e620000002100 */
[----:B------:R-:W-:Y:S02]  /*d7d0*/  F2FP.BF16.F32.PACK_AB R184, R185, R184 ;  /* 0x000000b8b9b8723e */ /* 0x000fe400000010ff */
[----:B------:R-:W-:Y:S01]  /*d7e0*/  F2FP.BF16.F32.PACK_AB R185, R187, R186 ;  /* 0x000000babbb9723e */ /* 0x000fe200000010ff */
[----:B------:R-:W-:Y:S01]  /*d7f0*/  BAR.SYNC.DEFER_BLOCKING 0x1, 0x100 ;  /* 0x0044000000007b1d */ /* 0x000fe20000010000 */
        /* <DEDUP_REMOVED lines=14> */
[----:B-1----:R-:W-:Y:S01]  /*d8e0*/  VIADD R7, R0, 0xffffff80 ;  /* 0xffffff8000077836 */ /* 0x002fe20000000000 */
[----:B------:R-:W-:Y:S02]  /*d8f0*/  F2FP.BF16.F32.PACK_AB R211, R215, R214 ;  /* 0x000000d6d7d3723e */ /* 0x000fe400000010ff */
[----:B------:R-:W-:-:S02]  /*d900*/  F2FP.BF16.F32.PACK_AB R153, R155, R154 ;  /* 0x0000009a9b99723e */ /* 0x000fc400000010ff */
[----:B--2---:R-:W-:Y:S02]  /*d910*/  SHF.R.S32.HI R2, RZ, 0x1f, R7 ;  /* 0x0000001fff027819 */ /* 0x004fe40000011407 */
[----:B------:R-:W-:Y:S02]  /*d920*/  F2FP.BF16.F32.PACK_AB R160, R161, R160 ;  /* 0x000000a0a1a0723e */ /* 0x000fe400000010ff */
[CC--:B------:R-:W-:Y:S02]  /*d930*/  LEA.HI R4, R2.reuse, R7.reuse, RZ, 0x4 ;  /* 0x0000000702047211 */ /* 0x0c0fe400078f20ff */
[----:B------:R-:W-:Y:S02]  /*d940*/  LEA.HI R2, R2, R7, RZ, 0x5 ;  /* 0x0000000702027211 */ /* 0x000fe400078f28ff */
[----:B------:R-:W-:Y:S02]  /*d950*/  LOP3.LUT R0, R4, 0xfffffff0, RZ, 0xc0, !PT ;  /* 0xfffffff004007812 */ /* 0x000fe400078ec0ff */
[----:B------:R-:W-:-:S02]  /*d960*/  SHF.R.S32.HI R4, RZ, 0x4, R4 ;  /* 0x00000004ff047819 */ /* 0x000fc40000011404 */
[----:B------:R-:W-:Y:S01]  /*d970*/  SHF.R.S32.HI R2, RZ, 0x5, R2 ;  /* 0x00000005ff027819 */ /* 0x000fe20000011402 */
[----:B------:R-:W-:Y:S01]  /*d980*/  IMAD.IADD R0, R7, 0x1, -R0 ;  /* 0x0000000107007824 */ /* 0x000fe200078e0a00 */
[----:B------:R-:W-:Y:S01]  /*d990*/  F2FP.BF16.F32.PACK_AB R154, R157, R156 ;  /* 0x0000009c9d9a723e */ /* 0x000fe200000010ff */
[----:B------:R-:W-:Y:S01]  /*d9a0*/  IMAD.SHL.U32 R7, R4, 0x8, RZ ;  /* 0x0000000804077824 */ /* 0x000fe200078e00ff */
[----:B------:R-:W-:Y:S02]  /*d9b0*/  F2FP.BF16.F32.PACK_AB R155, R159, R158 ;  /* 0x0000009e9f9b723e */ /* 0x000fe400000010ff */
[----:B------:R-:W-:Y:S02]  /*d9c0*/  SHF.R.S32.HI R3, RZ, 0x1f, R0 ;  /* 0x0000001fff037819 */ /* 0x000fe40000011400 */
[----:B------:R-:W-:Y:S02]  /*d9d0*/  F2FP.BF16.F32.PACK_AB R161, R163, R162 ;  /* 0x000000a2a3a1723e */ /* 0x000fe400000010ff */
[----:B------:R-:W-:-:S02]  /*d9e0*/  LEA.HI R3, R3, R0, RZ, 0x3 ;  /* 0x0000000003037211 */ /* 0x000fc400078f18ff */
[----:B------:R-:W-:Y:S02]  /*d9f0*/  F2FP.BF16.F32.PACK_AB R168, R169, R168 ;  /* 0x000000a8a9a8723e */ /* 0x000fe400000010ff */
[C---:B------:R-:W-:Y:S01]  /*da00*/  LOP3.LUT R5, R3.reuse, 0xfffffff8, RZ, 0xc0, !PT ;  /* 0xfffffff803057812 */ /* 0x040fe200078ec0ff */
[----:B------:R-:W-:Y:S01]  /*da10*/  IMAD.SHL.U32 R3, R3, 0x40, RZ ;  /* 0x0000004003037824 */ /* 0x000fe200078e00ff */
[----:B------:R-:W-:Y:S02]  /*da20*/  F2FP.BF16.F32.PACK_AB R162, R165, R164 ;  /* 0x000000a4a5a2723e */ /* 0x000fe400000010ff */
[----:B------:R-:W-:Y:S01]  /*da30*/  F2FP.BF16.F32.PACK_AB R163, R167, R166 ;  /* 0x000000a6a7a3723e */ /* 0x000fe200000010ff */
[----:B------:R-:W-:Y:S01]  /*da40*/  IMAD.IADD R5, R0, 0x1, -R5 ;  /* 0x0000000100057824 */ /* 0x000fe200078e0a05 */
[----:B------:R-:W-:Y:S02]  /*da50*/  LOP3.LUT R3, R3, 0x7ffffe00, RZ, 0xc0, !PT ;  /* 0x7ffffe0003037812 */ /* 0x000fe400078ec0ff */
[----:B------:R-:W-:Y:S01]  /*da60*/  F2FP.BF16.F32.PACK_AB R169, R171, R170 ;  /* 0x000000aaaba9723e */ /* 0x000fe200000010ff */
[C---:B------:R-:W-:Y:S01]  /*da70*/  IMAD.SHL.U32 R0, R5.reuse, 0x40, RZ ;  /* 0x0000004005007824 */ /* 0x040fe200078e00ff */
[----:B------:R-:W-:Y:S01]  /*da80*/  R2P PR, R5, 0x6 ;  /* 0x0000000605007804 */ /* 0x000fe20000000000 */
[----:B------:R-:W-:Y:S01]  /*da90*/  IMAD R3, R2, 0x400, R3 ;  /* 0x0000040002037824 */ /* 0x000fe200078e0203 */
[----:B------:R-:W-:Y:S01]  /*daa0*/  F2FP.BF16.F32.PACK_AB R176, R177, R176 ;  /* 0x000000b0b1b0723e */ /* 0x000fe200000010ff */
[----:B------:R-:W-:Y:S01]  /*dab0*/  IMAD.MOV.U32 R5, RZ, RZ, 0x40 ;  /* 0x00000040ff057424 */ /* 0x000fe200078e00ff */
[----:B------:R-:W-:Y:S01]  /*dac0*/  LOP3.LUT R0, R0, 0x1c0, RZ, 0xc0, !PT ;  /* 0x000001c000007812 */ /* 0x000fe200078ec0ff */
[----:B------:R-:W1:Y:S01]  /*dad0*/  SHFL.IDX PT, R2, R2, RZ, 0x1f ;  /* 0x00001fff02027589 */ /* 0x000e6200000e0000 */
[----:B------:R-:W-:-:S02]  /*dae0*/  F2FP.BF16.F32.PACK_AB R170, R173, R172 ;  /* 0x000000acadaa723e */ /* 0x000fc400000010ff */
[----:B------:R-:W-:Y:S02]  /*daf0*/  LOP3.LUT R7, R0, 0x8, R7, 0xf8, !PT ;  /* 0x0000000800077812 */ /* 0x000fe400078ef807 */
[----:B------:R-:W-:Y:S02]  /*db00*/  SHF.R.U32.HI R0, RZ, 0x3, R0 ;  /* 0x00000003ff007819 */ /* 0x000fe40000011600 */
[----:B------:R-:W-:Y:S02]  /*db10*/  SEL R5, R5, 0xffffffc0, !P2 ;  /* 0xffffffc005057807 */ /* 0x000fe40005000000 */
[----:B------:R-:W-:Y:S02]  /*db20*/  LOP3.LUT R0, R7, R0, RZ, 0x3c, !PT ;  /* 0x0000000007007212 */ /* 0x000fe400078e3cff */
[----:B------:R-:W-:Y:S02]  /*db30*/  F2FP.BF16.F32.PACK_AB R171, R175, R174 ;  /* 0x000000aeafab723e */ /* 0x000fe400000010ff */
[----:B------:R-:W-:Y:S01]  /*db40*/  F2FP.BF16.F32.PACK_AB R177, R179, R178 ;  /* 0x000000b2b3b1723e */ /* 0x000fe200000010ff */
[----:B------:R-:W-:Y:S01]  /*db50*/  IMAD.IADD R0, R0, 0x1, R3 ;  /* 0x0000000100007824 */ /* 0x000fe200078e0203 */
[----:B------:R-:W-:Y:S01]  /*db60*/  F2FP.BF16.F32.PACK_AB R178, R181, R180 ;  /* 0x000000b4b5b2723e */ /* 0x000fe200000010ff */
[----:B------:R-:W-:Y:S01]  /*db70*/  IMAD.MOV.U32 R3, RZ, RZ, 0x20 ;  /* 0x00000020ff037424 */ /* 0x000fe200078e00ff */
[----:B------:R-:W-:Y:S01]  /*db80*/  F2FP.BF16.F32.PACK_AB R179, R183, R182 ;  /* 0x000000b6b7b3723e */ /* 0x000fe200000010ff */
[----:B------:R-:W-:-:S03]  /*db90*/  IMAD R0, R0, 0x2, R17 ;  /* 0x0000000200007824 */ /* 0x000fc600078e0211 */
[----:B------:R-:W-:Y:S02]  /*dba0*/  SEL R3, R3, 0xffffffe0, !P1 ;  /* 0xffffffe003037807 */ /* 0x000fe40004800000 */
[--C-:B------:R-:W-:Y:S01]  /*dbb0*/  IADD3 R6, R5, 0x4000, R0.reuse ;  /* 0x0000400005067810 */ /* 0x100fe20007ffe000 */
[----:B------:R2:W-:Y:S01]  /*dbc0*/  STSM.16.M88.4 [R0+0x4000], R184 ;  /* 0x004000b800007844 */ /* 0x0005e20000000200 */
[C---:B------:R-:W-:Y:S02]  /*dbd0*/  IADD3 R4, R3.reuse, 0x4000, R0 ;  /* 0x0000400003047810 */ /* 0x040fe40007ffe000 */
[----:B-1----:R-:W-:Y:S01]  /*dbe0*/  ISETP.NE.AND P0, PT, R2, 0x7, PT ;  /* 0x000000070200780c */ /* 0x002fe20003f05270 */
        /* <DEDUP_REMOVED lines=11> */
[----:B------:R1:W-:Y:S06]  /*dca0*/  MEMBAR.ALL.CTA ;  /* 0x0000000000007992 */ /* 0x0003ec0000008000 */
[----:B-1----:R-:W1:Y:S02]  /*dcb0*/  FENCE.VIEW.ASYNC.S ;  /* 0x00000000000073c6 */ /* 0x002e640000000000 */
[----:B-1----:R-:W-:Y:S06]  /*dcc0*/  BAR.ARV 0x1, 0x120 ;  /* 0x0044800000007b1d */ /* 0x002fec0000002000 */
[----:B------:R-:W-:Y:S05]  /*dcd0*/  @P0 BRA `(.L_x_1096) ;  /* 0x0000000000540947 */ /* 0x000fea0003800000 */
[----:B------:R-:W-:Y:S01]  /*dce0*/  BAR.SYNC.DEFER_BLOCKING 0x1, 0x120 ;  /* 0x0044800000007b1d */ /* 0x000fe20000010000 */
[----:B------:R-:W-:-:S05]  /*dcf0*/  ELECT P0, URZ, PT ;  /* 0x00000000003f782f */ /* 0x000fca0003800000 */
[----:B------:R-:W-:Y:S08]  /*dd00*/  BSSY B0, `(.L_x_1096) ;  /* 0x0000012000007945 */ /* 0x000ff00003800000 */
[----:B------:R-:W-:Y:S05]  /*dd10*/  @!P0 BRA `(.L_x_1097) ;  /* 0x0000000000408947 */ /* 0x000fea0003800000 */
[----:B------:R-:W1:Y:S01]  /*dd20*/  S2UR UR10, SR_CTAID.X ;  /* 0x00000000000a79c3 */ /* 0x000e620000002500 */
        /* <DEDUP_REMOVED lines=10> */
[----:B-1----:R-:W-:-:S09]  /*ddd0*/  USHF.L.U32 UR10, UR10, 0x7, URZ ;  /* 0x000000070a0a7899 */ /* 0x002fd2000800063f */
[----:B---3--:R1:W-:Y:S02]  /*dde0*/  UTMASTG.4D [UR8], [UR4] ;  /* 0x00000008040073b5 */ /* 0x0083e40008018000 */
[----:B-1----:R-:W-:Y:S02]  /*ddf0*/  UMOV UR8, UR6 ;  /* 0x0000000600087c82 */ /* 0x002fe40008000000 */
[----:B------:R1:W-:Y:S02]  /*de00*/  UTMASTG.4D [UR8], [UR14] ;  /* 0x000000080e0073b5 */ /* 0x0003e40008018000 */
[----:B-1----:R0:W-:Y:S02]  /*de10*/  UTMACMDFLUSH ;  /* 0x00000000000079b7 */ /* 0x0021e40000000000 */
.L_x_1097:
[----:B------:R-:W-:Y:S05]  /*de20*/  BSYNC B0 ;  /* 0x0000000000007941 */ /* 0x000fea0003800000 */
.L_x_1096:
[----:B------:R-:W-:-:S04]  /*de30*/  DEPBAR.LE SB0, 0x0 ;  /* 0x000080000000791a */ /* 0x000fc80000000000 */
[----:B------:R-:W-:Y:S05]  /*de40*/  BRA `(.L_x_1045) ;  /* 0x00000034005c7947 */ /* 0x000fea0003800000 */
.L_x_1091:
[----:B------:R-:W1:Y:S01]  /*de50*/  S2R R0, SR_TID.X ;  /* 0x0000000000007919 */ /* 0x000e620000002100 */
[----:B------:R-:W3:Y:S01]  /*de60*/  LDC.64 R16, c[0x0][0x808] ;  /* 0x00020200ff107b82 */ /* 0x000ee20000000a00 */
[----:B------:R-:W-:Y:S01]  /*de70*/  ULDC.64 UR4, c[0x0][0x820] ;  /* 0x0002080000047ab9 */ /* 0x000fe20000000a00 */
[----:B------:R-:W-:Y:S01]  /*de80*/  BSSY B0, `(.L_x_1098) ;  /* 0x0000033000007945 */ /* 0x000fe20003800000 */
[----:B------:R-:W4:Y:S01]  /*de90*/  S2R R23, SR_CTAID.Y ;  /* 0x0000000000177919 */ /* 0x000f220000002600 */
[----:B------:R-:W3:Y:S04]  /*dea0*/  S2R R15, SR_CTAID.X ;  /* 0x00000000000f7919 */ /* 0x000ee80000002500 */
[----:B------:R-:W3:Y:S01]  /*deb0*/  LDC R19, c[0x0][0x83c] ;  /* 0x00020f00ff137b82 */ /* 0x000ee20000000800 */
[----:B------:R-:W5:Y:S07]  /*dec0*/  S2R R21, SR_CTAID.Z ;  /* 0x0000000000157919 */ /* 0x000f6e0000002700 */
[----:B--2---:R-:W2:Y:S01]  /*ded0*/  LDC.64 R24, c[0x0][0x208] ;  /* 0x00008200ff187b82 */ /* 0x004ea20000000a00 */
[----:B-1----:R-:W-:Y:S01]  /*dee0*/  VIADD R3, R0, 0xffffff80 ;  /* 0xffffff8000037836 */ /* 0x002fe20000000000 */
[----:B----4-:R-:W-:-:S04]  /*def0*/  SHF.R.S32.HI R13, RZ, 0x1f, R23 ;  /* 0x0000001fff0d7819 */ /* 0x010fc80000011417 */
[----:B------:R-:W-:-:S04]  /*df00*/  SHF.R.S32.HI R0, RZ, 0x1f, R3 ;  /* 0x0000001fff007819 */ /* 0x000fc80000011403 */
[----:B------:R-:W-:Y:S02]  /*df10*/  LEA.HI R2, R0, R3, RZ, 0x3 ;  /* 0x0000000300027211 */ /* 0x000fe400078f18ff */
[----:B-----5:R-:W-:Y:S02]  /*df20*/  SHF.R.S32.HI R12, RZ, 0x1f, R21 ;  /* 0x0000001fff0c7819 */ /* 0x020fe40000011415 */
[----:B------:R-:W-:Y:S02]  /*df30*/  LOP3.LUT R0, R2, 0x1ffffff8, RZ, 0xc0, !PT ;  /* 0x1ffffff802007812 */ /* 0x000fe400078ec0ff */
[----:B------:R-:W-:-:S03]  /*df40*/  SHF.R.S32.HI R2, RZ, 0x3, R2 ;  /* 0x00000003ff027819 */ /* 0x000fc60000011402 */
[----:B------:R-:W-:Y:S02]  /*df50*/  IMAD.IADD R0, R3, 0x1, -R0 ;  /* 0x0000000103007824 */ /* 0x000fe400078e0a00 */
[----:B---3--:R-:W-:Y:S02]  /*df60*/  IMAD R3, R15, -0x80, R16 ;  /* 0xffffff800f037824 */ /* 0x008fe400078e0210 */
[----:B------:R-:W-:Y:S02]  /*df70*/  IMAD.SHL.U32 R6, R0, 0x8, RZ ;  /* 0x0000000800067824 */ /* 0x000fe400078e00ff */
[----:B------:R-:W-:Y:S01]  /*df80*/  IMAD R0, R13, UR4, RZ ;  /* 0x000000040d007c24 */ /* 0x000fe2000f8e02ff */
[C---:B------:R-:W-:Y:S01]  /*df90*/  ISETP.GE.AND P3, PT, R2.reuse, R3, PT ;  /* 0x000000030200720c */ /* 0x040fe20003f66270 */
[----:B------:R-:W-:Y:S01]  /*dfa0*/  VIADD R8, R2, 0x60 ;  /* 0x0000006002087836 */ /* 0x000fe20000000000 */
[----:B------:R-:W-:Y:S01]  /*dfb0*/  SHF.R.S32.HI R7, RZ, 0x1f, R6 ;  /* 0x0000001fff077819 */ /* 0x000fe20000011406 */
[C---:B------:R-:W-:Y:S01]  /*dfc0*/  IMAD R9, R23.reuse, UR5, R0 ;  /* 0x0000000517097c24 */ /* 0x040fe2000f8e0200 */
[----:B------:R-:W-:Y:S01]  /*dfd0*/  ISETP.GE.OR P6, PT, R6, R17, P3 ;  /* 0x000000110600720c */ /* 0x000fe20001fc6670 */
[----:B------:R-:W-:Y:S01]  /*dfe0*/  VIADD R0, R2, 0x20 ;  /* 0x0000002002007836 */ /* 0x000fe20000000000 */
[----:B------:R-:W-:Y:S01]  /*dff0*/  ISETP.GE.AND P0, PT, R8, R3, PT ;  /* 0x000000030800720c */ /* 0x000fe20003f06270 */
[----:B------:R-:W-:Y:S01]  /*e000*/  IMAD.WIDE.U32 R4, R23, UR4, R6 ;  /* 0x0000000417047c25 */ /* 0x000fe2000f8e0006 */
[----:B------:R-:W-:-:S02]  /*e010*/  ULDC.64 UR4, c[0x0][0x828] ;  /* 0x00020a0000047ab9 */ /* 0x000fc40000000a00 */
[----:B------:R-:W-:Y:S01]  /*e020*/  ISETP.GE.AND P2, PT, R0, R3, PT ;  /* 0x000000030000720c */ /* 0x000fe20003f46270 */
[----:B------:R-:W-:Y:S02]  /*e030*/  VIADD R0, R2, 0x40 ;  /* 0x0000004002007836 */ /* 0x000fe40000000000 */
[----:B------:R-:W-:Y:S01]  /*e040*/  IMAD.IADD R5, R5, 0x1, R9 ;  /* 0x0000000105057824 */ /* 0x000fe200078e0209 */
[----:B------:R-:W-:Y:S02]  /*e050*/  ISETP.GE.OR P5, PT, R6, R17, P2 ;  /* 0x000000110600720c */ /* 0x000fe400017a6670 */
[----:B------:R-:W-:Y:S01]  /*e060*/  ISETP.GE.AND P1, PT, R0, R3, PT ;  /* 0x000000030000720c */ /* 0x000fe20003f26270 */
[----:B------:R-:W-:Y:S01]  /*e070*/  IMAD R0, R12, UR4, RZ ;  /* 0x000000040c007c24 */ /* 0x000fe2000f8e02ff */
[----:B------:R-:W-:Y:S01]  /*e080*/  SHF.R.S32.HI R3, RZ, 0x1f, R2 ;  /* 0x0000001fff037819 */ /* 0x000fe20000011402 */
[----:B------:R-:W-:Y:S01]  /*e090*/  IMAD.WIDE.U32 R4, R21, UR4, R4 ;  /* 0x0000000415047c25 */ /* 0x000fe2000f8e0004 */
[----:B------:R-:W-:-:S03]  /*e0a0*/  ISETP.GE.OR P4, PT, R6, R17, P1 ;  /* 0x000000110600720c */ /* 0x000fc60000f86670 */
[----:B------:R-:W-:Y:S02]  /*e0b0*/  IMAD R11, R21, UR5, R0 ;  /* 0x00000005150b7c24 */ /* 0x000fe4000f8e0200 */
[----:B------:R-:W-:-:S04]  /*e0c0*/  IMAD.WIDE R2, R15, 0x80, R2 ;  /* 0x000000800f027825 */ /* 0x000fc800078e0202 */
[----:B------:R-:W-:Y:S01]  /*e0d0*/  IMAD.IADD R11, R5, 0x1, R11 ;  /* 0x00000001050b7824 */ /* 0x000fe200078e020b */
[----:B--2---:R-:W-:Y:S06]  /*e0e0*/  @P6 BRA `(.L_x_1099) ;  /* 0x0000000000306947 */ /* 0x004fec0003800000 */
[----:B------:R-:W-:Y:S01]  /*e0f0*/  ULDC.64 UR4, c[0x0][0x818] ;  /* 0x0002060000047ab9 */ /* 0x000fe20000000a00 */
[----:B------:R-:W-:Y:S01]  /*e100*/  IMAD.MOV.U32 R10, RZ, RZ, R4 ;  /* 0x000000ffff0a7224 */ /* 0x000fe200078e0004 */
[----:B------:R-:W-:Y:S01]  /*e110*/  R2UR UR6, R24 ;  /* 0x00000000180672ca */ /* 0x000fe200000e0000 */
[----:B------:R-:W-:Y:S01]  /*e120*/  IMAD R15, R3, UR4, RZ ;  /* 0x00000004030f7c24 */ /* 0x000fe2000f8e02ff */
[----:B------:R-:W-:Y:S01]  /*e130*/  R2UR UR7, R25 ;  /* 0x00000000190772ca */ /* 0x000fe200000e0000 */
[----:B------:R-:W-:-:S04]  /*e140*/  IMAD.WIDE.U32 R8, R2, UR4, R10 ;  /* 0x0000000402087c25 */ /* 0x000fc8000f8e000a */
[----:B------:R-:W-:Y:S01]  /*e150*/  IMAD R15, R2, UR5, R15 ;  /* 0x00000005020f7c24 */ /* 0x000fe2000f8e020f */
[----:B------:R-:W-:Y:S02]  /*e160*/  ULDC.64 UR4, c[0x0][0x800] ;  /* 0x0002000000047ab9 */ /* 0x000fe40000000a00 */
[----:B------:R-:W-:Y:S01]  /*e170*/  LEA R14, P6, R8, UR4, 0x1 ;  /* 0x00000004080e7c11 */ /* 0x000fe2000f8c08ff */
[----:B------:R-:W-:-:S05]  /*e180*/  IMAD.IADD R9, R9, 0x1, R15 ;  /* 0x0000000109097824 */ /* 0x000fca00078e020f */
[----:B------:R-:W-:-:S05]  /*e190*/  LEA.HI.X R15, R8, UR5, R9, 0x1, P6 ;  /* 0x00000005080f7c11 */ /* 0x000fca000b0f0c09 */
[----:B------:R1:W-:Y:S02]  /*e1a0*/  STG.E.128 desc[UR6][R14.64], RZ ;  /* 0x000000ff0e007986 */ /* 0x0003e4000c101d06 */
.L_x_1099:
[----:B------:R-:W-:Y:S05]  /*e1b0*/  BSYNC B0 ;  /* 0x0000000000007941 */ /* 0x000fea0003800000 */
.L_x_1098:
[----:B------:R-:W-:Y:S01]  /*e1c0*/  BSSY B0, `(.L_x_1100) ;  /* 0x0000012000007945 */ /* 0x000fe20003800000 */
[----:B------:R-:W-:-:S03]  /*e1d0*/  ISETP.GE.OR P6, PT, R6, R17, P0 ;  /* 0x000000110600720c */ /* 0x000fc600007c6670 */
[----:B------:R-:W-:Y:S10]  /*e1e0*/  @P5 BRA `(.L_x_1101) ;  /* 0x00000000003c5947 */ /* 0x000ff40003800000 */
[----:B-1----:R-:W-:Y:S01]  /*e1f0*/  IADD3 R15, P5, R2, 0x20, RZ ;  /* 0x00000020020f7810 */ /* 0x002fe20007fbe0ff */
[----:B------:R-:W-:Y:S01]  /*e200*/  ULDC.64 UR4, c[0x0][0x818] ;  /* 0x0002060000047ab9 */ /* 0x000fe20000000a00 */
[----:B------:R-:W-:Y:S01]  /*e210*/  IMAD.MOV.U32 R8, RZ, RZ, R4 ;  /* 0x000000ffff087224 */ /* 0x000fe200078e0004 */
[----:B------:R-:W-:Y:S01]  /*e220*/  R2UR UR6, R24 ;  /* 0x00000000180672ca */ /* 0x000fe200000e0000 */
[----:B------:R-:W-:Y:S01]  /*e230*/  IMAD.MOV.U32 R9, RZ, RZ, R11 ;  /* 0x000000ffff097224 */ /* 0x000fe200078e000b */
[----:B------:R-:W-:Y:S01]  /*e240*/  R2UR UR7, R25 ;  /* 0x00000000190772ca */ /* 0x000fe200000e0000 */
        /* <DEDUP_REMOVED lines=9> */
.L_x_1101:
[----:B------:R-:W-:Y:S05]  /*e2e0*/  BSYNC B0 ;  /* 0x0000000000007941 */ /* 0x000fea0003800000 */
.L_x_1100:
[----:B------:R-:W-:Y:S04]  /*e2f0*/  BSSY B0, `(.L_x_1102) ;  /* 0x0000011000007945 */ /* 0x000fe80003800000 */
[----:B------:R-:W-:Y:S05]  /*e300*/  @P4 BRA `(.L_x_1103) ;  /* 0x00000000003c4947 */ /* 0x000fea0003800000 */
[----:B-12---:R-:W-:Y:S01]  /*e310*/  IADD3 R15, P4, R2, 0x40, RZ ;  /* 0x00000040020f7810 */ /* 0x006fe20007f9e0ff */
        /* <DEDUP_REMOVED lines=14> */
.L_x_1103:
[----:B------:R-:W-:Y:S05]  /*e400*/  BSYNC B0 ;  /* 0x0000000000007941 */ /* 0x000fea0003800000 */
.L_x_1102:
[----:B------:R-:W-:Y:S04]  /*e410*/  BSSY B0, `(.L_x_1104) ;  /* 0x0000010000007945 */ /* 0x000fe80003800000 */
[----:B------:R-:W-:Y:S05]  /*e420*/  @P6 BRA `(.L_x_1105) ;  /* 0x0000000000386947 */ /* 0x000fea0003800000 */
[----:B------:R-:W-:Y:S01]  /*e430*/  IADD3 R9, P4, R2, 0x60, RZ ;  /* 0x0000006002097810 */ /* 0x000fe20007f9e0ff */
[----:B------:R-:W-:Y:S01]  /*e440*/  ULDC.64 UR4, c[0x0][0x818] ;  /* 0x0002060000047ab9 */ /* 0x000fe20000000a00 */
[----:B------:R-:W-:Y:S01]  /*e450*/  IMAD.MOV.U32 R5, RZ, RZ, R11 ;  /* 0x000000ffff057224 */ /* 0x000fe200078e000b */
[----:B------:R-:W-:Y:S02]  /*e460*/  R2UR UR6, R24 ;  /* 0x00000000180672ca */ /* 0x000fe400000e0000 */
[----:B------:R-:W-:Y:S01]  /*e470*/  IMAD.X R0, RZ, RZ, R3, P4 ;  /* 0x000000ffff007224 */ /* 0x000fe200020e0603 */
[----:B------:R-:W-:Y:S01]  /*e480*/  R2UR UR7, R25 ;  /* 0x00000000190772ca */ /* 0x000fe200000e0000 */
        /* <DEDUP_REMOVED lines=8> */
.L_x_1105:
[----:B------:R-:W-:Y:S05]  /*e510*/  BSYNC B0 ;  /* 0x0000000000007941 */ /* 0x000fea0003800000 */
.L_x_1104:
[----:B------:R-:W-:Y:S01]  /*e520*/  ULDC.64 UR4, c[0x0][0x850] ;  /* 0x0002140000047ab9 */ /* 0x000fe20000000a00 */
[CC--:B------:R-:W-:Y:S01]  /*e530*/  ISETP.GE.OR P3, PT, R6.reuse, R19.reuse, P3 ;  /* 0x000000130600720c */ /* 0x0c0fe20001f66670 */
[----:B------:R-:W-:Y:S01]  /*e540*/  IMAD R13, R13, UR4, RZ ;  /* 0x000000040d0d7c24 */ /* 0x000fe2000f8e02ff */
[----:B------:R-:W-:Y:S01]  /*e550*/  BSSY B0, `(.L_x_1106) ;  /* 0x0000019000007945 */ /* 0x000fe20003800000 */
[C---:B------:R-:W-:Y:S01]  /*e560*/  IMAD.WIDE.U32 R4, R23.reuse, UR4, R6 ;  /* 0x0000000417047c25 */ /* 0x040fe2000f8e0006 */
[CC--:B------:R-:W-:Y:S02]  /*e570*/  ISETP.GE.OR P2, PT, R6.reuse, R19.reuse, P2 ;  /* 0x000000130600720c */ /* 0x0c0fe40001746670 */
[CC--:B------:R-:W-:Y:S01]  /*e580*/  ISETP.GE.OR P1, PT, R6.reuse, R19.reuse, P1 ;  /* 0x000000130600720c */ /* 0x0c0fe20000f26670 */
[----:B------:R-:W-:Y:S01]  /*e590*/  IMAD R13, R23, UR5, R13 ;  /* 0x00000005170d7c24 */ /* 0x000fe2000f8e020d */
[----:B------:R-:W-:Y:S01]  /*e5a0*/  ULDC.64 UR4, c[0x0][0x858] ;  /* 0x0002160000047ab9 */ /* 0x000fe20000000a00 */
[----:B------:R-:W-:Y:S01]  /*e5b0*/  ISETP.GE.OR P0, PT, R6, R19, P0 ;  /* 0x000000130600720c */ /* 0x000fe20000706670 */
[----:B------:R-:W-:-:S02]  /*e5c0*/  IMAD R12, R12, UR4, RZ ;  /* 0x000000040c0c7c24 */ /* 0x000fc4000f8e02ff */
[----:B------:R-:W-:Y:S02]  /*e5d0*/  IMAD.IADD R5, R5, 0x1, R13 ;  /* 0x0000000105057824 */ /* 0x000fe400078e020d */
[C---:B----4-:R-:W-:Y:S02]  /*e5e0*/  IMAD R9, R21.reuse, UR5, R12 ;  /* 0x0000000515097c24 */ /* 0x050fe4000f8e020c */
[----:B------:R-:W-:-:S04]  /*e5f0*/  IMAD.WIDE.U32 R4, R21, UR4, R4 ;  /* 0x0000000415047c25 */ /* 0x000fc8000f8e0004 */
[----:B------:R-:W-:Y:S01]  /*e600*/  IMAD.IADD R9, R5, 0x1, R9 ;  /* 0x0000000105097824 */ /* 0x000fe200078e0209 */
[----:B------:R-:W-:Y:S06]  /*e610*/  @P3 BRA `(.L_x_1107) ;  /* 0x0000000000303947 */ /* 0x000fec0003800000 */
        /* <DEDUP_REMOVED lines=12> */
.L_x_1107:
[----:B------:R-:W-:Y:S05]  /*e6e0*/  BSYNC B0 ;  /* 0x0000000000007941 */ /* 0x000fea0003800000 */
.L_x_1106:
[----:B------:R-:W-:Y:S04]  /*e6f0*/  BSSY B0, `(.L_x_1108) ;  /* 0x0000011000007945 */ /* 0x000fe80003800000 */
[----:B------:R-:W-:Y:S05]  /*e700*/  @P2 BRA `(.L_x_1109) ;  /* 0x00000000003c2947 */ /* 0x000fea0003800000 */
[----:B----4-:R-:W-:Y:S01]  /*e710*/  IADD3 R11, P2, R2, 0x20, RZ ;  /* 0x00000020020b7810 */ /* 0x010fe20007f5e0ff */
        /* <DEDUP_REMOVED lines=14> */
.L_x_1109:
[----:B------:R-:W-:Y:S05]  /*e800*/  BSYNC B0 ;  /* 0x0000000000007941 */ /* 0x000fea0003800000 */
.L_x_1108:
        /* <DEDUP_REMOVED lines=17> */
.L_x_1111:
[----:B------:R-:W-:Y:S05]  /*e920*/  BSYNC B0 ;  /* 0x0000000000007941 */ /* 0x000fea0003800000 */
.L_x_1110:
[----:B------:R-:W-:Y:S05]  /*e930*/  @P0 BRA `(.L_x_1045) ;  /* 0x0000002800a00947 */ /* 0x000fea0003800000 */
[----:B------:R-:W-:Y:S01]  /*e940*/  IADD3 R5, P0, R2, 0x60, RZ ;  /* 0x0000006002057810 */ /* 0x000fe20007f1e0ff */
[----:B------:R-:W-:Y:S01]  /*e950*/  ULDC.64 UR4, c[0x0][0x848] ;  /* 0x0002120000047ab9 */ /* 0x000fe20000000a00 */
[----:B------:R-:W-:Y:S01]  /*e960*/  IMAD.MOV.U32 R2, RZ, RZ, R4 ;  /* 0x000000ffff027224 */ /* 0x000fe200078e0004 */
[----:B------:R-:W-:Y:S02]  /*e970*/  R2UR UR6, R24 ;  /* 0x00000000180672ca */ /* 0x000fe400000e0000 */
[----:B------:R-:W-:Y:S01]  /*e980*/  IMAD.X R0, RZ, RZ, R3, P0 ;  /* 0x000000ffff007224 */ /* 0x000fe200000e0603 */
[----:B------:R-:W-:Y:S01]  /*e990*/  R2UR UR7, R25 ;  /* 0x00000000190772ca */ /* 0x000fe200000e0000 */
        /* <DEDUP_REMOVED lines=8> */
[----:B------:R1:W-:Y:S01]  /*ea20*/  STG.E.128 desc[UR6][R4.64], RZ ;  /* 0x000000ff04007986 */ /* 0x0003e2000c101d06 */
[----:B------:R-:W-:Y:S05]  /*ea30*/  BRA `(.L_x_1045) ;  /* 0x0000002800607947 */ /* 0x000fea0003800000 */
.L_x_1043:
        /* <DEDUP_REMOVED lines=12> */
[----:B------:R-:W1:Y:S01]  /*eb00*/  S2UR UR7, SR_CTAID.X ;  /* 0x00000000000779c3 */ /* 0x000e620000002500 */
[----:B------:R-:W-:Y:S01]  /*eb10*/  ULDC UR4, c[0x0][0x280] ;  /* 0x0000a00000047ab9 */ /* 0x000fe20000000800 */
[----:B------:R-:W-:Y:S01]  /*eb20*/  ULDC UR6, c[0x0][0x290] ;  /* 0x0000a40000067ab9 */ /* 0x000fe20000000800 */
[----:B------:R-:W-:Y:S01]  /*eb30*/  ULDC UR8, c[0x0][0x74c] ;  /* 0x0001d30000087ab9 */ /* 0x000fe20000000800 */
[----:B------:R-:W-:-:S04]  /*eb40*/  USHF.R.S32.HI UR12, URZ, 0x1f, UR10 ;  /* 0x0000001f3f0c7899 */ /* 0x000fc8000801140a */
[----:B------:R-:W2:Y:S01]  /*eb50*/  S2UR UR11, SR_CTAID.Y ;  /* 0x00000000000b79c3 */ /* 0x000ea20000002600 */
[----:B-1----:R-:W-:Y:S02]  /*eb60*/  ULEA UR5, UR7, UR4, 0x7 ;  /* 0x0000000407057291 */ /* 0x002fe4000f8e383f */
[----:B------:R-:W-:Y:S02]  /*eb70*/  ISETP.LE.AND P0, PT, RZ, UR7, PT ;  /* 0x00000007ff007c0c */ /* 0x000fe4000bf03270 */
[----:B------:R-:W-:Y:S02]  /*eb80*/  UIADD3 UR6, -UR8, UR5, -UR6 ;  /* 0x0000000508067290 */ /* 0x000fe4000fffe906 */
[----:B------:R-:W-:Y:S02]  /*eb90*/  UIADD3 UR5, UR4, 0x7f, URZ ;  /* 0x0000007f04057890 */ /* 0x000fe4000fffe03f */
[----:B------:R-:W-:-:S04]  /*eba0*/  USHF.R.S32.HI UR8, URZ, 0x1f, UR6 ;  /* 0x0000001f3f087899 */ /* 0x000fc80008011406 */
[----:B------:R-:W-:Y:S02]  /*ebb0*/  ULEA.HI UR8, UR8, UR6, URZ, 0x7 ;  /* 0x0000000608087291 */ /* 0x000fe4000f8f383f */
[----:B------:R-:W-:Y:S02]  /*ebc0*/  USHF.R.S32.HI UR6, URZ, 0x1f, UR5 ;  /* 0x0000001f3f067899 */ /* 0x000fe40008011405 */
[----:B------:R-:W-:Y:S02]  /*ebd0*/  USHF.R.S32.HI UR8, URZ, 0x7, UR8 ;  /* 0x000000073f087899 */ /* 0x000fe40008011408 */
[----:B------:R-:W-:Y:S02]  /*ebe0*/  ULEA.HI UR6, UR6, UR5, URZ, 0x7 ;  /* 0x0000000506067291 */ /* 0x000fe4000f8f383f */
[----:B------:R-:W-:Y:S02]  /*ebf0*/  UISETP.LT.AND UP0, UPT, URZ, UR8, UPT ;  /* 0x000000083f00728c */ /* 0x000fe4000bf01270 */
[----:B------:R-:W-:-:S02]  /*ec00*/  USHF.R.S32.HI UR6, URZ, 0x7, UR6 ;  /* 0x000000073f067899 */ /* 0x000fc40008011406 */
[----:B------:R-:W-:-:S04]  /*ec10*/  USEL UR5, URZ, UR8, !UP0 ;  /* 0x000000083f057287 */ /* 0x000fc8000c000000 */
[----:B------:R-:W-:Y:S01]  /*ec20*/  IMAD.U32 R0, RZ, RZ, UR6 ;  /* 0x00000006ff007e24 */ /* 0x000fe2000f8e00ff */
[----:B--2---:R-:W-:Y:S07]  /*ec30*/  @!P0 BRA `(.L_x_1113) ;  /* 0x0000000000248947 */ /* 0x004fee0003800000 */
[----:B------:R-:W1:Y:S01]  /*ec40*/  LDC R2, c[0x0][0x748] ;  /* 0x0001d200ff027b82 */ /* 0x000e620000000800 */
[----:B------:R-:W-:Y:S01]  /*ec50*/  ULEA UR4, UR7, UR4, 0x7 ;  /* 0x0000000407047291 */ /* 0x000fe2000f8e383f */
[----:B------:R-:W-:-:S03]  /*ec60*/  ULDC UR6, c[0x0][0x290] ;  /* 0x0000a40000067ab9 */ /* 0x000fc60000000800 */
[----:B------:R-:W-:-:S06]  /*ec70*/  UIADD3 UR4, -UR6, 0xff, UR4 ;  /* 0x000000ff06047890 */ /* 0x000fcc000fffe104 */
[----:B-1----:R-:W-:-:S05]  /*ec80*/  VIADD R2, R2, UR4 ;  /* 0x0000000402027c36 */ /* 0x002fca0008000000 */
[----:B------:R-:W-:-:S04]  /*ec90*/  SHF.R.S32.HI R3, RZ, 0x1f, R2 ;  /* 0x0000001fff037819 */ /* 0x000fc80000011402 */
[----:B------:R-:W-:-:S04]  /*eca0*/  LEA.HI R3, R3, R2, RZ, 0x7 ;  /* 0x0000000203037211 */ /* 0x000fc800078f38ff */
[----:B------:R-:W-:-:S04]  /*ecb0*/  SHF.R.S32.HI R3, RZ, 0x7, R3 ;  /* 0x00000007ff037819 */ /* 0x000fc80000011403 */
[----:B------:R-:W-:-:S07]  /*ecc0*/  VIMNMX R0, R3, R0, PT ;  /* 0x0000000003007248 */ /* 0x000fce0003fe0100 */
.L_x_1113:
[----:B------:R-:W-:Y:S01]  /*ecd0*/  ISETP.GT.AND P0, PT, R0, UR5, PT ;  /* 0x0000000500007c0c */ /* 0x000fe2000bf04270 */
[----:B------:R-:W-:-:S12]  /*ece0*/  USHF.R.S32.HI UR4, URZ, 0x1f, UR11 ;  /* 0x0000001f3f047899 */ /* 0x000fd8000801140b */
[----:B------:R-:W-:Y:S05]  /*ecf0*/  @!P0 BRA `(.L_x_1045) ;  /* 0x0000002400b08947 */ /* 0x000fea0003800000 */
[----:B------:R-:W-:Y:S01]  /*ed00*/  VIADD R2, R0, -UR5 ;  /* 0x8000000500027c36 */ /* 0x000fe20008000000 */
[----:B------:R-:W-:Y:S01]  /*ed10*/  ULDC.64 UR8, c[0x0][0x2d8] ;  /* 0x0000b60000087ab9 */ /* 0x000fe20000000a00 */
[----:B------:R-:W-:Y:S01]  /*ed20*/  ELECT P0, URZ, PT ;  /* 0x00000000003f782f */ /* 0x000fe20003800000 */
[----:B------:R-:W-:Y:S02]  /*ed30*/  UIMAD UR4, UR4, UR8, URZ ;  /* 0x00000008040472a4 */ /* 0x000fe4000f8e023f */
[----:B------:R-:W-:Y:S01]  /*ed40*/  LOP3.LUT R2, R2, 0x1, RZ, 0xc0, !PT ;  /* 0x0000000102027812 */ /* 0x000fe200078ec0ff */
[----:B------:R-:W-:Y:S02]  /*ed50*/  UIMAD.WIDE.U32 UR6, UR11, UR8, URZ ;  /* 0x000000080b0672a5 */ /* 0x000fe4000f8e003f */
[----:B------:R-:W-:Y:S01]  /*ed60*/  UIMAD UR4, UR11, UR9, UR4 ;  /* 0x000000090b0472a4 */ /* 0x000fe2000f8e0204 */
[----:B------:R-:W-:Y:S02]  /*ed70*/  ISETP.NE.U32.AND P1, PT, R2, 0x1, PT ;  /* 0x000000010200780c */ /* 0x000fe40003f25070 */
[----:B------:R-:W-:Y:S01]  /*ed80*/  ULDC.64 UR8, c[0x0][0x2e0] ;  /* 0x0000b80000087ab9 */ /* 0x000fe20000000a00 */
[----:B------:R-:W-:-:S02]  /*ed90*/  UIADD3 UR7, UR7, UR4, URZ ;  /* 0x0000000407077290 */ /* 0x000fc4000fffe03f */
[----:B------:R-:W-:Y:S02]  /*eda0*/  UIMAD UR4, UR12, UR8, URZ ;  /* 0x000000080c0472a4 */ /* 0x000fe4000f8e023f */
[----:B------:R-:W-:Y:S02]  /*edb0*/  UIMAD.WIDE.U32 UR6, UR10, UR8, UR6 ;  /* 0x000000080a0672a5 */ /* 0x000fe4000f8e0006 */
[----:B------:R-:W-:-:S04]  /*edc0*/  UIMAD UR4, UR10, UR9, UR4 ;  /* 0x000000090a0472a4 */ /* 0x000fc8000f8e0204 */
[----:B------:R-:W-:Y:S01]  /*edd0*/  UIADD3 UR8, UR7, UR4, URZ ;  /* 0x0000000407087290 */ /* 0x000fe2000fffe03f */
[----:B------:R-:W-:Y:S11]  /*ede0*/  @P1 BRA `(.L_x_1114) ;  /* 0x0000000000bc1947 */ /* 0x000ff60003800000 */
[----:B------:R-:W-:Y:S01]  /*edf0*/  USHF.L.U32 UR13, UR5, 0xd, URZ ;  /* 0x0000000d050d7899 */ /* 0x000fe2000800063f */
        /* <DEDUP_REMOVED lines=17> */
.L_x_1116:
[----:B------:R-:W-:Y:S05]  /*ef10*/  BSYNC B0 ;  /* 0x0000000000007941 */ /* 0x000fea0003800000 */
.L_x_1115:
        /* <DEDUP_REMOVED lines=8> */
[----:B------:R-:W-:-:S03]  /*efa0*/  UMOV UR15, 0x14f00000 ;  /* 0x14f00000000f7882 */ /* 0x000fc60000000000 */
[----:B------:R-:W-:Y:S02]  /*efb0*/  ULEA.HI.X.SX32 UR4, UR4, UR8, 0x1, UP0 ;  /* 0x0000000804047291 */ /* 0x000fe400080f0e3f */
[----:B------:R-:W-:-:S04]  /*efc0*/  ULEA UR10, UP0, UR14, UR10, 0x2 ;  /* 0x0000000a0e0a7291 */ /* 0x000fc8000f80103f */
[----:B------:R-:W-:-:S03]  /*efd0*/  ULEA.HI.X UR11, UR14, UR11, UR4, 0x2, UP0 ;  /* 0x0000000b0e0b7291 */ /* 0x000fc600080f1404 */
[----:B------:R-:W-:Y:S01]  /*efe0*/  UMOV UR4, 0x400 ;  /* 0x0000040000047882 */ /* 0x000fe20000000000 */
[----:B------:R-:W-:Y:S01]  /*eff0*/  UMOV UR14, 0x0 ;  /* 0x00000000000e7882 */ /* 0x000fe20000000000 */
[----:B-1----:R-:W-:-:S04]  /*f000*/  ULEA UR9, UR12, UR9, 0x18 ;  /* 0x000000090c097291 */ /* 0x002fc8000f8ec03f */
[----:B------:R-:W-:-:S09]  /*f010*/  UIADD3 UR9, UR9, 0xc000, URZ ;  /* 0x0000c00009097890 */ /* 0x000fd2000fffe03f */
[----:B------:R1:W-:Y:S01]  /*f020*/  UBLKRED.G.S.ADD.F32.RN [UR10], [UR9], UR4, desc[UR14] ;  /* 0x00000e0a090073bb */ /* 0x0003e200080a1404 */
[----:B------:R0:W-:Y:S01]  /*f030*/  UTMACMDFLUSH ;  /* 0x00000000000079b7 */ /* 0x0001e20000000000 */
[----:B-1----:R-:W-:-:S04]  /*f040*/  DEPBAR.LE SB0, 0x1 ;  /* 0x000080400000791a */ /* 0x002fc80000000000 */
.L_x_1118:
[----:B------:R-:W-:Y:S05]  /*f050*/  BSYNC B0 ;  /* 0x0000000000007941 */ /* 0x000fea0003800000 */
.L_x_1117:
[----:B------:R-:W-:Y:S06]  /*f060*/  BAR.ARV 0xa, 0xa0 ;  /* 0x0282800000007b1d */ /* 0x000fec0000002000 */
[----:B------:R-:W-:Y:S04]  /*f070*/  BSSY B0, `(.L_x_1119) ;  /* 0x0000003000007945 */ /* 0x000fe80003800000 */
[----:B------:R-:W-:Y:S05]  /*f080*/  @!P0 BRA `(.L_x_1120) ;  /* 0x0000000000048947 */ /* 0x000fea0003800000 */
[----:B------:R-:W-:-:S04]  /*f090*/  DEPBAR.LE SB0, 0x0 ;  /* 0x000080000000791a */ /* 0x000fc80000000000 */
.L_x_1120:
[----:B------:R-:W-:Y:S05]  /*f0a0*/  BSYNC B0 ;  /* 0x0000000000007941 */ /* 0x000fea0003800000 */
.L_x_1119:
[----:B------:R-:W-:Y:S06]  /*f0b0*/  BAR.ARV 0xb, 0xa0 ;  /* 0x02c2800000007b1d */ /* 0x000fec0000002000 */
[----:B------:R-:W-:Y:S01]  /*f0c0*/  UIADD3 UR9, UR5, 0x1, URZ ;  /* 0x0000000105097890 */ /* 0x000fe2000fffe03f */
[----:B------:R-:W-:Y:S11]  /*f0d0*/  BRA `(.L_x_1121) ;  /* 0x0000000000047947 */ /* 0x000ff60003800000 */
.L_x_1114:
[----:B------:R-:W-:-:S05]  /*f0e0*/  UMOV UR9, UR5 ;  /* 0x0000000500097c82 */ /* 0x000fca0008000000 */
.L_x_1121:
[----:B------:R-:W-:-:S06]  /*f0f0*/  UIADD3 UR4, UR5, 0x1, URZ ;  /* 0x0000000105047890 */ /* 0x000fcc000fffe03f */
[----:B------:R-:W-:-:S13]  /*f100*/  ISETP.NE.AND P1, PT, R0, UR4, PT ;  /* 0x0000000400007c0c */ /* 0x000fda000bf25270 */
[----:B------:R-:W-:Y:S05]  /*f110*/  @!P1 BRA `(.L_x_1045) ;  /* 0x0000002000a89947 */ /* 0x000fea0003800000 */
[----:B------:R-:W-:Y:S01]  /*f120*/  ULDC.64 UR18, c[0x0][0x2c0] ;  /* 0x0000b00000127ab9 */ /* 0x000fe20000000a00 */
[----:B------:R-:W-:Y:S02]  /*f130*/  USHF.L.U32 UR12, UR9, 0xd, URZ ;  /* 0x0000000d090c7899 */ /* 0x000fe4000800063f */
[----:B------:R-:W-:Y:S01]  /*f140*/  ULEA UR18, UP0, UR6, UR18, 0x2 ;  /* 0x0000001206127291 */ /* 0x000fe2000f80103f */
[----:B------:R-:W-:Y:S01]  /*f150*/  UMOV UR4, URZ ;  /* 0x0000003f00047c82 */ /* 0x000fe20008000000 */
[----:B------:R-:W-:Y:S02]  /*f160*/  ULDC.64 UR22, c[0x0][0x2c0] ;  /* 0x0000b00000167ab9 */ /* 0x000fe40000000a00 */
[----:B------:R-:W-:Y:S02]  /*f170*/  ULEA.HI.X UR19, UR6, UR19, UR8, 0x2, UP0 ;  /* 0x0000001306137291 */ /* 0x000fe400080f1408 */
[----:B------:R-:W-:Y:S02]  /*f180*/  UIADD3 UR14, UP0, UR18, 0x4000, URZ ;  /* 0x00004000120e7890 */ /* 0x000fe4000ff1e03f */
[----:B------:R-:W-:-:S02]  /*f190*/  UIADD3 UR16, UP1, UR18, 0x8000, URZ ;  /* 0x0000800012107890 */ /* 0x000fc4000ff3e03f */
[----:B------:R-:W-:Y:S02]  /*f1a0*/  UIADD3 UR18, UP2, UR18, 0xc000, URZ ;  /* 0x0000c00012127890 */ /* 0x000fe4000ff5e03f */
[----:B------:R-:W-:Y:S02]  /*f1b0*/  UIADD3.X UR15, URZ, UR19, URZ, UP0, !UPT ;  /* 0x000000133f0f7290 */ /* 0x000fe400087fe43f */
[----:B------:R-:W-:Y:S02]  /*f1c0*/  UIADD3.X UR17, URZ, UR19, URZ, UP1, !UPT ;  /* 0x000000133f117290 */ /* 0x000fe40008ffe43f */
[----:B------:R-:W-:Y:S01]  /*f1d0*/  UIADD3.X UR19, URZ, UR19, URZ, UP2, !UPT ;  /* 0x000000133f137290 */ /* 0x000fe200097fe43f */
[----:B------:R-:W-:-:S11]  /*f1e0*/  UMOV UR13, UR12 ;  /* 0x0000000c000d7c82 */ /* 0x000fd60008000000 */
.L_x_1134:
[----:B------:R-:W-:Y:S01]  /*f1f0*/  UIADD3 UR10, UR12, UR4, URZ ;  /* 0x000000040c0a7290 */ /* 0x000fe2000fffe03f */
[----:B------:R-:W-:Y:S03]  /*f200*/  BAR.SYNC.DEFER_BLOCKING 0xd, 0xa0 ;  /* 0x0342800000007b1d */ /* 0x000fe60000010000 */
[----:B------:R-:W-:Y:S02]  /*f210*/  UIMAD.WIDE UR26, UR10, 0x4, UR14 ;  /* 0x000000040a1a78a5 */ /* 0x000fe4000f8e020e */
[----:B------:R-:W-:Y:S01]  /*f220*/  UIMAD.WIDE UR24, UR10, 0x4, UR16 ;  /* 0x000000040a1878a5 */ /* 0x000fe2000f8e0210 */
[----:B------:R-:W-:Y:S01]  /*f230*/  BSSY B0, `(.L_x_1122) ;  /* 0x0000010000007945 */ /* 0x000fe20003800000 */
[----:B------:R-:W-:-:S03]  /*f240*/  UIMAD.WIDE UR10, UR10, 0x4, UR18 ;  /* 0x000000040a0a78a5 */ /* 0x000fc6000f8e0212 */
[----:B------:R-:W-:Y:S09]  /*f250*/  @!P0 BRA `(.L_x_1123) ;  /* 0x0000000000348947 */ /* 0x000ff20003800000 */
[----:B------:R-:W1:Y:S01]  /*f260*/  S2UR UR21, SR_CgaCtaId ;  /* 0x00000000001579c3 */ /* 0x000e620000008800 */
[----:B------:R-:W-:Y:S01]  /*f270*/  UIADD3 UR28, UP0, UR13, UR6, URZ ;  /* 0x000000060d1c7290 */ /* 0x000fe2000ff1e03f */
[----:B------:R-:W-:-:S03]  /*f280*/  UMOV UR20, 0x400 ;  /* 0x0000040000147882 */ /* 0x000fc60000000000 */
        /* <DEDUP_REMOVED lines=10> */
.L_x_1123:
[----:B------:R-:W-:Y:S05]  /*f330*/  BSYNC B0 ;  /* 0x0000000000007941 */ /* 0x000fea0003800000 */
.L_x_1122:
        /* <DEDUP_REMOVED lines=13> */
.L_x_1125:
[----:B------:R-:W-:Y:S05]  /*f410*/  BSYNC B0 ;  /* 0x0000000000007941 */ /* 0x000fea0003800000 */
.L_x_1124:
[----:B------:R-:W-:Y:S06]  /*f420*/  BAR.ARV 0xa, 0xa0 ;  /* 0x0282800000007b1d */ /* 0x000fec0000002000 */
[----:B------:R-:W-:Y:S04]  /*f430*/  BSSY B0, `(.L_x_1126) ;  /* 0x0000003000007945 */ /* 0x000fe80003800000 */
[----:B------:R-:W-:Y:S05]  /*f440*/  @!P0 BRA `(.L_x_1127) ;  /* 0x0000000000048947 */ /* 0x000fea0003800000 */
[----:B------:R-:W-:-:S04]  /*f450*/  DEPBAR.LE SB0, 0x0 ;  /* 0x000080000000791a */ /* 0x000fc80000000000 */
.L_x_1127:
[----:B------:R-:W-:Y:S05]  /*f460*/  BSYNC B0 ;  /* 0x0000000000007941 */ /* 0x000fea0003800000 */
.L_x_1126:
        /* <DEDUP_REMOVED lines=13> */
.L_x_1129:
[----:B------:R-:W-:Y:S05]  /*f540*/  BSYNC B0 ;  /* 0x0000000000007941 */ /* 0x000fea0003800000 */
.L_x_1128:
        /* <DEDUP_REMOVED lines=13> */
.L_x_1131:
[----:B------:R-:W-:Y:S05]  /*f620*/  BSYNC B0 ;  /* 0x0000000000007941 */ /* 0x000fea0003800000 */
.L_x_1130:
[----:B------:R-:W-:Y:S01]  /*f630*/  UIADD3 UR9, UR9, 0x2, URZ ;  /* 0x0000000209097890 */ /* 0x000fe2000fffe03f */
[----:B------:R-:W-:Y:S06]  /*f640*/  BAR.ARV 0xa, 0xa0 ;  /* 0x0282800000007b1d */ /* 0x000fec0000002000 */
[----:B------:R-:W-:Y:S01]  /*f650*/  BSSY B0, `(.L_x_1132) ;  /* 0x0000004000007945 */ /* 0x000fe20003800000 */
[----:B------:R-:W-:-:S03]  /*f660*/  ISETP.LE.AND P1, PT, R0, UR9, PT ;  /* 0x0000000900007c0c */ /* 0x000fc6000bf23270 */
[----:B------:R-:W-:Y:S10]  /*f670*/  @!P0 BRA `(.L_x_1133) ;  /* 0x0000000000048947 */ /* 0x000ff40003800000 */
[----:B------:R-:W-:-:S04]  /*f680*/  DEPBAR.LE SB0, 0x0 ;  /* 0x000080000000791a */ /* 0x000fc80000000000 */
.L_x_1133:
[----:B------:R-:W-:Y:S05]  /*f690*/  BSYNC B0 ;  /* 0x0000000000007941 */ /* 0x000fea0003800000 */
.L_x_1132:
[----:B------:R-:W-:Y:S06]  /*f6a0*/  BAR.ARV 0xb, 0xa0 ;  /* 0x02c2800000007b1d */ /* 0x000fec0000002000 */
[----:B------:R-:W-:Y:S02]  /*f6b0*/  UIADD3 UR13, UR13, 0x4000, URZ ;  /* 0x000040000d0d7890 */ /* 0x000fe4000fffe03f */
[----:B------:R-:W-:Y:S01]  /*f6c0*/  UIADD3 UR4, UR4, 0x4000, URZ ;  /* 0x0000400004047890 */ /* 0x000fe2000fffe03f */
[----:B------:R-:W-:Y:S11]  /*f6d0*/  @!P1 BRA `(.L_x_1134) ;  /* 0xfffffff800c49947 */ /* 0x000ff6000383ffff */
[----:B------:R-:W-:Y:S05]  /*f6e0*/  BRA `(.L_x_1045) ;  /* 0x0000001c00347947 */ /* 0x000fea0003800000 */
.L_x_1112:
[----:B------:R-:W1:Y:S01]  /*f6f0*/  S2UR UR21, SR_CTAID.Z ;  /* 0x00000000001579c3 */ /* 0x000e620000002700 */
[----:B------:R-:W-:Y:S01]  /*f700*/  IMAD.MOV.U32 R11, RZ, RZ, 0x1 ;  /* 0x00000001ff0b7424 */ /* 0x000fe200078e00ff */
[----:B-1----:R-:W-:-:S13]  /*f710*/  ISETP.LE.AND P0, PT, RZ, UR21, PT ;  /* 0x00000015ff007c0c */ /* 0x002fda000bf03270 */
[----:B------:R-:W-:Y:S05]  /*f720*/  @!P0 BRA `(.L_x_1135) ;  /* 0x0000001800908947 */ /* 0x000fea0003800000 */
[----:B------:R-:W1:Y:S01]  /*f730*/  S2UR UR8, SR_CTAID.X ;  /* 0x00000000000879c3 */ /* 0x000e620000002500 */
[----:B------:R-:W-:Y:S01]  /*f740*/  ULDC UR6, c[0x0][0x280] ;  /* 0x0000a00000067ab9 */ /* 0x000fe20000000800 */
[----:B------:R-:W-:Y:S01]  /*f750*/  ULDC UR4, c[0x0][0x290] ;  /* 0x0000a40000047ab9 */ /* 0x000fe20000000800 */
[----:B------:R-:W-:Y:S01]  /*f760*/  ULDC UR5, c[0x0][0x74c] ;  /* 0x0001d30000057ab9 */ /* 0x000fe20000000800 */
[----:B------:R-:W-:-:S04]  /*f770*/  UIADD3 UR7, UR6, 0x7f, URZ ;  /* 0x0000007f06077890 */ /* 0x000fc8000fffe03f */
[----:B------:R-:W2:Y:S01]  /*f780*/  S2UR UR20, SR_CTAID.Y ;  /* 0x00000000001479c3 */ /* 0x000ea20000002600 */
[----:B-1----:R-:W-:Y:S02]  /*f790*/  USHF.L.U32 UR11, UR8, 0x7, URZ ;  /* 0x00000007080b7899 */ /* 0x002fe4000800063f */
[----:B------:R-:W-:Y:S02]  /*f7a0*/  ISETP.LE.AND P0, PT, RZ, UR8, PT ;  /* 0x00000008ff007c0c */ /* 0x000fe4000bf03270 */
[----:B------:R-:W-:-:S04]  /*f7b0*/  UIADD3 UR4, -UR4, UR11, UR6 ;  /* 0x0000000b04047290 */ /* 0x000fc8000fffe106 */
[----:B------:R-:W-:-:S04]  /*f7c0*/  UIADD3 UR4, UR4, -UR5, URZ ;  /* 0x8000000504047290 */ /* 0x000fc8000fffe03f */
        /* <DEDUP_REMOVED lines=19> */
.L_x_1136:
[----:B------:R-:W-:-:S13]  /*f900*/  ISETP.GT.AND P0, PT, R0, UR10, PT ;  /* 0x0000000a00007c0c */ /* 0x000fda000bf04270 */
[----:B------:R-:W-:Y:S05]  /*f910*/  @!P0 BRA `(.L_x_1135) ;  /* 0x0000001800148947 */ /* 0x000fea0003800000 */
[----:B------:R-:W-:Y:S01]  /*f920*/  USHF.R.S32.HI UR8, URZ, 0x1f, UR20 ;  /* 0x0000001f3f087899 */ /* 0x000fe20008011414 */
[----:B------:R-:W-:Y:S01]  /*f930*/  IMAD.U32 R4, RZ, RZ, UR10 ;  /* 0x0000000aff047e24 */ /* 0x000fe2000f8e00ff */
[----:B------:R-:W-:Y:S01]  /*f940*/  ULDC.64 UR6, c[0x0][0x718] ;  /* 0x0001c60000067ab9 */ /* 0x000fe20000000a00 */
[----:B------:R-:W-:Y:S01]  /*f950*/  ULDC.64 UR12, c[0x0][0x730] ;  /* 0x0001cc00000c7ab9 */ /* 0x000fe20000000a00 */
[----:B------:R-:W-:Y:S01]  /*f960*/  UIMAD.WIDE.U32 UR4, UR20, UR6, URZ ;  /* 0x00000006140472a5 */ /* 0x000fe2000f8e003f */
[----:B------:R-:W-:Y:S01]  /*f970*/  BSSY B0, `(.L_x_1135) ;  /* 0x000017f000007945 */ /* 0x000fe20003800000 */
[----:B------:R-:W-:Y:S01]  /*f980*/  UIMAD UR6, UR8, UR6, URZ ;  /* 0x00000006080672a4 */ /* 0x000fe2000f8e023f */
[----:B------:R-:W-:Y:S01]  /*f990*/  IMAD.MOV.U32 R2, RZ, RZ, RZ ;  /* 0x000000ffff027224 */ /* 0x000fe200078e00ff */
[----:B------:R-:W-:Y:S02]  /*f9a0*/  UIMAD UR8, UR8, UR12, URZ ;  /* 0x0000000c080872a4 */ /* 0x000fe4000f8e023f */
[----:B------:R-:W-:-:S02]  /*f9b0*/  UIMAD UR14, UR20, UR7, UR6 ;  /* 0x00000007140e72a4 */ /* 0x000fc4000f8e0206 */
[----:B------:R-:W-:Y:S02]  /*f9c0*/  UIMAD UR9, UR20, UR13, UR8 ;  /* 0x0000000d140972a4 */ /* 0x000fe4000f8e0208 */
[----:B------:R-:W-:Y:S01]  /*f9d0*/  UIMAD.WIDE.U32 UR6, UR20, UR12, URZ ;  /* 0x0000000c140672a5 */ /* 0x000fe2000f8e003f */
[----:B------:R-:W-:Y:S01]  /*f9e0*/  ULDC UR8, c[0x0][0x2e8] ;  /* 0x0000ba0000087ab9 */ /* 0x000fe20000000800 */
[----:B------:R-:W-:Y:S02]  /*f9f0*/  USHF.R.S32.HI UR12, URZ, 0x1f, UR21 ;  /* 0x0000001f3f0c7899 */ /* 0x000fe40008011415 */
[----:B------:R-:W-:Y:S01]  /*fa00*/  UISETP.NE.AND UP0, UPT, UR8, 0x1, UPT ;  /* 0x000000010800788c */ /* 0x000fe2000bf05270 */
[----:B------:R-:W-:Y:S01]  /*fa10*/  ULDC.64 UR16, c[0x0][0x720] ;  /* 0x0001c80000107ab9 */ /* 0x000fe20000000a00 */
[----:B------:R-:W-:Y:S01]  /*fa20*/  ELECT P0, URZ, PT ;  /* 0x00000000003f782f */ /* 0x000fe20003800000 */
[----:B------:R-:W-:Y:S01]  /*fa30*/  UIMAD UR8, UR12, UR16, URZ ;  /* 0x000000100c0872a4 */ /* 0x000fe2000f8e023f */
[----:B------:R-:W-:Y:S01]  /*fa40*/  ULDC.64 UR18, c[0x0][0x738] ;  /* 0x0001ce0000127ab9 */ /* 0x000fe20000000a00 */
[----:B------:R-:W-:-:S02]  /*fa50*/  UIADD3 UR15, UR5, UR14, URZ ;  /* 0x0000000e050f7290 */ /* 0x000fc4000fffe03f */
[----:B------:R-:W-:Y:S02]  /*fa60*/  UIMAD UR12, UR12, UR18, URZ ;  /* 0x000000120c0c72a4 */ /* 0x000fe4000f8e023f */
[----:B------:R-:W-:Y:S02]  /*fa70*/  UIMAD UR5, UR21, UR17, UR8 ;  /* 0x00000011150572a4 */ /* 0x000fe4000f8e0208 */
[----:B------:R-:W-:Y:S01]  /*fa80*/  UIADD3 UR7, UR7, UR9, URZ ;  /* 0x0000000907077290 */ /* 0x000fe2000fffe03f */
[----:B------:R-:W-:Y:S01]  /*fa90*/  @UP0 ULDC UR8, c[0x0][0x2ec] ;  /* 0x0000bb0000080ab9 */ /* 0x000fe20000000800 */
[----:B------:R-:W-:Y:S01]  /*faa0*/  UMOV UR14, UR4 ;  /* 0x00000004000e7c82 */ /* 0x000fe20008000000 */
[----:B------:R-:W-:Y:S02]  /*fab0*/  UIMAD.WIDE.U32 UR8, UR20, UR8, URZ ;  /* 0x00000008140872a5 */ /* 0x000fe4000f8e003f */
[----:B------:R-:W-:Y:S01]  /*fac0*/  UIMAD UR4, UR21, UR19, UR12 ;  /* 0x00000013150472a4 */ /* 0x000fe2000f8e020c */
[----:B------:R-:W-:-:S02]  /*fad0*/  @UP0 ULDC UR13, c[0x0][0x2f0] ;  /* 0x0000bc00000d0ab9 */ /* 0x000fc40000000800 */
[----:B------:R-:W-:Y:S01]  /*fae0*/  UMOV UR12, UR20 ;  /* 0x00000014000c7c82 */ /* 0x000fe20008000000 */
[----:B------:R-:W-:Y:S02]  /*faf0*/  UIMAD.WIDE.U32 UR14, UR21, UR16, UR14 ;  /* 0x00000010150e72a5 */ /* 0x000fe4000f8e000e */
[----:B------:R-:W-:Y:S02]  /*fb00*/  UIMAD.WIDE.U32 UR6, UR21, UR18, UR6 ;  /* 0x00000012150672a5 */ /* 0x000fe4000f8e0006 */
[----:B------:R-:W-:Y:S01]  /*fb10*/  @UP0 USHF.R.U32.HI UR12, URZ, UR13, UR9 ;  /* 0x0000000d3f0c0299 */ /* 0x000fe20008011609 */
[----:B------:R-:W-:Y:S11]  /*fb20*/  @!P0 BRA `(.L_x_1137) ;  /* 0x00000014008c8947 */ /* 0x000ff60003800000 */
[----:B------:R-:W1:Y:S01]  /*fb30*/  S2R R3, SR_CgaCtaId ;  /* 0x0000000000037919 */ /* 0x000e620000008800 */
[----:B------:R-:W-:-:S04]  /*fb40*/  MOV R16, 0x400 ;  /* 0x0000040000107802 */ /* 0x000fc80000000f00 */
[----:B-1----:R-:W-:Y:S01]  /*fb50*/  LEA R16, R3, R16, 0x18 ;  /* 0x0000001003107211 */ /* 0x002fe200078ec0ff */
[----:B------:R-:W-:-:S05]  /*fb60*/  IMAD.MOV.U32 R3, RZ, RZ, 0x1 ;  /* 0x00000001ff037424 */ /* 0x000fca00078e00ff */
[----:B------:R-:W-:-:S04]  /*fb70*/  SHF.L.U32 R3, R3, 0x1f, RZ ;  /* 0x0000001f03037819 */ /* 0x000fc800000006ff */
[----:B------:R-:W1:Y:S02]  /*fb80*/  SYNCS.PHASECHK.TRANS64.TRYWAIT P0, [R16+URZ+0x30c20], R3 ;  /* 0x030c2003100075a7 */ /* 0x000e64000800017f */
[----:B-1----:R-:W-:Y:S05]  /*fb90*/  @!P0 BRA `(.L_x_1138) ;  /* 0x0000001800bc8947 */ /* 0x002fea0003800000 */
.L_x_1166:
[----:B------:R-:W2:Y:S01]  /*fba0*/  S2R R2, SR_TID.X ;  /* 0x0000000000027919 */ /* 0x000ea20000002100 */
[----:B------:R-:W-:Y:S02]  /*fbb0*/  IMAD.U32 R15, RZ, RZ, UR15 ;  /* 0x0000000fff0f7e24 */ /* 0x000fe4000f8e00ff */
[----:B------:R-:W-:Y:S02]  /*fbc0*/  IMAD.U32 R14, RZ, RZ, UR7 ;  /* 0x00000007ff0e7e24 */ /* 0x000fe4000f8e00ff */
[----:B------:R-:W-:Y:S02]  /*fbd0*/  VIADD R15, R15, UR5 ;  /* 0x000000050f0f7c36 */ /* 0x000fe40008000000 */
[----:B------:R-:W-:Y:S02]  /*fbe0*/  VIADD R14, R14, UR4 ;  /* 0x000000040e0e7c36 */ /* 0x000fe40008000000 */
[----:B------:R-:W-:Y:S01]  /*fbf0*/  IMAD.MOV.U32 R11, RZ, RZ, 0x1 ;  /* 0x00000001ff0b7424 */ /* 0x000fe200078e00ff */
[----:B--2---:R-:W-:-:S04]  /*fc00*/  LOP3.LUT R2, R2, 0x7f, RZ, 0xc0, !PT ;  /* 0x0000007f02027812 */ /* 0x004fc800078ec0ff */
[----:B------:R-:W-:-:S13]  /*fc10*/  ISETP.NE.AND P0, PT, R2, RZ, PT ;  /* 0x000000ff0200720c */ /* 0x000fda0003f05270 */
[----:B------:R-:W-:Y:S05]  /*fc20*/  @P0 BRA `(.L_x_1139) ;  /* 0x0000000000180947 */ /* 0x000fea0003800000 */
[----:B------:R-:W2:Y:S01]  /*fc30*/  S2R R2, SR_TID.X ;  /* 0x0000000000027919 */ /* 0x000ea20000002100 */
[----:B-1----:R-:W-:-:S04]  /*fc40*/  IMAD.MOV.U32 R3, RZ, RZ, 0x4200 ;  /* 0x00004200ff037424 */ /* 0x002fc800078e00ff */
[----:B------:R3:W-:Y:S01]  /*fc50*/  SYNCS.ARRIVE.TRANS64 RZ, [R16+URZ+0x30c10], R3 ;  /* 0x030c100310ff79a7 */ /* 0x0007e2000800003f */
[----:B--2---:R-:W-:-:S13]  /*fc60*/  LOP3.LUT P1, RZ, R2, 0x1f, RZ, 0xc0, !PT ;  /* 0x0000001f02ff7812 */ /* 0x004fda000782c0ff */
[----:B---3--:R-:W-:Y:S05]  /*fc70*/  @!P1 BRA `(.L_x_1139) ;  /* 0x0000000000049947 */ /* 0x008fea0003800000 */
[----:B------:R-:W-:Y:S01]  /*fc80*/  BPT.TRAP 0x1 ;  /* 0x000000040000795c */ /* 0x000fe20000300000 */
.L_x_1139:
[----:B------:R-:W-:Y:S01]  /*fc90*/  R2UR UR19, R4 ;  /* 0x00000000041372ca */ /* 0x000fe200000e0000 */
[----:B------:R-:W2:Y:S01]  /*fca0*/  LDC.64 R12, c[0x0][0x198] ;  /* 0x00006600ff0c7b82 */ /* 0x000ea20000000a00 */
[----:B------:R-:W-:Y:S01]  /*fcb0*/  R2UR UR8, R15 ;  /* 0x000000000f0872ca */ /* 0x000fe200000e0000 */
[----:B------:R-:W-:Y:S01]  /*fcc0*/  ULDC.64 UR16, c[0x0][0x700] ;  /* 0x0001c00000107ab9 */ /* 0x000fe20000000a00 */
[----:B------:R-:W-:Y:S01]  /*fcd0*/  UMOV UR32, 0x0 ;  /* 0x0000000000207882 */ /* 0x000fe20000000000 */
[----:B------:R-:W-:Y:S01]  /*fce0*/  IMAD.U32 R10, RZ, RZ, UR16 ;  /* 0x00000010ff0a7e24 */ /* 0x000fe2000f8e00ff */
[----:B------:R-:W-:Y:S01]  /*fcf0*/  UMOV UR33, 0x14f00000 ;  /* 0x14f0000000217882 */ /* 0x000fe20000000000 */
[----:B------:R-:W-:Y:S01]  /*fd00*/  IMAD.U32 R9, RZ, RZ, UR17 ;  /* 0x00000011ff097e24 */ /* 0x000fe2000f8e00ff */
[----:B------:R-:W-:Y:S01]  /*fd10*/  UMOV UR18, URZ ;  /* 0x0000003f00127c82 */ /* 0x000fe20008000000 */
[----:B------:R-:W-:Y:S01]  /*fd20*/  UMOV UR25, 0x20 ;  /* 0x0000002000197882 */ /* 0x000fe20000000000 */
[----:B------:R-:W-:Y:S01]  /*fd30*/  UMOV UR34, 0x0 ;  /* 0x0000000000227882 */ /* 0x000fe20000000000 */
[----:B------:R-:W-:Y:S01]  /*fd40*/  UMOV UR35, 0x10000000 ;  /* 0x1000000000237882 */ /* 0x000fe20000000000 */
[----:B------:R-:W-:Y:S01]  /*fd50*/  UMOV UR13, UR21 ;  /* 0x00000015000d7c82 */ /* 0x000fe20008000000 */
[----:B------:R-:W-:Y:S01]  /*fd60*/  USHF.L.U32 UR19, UR19, 0x7, URZ ;  /* 0x0000000713137899 */ /* 0x000fe2000800063f */
[----:B------:R-:W-:Y:S01]  /*fd70*/  IMAD.MOV.U32 R19, RZ, RZ, RZ ;  /* 0x000000ffff137224 */ /* 0x000fe200078e00ff */
[----:B------:R-:W-:Y:S01]  /*fd80*/  UMOV UR10, UR18 ;  /* 0x00000012000a7c82 */ /* 0x000fe20008000000 */
[----:B------:R-:W-:Y:S01]  /*fd90*/  UMOV UR27, UR11 ;  /* 0x0000000b001b7c82 */ /* 0x000fe20008000000 */
[----:B------:R-:W-:Y:S01]  /*fda0*/  UIADD3 UR9, UP0, UR19, UR14, URZ ;  /* 0x0000000e13097290 */ /* 0x000fe2000ff1e03f */
[----:B------:R-:W-:Y:S01]  /*fdb0*/  UMOV UR28, UR12 ;  /* 0x0000000c001c7c82 */ /* 0x000fe20008000000 */
[----:B------:R-:W-:-:S02]  /*fdc0*/  UMOV UR29, UR21 ;  /* 0x00000015001d7c82 */ /* 0x000fc40008000000 */
[----:B------:R-:W-:Y:S02]  /*fdd0*/  ULEA.HI.X.SX32 UR8, UR19, UR8, 0x1, UP0 ;  /* 0x0000000813087291 */ /* 0x000fe400080f0e3f */
[----:B-1----:R-:W-:Y:S01]  /*fde0*/  IMAD.U32 R3, RZ, RZ, UR9 ;  /* 0x00000009ff037e24 */ /* 0x002fe2000f8e00ff */
[----:B------:R-:W-:Y:S01]  /*fdf0*/  UMOV UR26, UR18 ;  /* 0x00000012001a7c82 */ /* 0x000fe20008000000 */
[----:B--2---:R-:W-:Y:S02]  /*fe00*/  IMAD.MOV.U32 R8, RZ, RZ, R12 ;  /* 0x000000ffff087224 */ /* 0x004fe400078e000c */
[----:B------:R-:W-:Y:S01]  /*fe10*/  IMAD.U32 R6, RZ, RZ, UR9 ;  /* 0x00000009ff067e24 */ /* 0x000fe2000f8e00ff */
[----:B------:R-:W-:Y:S01]  /*fe20*/  LEA R2, P1, R3, R10, 0x2 ;  /* 0x0000000a03027211 */ /* 0x000fe200078210ff */
[----:B------:R-:W-:Y:S01]  /*fe30*/  IMAD.U32 R3, RZ, RZ, UR8 ;  /* 0x00000008ff037e24 */ /* 0x000fe2000f8e00ff */
[----:B------:R-:W-:Y:S01]  /*fe40*/  R2UR UR8, R16 ;  /* 0x00000000100872ca */ /* 0x000fe200000e0000 */
[----:B------:R-:W-:Y:S01]  /*fe50*/  IMAD.MOV.U32 R7, RZ, RZ, R13 ;  /* 0x000000ffff077224 */ /* 0x000fe200078e000d */
[----:B------:R-:W-:-:S02]  /*fe60*/  R2UR UR22, R2 ;  /* 0x00000000021672ca */ /* 0x000fc400000e0000 */
[----:B------:R-:W-:Y:S02]  /*fe70*/  IADD3 R2, P2, R8, 0x2f0, RZ ;  /* 0x000002f008027810 */ /* 0x000fe40007f5e0ff */
[----:B------:R-:W-:Y:S01]  /*fe80*/  LEA.HI.X R3, R6, R9, R3, 0x2, P1 ;  /* 0x0000000906037211 */ /* 0x000fe200008f1403 */
[----:B------:R-:W-:Y:S01]  /*fe90*/  VIADD R6, R0, 0xffffffff ;  /* 0xffffffff00067836 */ /* 0x000fe20000000000 */
[----:B------:R-:W-:Y:S01]  /*fea0*/  R2UR UR40, R2 ;  /* 0x00000000022872ca */ /* 0x000fe200000e0000 */
[--C-:B------:R-:W-:Y:S01]  /*feb0*/  IMAD.X R5, RZ, RZ, R7.reuse, P2 ;  /* 0x000000ffff057224 */ /* 0x100fe200010e0607 */
[----:B------:R-:W-:Y:S02]  /*fec0*/  IADD3 R2, P3, R8, 0x3f0, RZ ;  /* 0x000003f008027810 */ /* 0x000fe40007f7e0ff */
[----:B------:R-:W-:Y:S01]  /*fed0*/  R2UR UR23, R3 ;  /* 0x00000000031772ca */ /* 0x000fe200000e0000 */
[----:B------:R1:W-:Y:S01]  /*fee0*/  STL [R1], R6 ;  /* 0x0000000601007387 */ /* 0x0003e20000100800 */
[----:B------:R-:W-:Y:S01]  /*fef0*/  R2UR UR42, R2 ;  /* 0x00000000022a72ca */ /* 0x000fe200000e0000 */
[----:B------:R-:W-:Y:S01]  /*ff00*/  UIADD3 UR16, UR8, 0x10000, URZ ;  /* 0x0001000008107890 */ /* 0x000fe2000fffe03f */
[----:B------:R-:W-:Y:S01]  /*ff10*/  IADD3 R2, P1, R8, 0xf0, RZ ;  /* 0x000000f008027810 */ /* 0x000fe20007f3e0ff */
[----:B------:R-:W-:Y:S01]  /*ff20*/  UIADD3 UR17, UR8, 0x30c10, URZ ;  /* 0x00030c1008117890 */ /* 0x000fe2000fffe03f */
[----:B------:R-:W-:Y:S01]  /*ff30*/  R2UR UR41, R5 ;  /* 0x00000000052972ca */ /* 0x000fe200000e0000 */
[--C-:B------:R-:W-:Y:S01]  /*ff40*/  IMAD.X R5, RZ, RZ, R7.reuse, P3 ;  /* 0x000000ffff057224 */ /* 0x100fe200018e0607 */
[----:B------:R-:W-:Y:S01]  /*ff50*/  R2UR UR30, R2 ;  /* 0x00000000021e72ca */ /* 0x000fe200000e0000 */
[----:B------:R-:W-:Y:S01]  /*ff60*/  IMAD.X R3, RZ, RZ, R7, P1 ;  /* 0x000000ffff037224 */ /* 0x000fe200008e0607 */
[----:B------:R-:W-:Y:S01]  /*ff70*/  UIADD3 UR38, UR8, 0x20000, URZ ;  /* 0x0002000008267890 */ /* 0x000fe2000fffe03f */
[----:B------:R-:W-:Y:S01]  /*ff80*/  ISETP.GE.AND P1, PT, R4, R6, PT ;  /* 0x000000060400720c */ /* 0x000fe20003f26270 */
[----:B------:R-:W-:Y:S01]  /*ff90*/  UIADD3 UR9, UR8, 0x30c00, URZ ;  /* 0x00030c0008097890 */ /* 0x000fe2000fffe03f */
[----:B------:R-:W-:Y:S01]  /*ffa0*/  R2UR UR43, R5 ;  /* 0x00000000052b72ca */ /* 0x000fe200000e0000 */
[----:B------:R-:W-:Y:S01]  /*ffb0*/  UIADD3 UR24, UR8, 0x4000, URZ ;  /* 0x0000400008187890 */ /* 0x000fe2000fffe03f */
[----:B------:R-:W-:Y:S01]  /*ffc0*/  R2UR UR31, R3 ;  /* 0x00000000031f72ca */ /* 0x000fe200000e0000 */
[----:B------:R-:W-:Y:S01]  /*ffd0*/  IMAD.MOV.U32 R5, RZ, RZ, 0x8000 ;  /* 0x00008000ff057424 */ /* 0x000fe200078e00ff */
[----:B------:R-:W-:-:S11]  /*ffe0*/  UMOV UR39, UR17 ;  /* 0x0000001100277c82 */ /* 0x000fd60008000000 */
[----:B------:R-:W-:Y:S01]  /*fff0*/  UTMALDG.4D [UR16], [UR30], desc[UR32] ;  /* 0x000020101e0075b4 */ /* 0x000fe20008019000 */
[----:B------:R2:W-:Y:S01]  /*10000*/  UBLKCP.S.G [UR38], [UR22], UR25 ;  /* 0x00000026160073ba */ /* 0x0005e20008000219 */
[----:B------:R1:W-:Y:S01]  /*10010*/  SYNCS.ARRIVE.TRANS64 RZ, [R16+URZ+0x30c00], R5 ;  /* 0x030c000510ff79a7 */ /* 0x0003e2000800003f */
[----:B------:R1:W-:Y:S01]  /*10020*/  UTMALDG.4D [UR8], [UR40], desc[UR34] ;  /* 0x00002208280075b4 */ /* 0x0003e20008019000 */
[----:B--2---:R-:W-:Y:S02]  /*10030*/  UMOV UR25, UR9 ;  /* 0x0000000900197c82 */ /* 0x004fe40008000000 */
[----:B------:R1:W-:Y:S01]  /*10040*/  UTMALDG.4D [UR24], [UR42], desc[UR34] ;  /* 0x000022182a0075b4 */ /* 0x0003e20008019000 */
[----:B------:R-:W-:Y:S05]  /*10050*/  @P1 BRA `(.L_x_1140) ;  /* 0x0000000c00841947 */ /* 0x000fea0003800000 */
[----:B-1----:R-:W-:Y:S01]  /*10060*/  LOP3.LUT R5, RZ, R4, RZ, 0x33, !PT ;  /* 0x00000004ff057212 */ /* 0x002fe200078e33ff */
[----:B------:R-:W1:Y:S01]  /*10070*/  S2R R12, SR_TID.X ;  /* 0x00000000000c7919 */ /* 0x000e620000002100 */
[----:B------:R-:W-:-:S03]  /*10080*/  IMAD.MOV.U32 R11, RZ, RZ, 0x1 ;  /* 0x00000001ff0b7424 */ /* 0x000fc600078e00ff */
[----:B------:R-:W-:Y:S02]  /*10090*/  IMAD.IADD R20, R5, 0x1, R0 ;  /* 0x0000000105147824 */ /* 0x000fe400078e0200 */
[----:B------:R-:W-:Y:S02]  /*100a0*/  VIADD R5, R0, 0xfffffffe ;  /* 0xfffffffe00057836 */ /* 0x000fe40000000000 */
[----:B------:R-:W-:-:S03]  /*100b0*/  IMAD.MOV.U32 R0, RZ, RZ, R4 ;  /* 0x000000ffff007224 */ /* 0x000fc600078e0004 */
[----:B------:R-:W-:Y:S02]  /*100c0*/  ISETP.NE.AND P1, PT, R5, R4, PT ;  /* 0x000000040500720c */ /* 0x000fe40003f25270 */
[----:B------:R-:W-:-:S05]  /*100d0*/  LOP3.LUT R5, R20, 0x1, RZ, 0xc0, !PT ;  /* 0x0000000114057812 */ /* 0x000fca00078ec0ff */
[----:B------:R2:W-:Y:S01]  /*100e0*/  STL [R1+0x4], R5 ;  /* 0x0000040501007387 */ /* 0x0005e20000100800 */
[----:B-1----:R-:W-:-:S05]  /*100f0*/  LOP3.LUT R6, R12, 0x1f, RZ, 0xc0, !PT ;  /* 0x0000001f0c067812 */ /* 0x002fca00078ec0ff */
[----:B--2---:R-:W-:Y:S05]  /*10100*/  @!P1 BRA `(.L_x_1141) ;  /* 0x0000000800389947 */ /* 0x004fea0003800000 */
[----:B------:R-:W-:Y:S02]  /*10110*/  IMAD.IADD R20, R20, 0x1, -R5 ;  /* 0x0000000114147824 */ /* 0x000fe400078e0a05 */
[----:B------:R-:W-:Y:S02]  /*10120*/  IMAD.MOV.U32 R0, RZ, RZ, R4 ;  /* 0x000000ffff007224 */ /* 0x000fe400078e0004 */
[----:B------:R-:W-:-:S07]  /*10130*/  IMAD.MOV.U32 R11, RZ, RZ, 0x1 ;  /* 0x00000001ff0b7424 */ /* 0x000fce00078e00ff */
.L_x_1150:
[----:B--234-:R-:W-:-:S04]  /*10140*/  SHF.L.U32 R21, R11, 0x1f, RZ ;  /* 0x0000001f0b157819 */ /* 0x01cfc800000006ff */
[----:B------:R-:W1:Y:S02]  /*10150*/  SYNCS.PHASECHK.TRANS64.TRYWAIT P1, [R16+URZ+0x30c40], R21 ;  /* 0x030c4015100075a7 */ /* 0x000e64000802017f */
[----:B-1----:R-:W-:Y:S05]  /*10160*/  @!P1 BRA `(.L_x_1142) ;  /* 0x00000014005c9947 */ /* 0x002fea0003800000 */
.L_x_1167:
[----:B------:R-:W-:Y:S05]  /*10170*/  @P0 BRA `(.L_x_1143) ;  /* 0x0000000000140947 */ /* 0x000fea0003800000 */
[----:B------:R-:W-:Y:S01]  /*10180*/  ISETP.NE.AND P1, PT, R6, RZ, PT ;  /* 0x000000ff0600720c */ /* 0x000fe20003f25270 */
[----:B------:R-:W-:-:S04]  /*10190*/  IMAD.MOV.U32 R3, RZ, RZ, 0x4200 ;  /* 0x00004200ff037424 */ /* 0x000fc800078e00ff */
[----:B------:R2:W-:Y:S08]  /*101a0*/  SYNCS.ARRIVE.TRANS64 RZ, [R16+URZ+0x30c30], R3 ;  /* 0x030c300310ff79a7 */ /* 0x0005f0000800003f */
[----:B------:R-:W-:Y:S05]  /*101b0*/  @!P1 BRA `(.L_x_1143) ;  /* 0x0000000000049947 */ /* 0x000fea0003800000 */
[----:B------:R-:W-:Y:S01]  /*101c0*/  BPT.TRAP 0x1 ;  /* 0x000000040000795c */ /* 0x000fe20000300000 */
.L_x_1143:
[----:B------:R-:W2:Y:S01]  /*101d0*/  LDC.64 R12, c[0x0][0x728] ;  /* 0x0001ca00ff0c7b82 */ /* 0x000ea20000000a00 */
[----:B------:R-:W-:Y:S01]  /*101e0*/  IMAD.SHL.U32 R18, R0, 0x80, RZ ;  /* 0x0000008000127824 */ /* 0x000fe200078e00ff */
[----:B------:R-:W-:Y:S01]  /*101f0*/  R2UR UR8, R16 ;  /* 0x00000000100872ca */ /* 0x000fe200000e0000 */
[----:B------:R-:W-:Y:S01]  /*10200*/  UMOV UR26, 0x0 ;  /* 0x00000000001a7882 */ /* 0x000fe20000000000 */
[----:B------:R-:W-:Y:S01]  /*10210*/  UMOV UR27, 0x14f00000 ;  /* 0x14f00000001b7882 */ /* 0x000fe20000000000 */
[----:B------:R-:W-:Y:S01]  /*10220*/  UMOV UR18, URZ ;  /* 0x0000003f00127c82 */ /* 0x000fe20008000000 */
[C---:B------:R-:W-:Y:S01]  /*10230*/  IADD3 R2, P1, R18.reuse, UR6, RZ ;  /* 0x0000000612027c10 */ /* 0x040fe2000ff3e0ff */
[----:B------:R-:W-:Y:S01]  /*10240*/  UMOV UR10, 0x20 ;  /* 0x00000020000a7882 */ /* 0x000fe20000000000 */
[----:B------:R-:W3:Y:S01]  /*10250*/  LDC.64 R4, c[0x0][0x198] ;  /* 0x00006600ff047b82 */ /* 0x000ee20000000a00 */
[----:B------:R-:W-:-:S06]  /*10260*/  R2UR UR19, R18 ;  /* 0x00000000121372ca */ /* 0x000fcc00000e0000 */
[----:B------:R-:W-:Y:S02]  /*10270*/  UIADD3 UR16, UR8, 0x18000, URZ ;  /* 0x0001800008107890 */ /* 0x000fe4000fffe03f */
[----:B------:R-:W-:Y:S02]  /*10280*/  UIADD3 UR17, UR8, 0x30c30, URZ ;  /* 0x00030c3008117890 */ /* 0x000fe4000fffe03f */
[----:B------:R-:W-:Y:S01]  /*10290*/  UIADD3 UR8, UR8, 0x20400, URZ ;  /* 0x0002040008087890 */ /* 0x000fe2000fffe03f */
[----:B--2---:R-:W-:-:S04]  /*102a0*/  LEA R3, P2, R2, R12, 0x2 ;  /* 0x0000000c02037211 */ /* 0x004fc800078410ff */
[----:B------:R-:W-:Y:S01]  /*102b0*/  UMOV UR9, UR17 ;  /* 0x0000001100097c82 */ /* 0x000fe20008000000 */
        /* <DEDUP_REMOVED lines=14> */
.L_x_1168:
[----:B------:R-:W-:Y:S05]  /*103a0*/  @P0 BRA `(.L_x_1145) ;  /* 0x0000000000140947 */ /* 0x000fea0003800000 */
[----:B------:R-:W-:Y:S01]  /*103b0*/  ISETP.NE.AND P1, PT, R6, RZ, PT ;  /* 0x000000ff0600720c */ /* 0x000fe20003f25270 */
[----:B------:R-:W-:-:S04]  /*103c0*/  IMAD.MOV.U32 R2, RZ, RZ, 0x4200 ;  /* 0x00004200ff027424 */ /* 0x000fc800078e00ff */
[----:B------:R3:W-:Y:S08]  /*103d0*/  SYNCS.ARRIVE.TRANS64 RZ, [R16+URZ+0x30c18], R2 ;  /* 0x030c180210ff79a7 */ /* 0x0007f0000800003f */
[----:B------:R-:W-:Y:S05]  /*103e0*/  @!P1 BRA `(.L_x_1145) ;  /* 0x0000000000049947 */ /* 0x000fea0003800000 */
[----:B------:R-:W-:Y:S01]  /*103f0*/  BPT.TRAP 0x1 ;  /* 0x000000040000795c */ /* 0x000fe20000300000 */
.L_x_1145:
[----:B------:R-:W-:Y:S01]  /*10400*/  VIADD R18, R18, 0x80 ;  /* 0x0000008012127836 */ /* 0x000fe20000000000 */
[----:B------:R-:W-:Y:S01]  /*10410*/  ULDC.64 UR8, c[0x0][0x700] ;  /* 0x0001c00000087ab9 */ /* 0x000fe20000000a00 */
[----:B------:R-:W-:Y:S01]  /*10420*/  R2UR UR24, R16 ;  /* 0x00000000101872ca */ /* 0x000fe200000e0000 */
[----:B------:R-:W-:Y:S01]  /*10430*/  IMAD.U32 R10, RZ, RZ, UR8 ;  /* 0x00000008ff0a7e24 */ /* 0x000fe2000f8e00ff */
[----:B------:R-:W-:Y:S01]  /*10440*/  UMOV UR22, 0x0 ;  /* 0x0000000000167882 */ /* 0x000fe20000000000 */
[----:B---3--:R-:W-:Y:S01]  /*10450*/  IADD3 R2, P1, R18, UR14, RZ ;  /* 0x0000000e12027c10 */ /* 0x008fe2000ff3e0ff */
[----:B------:R-:W-:Y:S01]  /*10460*/  IMAD.U32 R9, RZ, RZ, UR9 ;  /* 0x00000009ff097e24 */ /* 0x000fe2000f8e00ff */
[----:B------:R-:W-:Y:S01]  /*10470*/  SHF.R.S32.HI R17, RZ, 0x1f, R18 ;  /* 0x0000001fff117819 */ /* 0x000fe20000011412 */
[----:B------:R-:W-:Y:S01]  /*10480*/  UMOV UR23, 0x14f00000 ;  /* 0x14f0000000177882 */ /* 0x000fe20000000000 */
[----:B------:R-:W-:Y:S01]  /*10490*/  LEA R3, P2, R2, R10, 0x2 ;  /* 0x0000000a02037211 */ /* 0x000fe200078410ff */
[----:B------:R-:W-:Y:S01]  /*104a0*/  UMOV UR18, URZ ;  /* 0x0000003f00127c82 */ /* 0x000fe20008000000 */
[----:B------:R-:W-:Y:S01]  /*104b0*/  R2UR UR19, R18 ;  /* 0x00000000121372ca */ /* 0x000fe200000e0000 */
[----:B------:R-:W-:Y:S01]  /*104c0*/  UMOV UR10, 0x20 ;  /* 0x00000020000a7882 */ /* 0x000fe20000000000 */
[----:B------:R-:W-:Y:S01]  /*104d0*/  R2UR UR26, R3 ;  /* 0x00000000031a72ca */ /* 0x000fe200000e0000 */
[----:B------:R-:W-:Y:S01]  /*104e0*/  IMAD.X R3, R17, 0x1, R15, P1 ;  /* 0x0000000111037824 */ /* 0x000fe200008e060f */
[----:B------:R-:W-:-:S02]  /*104f0*/  UIADD3 UR16, UR24, 0x14000, URZ ;  /* 0x0001400018107890 */ /* 0x000fc4000fffe03f */
[----:B------:R-:W-:Y:S02]  /*10500*/  UIADD3 UR17, UR24, 0x30c18, URZ ;  /* 0x00030c1818117890 */ /* 0x000fe4000fffe03f */
[----:B------:R-:W-:Y:S01]  /*10510*/  LEA.HI.X R3, R2, R9, R3, 0x2, P2 ;  /* 0x0000000902037211 */ /* 0x000fe200010f1403 */
[----:B------:R-:W-:Y:S01]  /*10520*/  UIADD3 UR24, UR24, 0x20200, URZ ;  /* 0x0002020018187890 */ /* 0x000fe2000fffe03f */
[----:B------:R-:W-:Y:S02]  /*10530*/  IADD3 R2, P1, R8, 0xf0, RZ ;  /* 0x000000f008027810 */ /* 0x000fe40007f3e0ff */
[----:B------:R-:W-:Y:S01]  /*10540*/  R2UR UR27, R3 ;  /* 0x00000000031b72ca */ /* 0x000fe200000e0000 */
[----:B------:R-:W-:Y:S01]  /*10550*/  UMOV UR25, UR17 ;  /* 0x0000001100197c82 */ /* 0x000fe20008000000 */
[----:B------:R-:W-:Y:S01]  /*10560*/  R2UR UR8, R2 ;  /* 0x00000000020872ca */ /* 0x000fe200000e0000 */
[----:B------:R-:W-:-:S05]  /*10570*/  IMAD.X R3, RZ, RZ, R7, P1 ;  /* 0x000000ffff037224 */ /* 0x000fca00008e0607 */
[----:B------:R-:W-:-:S13]  /*10580*/  R2UR UR9, R3 ;  /* 0x00000000030972ca */ /* 0x000fda00000e0000 */
[----:B------:R3:W-:Y:S01]  /*10590*/  UTMALDG.4D [UR16], [UR8], desc[UR22] ;  /* 0x00001610080075b4 */ /* 0x0007e20008019000 */
[----:B------:R3:W-:Y:S01]  /*105a0*/  UBLKCP.S.G [UR24], [UR26], UR10 ;  /* 0x000000181a0073ba */ /* 0x0007e2000800020a */
[----:B------:R-:W4:Y:S02]  /*105b0*/  SYNCS.PHASECHK.TRANS64.TRYWAIT P1, [R16+URZ+0x30c48], R21 ;  /* 0x030c4815100075a7 */ /* 0x000f24000802017f */
[----:B---34-:R-:W-:Y:S05]  /*105c0*/  @!P1 BRA `(.L_x_1146) ;  /* 0x00000010006c9947 */ /* 0x018fea0003800000 */
.L_x_1169:
[----:B------:R-:W-:Y:S05]  /*105d0*/  @P0 BRA `(.L_x_1147) ;  /* 0x0000000000140947 */ /* 0x000fea0003800000 */
[----:B------:R-:W-:Y:S01]  /*105e0*/  ISETP.NE.AND P1, PT, R6, RZ, PT ;  /* 0x000000ff0600720c */ /* 0x000fe20003f25270 */
[----:B-123--:R-:W-:-:S04]  /*105f0*/  IMAD.MOV.U32 R21, RZ, RZ, 0x4200 ;  /* 0x00004200ff157424 */ /* 0x00efc800078e00ff */
[----:B------:R4:W-:Y:S08]  /*10600*/  SYNCS.ARRIVE.TRANS64 RZ, [R16+URZ+0x30c38], R21 ;  /* 0x030c381510ff79a7 */ /* 0x0009f0000800003f */
[----:B------:R-:W-:Y:S05]  /*10610*/  @!P1 BRA `(.L_x_1147) ;  /* 0x0000000000049947 */ /* 0x000fea0003800000 */
[----:B------:R-:W-:Y:S01]  /*10620*/  BPT.TRAP 0x1 ;  /* 0x000000040000795c */ /* 0x000fe20000300000 */
.L_x_1147:
[C---:B------:R-:W-:Y:S01]  /*10630*/  R2UR UR19, R18.reuse ;  /* 0x00000000121372ca */ /* 0x040fe200000e0000 */
[----:B------:R-:W-:Y:S01]  /*10640*/  UMOV UR22, 0x0 ;  /* 0x0000000000167882 */ /* 0x000fe20000000000 */
[----:B------:R-:W-:Y:S01]  /*10650*/  IADD3 R18, P1, R18, UR6, RZ ;  /* 0x0000000612127c10 */ /* 0x000fe2000ff3e0ff */
        /* <DEDUP_REMOVED lines=19> */
[----:B------:R-:W5:Y:S02]  /*10790*/  SYNCS.PHASECHK.TRANS64.TRYWAIT P1, [R16+URZ+0x30c20], R5 ;  /* 0x030c2005100075a7 */ /* 0x000f64000802017f */
[----:B-1---5:R-:W-:Y:S05]  /*107a0*/  @!P1 BRA `(.L_x_1148) ;  /* 0x0000001000089947 */ /* 0x022fea0003800000 */
.L_x_1171:
[----:B------:R-:W-:Y:S05]  /*107b0*/  @P0 BRA `(.L_x_1149) ;  /* 0x0000000000140947 */ /* 0x000fea0003800000 */
[----:B------:R-:W-:Y:S01]  /*107c0*/  ISETP.NE.AND P1, PT, R6, RZ, PT ;  /* 0x000000ff0600720c */ /* 0x000fe20003f25270 */
[----:B------:R-:W-:-:S04]  /*107d0*/  IMAD.MOV.U32 R5, RZ, RZ, 0x4200 ;  /* 0x00004200ff057424 */ /* 0x000fc800078e00ff */
[----:B------:R1:W-:Y:S08]  /*107e0*/  SYNCS.ARRIVE.TRANS64 RZ, [R16+URZ+0x30c10], R5 ;  /* 0x030c100510ff79a7 */ /* 0x0003f0000800003f */
[----:B------:R-:W-:Y:S05]  /*107f0*/  @!P1 BRA `(.L_x_1149) ;  /* 0x0000000000049947 */ /* 0x000fea0003800000 */
[----:B------:R-:W-:Y:S01]  /*10800*/  BPT.TRAP 0x1 ;  /* 0x000000040000795c */ /* 0x000fe20000300000 */
.L_x_1149:
[----:B------:R-:W-:Y:S01]  /*10810*/  R2UR UR10, R0 ;  /* 0x00000000000a72ca */ /* 0x000fe200000e0000 */
[----:B------:R-:W-:Y:S01]  /*10820*/  VIADD R20, R20, 0xfffffffe ;  /* 0xfffffffe14147836 */ /* 0x000fe20000000000 */
[----:B------:R-:W-:Y:S01]  /*10830*/  R2UR UR8, R15 ;  /* 0x000000000f0872ca */ /* 0x000fe200000e0000 */
[----:B------:R-:W-:Y:S01]  /*10840*/  UMOV UR22, 0x0 ;  /* 0x0000000000167882 */ /* 0x000fe20000000000 */
[----:B------:R-:W-:Y:S01]  /*10850*/  R2UR UR24, R16 ;  /* 0x00000000101872ca */ /* 0x000fe200000e0000 */
[----:B------:R-:W-:Y:S01]  /*10860*/  UMOV UR23, 0x14f00000 ;  /* 0x14f0000000177882 */ /* 0x000fe20000000000 */
[----:B------:R-:W-:Y:S01]  /*10870*/  UMOV UR18, URZ ;  /* 0x0000003f00127c82 */ /* 0x000fe20008000000 */
[----:B------:R-:W-:-:S06]  /*10880*/  UMOV UR13, 0x20 ;  /* 0x00000020000d7882 */ /* 0x000fcc0000000000 */
[----:B------:R-:W-:-:S04]  /*10890*/  UIADD3 UR10, UR10, 0x2, URZ ;  /* 0x000000020a0a7890 */ /* 0x000fc8000fffe03f */
[----:B------:R-:W-:Y:S02]  /*108a0*/  USHF.L.U32 UR19, UR10, 0x7, URZ ;  /* 0x000000070a137899 */ /* 0x000fe4000800063f */
[----:B------:R-:W-:Y:S02]  /*108b0*/  UIADD3 UR16, UR24, 0x10000, URZ ;  /* 0x0001000018107890 */ /* 0x000fe4000fffe03f */
[----:B------:R-:W-:Y:S02]  /*108c0*/  UIADD3 UR9, UP0, UR19, UR14, URZ ;  /* 0x0000000e13097290 */ /* 0x000fe4000ff1e03f */
[----:B------:R-:W-:Y:S02]  /*108d0*/  UIADD3 UR17, UR24, 0x30c10, URZ ;  /* 0x00030c1018117890 */ /* 0x000fe4000fffe03f */
[----:B------:R-:W-:Y:S02]  /*108e0*/  ULEA.HI.X.SX32 UR8, UR19, UR8, 0x1, UP0 ;  /* 0x0000000813087291 */ /* 0x000fe400080f0e3f */
[----:B-1----:R-:W-:Y:S01]  /*108f0*/  IMAD.U32 R5, RZ, RZ, UR9 ;  /* 0x00000009ff057e24 */ /* 0x002fe2000f8e00ff */
[----:B------:R-:W-:-:S02]  /*10900*/  UIADD3 UR24, UR24, 0x20000, URZ ;  /* 0x0002000018187890 */ /* 0x000fc4000fffe03f */
[----:B------:R-:W-:Y:S01]  /*10910*/  UMOV UR25, UR17 ;  /* 0x0000001100197c82 */ /* 0x000fe20008000000 */
[----:B------:R-:W-:Y:S01]  /*10920*/  IMAD.U32 R4, RZ, RZ, UR8 ;  /* 0x00000008ff047e24 */ /* 0x000fe2000f8e00ff */
[----:B------:R-:W-:Y:S02]  /*10930*/  LEA R0, P1, R5, R10, 0x2 ;  /* 0x0000000a05007211 */ /* 0x000fe400078210ff */
[----:B------:R-:W-:Y:S02]  /*10940*/  R2UR UR8, R2 ;  /* 0x00000000020872ca */ /* 0x000fe400000e0000 */
[----:B------:R-:W-:Y:S01]  /*10950*/  R2UR UR26, R0 ;  /* 0x00000000001a72ca */ /* 0x000fe200000e0000 */
[----:B------:R-:W-:Y:S01]  /*10960*/  IMAD.U32 R0, RZ, RZ, UR9 ;  /* 0x00000009ff007e24 */ /* 0x000fe2000f8e00ff */
[----:B------:R-:W-:-:S04]  /*10970*/  R2UR UR9, R3 ;  /* 0x00000000030972ca */ /* 0x000fc800000e0000 */
[----:B------:R-:W-:Y:S02]  /*10980*/  LEA.HI.X R0, R0, R9, R4, 0x2, P1 ;  /* 0x0000000900007211 */ /* 0x000fe400008f1404 */
[----:B------:R-:W-:Y:S02]  /*10990*/  ISETP.NE.AND P1, PT, R20, RZ, PT ;  /* 0x000000ff1400720c */ /* 0x000fe40003f25270 */
[----:B------:R-:W-:Y:S01]  /*109a0*/  R2UR UR27, R0 ;  /* 0x00000000001b72ca */ /* 0x000fe200000e0000 */
[----:B------:R-:W-:-:S04]  /*109b0*/  IMAD.U32 R0, RZ, RZ, UR10 ;  /* 0x0000000aff007e24 */ /* 0x000fc8000f8e00ff */
[----:B------:R1:W-:Y:S08]  /*109c0*/  UTMALDG.4D [UR16], [UR8], desc[UR22] ;  /* 0x00001610080075b4 */ /* 0x0003f00008019000 */
[----:B------:R1:W-:Y:S02]  /*109d0*/  UBLKCP.S.G [UR24], [UR26], UR13 ;  /* 0x000000181a0073ba */ /* 0x0003e4000800020d */
[----:B-1----:R-:W-:Y:S05]  /*109e0*/  @P1 BRA `(.L_x_1150) ;  /* 0xfffffff400d41947 */ /* 0x002fea000383ffff */
.L_x_1141:
[----:B------:R-:W2:Y:S02]  /*109f0*/  LDL.LU R4, [R1+0x4] ;  /* 0x0000040001047983 */ /* 0x000ea40000300800 */
[----:B--2---:R-:W-:Y:S02]  /*10a00*/  ISETP.NE.AND P1, PT, R4, RZ, PT ;  /* 0x000000ff0400720c */ /* 0x004fe40003f25270 */
[----:B------:R2:W5:Y:S11]  /*10a10*/  LDL R4, [R1] ;  /* 0x0000000001047983 */ /* 0x0005760000100800 */
[----:B--2---:R-:W-:Y:S05]  /*10a20*/  @!P1 BRA `(.L_x_1140) ;  /* 0x0000000400109947 */ /* 0x004fea0003800000 */
[----:B------:R-:W-:-:S04]  /*10a30*/  SHF.L.U32 R13, R11, 0x1f, RZ ;  /* 0x0000001f0b0d7819 */ /* 0x000fc800000006ff */
[----:B------:R-:W1:Y:S02]  /*10a40*/  SYNCS.PHASECHK.TRANS64.TRYWAIT P1, [R16+URZ+0x30c40], R13 ;  /* 0x030c400d100075a7 */ /* 0x000e64000802017f */
[----:B-1----:R-:W-:Y:S05]  /*10a50*/  @!P1 BRA `(.L_x_1151) ;  /* 0x0000000c00749947 */ /* 0x002fea0003800000 */
.L_x_1172:
[----:B------:R-:W-:Y:S05]  /*10a60*/  @P0 BRA `(.L_x_1152) ;  /* 0x0000000000140947 */ /* 0x000fea0003800000 */
[----:B------:R-:W-:Y:S01]  /*10a70*/  ISETP.NE.AND P1, PT, R6, RZ, PT ;  /* 0x000000ff0600720c */ /* 0x000fe20003f25270 */
[----:B------:R-:W-:-:S04]  /*10a80*/  IMAD.MOV.U32 R5, RZ, RZ, 0x4200 ;  /* 0x00004200ff057424 */ /* 0x000fc800078e00ff */
[----:B------:R2:W-:Y:S08]  /*10a90*/  SYNCS.ARRIVE.TRANS64 RZ, [R16+URZ+0x30c30], R5 ;  /* 0x030c300510ff79a7 */ /* 0x0005f0000800003f */
[----:B------:R-:W-:Y:S05]  /*10aa0*/  @!P1 BRA `(.L_x_1152) ;  /* 0x0000000000049947 */ /* 0x000fea0003800000 */
[----:B------:R-:W-:Y:S01]  /*10ab0*/  BPT.TRAP 0x1 ;  /* 0x000000040000795c */ /* 0x000fe20000300000 */
.L_x_1152:
[----:B--2--5:R-:W2:Y:S01]  /*10ac0*/  LDC.64 R4, c[0x0][0x728] ;  /* 0x0001ca00ff047b82 */ /* 0x024ea20000000a00 */
[----:B------:R-:W-:Y:S01]  /*10ad0*/  IMAD.SHL.U32 R17, R0, 0x80, RZ ;  /* 0x0000008000117824 */ /* 0x000fe200078e00ff */
[----:B------:R-:W-:Y:S01]  /*10ae0*/  R2UR UR24, R16 ;  /* 0x00000000101872ca */ /* 0x000fe200000e0000 */
[----:B------:R-:W-:Y:S01]  /*10af0*/  UMOV UR22, 0x0 ;  /* 0x0000000000167882 */ /* 0x000fe20000000000 */
[----:B------:R-:W-:Y:S01]  /*10b00*/  UMOV UR23, 0x14f00000 ;  /* 0x14f0000000177882 */ /* 0x000fe20000000000 */
[----:B------:R-:W-:Y:S01]  /*10b10*/  UMOV UR18, URZ ;  /* 0x0000003f00127c82 */ /* 0x000fe20008000000 */
[C---:B------:R-:W-:Y:S01]  /*10b20*/  IADD3 R0, P1, R17.reuse, UR6, RZ ;  /* 0x0000000611007c10 */ /* 0x040fe2000ff3e0ff */
[----:B------:R-:W-:Y:S01]  /*10b30*/  UMOV UR10, 0x20 ;  /* 0x00000020000a7882 */ /* 0x000fe20000000000 */
[----:B------:R-:W-:-:S07]  /*10b40*/  R2UR UR19, R17 ;  /* 0x00000000111372ca */ /* 0x000fce00000e0000 */
[----:B------:R-:W-:Y:S02]  /*10b50*/  UIADD3 UR16, UR24, 0x18000, URZ ;  /* 0x0001800018107890 */ /* 0x000fe4000fffe03f */
[----:B------:R-:W-:Y:S02]  /*10b60*/  UIADD3 UR17, UR24, 0x30c30, URZ ;  /* 0x00030c3018117890 */ /* 0x000fe4000fffe03f */
[----:B------:R-:W-:Y:S01]  /*10b70*/  UIADD3 UR24, UR24, 0x20400, URZ ;  /* 0x0002040018187890 */ /* 0x000fe2000fffe03f */
[----:B--2---:R-:W-:-:S04]  /*10b80*/  LEA R4, P2, R0, R4, 0x2 ;  /* 0x0000000400047211 */ /* 0x004fc800078410ff */
        /* <DEDUP_REMOVED lines=11> */
[----:B------:R-:W1:Y:S02]  /*10c40*/  SYNCS.PHASECHK.TRANS64.TRYWAIT P1, [R16+URZ+0x30c28], R13 ;  /* 0x030c280d100075a7 */ /* 0x000e64000802017f */
[----:B-12---:R-:W-:Y:S05]  /*10c50*/  @!P1 BRA `(.L_x_1153) ;  /* 0x0000000c00089947 */ /* 0x006fea0003800000 */
.L_x_1173:
[----:B------:R-:W-:Y:S05]  /*10c60*/  @P0 BRA `(.L_x_1154) ;  /* 0x0000000000140947 */ /* 0x000fea0003800000 */
[----:B------:R-:W-:Y:S01]  /*10c70*/  ISETP.NE.AND P0, PT, R6, RZ, PT ;  /* 0x000000ff0600720c */ /* 0x000fe20003f05270 */
[----:B------:R-:W-:-:S04]  /*10c80*/  IMAD.MOV.U32 R5, RZ, RZ, 0x4200 ;  /* 0x00004200ff057424 */ /* 0x000fc800078e00ff */
[----:B------:R2:W-:Y:S08]  /*10c90*/  SYNCS.ARRIVE.TRANS64 RZ, [R16+URZ+0x30c18], R5 ;  /* 0x030c180510ff79a7 */ /* 0x0005f0000800003f */
[----:B------:R-:W-:Y:S05]  /*10ca0*/  @!P0 BRA `(.L_x_1154) ;  /* 0x0000000000048947 */ /* 0x000fea0003800000 */
[----:B------:R-:W-:Y:S01]  /*10cb0*/  BPT.TRAP 0x1 ;  /* 0x000000040000795c */ /* 0x000fe20000300000 */
.L_x_1154:
[----:B------:R-:W-:Y:S01]  /*10cc0*/  R2UR UR19, R17 ;  /* 0x00000000111372ca */ /* 0x000fe200000e0000 */
[----:B------:R-:W-:Y:S01]  /*10cd0*/  UMOV UR22, 0x0 ;  /* 0x0000000000167882 */ /* 0x000fe20000000000 */
[----:B------:R-:W-:Y:S01]  /*10ce0*/  R2UR UR8, R15 ;  /* 0x000000000f0872ca */ /* 0x000fe200000e0000 */
[----:B------:R-:W-:Y:S01]  /*10cf0*/  UMOV UR23, 0x14f00000 ;  /* 0x14f0000000177882 */ /* 0x000fe20000000000 */
[----:B------:R-:W-:Y:S01]  /*10d00*/  R2UR UR24, R16 ;  /* 0x00000000101872ca */ /* 0x000fe200000e0000 */
[----:B------:R-:W-:Y:S01]  /*10d10*/  UMOV UR18, URZ ;  /* 0x0000003f00127c82 */ /* 0x000fe20008000000 */
[----:B------:R-:W-:-:S07]  /*10d20*/  UMOV UR10, 0x20 ;  /* 0x00000020000a7882 */ /* 0x000fce0000000000 */
[----:B------:R-:W-:-:S04]  /*10d30*/  UIADD3 UR19, UR19, 0x80, URZ ;  /* 0x0000008013137890 */ /* 0x000fc8000fffe03f */
[----:B------:R-:W-:Y:S02]  /*10d40*/  UIADD3 UR9, UP0, UR19, UR14, URZ ;  /* 0x0000000e13097290 */ /* 0x000fe4000ff1e03f */
[----:B------:R-:W-:Y:S02]  /*10d50*/  UIADD3 UR16, UR24, 0x14000, URZ ;  /* 0x0001400018107890 */ /* 0x000fe4000fffe03f */
[----:B------:R-:W-:Y:S02]  /*10d60*/  ULEA.HI.X.SX32 UR8, UR19, UR8, 0x1, UP0 ;  /* 0x0000000813087291 */ /* 0x000fe400080f0e3f */
[----:B--2---:R-:W-:Y:S01]  /*10d70*/  IMAD.U32 R5, RZ, RZ, UR9 ;  /* 0x00000009ff057e24 */ /* 0x004fe2000f8e00ff */
[----:B------:R-:W-:Y:S01]  /*10d80*/  UIADD3 UR17, UR24, 0x30c18, URZ ;  /* 0x00030c1818117890 */ /* 0x000fe2000fffe03f */
[----:B------:R-:W-:Y:S01]  /*10d90*/  IMAD.U32 R0, RZ, RZ, UR9 ;  /* 0x00000009ff007e24 */ /* 0x000fe2000f8e00ff */
[----:B------:R-:W-:Y:S01]  /*10da0*/  R2UR UR9, R3 ;  /* 0x00000000030972ca */ /* 0x000fe200000e0000 */
[----:B------:R-:W-:Y:S01]  /*10db0*/  IMAD.U32 R4, RZ, RZ, UR8 ;  /* 0x00000008ff047e24 */ /* 0x000fe2000f8e00ff */
[----:B------:R-:W-:Y:S01]  /*10dc0*/  LEA R10, P0, R5, R10, 0x2 ;  /* 0x0000000a050a7211 */ /* 0x000fe200078010ff */
[----:B------:R-:W-:Y:S01]  /*10dd0*/  UIADD3 UR24, UR24, 0x20200, URZ ;  /* 0x0002020018187890 */ /* 0x000fe2000fffe03f */
[----:B------:R-:W-:Y:S01]  /*10de0*/  R2UR UR8, R2 ;  /* 0x00000000020872ca */ /* 0x000fe200000e0000 */
[----:B------:R-:W-:Y:S01]  /*10df0*/  UMOV UR25, UR17 ;  /* 0x0000001100197c82 */ /* 0x000fe20008000000 */
[----:B------:R-:W-:-:S02]  /*10e00*/  LEA.HI.X R9, R0, R9, R4, 0x2, P0 ;  /* 0x0000000900097211 */ /* 0x000fc400000f1404 */
[----:B------:R2:W5:Y:S01]  /*10e10*/  LDL.LU R4, [R1] ;  /* 0x0000000001047983 */ /* 0x0005620000300800 */
[----:B------:R-:W-:Y:S02]  /*10e20*/  R2UR UR26, R10 ;  /* 0x000000000a1a72ca */ /* 0x000fe400000e0000 */
[----:B------:R-:W-:-:S06]  /*10e30*/  R2UR UR27, R9 ;  /* 0x00000000091b72ca */ /* 0x000fcc00000e0000 */
[----:B------:R2:W-:Y:S07]  /*10e40*/  UTMALDG.4D [UR16], [UR8], desc[UR22] ;  /* 0x00001610080075b4 */ /* 0x0005ee0008019000 */
[----:B------:R2:W-:Y:S02]  /*10e50*/  UBLKCP.S.G [UR24], [UR26], UR10 ;  /* 0x000000181a0073ba */ /* 0x0005e4000800020a */
[----:B--2---:R-:W-:-:S07]  /*10e60*/  IMAD.MOV.U32 R19, RZ, RZ, 0x1 ;  /* 0x00000001ff137424 */ /* 0x004fce00078e00ff */
.L_x_1140:
[----:B------:R-:W2:Y:S01]  /*10e70*/  S2R R0, SR_TID.X ;  /* 0x0000000000007919 */ /* 0x000ea20000002100 */
[----:B------:R-:W-:Y:S01]  /*10e80*/  IMAD R3, R19, 0x8, R16 ;  /* 0x0000000813037824 */ /* 0x000fe200078e0210 */
[----:B--2---:R-:W-:Y:S02]  /*10e90*/  LOP3.LUT R2, R0, 0x7f, RZ, 0xc0, !PT ;  /* 0x0000007f00027812 */ /* 0x004fe400078ec0ff */
[----:B------:R-:W-:Y:S02]  /*10ea0*/  SHF.L.U32 R0, R11, 0x1f, RZ ;  /* 0x0000001f0b007819 */ /* 0x000fe400000006ff */
[----:B------:R-:W-:Y:S02]  /*10eb0*/  ISETP.NE.AND P1, PT, R2, RZ, PT ;  /* 0x000000ff0200720c */ /* 0x000fe40003f25270 */
[----:B------:R-:W2:Y:S02]  /*10ec0*/  SYNCS.PHASECHK.TRANS64.TRYWAIT P0, [R3+URZ+0x30c40], R0 ;  /* 0x030c4000030075a7 */ /* 0x000ea4000800017f */
[----:B--2---:R-:W-:Y:S09]  /*10ed0*/  @!P0 BRA `(.L_x_1155) ;  /* 0x00000008007c8947 */ /* 0x004ff20003800000 */
.L_x_1174:
[----:B------:R-:W-:Y:S05]  /*10ee0*/  @P1 BRA `(.L_x_1156) ;  /* 0x0000000000181947 */ /* 0x000fea0003800000 */
[----:B------:R-:W1:Y:S01]  /*10ef0*/  S2R R2, SR_TID.X ;  /* 0x0000000000027919 */ /* 0x000e620000002100 */
[----:B--2---:R-:W-:-:S04]  /*10f00*/  IMAD.MOV.U32 R0, RZ, RZ, 0x4200 ;  /* 0x00004200ff007424 */ /* 0x004fc800078e00ff */
[----:B------:R2:W-:Y:S01]  /*10f10*/  SYNCS.ARRIVE.TRANS64 RZ, [R3+URZ+0x30c30], R0 ;  /* 0x030c300003ff79a7 */ /* 0x0005e2000800003f */
[----:B-1----:R-:W-:-:S13]  /*10f20*/  LOP3.LUT P0, RZ, R2, 0x1f, RZ, 0xc0, !PT ;  /* 0x0000001f02ff7812 */ /* 0x002fda000780c0ff */
[----:B--2---:R-:W-:Y:S05]  /*10f30*/  @!P0 BRA `(.L_x_1156) ;  /* 0x0000000000048947 */ /* 0x004fea0003800000 */
[----:B------:R-:W-:Y:S01]  /*10f40*/  BPT.TRAP 0x1 ;  /* 0x000000040000795c */ /* 0x000fe20000300000 */
.L_x_1156:
[----:B-----5:R-:W-:Y:S01]  /*10f50*/  R2UR UR19, R4 ;  /* 0x00000000041372ca */ /* 0x020fe200000e0000 */
[C-C-:B--2---:R-:W-:Y:S01]  /*10f60*/  IMAD R0, R19.reuse, 0x4000, R16.reuse ;  /* 0x0000400013007824 */ /* 0x144fe200078e0210 */
[----:B-1----:R-:W-:Y:S01]  /*10f70*/  R2UR UR9, R14 ;  /* 0x000000000e0972ca */ /* 0x002fe200000e0000 */
[----:B---34-:R-:W-:Y:S01]  /*10f80*/  IMAD R16, R19, 0x200, R16 ;  /* 0x0000020013107824 */ /* 0x018fe200078e0210 */
[----:B------:R-:W-:Y:S01]  /*10f90*/  IADD3 R8, P0, R8, 0x1f0, RZ ;  /* 0x000001f008087810 */ /* 0x000fe20007f1e0ff */
[----:B------:R-:W-:Y:S01]  /*10fa0*/  ULDC.64 UR24, c[0x0][0x728] ;  /* 0x0001ca0000187ab9 */ /* 0x000fe20000000a00 */
[----:B------:R-:W-:Y:S01]  /*10fb0*/  R2UR UR17, R3 ;  /* 0x00000000031172ca */ /* 0x000fe200000e0000 */
[----:B------:R-:W-:Y:S01]  /*10fc0*/  UMOV UR18, URZ ;  /* 0x0000003f00127c82 */ /* 0x000fe20008000000 */
[----:B------:R-:W-:Y:S01]  /*10fd0*/  R2UR UR16, R0 ;  /* 0x00000000001072ca */ /* 0x000fe200000e0000 */
[----:B------:R-:W-:Y:S01]  /*10fe0*/  IMAD.X R7, RZ, RZ, R7, P0 ;  /* 0x000000ffff077224 */ /* 0x000fe200000e0607 */
[----:B------:R-:W-:Y:S01]  /*10ff0*/  R2UR UR10, R16 ;  /* 0x00000000100a72ca */ /* 0x000fe200000e0000 */
[----:B------:R-:W-:Y:S01]  /*11000*/  VIADD R2, R19, 0x1 ;  /* 0x0000000113027836 */ /* 0x000fe20000000000 */
[----:B------:R-:W-:Y:S01]  /*11010*/  R2UR UR22, R8 ;  /* 0x00000000081672ca */ /* 0x000fe200000e0000 */
[----:B------:R-:W-:Y:S01]  /*11020*/  USHF.L.U32 UR19, UR19, 0x7, URZ ;  /* 0x0000000713137899 */ /* 0x000fe2000800063f */
[----:B------:R-:W-:-:S02]  /*11030*/  R2UR UR23, R7 ;  /* 0x00000000071772ca */ /* 0x000fc400000e0000 */
[C---:B------:R-:W-:Y:S01]  /*11040*/  ISETP.NE.AND P0, PT, R2.reuse, 0x2, PT ;  /* 0x000000020200780c */ /* 0x040fe20003f05270 */
[----:B------:R-:W-:Y:S02]  /*11050*/  UIADD3 UR13, UP0, UR19, UR6, URZ ;  /* 0x00000006130d7290 */ /* 0x000fe4000ff1e03f */
[----:B------:R-:W-:Y:S01]  /*11060*/  UIADD3 UR17, UR17, 0x30c30, URZ ;  /* 0x00030c3011117890 */ /* 0x000fe2000fffe03f */
[----:B------:R-:W-:Y:S01]  /*11070*/  SEL R0, RZ, 0x1, P0 ;  /* 0x00000001ff007807 */ /* 0x000fe20000000000 */
[----:B------:R-:W-:Y:S01]  /*11080*/  ULEA UR8, UP1, UR13, UR24, 0x2 ;  /* 0x000000180d087291 */ /* 0x000fe2000f82103f */
[----:B------:R-:W-:Y:S01]  /*11090*/  SEL R2, R2, RZ, P0 ;  /* 0x000000ff02027207 */ /* 0x000fe20000000000 */
[----:B------:R-:W-:Y:S01]  /*110a0*/  ULEA.HI.X.SX32 UR9, UR19, UR9, 0x1, UP0 ;  /* 0x0000000913097291 */ /* 0x000fe200080f0e3f */
[----:B------:R-:W-:Y:S01]  /*110b0*/  LOP3.LUT R11, R11, R0, RZ, 0x3c, !PT ;  /* 0x000000000b0b7212 */ /* 0x000fe200078e3cff */
[----:B------:R-:W-:Y:S02]  /*110c0*/  UIADD3 UR16, UR16, 0x18000, URZ ;  /* 0x0001800010107890 */ /* 0x000fe4000fffe03f */
[----:B------:R-:W-:-:S02]  /*110d0*/  ULEA.HI.X UR9, UR13, UR25, UR9, 0x2, UP1 ;  /* 0x000000190d097291 */ /* 0x000fc400088f1409 */
[----:B------:R-:W-:Y:S01]  /*110e0*/  UIADD3 UR26, UR10, 0x20400, URZ ;  /* 0x000204000a1a7890 */ /* 0x000fe2000fffe03f */
[----:B------:R-:W-:Y:S01]  /*110f0*/  UMOV UR24, 0x0 ;  /* 0x0000000000187882 */ /* 0x000fe20000000000 */
[----:B------:R-:W-:Y:S01]  /*11100*/  UMOV UR25, 0x14f00000 ;  /* 0x14f0000000197882 */ /* 0x000fe20000000000 */
[----:B------:R-:W-:Y:S01]  /*11110*/  UMOV UR27, UR17 ;  /* 0x00000011001b7c82 */ /* 0x000fe20008000000 */
[----:B------:R-:W-:Y:S01]  /*11120*/  UMOV UR10, 0x20 ;  /* 0x00000020000a7882 */ /* 0x000fe20000000000 */
[----:B------:R1:W-:Y:S04]  /*11130*/  UTMALDG.4D [UR16], [UR22], desc[UR24] ;  /* 0x00001810160075b4 */ /* 0x0003e80008019000 */
[----:B------:R1:W-:Y:S02]  /*11140*/  UBLKCP.S.G [UR26], [UR8], UR10 ;  /* 0x0000001a080073ba */ /* 0x0003e4000800020a */
[----:B-1----:R-:W-:Y:S01]  /*11150*/  NOP ;  /* 0x0000000000007918 */ /* 0x002fe20000000000 */
.L_x_1137:
[----:B------:R-:W-:Y:S05]  /*11160*/  BSYNC B0 ;  /* 0x0000000000007941 */ /* 0x000fea0003800000 */
.L_x_1135:
[----:B------:R-:W-:-:S03]  /*11170*/  UMOV UR8, 0xffffffff ;  /* 0xffffffff00087882 */ /* 0x000fc60000000000 */
[----:B------:R-:W-:Y:S05]  /*11180*/  BRA.DIV UR8, `(.L_x_1157) ;  /* 0x0000000608e47947 */ /* 0x000fea000b800000 */
[----:B------:R-:W-:-:S13]  /*11190*/  ELECT P6, URZ, PT ;  /* 0x00000000003f782f */ /* 0x000fda00038c0000 */
.L_x_1177:
[----:B------:R-:W-:Y:S05]  /*111a0*/  @!P6 BRA `(.L_x_1045) ;  /* 0x000000000084e947 */ /* 0x000fea0003800000 */
[----:B------:R-:W-:-:S06]  /*111b0*/  ULOP3.LUT UR8, UR36, 0x2, URZ, 0xfc, !UPT ;  /* 0x0000000224087892 */ /* 0x000fcc000f8efc3f */
[----:B------:R-:W-:-:S05]  /*111c0*/  IMAD.U32 R0, RZ, RZ, UR8 ;  /* 0x00000008ff007e24 */ /* 0x000fca000f8e00ff */
[----:B------:R-:W-:-:S13]  /*111d0*/  ISETP.NE.AND P2, PT, R0, 0x3, PT ;  /* 0x000000030000780c */ /* 0x000fda0003f45270 */
[----:B------:R-:W-:Y:S05]  /*111e0*/  @!P2 BRA `(.L_x_1158) ;  /* 0x000000000004a947 */ /* 0x000fea0003800000 */
[----:B------:R-:W-:Y:S01]  /*111f0*/  BPT.TRAP 0x1 ;  /* 0x000000040000795c */ /* 0x000fe20000300000 */
.L_x_1158:
        /* <DEDUP_REMOVED lines=15> */
.L_x_1178:
[----:B------:R-:W2:Y:S02]  /*112f0*/  SYNCS.PHASECHK.TRANS64.TRYWAIT P0, [R3+URZ], R0 ;  /* 0x00000000030075a7 */ /* 0x000ea4000800017f */
[----:B--2---:R-:W-:Y:S05]  /*11300*/  @!P0 BRA `(.L_x_1160) ;  /* 0x0000000400b88947 */ /* 0x004fea0003800000 */
.L_x_1179:
[----:B------:R-:W-:Y:S05]  /*11310*/  @!P2 BRA `(.L_x_1161) ;  /* 0x000000000004a947 */ /* 0x000fea0003800000 */
[----:B------:R-:W-:Y:S01]  /*11320*/  BPT.TRAP 0x1 ;  /* 0x000000040000795c */ /* 0x000fe20000300000 */
.L_x_1161:
[----:B--2---:R-:W-:-:S04]  /*11330*/  VIADD R3, R7, 0x30c40 ;  /* 0x00030c4007037836 */ /* 0x004fc80000000000 */
[----:B------:R-:W-:-:S04]  /*11340*/  IMAD R2, R2, 0x8, R3 ;  /* 0x0000000802027824 */ /* 0x000fc800078e0203 */
[----:B------:R-:W2:Y:S02]  /*11350*/  SYNCS.PHASECHK.TRANS64.TRYWAIT P0, [R2+URZ], R5 ;  /* 0x00000005020075a7 */ /* 0x000ea4000800017f */
[----:B--2---:R-:W-:Y:S05]  /*11360*/  @!P0 BRA `(.L_x_1162) ;  /* 0x0000000400b48947 */ /* 0x004fea0003800000 */
.L_x_1180:
[----:B------:R-:W-:-:S07]  /*11370*/  IMAD R3, R4, 0x8, R3 ;  /* 0x0000000804037824 */ /* 0x000fce00078e0203 */
.L_x_1163:
[----:B---3--:R3:W4:Y:S02]  /*11380*/  SYNCS.PHASECHK.TRANS64.TRYWAIT P0, [R3+URZ], R0 ;  /* 0x00000000030075a7 */ /* 0x008724000800017f */
[----:B----4-:R-:W-:Y:S05]  /*11390*/  @!P0 NANOSLEEP.SYNCS 0x989680 ;  /* 0x009896800000895d */ /* 0x010fea0003900000 */
[----:B------:R-:W4:Y:S02]  /*113a0*/  @!P0 SYNCS.PHASECHK.TRANS64 P0, [R3+URZ], R0 ;  /* 0x00000000030085a7 */ /* 0x000f24000800007f */
[----:B----4-:R-:W-:Y:S05]  /*113b0*/  @!P0 BRA `(.L_x_1163) ;  /* 0xfffffffc00f08947 */ /* 0x010fea000383ffff */
.L_x_1045:
[----:B------:R-:W-:Y:S05]  /*113c0*/  BSYNC B6 ;  /* 0x0000000000067941 */ /* 0x000fea0003800000 */
.L_x_1042:
[----:B------:R-:W-:Y:S05]  /*113d0*/  EXIT ;  /* 0x000000000000794d */ /* 0x000fea0003800000 */
.L_x_1052:
[----:B------:R-:W-:Y:S02]  /*113e0*/  IMAD.MOV.U32 R13, RZ, RZ, R10 ;  /* 0x000000ffff0d7224 */ /* 0x000fe400078e000a */
[----:B------:R-:W-:Y:S02]  /*113f0*/  IMAD.MOV.U32 R12, RZ, RZ, RZ ;  /* 0x000000ffff0c7224 */ /* 0x000fe400078e00ff */
[----:B------:R-:W-:Y:S02]  /*11400*/  IMAD.MOV.U32 R11, RZ, RZ, 0x1f ;  /* 0x0000001fff0b7424 */ /* 0x000fe400078e00ff */
[----:B------:R-:W-:-:S07]  /*11410*/  IMAD.MOV.U32 R15, RZ, RZ, -0x1 ;  /* 0xffffffffff0f7424 */ /* 0x000fce00078e00ff */
[----:B------:R-:W-:Y:S05]  /*11420*/  WARPSYNC.COLLECTIVE R15, `(.L_x_1164) ;  /* 0x000000000f087348 */ /* 0x000fea0003c00000 */
[----:B------:R1:W2:Y:S02]  /*11430*/  SHFL.IDX P6, R14, R13, R12, R11 ;  /* 0x0000000c0d0e7389 */ /* 0x0002a400000c000b */
[----:B-12---:R-:W-:Y:S01]  /*11440*/  ENDCOLLECTIVE ;  /* 0x000000000000791b */ /* 0x006fe20003800000 */
.L_x_1164:
[----:B------:R-:W-:Y:S05]  /*11450*/  BRA `(.L_x_1165) ;  /* 0xfffffef800d87947 */ /* 0x000fea000383ffff */
.L_x_1054:
[----:B--2---:R2:W3:Y:S02]  /*11460*/  SYNCS.PHASECHK.TRANS64.TRYWAIT P0, [R222+URZ+0x30c00], R11 ;  /* 0x030c000bde0075a7 */ /* 0x0044e4000800017f */
[----:B---3--:R-:W-:Y:S05]  /*11470*/  @!P0 NANOSLEEP.SYNCS 0x989680 ;  /* 0x009896800000895d */ /* 0x008fea0003900000 */
[----:B------:R-:W3:Y:S02]  /*11480*/  @!P0 SYNCS.PHASECHK.TRANS64 P0, [R222+URZ+0x30c00], R11 ;  /* 0x030c000bde0085a7 */ /* 0x000ee4000800007f */
[----:B---3--:R-:W-:Y:S05]  /*11490*/  @!P0 BRA `(.L_x_1054) ;  /* 0xfffffffc00f08947 */ /* 0x008fea000383ffff */
[----:B------:R-:W-:Y:S05]  /*114a0*/  BRA `(.L_x_1053) ;  /* 0xfffffefc00207947 */ /* 0x000fea000383ffff */
.L_x_1059:
[----:B--2---:R2:W3:Y:S02]  /*114b0*/  SYNCS.PHASECHK.TRANS64.TRYWAIT P0, [R8+URZ+0x30c10], R21 ;  /* 0x030c1015080075a7 */ /* 0x0044e4000800017f */
[----:B---3--:R-:W-:Y:S05]  /*114c0*/  @!P0 NANOSLEEP.SYNCS 0x989680 ;  /* 0x009896800000895d */ /* 0x008fea0003900000 */
[----:B------:R-:W3:Y:S02]  /*114d0*/  @!P0 SYNCS.PHASECHK.TRANS64 P0, [R8+URZ+0x30c10], R21 ;  /* 0x030c1015080085a7 */ /* 0x000ee4000800007f */
[----:B---3--:R-:W-:Y:S05]  /*114e0*/  @!P0 BRA `(.L_x_1059) ;  /* 0xfffffffc00f08947 */ /* 0x008fea000383ffff */
[----:B------:R-:W-:Y:S05]  /*114f0*/  BRA `(.L_x_1058) ;  /* 0xffffff0400547947 */ /* 0x000fea000383ffff */
.L_x_1063:
[----:B------:R1:W1:Y:S02]  /*11500*/  SYNCS.PHASECHK.TRANS64.TRYWAIT P0, [R8+URZ+0x30c30], R21 ;  /* 0x030c3015080075a7 */ /* 0x000264000800017f */
[----:B-1----:R-:W-:Y:S05]  /*11510*/  @!P0 NANOSLEEP.SYNCS 0x989680 ;  /* 0x009896800000895d */ /* 0x002fea0003900000 */
[----:B------:R-:W1:Y:S02]  /*11520*/  @!P0 SYNCS.PHASECHK.TRANS64 P0, [R8+URZ+0x30c30], R21 ;  /* 0x030c3015080085a7 */ /* 0x000e64000800007f */
[----:B-1----:R-:W-:Y:S05]  /*11530*/  @!P0 BRA `(.L_x_1063) ;  /* 0xfffffffc00f08947 */ /* 0x002fea000383ffff */
[----:B------:R-:W-:Y:S05]  /*11540*/  BRA `(.L_x_1062) ;  /* 0xffffff0800587947 */ /* 0x000fea000383ffff */
.L_x_1071:
[----:B--2---:R2:W3:Y:S02]  /*11550*/  SYNCS.PHASECHK.TRANS64.TRYWAIT P1, [R6+URZ+0x30c10], R11 ;  /* 0x030c100b060075a7 */ /* 0x0044e4000802017f */
[----:B---3--:R-:W-:Y:S05]  /*11560*/  @!P1 NANOSLEEP.SYNCS 0x989680 ;  /* 0x009896800000995d */ /* 0x008fea0003900000 */
[----:B------:R-:W3:Y:S02]  /*11570*/  @!P1 SYNCS.PHASECHK.TRANS64 P1, [R6+URZ+0x30c10], R11 ;  /* 0x030c100b060095a7 */ /* 0x000ee4000802007f */
[----:B---3--:R-:W-:Y:S05]  /*11580*/  @!P1 BRA `(.L_x_1071) ;  /* 0xfffffffc00f09947 */ /* 0x008fea000383ffff */
[----:B------:R-:W-:Y:S05]  /*11590*/  BRA `(.L_x_1070) ;  /* 0xffffff4400c47947 */ /* 0x000fea000383ffff */
.L_x_1075:
[----:B------:R1:W1:Y:S02]  /*115a0*/  SYNCS.PHASECHK.TRANS64.TRYWAIT P1, [R6+URZ+0x30c30], R11 ;  /* 0x030c300b060075a7 */ /* 0x000264000802017f */
[----:B-1----:R-:W-:Y:S05]  /*115b0*/  @!P1 NANOSLEEP.SYNCS 0x989680 ;  /* 0x009896800000995d */ /* 0x002fea0003900000 */
[----:B------:R-:W1:Y:S02]  /*115c0*/  @!P1 SYNCS.PHASECHK.TRANS64 P1, [R6+URZ+0x30c30], R11 ;  /* 0x030c300b060095a7 */ /* 0x000e64000802007f */
[----:B-1----:R-:W-:Y:S05]  /*115d0*/  @!P1 BRA `(.L_x_1075) ;  /* 0xfffffffc00f09947 */ /* 0x002fea000383ffff */
[----:B------:R-:W-:Y:S05]  /*115e0*/  BRA `(.L_x_1074) ;  /* 0xffffff4800d47947 */ /* 0x000fea000383ffff */
.L_x_1083:
[----:B--2---:R2:W3:Y:S02]  /*115f0*/  SYNCS.PHASECHK.TRANS64.TRYWAIT P0, [R7+URZ+0x30c10], R18 ;  /* 0x030c1012070075a7 */ /* 0x0044e4000800017f */
[----:B---3--:R-:W-:Y:S05]  /*11600*/  @!P0 NANOSLEEP.SYNCS 0x989680 ;  /* 0x009896800000895d */ /* 0x008fea0003900000 */
[----:B------:R-:W3:Y:S02]  /*11610*/  @!P0 SYNCS.PHASECHK.TRANS64 P0, [R7+URZ+0x30c10], R18 ;  /* 0x030c1012070085a7 */ /* 0x000ee4000800007f */
[----:B---3--:R-:W-:Y:S05]  /*11620*/  @!P0 BRA `(.L_x_1083) ;  /* 0xfffffffc00f08947 */ /* 0x008fea000383ffff */
[----:B------:R-:W-:Y:S05]  /*11630*/  BRA `(.L_x_1082) ;  /* 0xffffff8000087947 */ /* 0x000fea000383ffff */
.L_x_1087:
[----:B------:R1:W1:Y:S02]  /*11640*/  SYNCS.PHASECHK.TRANS64.TRYWAIT P0, [R7+URZ+0x30c30], R18 ;  /* 0x030c3012070075a7 */ /* 0x000264000800017f */
[----:B-1----:R-:W-:Y:S05]  /*11650*/  @!P0 NANOSLEEP.SYNCS 0x989680 ;  /* 0x009896800000895d */ /* 0x002fea0003900000 */
[----:B------:R-:W1:Y:S02]  /*11660*/  @!P0 SYNCS.PHASECHK.TRANS64 P0, [R7+URZ+0x30c30], R18 ;  /* 0x030c3012070085a7 */ /* 0x000e64000800007f */
[----:B-1----:R-:W-:Y:S05]  /*11670*/  @!P0 BRA `(.L_x_1087) ;  /* 0xfffffffc00f08947 */ /* 0x002fea000383ffff */
[----:B------:R-:W-:Y:S05]  /*11680*/  BRA `(.L_x_1086) ;  /* 0xffffff84001c7947 */ /* 0x000fea000383ffff */
.L_x_1138:
[----:B-1----:R1:W2:Y:S02]  /*11690*/  SYNCS.PHASECHK.TRANS64.TRYWAIT P0, [R16+URZ+0x30c20], R3 ;  /* 0x030c2003100075a7 */ /* 0x0022a4000800017f */
[----:B--2---:R-:W-:Y:S05]  /*116a0*/  @!P0 NANOSLEEP.SYNCS 0x989680 ;  /* 0x009896800000895d */ /* 0x004fea0003900000 */
[----:B------:R-:W2:Y:S02]  /*116b0*/  @!P0 SYNCS.PHASECHK.TRANS64 P0, [R16+URZ+0x30c20], R3 ;  /* 0x030c2003100085a7 */ /* 0x000ea4000800007f */
[----:B--2---:R-:W-:Y:S05]  /*116c0*/  @!P0 BRA `(.L_x_1138) ;  /* 0xfffffffc00f08947 */ /* 0x004fea000383ffff */
[----:B------:R-:W-:Y:S05]  /*116d0*/  BRA `(.L_x_1166) ;  /* 0xffffffe400307947 */ /* 0x000fea000383ffff */
.L_x_1142:
[----:B-1----:R1:W2:Y:S02]  /*116e0*/  SYNCS.PHASECHK.TRANS64.TRYWAIT P1, [R16+URZ+0x30c40], R21 ;  /* 0x030c4015100075a7 */ /* 0x0022a4000802017f */
[----:B--2---:R-:W-:Y:S05]  /*116f0*/  @!P1 NANOSLEEP.SYNCS 0x989680 ;  /* 0x009896800000995d */ /* 0x004fea0003900000 */
[----:B------:R-:W2:Y:S02]  /*11700*/  @!P1 SYNCS.PHASECHK.TRANS64 P1, [R16+URZ+0x30c40], R21 ;  /* 0x030c4015100095a7 */ /* 0x000ea4000802007f */
[----:B--2---:R-:W-:Y:S05]  /*11710*/  @!P1 BRA `(.L_x_1142) ;  /* 0xfffffffc00f09947 */ /* 0x004fea000383ffff */
[----:B------:R-:W-:Y:S05]  /*11720*/  BRA `(.L_x_1167) ;  /* 0xffffffe800907947 */ /* 0x000fea000383ffff */
.L_x_1144:
[----:B--2---:R2:W3:Y:S02]  /*11730*/  SYNCS.PHASECHK.TRANS64.TRYWAIT P1, [R16+URZ+0x30c28], R21 ;  /* 0x030c2815100075a7 */ /* 0x0044e4000802017f */
[----:B---3--:R-:W-:Y:S05]  /*11740*/  @!P1 NANOSLEEP.SYNCS 0x989680 ;  /* 0x009896800000995d */ /* 0x008fea0003900000 */
[----:B------:R-:W3:Y:S02]  /*11750*/  @!P1 SYNCS.PHASECHK.TRANS64 P1, [R16+URZ+0x30c28], R21 ;  /* 0x030c2815100095a7 */ /* 0x000ee4000802007f */
[----:B---3--:R-:W-:Y:S05]  /*11760*/  @!P1 BRA `(.L_x_1144) ;  /* 0xfffffffc00f09947 */ /* 0x008fea000383ffff */
[----:B------:R-:W-:Y:S05]  /*11770*/  BRA `(.L_x_1168) ;  /* 0xffffffec00087947 */ /* 0x000fea000383ffff */
.L_x_1146:
[----:B---3--:R3:W4:Y:S02]  /*11780*/  SYNCS.PHASECHK.TRANS64.TRYWAIT P1, [R16+URZ+0x30c48], R21 ;  /* 0x030c4815100075a7 */ /* 0x008724000802017f */
[----:B----4-:R-:W-:Y:S05]  /*11790*/  @!P1 NANOSLEEP.SYNCS 0x989680 ;  /* 0x009896800000995d */ /* 0x010fea0003900000 */
[----:B------:R-:W4:Y:S02]  /*117a0*/  @!P1 SYNCS.PHASECHK.TRANS64 P1, [R16+URZ+0x30c48], R21 ;  /* 0x030c4815100095a7 */ /* 0x000f24000802007f */
[----:B----4-:R-:W-:Y:S05]  /*117b0*/  @!P1 BRA `(.L_x_1146) ;  /* 0xfffffffc00f09947 */ /* 0x010fea000383ffff */
[----:B------:R-:W-:Y:S05]  /*117c0*/  BRA `(.L_x_1169) ;  /* 0xffffffec00807947 */ /* 0x000fea000383ffff */
.L_x_1148:
[----:B------:R-:W-:-:S07]  /*117d0*/  SHF.L.U32 R5, R11, 0x1f, RZ ;  /* 0x0000001f0b057819 */ /* 0x000fce00000006ff */
.L_x_1170:
[----:B------:R1:W1:Y:S02]  /*117e0*/  SYNCS.PHASECHK.TRANS64.TRYWAIT P1, [R16+URZ+0x30c20], R5 ;  /* 0x030c2005100075a7 */ /* 0x000264000802017f */
[----:B-1----:R-:W-:Y:S05]  /*117f0*/  @!P1 NANOSLEEP.SYNCS 0x989680 ;  /* 0x009896800000995d */ /* 0x002fea0003900000 */
[----:B------:R-:W1:Y:S02]  /*11800*/  @!P1 SYNCS.PHASECHK.TRANS64 P1, [R16+URZ+0x30c20], R5 ;  /* 0x030c2005100095a7 */ /* 0x000e64000802007f */
[----:B-1----:R-:W-:Y:S05]  /*11810*/  @!P1 BRA `(.L_x_1170) ;  /* 0xfffffffc00f09947 */ /* 0x002fea000383ffff */
[----:B------:R-:W-:Y:S05]  /*11820*/  BRA `(.L_x_1171) ;  /* 0xffffffec00e07947 */ /* 0x000fea000383ffff */
.L_x_1151:
[----:B-1----:R1:W2:Y:S02]  /*11830*/  SYNCS.PHASECHK.TRANS64.TRYWAIT P1, [R16+URZ+0x30c40], R13 ;  /* 0x030c400d100075a7 */ /* 0x0022a4000802017f */
[----:B--2---:R-:W-:Y:S05]  /*11840*/  @!P1 NANOSLEEP.SYNCS 0x989680 ;  /* 0x009896800000995d */ /* 0x004fea0003900000 */
[----:B------:R-:W2:Y:S02]  /*11850*/  @!P1 SYNCS.PHASECHK.TRANS64 P1, [R16+URZ+0x30c40], R13 ;  /* 0x030c400d100095a7 */ /* 0x000ea4000802007f */
[----:B--2---:R-:W-:Y:S05]  /*11860*/  @!P1 BRA `(.L_x_1151) ;  /* 0xfffffffc00f09947 */ /* 0x004fea000383ffff */
[----:B------:R-:W-:Y:S05]  /*11870*/  BRA `(.L_x_1172) ;  /* 0xfffffff000787947 */ /* 0x000fea000383ffff */
.L_x_1153:
[----:B-1----:R1:W2:Y:S02]  /*11880*/  SYNCS.PHASECHK.TRANS64.TRYWAIT P1, [R16+URZ+0x30c28], R13 ;  /* 0x030c280d100075a7 */ /* 0x0022a4000802017f */
[----:B--2---:R-:W-:Y:S05]  /*11890*/  @!P1 NANOSLEEP.SYNCS 0x989680 ;  /* 0x009896800000995d */ /* 0x004fea0003900000 */
[----:B------:R-:W2:Y:S02]  /*118a0*/  @!P1 SYNCS.PHASECHK.TRANS64 P1, [R16+URZ+0x30c28], R13 ;  /* 0x030c280d100095a7 */ /* 0x000ea4000802007f */
[----:B--2---:R-:W-:Y:S05]  /*118b0*/  @!P1 BRA `(.L_x_1153) ;  /* 0xfffffffc00f09947 */ /* 0x004fea000383ffff */
[----:B------:R-:W-:Y:S05]  /*118c0*/  BRA `(.L_x_1173) ;  /* 0xfffffff000e47947 */ /* 0x000fea000383ffff */
.L_x_1155:
[----:B--2---:R2:W1:Y:S02]  /*118d0*/  SYNCS.PHASECHK.TRANS64.TRYWAIT P0, [R3+URZ+0x30c40], R0 ;  /* 0x030c4000030075a7 */ /* 0x004464000800017f */
[----:B-1----:R-:W-:Y:S05]  /*118e0*/  @!P0 NANOSLEEP.SYNCS 0x989680 ;  /* 0x009896800000895d */ /* 0x002fea0003900000 */
[----:B------:R-:W1:Y:S02]  /*118f0*/  @!P0 SYNCS.PHASECHK.TRANS64 P0, [R3+URZ+0x30c40], R0 ;  /* 0x030c4000030085a7 */ /* 0x000e64000800007f */
[----:B-1----:R-:W-:Y:S05]  /*11900*/  @!P0 BRA `(.L_x_1155) ;  /* 0xfffffffc00f08947 */ /* 0x002fea000383ffff */
[----:B------:R-:W-:Y:S05]  /*11910*/  BRA `(.L_x_1174) ;  /* 0xfffffff400707947 */ /* 0x000fea000383ffff */
.L_x_1157:
[----:B------:R-:W-:Y:S01]  /*11920*/  BSSY B0, `(.L_x_1175) ;  /* 0x0000006000007945 */ /* 0x000fe20003800000 */
[----:B------:R-:W-:-:S07]  /*11930*/  IMAD.MOV.U32 R15, RZ, RZ, -0x1 ;  /* 0xffffffffff0f7424 */ /* 0x000fce00078e00ff */
[----:B------:R-:W-:Y:S05]  /*11940*/  WARPSYNC.COLLECTIVE R15, `(.L_x_1176) ;  /* 0x000000000f0c7348 */ /* 0x000fea0003c00000 */
[----:B------:R-:W-:Y:S02]  /*11950*/  ELECT P6, UR62, PT ;  /* 0x00000000003e782f */ /* 0x000fe400038c0000 */
[----:B------:R-:W-:Y:S01]  /*11960*/  MOV R14, UR62 ;  /* 0x0000003e000e7c02 */ /* 0x000fe20008000f00 */
[----:B------:R-:W-:Y:S10]  /*11970*/  ENDCOLLECTIVE ;  /* 0x000000000000791b */ /* 0x000ff40003800000 */
.L_x_1176:
[----:B------:R-:W-:Y:S05]  /*11980*/  BSYNC B0 ;  /* 0x0000000000007941 */ /* 0x000fea0003800000 */
.L_x_1175:
[----:B------:R-:W-:Y:S05]  /*11990*/  BRA `(.L_x_1177) ;  /* 0xfffffff800007947 */ /* 0x000fea000383ffff */
.L_x_1159:
[----:B-1----:R1:W2:Y:S02]  /*119a0*/  SYNCS.PHASECHK.TRANS64.TRYWAIT P0, [R6+URZ], R5 ;  /* 0x00000005060075a7 */ /* 0x0022a4000800017f */
[----:B--2---:R-:W-:Y:S05]  /*119b0*/  @!P0 NANOSLEEP.SYNCS 0x989680 ;  /* 0x009896800000895d */ /* 0x004fea0003900000 */
[----:B------:R-:W2:Y:S02]  /*119c0*/  @!P0 SYNCS.PHASECHK.TRANS64 P0, [R6+URZ], R5 ;  /* 0x00000005060085a7 */ /* 0x000ea4000800007f */
[----:B--2---:R-:W-:Y:S05]  /*119d0*/  @!P0 BRA `(.L_x_1159) ;  /* 0xfffffffc00f08947 */ /* 0x004fea000383ffff */
[----:B------:R-:W-:Y:S05]  /*119e0*/  BRA `(.L_x_1178) ;  /* 0xfffffff800407947 */ /* 0x000fea000383ffff */
.L_x_1160:
[----:B--2---:R2:W3:Y:S02]  /*119f0*/  SYNCS.PHASECHK.TRANS64.TRYWAIT P0, [R3+URZ], R0 ;  /* 0x00000000030075a7 */ /* 0x0044e4000800017f */
[----:B---3--:R-:W-:Y:S05]  /*11a00*/  @!P0 NANOSLEEP.SYNCS 0x989680 ;  /* 0x009896800000895d */ /* 0x008fea0003900000 */
[----:B------:R-:W3:Y:S02]  /*11a10*/  @!P0 SYNCS.PHASECHK.TRANS64 P0, [R3+URZ], R0 ;  /* 0x00000000030085a7 */ /* 0x000ee4000800007f */
[----:B---3--:R-:W-:Y:S05]  /*11a20*/  @!P0 BRA `(.L_x_1160) ;  /* 0xfffffffc00f08947 */ /* 0x008fea000383ffff */
[----:B------:R-:W-:Y:S05]  /*11a30*/  BRA `(.L_x_1179) ;  /* 0xfffffff800347947 */ /* 0x000fea000383ffff */
.L_x_1162:
[----:B--2---:R2:W3:Y:S02]  /*11a40*/  SYNCS.PHASECHK.TRANS64.TRYWAIT P0, [R2+URZ], R5 ;  /* 0x00000005020075a7 */ /* 0x0044e4000800017f */
[----:B---3--:R-:W-:Y:S05]  /*11a50*/  @!P0 NANOSLEEP.SYNCS 0x989680 ;  /* 0x009896800000895d */ /* 0x008fea0003900000 */
[----:B------:R-:W3:Y:S02]  /*11a60*/  @!P0 SYNCS.PHASECHK.TRANS64 P0, [R2+URZ], R5 ;  /* 0x00000005020085a7 */ /* 0x000ee4000800007f */
[----:B---3--:R-:W-:Y:S05]  /*11a70*/  @!P0 BRA `(.L_x_1162) ;  /* 0xfffffffc00f08947 */ /* 0x008fea000383ffff */
[----:B------:R-:W-:Y:S05]  /*11a80*/  BRA `(.L_x_1180) ;  /* 0xfffffff800387947 */ /* 0x000fea000383ffff */
.L_x_1181:
        /* <DEDUP_REMOVED lines=15> */
.L_x_3701:


//--------------------- .text._ZN7cutlass13device_kernelIN5flash11enable_sm90INS1_16FlashAttnBwdSm90INS1_25CollectiveMainloopBwdSm90ILi2ELi2ELi2EN4cute5tupleIJNS5_1CILi1EEES8_S8_EEENS6_IJNS7_ILi128EEESA_NS7_ILi64EEEEEENS_10bfloat16_tEfNS_4arch4Sm90ELb0ELb1ELb0ELb0ELb1ELb1ELb0ELb0ELi2ELi1ELi2ELi2ELb0EEENS1_21CollectiveEpilogueBwdISC_SD_SF_Li256ELb0ELb0ELi1EEENS1_19SingleTileSchedulerILb0ELb0ELb0ELi128EEEEEEEEEvNT_6ParamsE --------------------------
	.section	.text._ZN7cutlass13device_kernelIN5flash11enable_sm90INS1_16FlashAttnBwdSm90INS1_25CollectiveMainloopBwdSm90ILi2ELi2ELi2EN4cute5tupleIJNS5_1CILi1EEES8_S8_EEENS6_IJNS7_ILi128EEESA_NS7_ILi64EEEEEENS_10bfloat16_tEfNS_4arch4Sm90ELb0ELb1ELb0ELb0ELb1ELb1ELb0ELb0ELi2ELi1ELi2ELi2ELb0EEENS1_21CollectiveEpilogueBwdISC_SD_SF_Li256ELb0ELb0ELi1EEENS1_19SingleTileSchedulerILb0ELb0ELb0ELi128EEEEEEEEEvNT_6ParamsE,"ax",@progbits
	.align	128
.text._ZN7cutlass13device_kernelIN5flash11enable_sm90INS1_16FlashAttnBwdSm90INS1_25CollectiveMainloopBwdSm90ILi2ELi2ELi2EN4cute5tupleIJNS5_1CILi1EEES8_S8_EEENS6_IJNS7_ILi128EEESA_NS7_ILi64EEEEEENS_10bfloat16_tEfNS_4arch4Sm90ELb0ELb1ELb0ELb0ELb1ELb1ELb0ELb0ELi2ELi1ELi2ELi2ELb0EEENS1_21CollectiveEpilogueBwdISC_SD_SF_Li256ELb0ELb0ELi1EEENS1_19SingleTileSchedulerILb0ELb0ELb0ELi128EEEEEEEEEvNT_6ParamsE:
        .type           _ZN7cutlass13device_kernelIN5flash11enable_sm90INS1_16FlashAttnBwdSm90INS1_25CollectiveMainloopBwdSm90ILi2ELi2ELi2EN4cute5tupleIJNS5_1CILi1EEES8_S8_EEENS6_IJNS7_ILi128EEESA_NS7_ILi64EEEEEENS_10bfloat16_tEfNS_4arch4Sm90ELb0ELb1ELb0ELb0ELb1ELb1ELb0ELb0ELi2ELi1ELi2ELi2ELb0EEENS1_21CollectiveEpilogueBwdISC_SD_SF_Li256ELb0ELb0ELi1EEENS1_19SingleTileSchedulerILb0ELb0ELb0ELi128EEEEEEEEEvNT_6ParamsE,@function
        .size           _ZN7cutlass13device_kernelIN5flash11enable_sm90INS1_16FlashAttnBwdSm90INS1_25CollectiveMainloopBwdSm90ILi2ELi2ELi2EN4cute5tupleIJNS5_1CILi1EEES8_S8_EEENS6_IJNS7_ILi128EEESA_NS7_ILi64EEEEEENS_10bfloat16_tEfNS_4arch4Sm90ELb0ELb1ELb0ELb0ELb1ELb1ELb0ELb0ELi2ELi1ELi2ELi2ELb0EEENS1_21CollectiveEpilogueBwdISC_SD_SF_Li256ELb0ELb0ELi1EEENS1_19SingleTileSchedulerILb0ELb0ELb0ELi128EEEEEEEEEvNT_6ParamsE,(.L_x_3702 - _ZN7cutlass13device_kernelIN5flash11enable_sm90INS1_16FlashAttnBwdSm90INS1_25CollectiveMainloopBwdSm90ILi2ELi2ELi2EN4cute5tupleIJNS5_1CILi1EEES8_S8_EEENS6_IJNS7_ILi128EEESA_NS7_ILi64EEEEEENS_10bfloat16_tEfNS_4arch4Sm90ELb0ELb1ELb0ELb0ELb1ELb1ELb0ELb0ELi2ELi1ELi2ELi2ELb0EEENS1_21CollectiveEpilogueBwdISC_SD_SF_Li256ELb0ELb0ELi1EEENS1_19SingleTileSchedulerILb0ELb0ELb0ELi128EEEEEEEEEvNT_6ParamsE)
        .other          _ZN7cutlass13device_kernelIN5flash11enable_sm90INS1_16FlashAttnBwdSm90INS1_25CollectiveMainloopBwdSm90ILi2ELi2ELi2EN4cute5tupleIJNS5_1CILi1EEES8_S8_EEENS6_IJNS7_ILi128EEESA_NS7_ILi64EEEEEENS_10bfloat16_tEfNS_4arch4Sm90ELb0ELb1ELb0ELb0ELb1ELb1ELb0ELb0ELi2ELi1ELi2ELi2ELb0EEENS1_21CollectiveEpilogueBwdISC_SD_SF_Li256ELb0ELb0ELi1EEENS1_19SingleTileSchedulerILb0ELb0ELb0ELi128EEEEEEEEEvNT_6ParamsE,@"STO_CUDA_ENTRY STV_DEFAULT"
_ZN7cutlass13device_kernelIN5flash11enable_sm90INS1_16FlashAttnBwdSm90INS1_25CollectiveMainloopBwdSm90ILi2ELi2ELi2EN4cute5tupleIJNS5_1CILi1EEES8_S8_EEENS6_IJNS7_ILi128EEESA_NS7_ILi64EEEEEENS_10bfloat16_tEfNS_4arch4Sm90ELb0ELb1ELb0ELb0ELb1ELb1ELb0ELb0ELi2ELi1ELi2ELi2ELb0EEENS1_21CollectiveEpilogueBwdISC_SD_SF_Li256ELb0ELb0ELi1EEENS1_19SingleTileSchedulerILb0ELb0ELb0ELi128EEEEEEEEEvNT_6ParamsE:
        /* <DEDUP_REMOVED lines=30> */
.L_x_1183:
[----:B------:R-:W-:Y:S05]  /*01e0*/  BSYNC B0 ;  /* 0x0000000000007941 */ /* 0x000fea0003800000 */
.L_x_1182:
        /* <DEDUP_REMOVED lines=37> */
.L_x_1184:
        /* <DEDUP_REMOVED lines=22> */
.L_x_1185:
[----:B------:R-:W-:Y:S01]  /*05a0*/  PLOP3.LUT P0, PT, PT, PT, UP0, 0x80, 0x0 ;  /* 0x000000000000781c */ /* 0x000fe20003f0f008 */
[----:B------:R-:W-:Y:S01]  /*05b0*/  NOP ;  /* 0x0000000000007918 */ /* 0x000fe20000000000 */
[----:B------:R-:W-:Y:S01]  /*05c0*/  ULDC.64 UR38, c[0x0][0x208] ;  /* 0x0000820000267ab9 */ /* 0x000fe20000000a00 */
[----:B------:R-:W-:Y:S01]  /*05d0*/  BSSY B6, `(.L_x_1186) ;  /* 0x00011c0000067945 */ /* 0x000fe20003800000 */
[----:B-12-4-:R-:W-:Y:S09]  /*05e0*/  BAR.SYNC.DEFER_BLOCKING 0x0 ;  /* 0x0000000000007b1d */ /* 0x016ff20000010000 */
[----:B------:R-:W-:Y:S05]  /*05f0*/  @!P0 BRA `(.L_x_1187) ;  /* 0x000000e000d08947 */ /* 0x000fea0003800000 */
.L_x_1188:
        /* <DEDUP_REMOVED lines=71> */
.L_x_1190:
        /* <DEDUP_REMOVED lines=28> */
.L_x_1193:
        /* <DEDUP_REMOVED lines=15> */
.L_x_1192:
        /* <DEDUP_REMOVED lines=22> */
.L_x_1195:
        /* <DEDUP_REMOVED lines=15> */
.L_x_1194:
[----:B------:R-:W-:Y:S01]  /*0f70*/  SHF.R.S32.HI R5, RZ, 0x1f, R16 ;  /* 0x0000001fff057819 */ /* 0x000fe20000011410 */
[----:B------:R-:W-:-:S03]  /*0f80*/  UMOV UR4, 0xffffffff ;  /* 0xffffffff00047882 */ /* 0x000fc60000000000 */
[----:B------:R-:W-:-:S04]  /*0f90*/  LEA.HI R0, R5, R16, RZ, 0x7 ;  /* 0x0000001005007211 */ /* 0x000fc800078f38ff */
[----:B------:R-:W-:Y:S01]  /*0fa0*/  SHF.R.S32.HI R10, RZ, 0x7, R0 ;  /* 0x00000007ff0a7819 */ /* 0x000fe20000011400 */
[----:B------:R-:W-:Y:S06]  /*0fb0*/  BRA.DIV UR4, `(.L_x_1196) ;  /* 0x00000112048c7947 */ /* 0x000fec000b800000 */
[----:B------:R1:W2:Y:S02]  /*0fc0*/  SHFL.IDX PT, R14, R10, RZ, 0x1f ;  /* 0x00001fff0a0e7589 */ /* 0x0002a400000e0000 */
.L_x_1338:
        /* <DEDUP_REMOVED lines=23> */
.L_x_1197:
        /* <DEDUP_REMOVED lines=129> */
.L_x_1210:
[----:B------:R-:W-:Y:S05]  /*1950*/  YIELD ;  /* 0x0000000000007946 */ /* 0x000fea0003800000 */
[----:B------:R-:W-:-:S06]  /*1960*/  ULOP3.LUT UR4, UR36, 0x1, URZ, 0xfc, !UPT ;  /* 0x0000000124047892 */ /* 0x000fcc000f8efc3f */
[----:B-1----:R-:W-:-:S05]  /*1970*/  IMAD.U32 R8, RZ, RZ, UR4 ;  /* 0x00000004ff087e24 */ /* 0x002fca000f8e00ff */
[----:B------:R-:W-:-:S13]  /*1980*/  ISETP.NE.AND P6, PT, R8, 0x3, PT ;  /* 0x000000030800780c */ /* 0x000fda0003fc5270 */
[----:B------:R-:W-:Y:S05]  /*1990*/  @!P6 BRA `(.L_x_1200) ;  /* 0x000000000004e947 */ /* 0x000fea0003800000 */
[----:B------:R-:W-:Y:S01]  /*19a0*/  BPT.TRAP 0x1 ;  /* 0x000000040000795c */ /* 0x000fe20000300000 */
.L_x_1200:
[----:B------:R-:W-:Y:S01]  /*19b0*/  IMAD R8, R0, 0x8, R222 ;  /* 0x0000000800087824 */ /* 0x000fe200078e02de */
[----:B------:R-:W-:-:S04]  /*19c0*/  SHF.L.U32 R21, R4, 0x1f, RZ ;  /* 0x0000001f04157819 */ /* 0x000fc800000006ff */
[----:B------:R1:W2:Y:S01]  /*19d0*/  SYNCS.PHASECHK.TRANS64.TRYWAIT P0, [R8+URZ+0x30c10], R21 ;  /* 0x030c1015080075a7 */ /* 0x0002a2000800017f */
[----:B------:R-:W-:Y:S05]  /*19e0*/  @!P6 BRA `(.L_x_1201) ;  /* 0x000000000004e947 */ /* 0x000fea0003800000 */
[----:B------:R-:W-:Y:S01]  /*19f0*/  BPT.TRAP 0x1 ;  /* 0x000000040000795c */ /* 0x000fe20000300000 */
.L_x_1201:
[----:B------:R-:W-:-:S05]  /*1a00*/  VIADD R9, R222, 0x10000 ;  /* 0x00010000de097836 */ /* 0x000fca0000000000 */
[----:B------:R-:W-:-:S04]  /*1a10*/  SHF.R.U32.HI R9, RZ, 0x4, R9 ;  /* 0x00000004ff097819 */ /* 0x000fc80000011609 */
[----:B------:R-:W-:Y:S01]  /*1a20*/  LOP3.LUT R9, R9, 0x3fff, RZ, 0xc0, !PT ;  /* 0x00003fff09097812 */ /* 0x000fe200078ec0ff */
[----:B--2---:R-:W-:Y:S06]  /*1a30*/  @P0 BRA `(.L_x_1202) ;  /* 0x0000000000080947 */ /* 0x004fec0003800000 */
[----:B------:R-:W2:Y:S02]  /*1a40*/  SYNCS.PHASECHK.TRANS64.TRYWAIT P0, [R8+URZ+0x30c10], R21 ;  /* 0x030c1015080075a7 */ /* 0x000ea4000800017f */
[----:B--2---:R-:W-:Y:S05]  /*1a50*/  @!P0 BRA `(.L_x_1203) ;  /* 0x0000010800188947 */ /* 0x004fea0003800000 */
.L_x_1202:
        /* <DEDUP_REMOVED lines=60> */
.L_x_1204:
[----:B------:R1:W1:Y:S01]  /*1e20*/  SYNCS.PHASECHK.TRANS64.TRYWAIT P0, [R8+URZ+0x30c30], R21 ;  /* 0x030c3015080075a7 */ /* 0x000262000800017f */
[----:B------:R-:W-:Y:S05]  /*1e30*/  @!P6 BRA `(.L_x_1205) ;  /* 0x000000000004e947 */ /* 0x000fea0003800000 */
[----:B------:R-:W-:Y:S01]  /*1e40*/  BPT.TRAP 0x1 ;  /* 0x000000040000795c */ /* 0x000fe20000300000 */
.L_x_1205:
[----:B------:R-:W-:-:S05]  /*1e50*/  VIADD R13, R222, 0x18000 ;  /* 0x00018000de0d7836 */ /* 0x000fca0000000000 */
[----:B------:R-:W-:-:S04]  /*1e60*/  SHF.R.U32.HI R13, RZ, 0x4, R13 ;  /* 0x00000004ff0d7819 */ /* 0x000fc8000001160d */
[----:B------:R-:W-:-:S04]  /*1e70*/  LOP3.LUT R13, R13, 0x3fff, RZ, 0xc0, !PT ;  /* 0x00003fff0d0d7812 */ /* 0x000fc800078ec0ff */
[----:B------:R-:W-:Y:S01]  /*1e80*/  LOP3.LUT R19, R13, 0x10000, RZ, 0xfc, !PT ;  /* 0x000100000d137812 */ /* 0x000fe200078efcff */
[----:B-1----:R-:W-:Y:S06]  /*1e90*/  @P0 BRA `(.L_x_1206) ;  /* 0x0000000000080947 */ /* 0x002fec0003800000 */
[----:B------:R-:W1:Y:S02]  /*1ea0*/  SYNCS.PHASECHK.TRANS64.TRYWAIT P0, [R8+URZ+0x30c30], R21 ;  /* 0x030c3015080075a7 */ /* 0x000e64000800017f */
[----:B-1----:R-:W-:Y:S05]  /*1eb0*/  @!P0 BRA `(.L_x_1207) ;  /* 0x0000010400148947 */ /* 0x002fea0003800000 */
.L_x_1206:
        /* <DEDUP_REMOVED lines=767> */
.L_x_1208:
        /* <DEDUP_REMOVED lines=68> */
.L_x_1209:
        /* <DEDUP_REMOVED lines=11> */
.L_x_1199:
        /* <DEDUP_REMOVED lines=128> */
.L_x_1222:
[----:B------:R-:W-:Y:S01]  /*5ba0*/  IMAD.U32 R6, RZ, RZ, UR36 ;  /* 0x00000024ff067e24 */ /* 0x000fe2000f8e00ff */
[----:B------:R-:W-:Y:S05]  /*5bb0*/  YIELD ;  /* 0x0000000000007946 */ /* 0x000fea0003800000 */
[----:B------:R-:W-:-:S04]  /*5bc0*/  LOP3.LUT R6, R6, 0x1, RZ, 0xfc, !PT ;  /* 0x0000000106067812 */ /* 0x000fc800078efcff */
[----:B------:R-:W-:-:S13]  /*5bd0*/  ISETP.NE.AND P0, PT, R6, 0x3, PT ;  /* 0x000000030600780c */ /* 0x000fda0003f05270 */
[----:B------:R-:W-:Y:S05]  /*5be0*/  @!P0 BRA `(.L_x_1212) ;  /* 0x0000000000048947 */ /* 0x000fea0003800000 */
[----:B------:R-:W-:Y:S01]  /*5bf0*/  BPT.TRAP 0x1 ;  /* 0x000000040000795c */ /* 0x000fe20000300000 */
.L_x_1212:
[----:B------:R-:W-:Y:S01]  /*5c00*/  IMAD R6, R0, 0x8, R222 ;  /* 0x0000000800067824 */ /* 0x000fe200078e02de */
[----:B-1----:R-:W-:-:S04]  /*5c10*/  SHF.L.U32 R11, R4, 0x1f, RZ ;  /* 0x0000001f040b7819 */ /* 0x002fc800000006ff */
[----:B------:R1:W2:Y:S01]  /*5c20*/  SYNCS.PHASECHK.TRANS64.TRYWAIT P1, [R6+URZ+0x30c10], R11 ;  /* 0x030c100b060075a7 */ /* 0x0002a2000802017f */
[----:B------:R-:W-:Y:S05]  /*5c30*/  @!P0 BRA `(.L_x_1213) ;  /* 0x0000000000048947 */ /* 0x000fea0003800000 */
[----:B------:R-:W-:Y:S01]  /*5c40*/  BPT.TRAP 0x1 ;  /* 0x000000040000795c */ /* 0x000fe20000300000 */
.L_x_1213:
[----:B------:R-:W-:-:S05]  /*5c50*/  VIADD R7, R222, 0x10000 ;  /* 0x00010000de077836 */ /* 0x000fca0000000000 */
[----:B------:R-:W-:-:S04]  /*5c60*/  SHF.R.U32.HI R7, RZ, 0x4, R7 ;  /* 0x00000004ff077819 */ /* 0x000fc80000011607 */
[----:B------:R-:W-:-:S04]  /*5c70*/  LOP3.LUT R220, R7, 0x3fff, RZ, 0xc0, !PT ;  /* 0x00003fff07dc7812 */ /* 0x000fc800078ec0ff */
[----:B------:R-:W-:Y:S01]  /*5c80*/  LOP3.LUT R7, R220, 0x10000, RZ, 0xfc, !PT ;  /* 0x00010000dc077812 */ /* 0x000fe200078efcff */
[----:B--2---:R-:W-:Y:S06]  /*5c90*/  @P1 BRA `(.L_x_1214) ;  /* 0x0000000000081947 */ /* 0x004fec0003800000 */
[----:B------:R-:W2:Y:S02]  /*5ca0*/  SYNCS.PHASECHK.TRANS64.TRYWAIT P1, [R6+URZ+0x30c10], R11 ;  /* 0x030c100b060075a7 */ /* 0x000ea4000802017f */
[----:B--2---:R-:W-:Y:S05]  /*5cb0*/  @!P1 BRA `(.L_x_1215) ;  /* 0x000000c400a89947 */ /* 0x004fea0003800000 */
.L_x_1214:
        /* <DEDUP_REMOVED lines=62> */
.L_x_1216:
[----:B------:R1:W1:Y:S01]  /*60a0*/  SYNCS.PHASECHK.TRANS64.TRYWAIT P1, [R6+URZ+0x30c30], R11 ;  /* 0x030c300b060075a7 */ /* 0x000262000802017f */
[----:B------:R-:W-:Y:S05]  /*60b0*/  @!P0 BRA `(.L_x_1217) ;  /* 0x0000000000048947 */ /* 0x000fea0003800000 */
[----:B------:R-:W-:Y:S01]  /*60c0*/  BPT.TRAP 0x1 ;  /* 0x000000040000795c */ /* 0x000fe20000300000 */
.L_x_1217:
        /* <DEDUP_REMOVED lines=8> */
.L_x_1218:
        /* <DEDUP_REMOVED lines=629> */
.L_x_1220:
        /* <DEDUP_REMOVED lines=70> */
.L_x_1221:
        /* <DEDUP_REMOVED lines=12> */
.L_x_1211:
        /* <DEDUP_REMOVED lines=121> */
.L_x_1234:
[----:B------:R-:W-:Y:S01]  /*9550*/  IMAD.U32 R7, RZ, RZ, UR36 ;  /* 0x00000024ff077e24 */ /* 0x000fe2000f8e00ff */
[----:B------:R-:W-:Y:S05]  /*9560*/  YIELD ;  /* 0x0000000000007946 */ /* 0x000fea0003800000 */
[----:B------:R-:W-:-:S04]  /*9570*/  LOP3.LUT R7, R7, 0x1, RZ, 0xfc, !PT ;  /* 0x0000000107077812 */ /* 0x000fc800078efcff */
[----:B------:R-:W-:-:S13]  /*9580*/  ISETP.NE.AND P6, PT, R7, 0x3, PT ;  /* 0x000000030700780c */ /* 0x000fda0003fc5270 */
[----:B--2---:R-:W-:Y:S05]  /*9590*/  @!P6 BRA `(.L_x_1224) ;  /* 0x000000000004e947 */ /* 0x004fea0003800000 */
[----:B------:R-:W-:Y:S01]  /*95a0*/  BPT.TRAP 0x1 ;  /* 0x000000040000795c */ /* 0x000fe20000300000 */
.L_x_1224:
[----:B------:R-:W-:Y:S01]  /*95b0*/  IMAD R7, R0, 0x8, R222 ;  /* 0x0000000800077824 */ /* 0x000fe200078e02de */
[----:B------:R-:W-:-:S04]  /*95c0*/  SHF.L.U32 R18, R4, 0x1f, RZ ;  /* 0x0000001f04127819 */ /* 0x000fc800000006ff */
[----:B------:R1:W2:Y:S01]  /*95d0*/  SYNCS.PHASECHK.TRANS64.TRYWAIT P0, [R7+URZ+0x30c10], R18 ;  /* 0x030c1012070075a7 */ /* 0x0002a2000800017f */
[----:B------:R-:W-:Y:S05]  /*95e0*/  @!P6 BRA `(.L_x_1225) ;  /* 0x000000000004e947 */ /* 0x000fea0003800000 */
[----:B------:R-:W-:Y:S01]  /*95f0*/  BPT.TRAP 0x1 ;  /* 0x000000040000795c */ /* 0x000fe20000300000 */
.L_x_1225:
[----:B---3--:R-:W-:-:S05]  /*9600*/  VIADD R8, R222, 0x10000 ;  /* 0x00010000de087836 */ /* 0x008fca0000000000 */
[----:B------:R-:W-:-:S04]  /*9610*/  SHF.R.U32.HI R8, RZ, 0x4, R8 ;  /* 0x00000004ff087819 */ /* 0x000fc80000011608 */
[----:B------:R-:W-:-:S04]  /*9620*/  LOP3.LUT R8, R8, 0x3fff, RZ, 0xc0, !PT ;  /* 0x00003fff08087812 */ /* 0x000fc800078ec0ff */
[----:B------:R-:W-:Y:S01]  /*9630*/  LOP3.LUT R9, R8, 0x10000, RZ, 0xfc, !PT ;  /* 0x0001000008097812 */ /* 0x000fe200078efcff */
[----:B--2---:R-:W-:Y:S06]  /*9640*/  @P0 BRA `(.L_x_1226) ;  /* 0x0000000000080947 */ /* 0x004fec0003800000 */
[----:B------:R-:W2:Y:S02]  /*9650*/  SYNCS.PHASECHK.TRANS64.TRYWAIT P0, [R7+URZ+0x30c10], R18 ;  /* 0x030c1012070075a7 */ /* 0x000ea4000800017f */
[----:B--2---:R-:W-:Y:S05]  /*9660*/  @!P0 BRA `(.L_x_1227) ;  /* 0x0000008c00648947 */ /* 0x004fea0003800000 */
.L_x_1226:
        /* <DEDUP_REMOVED lines=63> */
.L_x_1228:
[----:B------:R1:W1:Y:S01]  /*9a60*/  SYNCS.PHASECHK.TRANS64.TRYWAIT P0, [R7+URZ+0x30c30], R18 ;  /* 0x030c3012070075a7 */ /* 0x000262000800017f */
[----:B------:R-:W-:Y:S05]  /*9a70*/  @!P6 BRA `(.L_x_1229) ;  /* 0x000000000004e947 */ /* 0x000fea0003800000 */
[----:B------:R-:W-:Y:S01]  /*9a80*/  BPT.TRAP 0x1 ;  /* 0x000000040000795c */ /* 0x000fe20000300000 */
.L_x_1229:
        /* <DEDUP_REMOVED lines=8> */
.L_x_1230:
        /* <DEDUP_REMOVED lines=779> */
.L_x_1232:
        /* <DEDUP_REMOVED lines=70> */
.L_x_1233:
        /* <DEDUP_REMOVED lines=12> */
.L_x_1223:
        /* <DEDUP_REMOVED lines=34> */
.L_x_1191:
        /* <DEDUP_REMOVED lines=22> */
.L_x_1236:
        /* <DEDUP_REMOVED lines=19> */
.L_x_1237:
        /* <DEDUP_REMOVED lines=18> */
.L_x_1238:
        /* <DEDUP_REMOVED lines=18> */
.L_x_1239:
        /* <DEDUP_REMOVED lines=102> */
.L_x_1241:
[----:B------:R-:W-:Y:S05]  /*de30*/  BSYNC B0 ;  /* 0x0000000000007941 */ /* 0x000fea0003800000 */
.L_x_1240:
[----:B------:R-:W-:-:S04]  /*de40*/  DEPBAR.LE SB0, 0x0 ;  /* 0x000080000000791a */ /* 0x000fc80000000000 */
[----:B------:R-:W-:Y:S05]  /*de50*/  BRA `(.L_x_1189) ;  /* 0x0000004000dc7947 */ /* 0x000fea0003800000 */
.L_x_1235:
[----:B------:R-:W1:Y:S01]  /*de60*/  S2R R0, SR_TID.X ;  /* 0x0000000000007919 */ /* 0x000e620000002100 */
[----:B------:R-:W3:Y:S01]  /*de70*/  LDC.64 R16, c[0x0][0x808] ;  /* 0x00020200ff107b82 */ /* 0x000ee20000000a00 */
[----:B------:R-:W-:Y:S01]  /*de80*/  ULDC.64 UR4, c[0x0][0x820] ;  /* 0x0002080000047ab9 */ /* 0x000fe20000000a00 */
[----:B------:R-:W-:Y:S01]  /*de90*/  BSSY B0, `(.L_x_1242) ;  /* 0x0000030000007945 */ /* 0x000fe20003800000 */
[----:B------:R-:W4:Y:S01]  /*dea0*/  S2R R23, SR_CTAID.Y ;  /* 0x0000000000177919 */ /* 0x000f220000002600 */
[----:B------:R-:W3:Y:S04]  /*deb0*/  S2R R15, SR_CTAID.X ;  /* 0x00000000000f7919 */ /* 0x000ee80000002500 */
[----:B------:R-:W3:Y:S01]  /*dec0*/  LDC R19, c[0x0][0x83c] ;  /* 0x00020f00ff137b82 */ /* 0x000ee20000000800 */
[----:B------:R-:W5:Y:S01]  /*ded0*/  S2R R21, SR_CTAID.Z ;  /* 0x0000000000157919 */ /* 0x000f620000002700 */
[----:B-1----:R-:W-:Y:S01]  /*dee0*/  VIADD R3, R0, 0xffffff80 ;  /* 0xffffff8000037836 */ /* 0x002fe20000000000 */
[----:B----4-:R-:W-:-:S04]  /*def0*/  SHF.R.S32.HI R13, RZ, 0x1f, R23 ;  /* 0x0000001fff0d7819 */ /* 0x010fc80000011417 */
[----:B------:R-:W-:-:S04]  /*df00*/  SHF.R.S32.HI R0, RZ, 0x1f, R3 ;  /* 0x0000001fff007819 */ /* 0x000fc80000011403 */
[----:B--2---:R-:W-:Y:S02]  /*df10*/  LEA.HI R2, R0, R3, RZ, 0x3 ;  /* 0x0000000300027211 */ /* 0x004fe400078f18ff */
        /* <DEDUP_REMOVED lines=39> */
.L_x_1243:
[----:B------:R-:W-:Y:S05]  /*e190*/  BSYNC B0 ;  /* 0x0000000000007941 */ /* 0x000fea0003800000 */
.L_x_1242:
[----:B------:R-:W-:Y:S01]  /*e1a0*/  BSSY B0, `(.L_x_1244) ;  /* 0x0000010000007945 */ /* 0x000fe20003800000 */
[----:B------:R-:W-:-:S03]  /*e1b0*/  ISETP.GE.OR P6, PT, R6, R17, P0 ;  /* 0x000000110600720c */ /* 0x000fc600007c6670 */
[----:B------:R-:W-:Y:S10]  /*e1c0*/  @P5 BRA `(.L_x_1245) ;  /* 0x0000000000345947 */ /* 0x000ff40003800000 */
        /* <DEDUP_REMOVED lines=13> */
.L_x_1245:
[----:B------:R-:W-:Y:S05]  /*e2a0*/  BSYNC B0 ;  /* 0x0000000000007941 */ /* 0x000fea0003800000 */
.L_x_1244:
[----:B------:R-:W-:Y:S04]  /*e2b0*/  BSSY B0, `(.L_x_1246) ;  /* 0x000000f000007945 */ /* 0x000fe80003800000 */
[----:B------:R-:W-:Y:S05]  /*e2c0*/  @P4 BRA `(.L_x_1247) ;  /* 0x0000000000344947 */ /* 0x000fea0003800000 */
[----:B-12---:R-:W-:Y:S01]  /*e2d0*/  IADD3 R15, P4, R2, 0x40, RZ ;  /* 0x00000040020f7810 */ /* 0x006fe20007f9e0ff */
        /* <DEDUP_REMOVED lines=12> */
.L_x_1247:
[----:B------:R-:W-:Y:S05]  /*e3a0*/  BSYNC B0 ;  /* 0x0000000000007941 */ /* 0x000fea0003800000 */
.L_x_1246:
[----:B------:R-:W-:Y:S04]  /*e3b0*/  BSSY B0, `(.L_x_1248) ;  /* 0x000000e000007945 */ /* 0x000fe80003800000 */
[----:B------:R-:W-:Y:S05]  /*e3c0*/  @P6 BRA `(.L_x_1249) ;  /* 0x0000000000306947 */ /* 0x000fea0003800000 */
[----:B------:R-:W-:Y:S01]  /*e3d0*/  IADD3 R9, P4, R2, 0x60, RZ ;  /* 0x0000006002097810 */ /* 0x000fe20007f9e0ff */
[----:B------:R-:W-:Y:S01]  /*e3e0*/  ULDC.64 UR4, c[0x0][0x818] ;  /* 0x0002060000047ab9 */ /* 0x000fe20000000a00 */
[----:B------:R-:W-:-:S03]  /*e3f0*/  IMAD.MOV.U32 R5, RZ, RZ, R11 ;  /* 0x000000ffff057224 */ /* 0x000fc600078e000b */
        /* <DEDUP_REMOVED lines=9> */
.L_x_1249:
[----:B------:R-:W-:Y:S05]  /*e490*/  BSYNC B0 ;  /* 0x0000000000007941 */ /* 0x000fea0003800000 */
.L_x_1248:
        /* <DEDUP_REMOVED lines=26> */
.L_x_1251:
[----:B------:R-:W-:Y:S05]  /*e640*/  BSYNC B0 ;  /* 0x0000000000007941 */ /* 0x000fea0003800000 */
.L_x_1250:
[----:B------:R-:W-:Y:S04]  /*e650*/  BSSY B0, `(.L_x_1252) ;  /* 0x000000f000007945 */ /* 0x000fe80003800000 */
[----:B------:R-:W-:Y:S05]  /*e660*/  @P2 BRA `(.L_x_1253) ;  /* 0x0000000000342947 */ /* 0x000fea0003800000 */
[----:B----4-:R-:W-:Y:S01]  /*e670*/  IADD3 R11, P2, R2, 0x20, RZ ;  /* 0x00000020020b7810 */ /* 0x010fe20007f5e0ff */
        /* <DEDUP_REMOVED lines=12> */
.L_x_1253:
[----:B------:R-:W-:Y:S05]  /*e740*/  BSYNC B0 ;  /* 0x0000000000007941 */ /* 0x000fea0003800000 */
.L_x_1252:
        /* <DEDUP_REMOVED lines=15> */
.L_x_1255:
[----:B------:R-:W-:Y:S05]  /*e840*/  BSYNC B0 ;  /* 0x0000000000007941 */ /* 0x000fea0003800000 */
.L_x_1254:
[----:B------:R-:W-:Y:S05]  /*e850*/  @P0 BRA `(.L_x_1189) ;  /* 0x00000038005c0947 */ /* 0x000fea0003800000 */
[----:B------:R-:W-:Y:S01]  /*e860*/  IADD3 R5, P0, R2, 0x60, RZ ;  /* 0x0000006002057810 */ /* 0x000fe20007f1e0ff */
[----:B------:R-:W-:Y:S01]  /*e870*/  ULDC.64 UR4, c[0x0][0x848] ;  /* 0x0002120000047ab9 */ /* 0x000fe20000000a00 */
[----:B------:R-:W-:-:S03]  /*e880*/  IMAD.MOV.U32 R2, RZ, RZ, R4 ;  /* 0x000000ffff027224 */ /* 0x000fc600078e0004 */
[----:B------:R-:W-:Y:S02]  /*e890*/  IMAD.X R0, RZ, RZ, R3, P0 ;  /* 0x000000ffff007224 */ /* 0x000fe400000e0603 */
        /* <DEDUP_REMOVED lines=10> */
.L_x_1187:
        /* <DEDUP_REMOVED lines=13> */
[----:B------:R-:W-:Y:S02]  /*ea10*/  ULDC UR6, c[0x0][0x280] ;  /* 0x0000a00000067ab9 */ /* 0x000fe40000000800 */
[----:B------:R-:W-:-:S04]  /*ea20*/  UIADD3 UR4, UR6, 0x7f, URZ ;  /* 0x0000007f06047890 */ /* 0x000fc8000fffe03f */
[----:B------:R-:W-:Y:S01]  /*ea30*/  USHF.R.S32.HI UR5, URZ, 0x1f, UR4 ;  /* 0x0000001f3f057899 */ /* 0x000fe20008011404 */
[----:B------:R-:W2:Y:S03]  /*ea40*/  S2UR UR16, SR_CTAID.Y ;  /* 0x00000000001079c3 */ /* 0x000ea60000002600 */
[----:B------:R-:W-:-:S04]  /*ea50*/  ULEA.HI UR5, UR5, UR4, URZ, 0x7 ;  /* 0x0000000405057291 */ /* 0x000fc8000f8f383f */
[----:B------:R-:W-:Y:S01]  /*ea60*/  USHF.R.S32.HI UR5, URZ, 0x7, UR5 ;  /* 0x000000073f057899 */ /* 0x000fe20008011405 */
[----:B-1----:R-:W-:Y:S01]  /*ea70*/  ISETP.LE.AND P0, PT, RZ, UR22, PT ;  /* 0x00000016ff007c0c */ /* 0x002fe2000bf03270 */
[----:B--2---:R-:W-:-:S12]  /*ea80*/  USHF.R.S32.HI UR17, URZ, 0x1f, UR16 ;  /* 0x0000001f3f117899 */ /* 0x004fd80008011410 */
[----:B------:R-:W-:Y:S05]  /*ea90*/  @!P0 BRA `(.L_x_1257) ;  /* 0x0000000000308947 */ /* 0x000fea0003800000 */
        /* <DEDUP_REMOVED lines=9> */
[----:B------:R-:W-:-:S06]  /*eb30*/  USEL UR4, UR5, UR7, UP0 ;  /* 0x0000000705047287 */ /* 0x000fcc0008000000 */
[----:B------:R-:W-:Y:S01]  /*eb40*/  IMAD.U32 R9, RZ, RZ, UR4 ;  /* 0x00000004ff097e24 */ /* 0x000fe2000f8e00ff */
[----:B------:R-:W-:Y:S06]  /*eb50*/  BRA `(.L_x_1258) ;  /* 0x0000000000047947 */ /* 0x000fec0003800000 */
.L_x_1257:
[----:B------:R-:W-:-:S07]  /*eb60*/  IMAD.U32 R9, RZ, RZ, UR5 ;  /* 0x00000005ff097e24 */ /* 0x000fce000f8e00ff */
.L_x_1258:
[----:B------:R-:W-:Y:S01]  /*eb70*/  ULEA UR6, UR22, UR6, 0x7 ;  /* 0x0000000616067291 */ /* 0x000fe2000f8e383f */
[----:B------:R-:W-:Y:S01]  /*eb80*/  ULDC UR4, c[0x0][0x290] ;  /* 0x0000a40000047ab9 */ /* 0x000fe20000000800 */
[----:B------:R-:W-:Y:S01]  /*eb90*/  ULDC UR7, c[0x0][0x74c] ;  /* 0x0001d30000077ab9 */ /* 0x000fe20000000800 */
[----:B------:R-:W-:Y:S01]  /*eba0*/  ULDC.64 UR8, c[0x0][0x2d8] ;  /* 0x0000b60000087ab9 */ /* 0x000fe20000000a00 */
[----:B------:R-:W-:Y:S02]  /*ebb0*/  UIADD3 UR10, -UR7, UR6, -UR4 ;  /* 0x00000006070a7290 */ /* 0x000fe4000fffe904 */
[----:B------:R-:W-:Y:S02]  /*ebc0*/  UIMAD UR4, UR17, UR8, URZ ;  /* 0x00000008110472a4 */ /* 0x000fe4000f8e023f */
[----:B------:R-:W-:Y:S02]  /*ebd0*/  USHF.R.S32.HI UR11, URZ, 0x1f, UR10 ;  /* 0x0000001f3f0b7899 */ /* 0x000fe4000801140a */
[----:B------:R-:W-:-:S02]  /*ebe0*/  UIMAD.WIDE.U32 UR6, UR16, UR8, URZ ;  /* 0x00000008100672a5 */ /* 0x000fc4000f8e003f */
[----:B------:R-:W-:Y:S02]  /*ebf0*/  ULEA.HI UR11, UR11, UR10, URZ, 0x7 ;  /* 0x0000000a0b0b7291 */ /* 0x000fe4000f8f383f */
[----:B------:R-:W-:Y:S02]  /*ec00*/  UIMAD UR4, UR16, UR9, UR4 ;  /* 0x00000009100472a4 */ /* 0x000fe4000f8e0204 */
[----:B------:R-:W-:Y:S02]  /*ec10*/  USHF.R.S32.HI UR8, URZ, 0x1f, UR15 ;  /* 0x0000001f3f087899 */ /* 0x000fe4000801140f */
[----:B------:R-:W-:Y:S01]  /*ec20*/  USHF.R.S32.HI UR9, URZ, 0x7, UR11 ;  /* 0x000000073f097899 */ /* 0x000fe2000801140b */
[----:B------:R-:W-:Y:S01]  /*ec30*/  ULDC.64 UR12, c[0x0][0x2e0] ;  /* 0x0000b800000c7ab9 */ /* 0x000fe20000000a00 */
[----:B------:R-:W-:Y:S01]  /*ec40*/  ULDC UR14, c[0x0][0x288] ;  /* 0x0000a200000e7ab9 */ /* 0x000fe20000000800 */
[----:B------:R-:W-:Y:S02]  /*ec50*/  UIMAD UR8, UR8, UR12, URZ ;  /* 0x0000000c080872a4 */ /* 0x000fe4000f8e023f */
[----:B------:R-:W-:-:S02]  /*ec60*/  UISETP.LT.AND UP0, UPT, URZ, UR9, UPT ;  /* 0x000000093f00728c */ /* 0x000fc4000bf01270 */
[----:B------:R-:W-:Y:S02]  /*ec70*/  UIMAD UR11, UR15, UR13, UR8 ;  /* 0x0000000d0f0b72a4 */ /* 0x000fe4000f8e0208 */
[----:B------:R-:W-:Y:S02]  /*ec80*/  USEL UR8, URZ, UR9, !UP0 ;  /* 0x000000093f087287 */ /* 0x000fe4000c000000 */
[----:B------:R-:W-:Y:S02]  /*ec90*/  UIMAD UR10, UR15, UR14, URZ ;  /* 0x0000000e0f0a72a4 */ /* 0x000fe4000f8e023f */
[----:B------:R-:W-:Y:S02]  /*eca0*/  UIADD3 UR7, UR7, UR4, URZ ;  /* 0x0000000407077290 */ /* 0x000fe4000fffe03f */
[----:B------:R-:W-:Y:S01]  /*ecb0*/  ISETP.GT.AND P1, PT, R9, UR8, PT ;  /* 0x0000000809007c0c */ /* 0x000fe2000bf24270 */
[----:B------:R-:W-:Y:S02]  /*ecc0*/  UIADD3 UR9, UP0, UR10, UR16, URZ ;  /* 0x000000100a097290 */ /* 0x000fe4000ff1e03f */
[----:B------:R-:W-:Y:S01]  /*ecd0*/  UIMAD.WIDE.U32 UR6, UR15, UR12, UR6 ;  /* 0x0000000c0f0672a5 */ /* 0x000fe2000f8e0006 */
[----:B------:R-:W-:Y:S01]  /*ece0*/  ELECT P0, URZ, PT ;  /* 0x00000000003f782f */ /* 0x000fe20003800000 */
[----:B------:R-:W-:-:S08]  /*ecf0*/  ULEA.HI.X.SX32 UR10, UR10, UR17, 0x1, UP0 ;  /* 0x000000110a0a7291 */ /* 0x000fd000080f0e3f */
[----:B------:R-:W-:Y:S05]  /*ed00*/  @!P1 BRA `(.L_x_1259) ;  /* 0x0000001000409947 */ /* 0x000fea0003800000 */
[----:B------:R-:W1:Y:S01]  /*ed10*/  S2R R2, SR_TID.X ;  /* 0x0000000000027919 */ /* 0x000e620000002100 */
[----:B------:R-:W-:Y:S01]  /*ed20*/  VIADD R0, R9, -UR8 ;  /* 0x8000000809007c36 */ /* 0x000fe20008000000 */
[----:B------:R-:W-:Y:S01]  /*ed30*/  ULDC UR12, c[0x0][0x760] ;  /* 0x0001d800000c7ab9 */ /* 0x000fe20000000800 */
[----:B------:R-:W-:Y:S02]  /*ed40*/  UIADD3 UR11, UR7, UR11, URZ ;  /* 0x0000000b070b7290 */ /* 0x000fe4000fffe03f */
[----:B------:R-:W-:Y:S01]  /*ed50*/  UIMAD UR12, UR14, UR12, URZ ;  /* 0x0000000c0e0c72a4 */ /* 0x000fe2000f8e023f */
[----:B------:R-:W-:-:S04]  /*ed60*/  LOP3.LUT R0, R0, 0x1, RZ, 0xc0, !PT ;  /* 0x0000000100007812 */ /* 0x000fc800078ec0ff */
[----:B------:R-:W-:Y:S02]  /*ed70*/  ISETP.NE.U32.AND P1, PT, R0, 0x1, PT ;  /* 0x000000010000780c */ /* 0x000fe40003f25070 */
[----:B-1----:R-:W-:-:S11]  /*ed80*/  LOP3.LUT R10, R2, 0x1f, RZ, 0xc0, !PT ;  /* 0x0000001f020a7812 */ /* 0x002fd600078ec0ff */
[----:B------:R-:W-:Y:S05]  /*ed90*/  @P1 BRA `(.L_x_1260) ;  /* 0x00000004006c1947 */ /* 0x000fea0003800000 */
        /* <DEDUP_REMOVED lines=8> */
[----:B------:R-:W-:-:S04]  /*ee20*/  IMAD.U32 R2, RZ, RZ, UR14 ;  /* 0x0000000eff027e24 */ /* 0x000fc8000f8e00ff */
[----:B------:R-:W-:Y:S01]  /*ee30*/  IMAD.U32 R3, RZ, RZ, UR4 ;  /* 0x00000004ff037e24 */ /* 0x000fe2000f8e00ff */
[----:B------:R-:W-:Y:S06]  /*ee40*/  @P2 BRA `(.L_x_1262) ;  /* 0x0000000000142947 */ /* 0x000fec0003800000 */
.L_x_1263:
[----:B------:R-:W2:Y:S04]  /*ee50*/  LDG.E.STRONG.GPU R0, desc[UR38][R2.64] ;  /* 0x0000002602007981 */ /* 0x000ea8000c1ef900 */
[----:B--2---:R-:W-:Y:S01]  /*ee60*/  CCTL.IVALL ;  /* 0x00000000ff00798f */ /* 0x004fe20002000000 */
[----:B------:R-:W-:Y:S05]  /*ee70*/  YIELD ;  /* 0x0000000000007946 */ /* 0x000fea0003800000 */
[----:B------:R-:W-:-:S13]  /*ee80*/  ISETP.NE.AND P1, PT, R0, UR22, PT ;  /* 0x0000001600007c0c */ /* 0x000fda000bf25270 */
[----:B------:R-:W-:Y:S05]  /*ee90*/  @P1 BRA `(.L_x_1263) ;  /* 0xfffffffc00ec1947 */ /* 0x000fea000383ffff */
.L_x_1262:
[----:B------:R-:W-:Y:S05]  /*eea0*/  BSYNC B0 ;  /* 0x0000000000007941 */ /* 0x000fea0003800000 */
.L_x_1261:
[----:B------:R-:W-:-:S03]  /*eeb0*/  UMOV UR4, 0xffffffff ;  /* 0xffffffff00047882 */ /* 0x000fc60000000000 */
[----:B------:R-:W-:Y:S05]  /*eec0*/  BRA.DIV UR4, `(.L_x_1264) ;  /* 0x0000003604747947 */ /* 0x000fea000b800000 */
[----:B------:R-:W-:Y:S01]  /*eed0*/  NOP ;  /* 0x0000000000007918 */ /* 0x000fe20000000000 */
.L_x_1341:
        /* <DEDUP_REMOVED lines=22> */
.L_x_1266:
[----:B------:R-:W-:Y:S05]  /*f040*/  BSYNC B0 ;  /* 0x0000000000007941 */ /* 0x000fea0003800000 */
.L_x_1265:
        /* <DEDUP_REMOVED lines=20> */
.L_x_1268:
[----:B------:R-:W-:Y:S05]  /*f190*/  BSYNC B0 ;  /* 0x0000000000007941 */ /* 0x000fea0003800000 */
.L_x_1267:
[----:B------:R-:W-:Y:S06]  /*f1a0*/  BAR.ARV 0xa, 0xa0 ;  /* 0x0282800000007b1d */ /* 0x000fec0000002000 */
[----:B------:R-:W-:Y:S04]  /*f1b0*/  BSSY B0, `(.L_x_1269) ;  /* 0x0000003000007945 */ /* 0x000fe80003800000 */
[----:B------:R-:W-:Y:S05]  /*f1c0*/  @!P0 BRA `(.L_x_1270) ;  /* 0x0000000000048947 */ /* 0x000fea0003800000 */
[----:B------:R-:W-:-:S04]  /*f1d0*/  DEPBAR.LE SB0, 0x0 ;  /* 0x000080000000791a */ /* 0x000fc80000000000 */
.L_x_1270:
[----:B------:R-:W-:Y:S05]  /*f1e0*/  BSYNC B0 ;  /* 0x0000000000007941 */ /* 0x000fea0003800000 */
.L_x_1269:
        /* <DEDUP_REMOVED lines=19> */
.L_x_1272:
[----:B------:R-:W-:Y:S05]  /*f320*/  BSYNC B0 ;  /* 0x0000000000007941 */ /* 0x000fea0003800000 */
.L_x_1271:
[----:B------:R-:W-:Y:S01]  /*f330*/  UIADD3 UR13, UR8, 0x1, URZ ;  /* 0x00000001080d7890 */ /* 0x000fe2000fffe03f */
[----:B------:R-:W-:Y:S11]  /*f340*/  BRA `(.L_x_1273) ;  /* 0x0000000000047947 */ /* 0x000ff60003800000 */
.L_x_1260:
[----:B------:R-:W-:-:S05]  /*f350*/  UMOV UR13, UR8 ;  /* 0x00000008000d7c82 */ /* 0x000fca0008000000 */
.L_x_1273:
[----:B------:R-:W-:-:S03]  /*f360*/  UIADD3 UR4, UR8, 0x1, URZ ;  /* 0x0000000108047890 */ /* 0x000fc6000fffe03f */
[----:B------:R-:W-:-:S03]  /*f370*/  UMOV UR8, UR13 ;  /* 0x0000000d00087c82 */ /* 0x000fc60008000000 */
[----:B------:R-:W-:-:S13]  /*f380*/  ISETP.NE.AND P1, PT, R9, UR4, PT ;  /* 0x0000000409007c0c */ /* 0x000fda000bf25270 */
[----:B------:R-:W-:Y:S05]  /*f390*/  @!P1 BRA `(.L_x_1259) ;  /* 0x00000008009c9947 */ /* 0x000fea0003800000 */
[----:B------:R-:W-:Y:S01]  /*f3a0*/  ULDC.64 UR18, c[0x0][0x2c0] ;  /* 0x0000b00000127ab9 */ /* 0x000fe20000000a00 */
[----:B------:R-:W-:Y:S01]  /*f3b0*/  UMOV UR4, URZ ;  /* 0x0000003f00047c82 */ /* 0x000fe20008000000 */
[----:B------:R-:W-:Y:S01]  /*f3c0*/  ULEA UR18, UP0, UR6, UR18, 0x2 ;  /* 0x0000001206127291 */ /* 0x000fe2000f80103f */
[----:B------:R-:W-:-:S03]  /*f3d0*/  UMOV UR8, UR13 ;  /* 0x0000000d00087c82 */ /* 0x000fc60008000000 */
[----:B------:R-:W-:Y:S02]  /*f3e0*/  ULEA.HI.X UR19, UR6, UR19, UR11, 0x2, UP0 ;  /* 0x0000001306137291 */ /* 0x000fe400080f140b */
[----:B------:R-:W-:-:S04]  /*f3f0*/  UIADD3 UR18, UP0, UR18, 0x4000, URZ ;  /* 0x0000400012127890 */ /* 0x000fc8000ff1e03f */
[----:B------:R-:W-:-:S12]  /*f400*/  UIADD3.X UR19, URZ, UR19, URZ, UP0, !UPT ;  /* 0x000000133f137290 */ /* 0x000fd800087fe43f */
.L_x_1298:
        /* <DEDUP_REMOVED lines=11> */
.L_x_1276:
[----:B------:R-:W2:Y:S04]  /*f4c0*/  LDG.E.STRONG.GPU R0, desc[UR38][R2.64] ;  /* 0x0000002602007981 */ /* 0x000ea8000c1ef900 */
[----:B--2---:R-:W-:Y:S01]  /*f4d0*/  CCTL.IVALL ;  /* 0x00000000ff00798f */ /* 0x004fe20002000000 */
[----:B------:R-:W-:Y:S05]  /*f4e0*/  YIELD ;  /* 0x0000000000007946 */ /* 0x000fea0003800000 */
[----:B------:R-:W-:-:S13]  /*f4f0*/  ISETP.NE.AND P1, PT, R0, UR22, PT ;  /* 0x0000001600007c0c */ /* 0x000fda000bf25270 */
[----:B------:R-:W-:Y:S05]  /*f500*/  @P1 BRA `(.L_x_1276) ;  /* 0xfffffffc00ec1947 */ /* 0x000fea000383ffff */
.L_x_1275:
[----:B------:R-:W-:Y:S05]  /*f510*/  BSYNC B0 ;  /* 0x0000000000007941 */ /* 0x000fea0003800000 */
.L_x_1274:
[----:B------:R-:W-:-:S03]  /*f520*/  UMOV UR16, 0xffffffff ;  /* 0xffffffff00107882 */ /* 0x000fc60000000000 */
[----:B------:R-:W-:Y:S05]  /*f530*/  BRA.DIV UR16, `(.L_x_1277) ;  /* 0x0000002e10f47947 */ /* 0x000fea000b800000 */
[----:B------:R-:W-:Y:S01]  /*f540*/  NOP ;  /* 0x0000000000007918 */ /* 0x000fe20000000000 */
.L_x_1344:
        /* <DEDUP_REMOVED lines=19> */
.L_x_1279:
[----:B------:R-:W-:Y:S05]  /*f680*/  BSYNC B0 ;  /* 0x0000000000007941 */ /* 0x000fea0003800000 */
.L_x_1278:
[----:B------:R-:W-:Y:S01]  /*f690*/  ULEA UR16, UR13, UR4, 0xd ;  /* 0x000000040d107291 */ /* 0x000fe2000f8e683f */
[----:B------:R-:W-:Y:S03]  /*f6a0*/  BAR.SYNC.DEFER_BLOCKING 0xe, 0xa0 ;  /* 0x0382800000007b1d */ /* 0x000fe60000010000 */
[----:B------:R-:W-:-:S03]  /*f6b0*/  UIMAD.WIDE UR16, UR16, 0x4, UR18 ;  /* 0x00000004101078a5 */ /* 0x000fc6000f8e0212 */
        /* <DEDUP_REMOVED lines=12> */
.L_x_1281:
[----:B------:R-:W-:Y:S05]  /*f780*/  BSYNC B0 ;  /* 0x0000000000007941 */ /* 0x000fea0003800000 */
.L_x_1280:
[----:B------:R-:W-:Y:S06]  /*f790*/  BAR.ARV 0xa, 0xa0 ;  /* 0x0282800000007b1d */ /* 0x000fec0000002000 */
[----:B------:R-:W-:Y:S04]  /*f7a0*/  BSSY B0, `(.L_x_1282) ;  /* 0x0000003000007945 */ /* 0x000fe80003800000 */
[----:B------:R-:W-:Y:S05]  /*f7b0*/  @!P0 BRA `(.L_x_1283) ;  /* 0x0000000000048947 */ /* 0x000fea0003800000 */
[----:B------:R-:W-:-:S04]  /*f7c0*/  DEPBAR.LE SB0, 0x0 ;  /* 0x000080000000791a */ /* 0x000fc80000000000 */
.L_x_1283:
[----:B------:R-:W-:Y:S05]  /*f7d0*/  BSYNC B0 ;  /* 0x0000000000007941 */ /* 0x000fea0003800000 */
.L_x_1282:
        /* <DEDUP_REMOVED lines=19> */
.L_x_1285:
[----:B------:R-:W-:Y:S05]  /*f910*/  BSYNC B0 ;  /* 0x0000000000007941 */ /* 0x000fea0003800000 */
.L_x_1284:
        /* <DEDUP_REMOVED lines=9> */
.L_x_1288:
[----:B------:R-:W2:Y:S04]  /*f9b0*/  LDG.E.STRONG.GPU R0, desc[UR38][R2.64] ;  /* 0x0000002602007981 */ /* 0x000ea8000c1ef900 */
[----:B--2---:R-:W-:Y:S01]  /*f9c0*/  CCTL.IVALL ;  /* 0x00000000ff00798f */ /* 0x004fe20002000000 */
[----:B------:R-:W-:Y:S05]  /*f9d0*/  YIELD ;  /* 0x0000000000007946 */ /* 0x000fea0003800000 */
[----:B------:R-:W-:-:S13]  /*f9e0*/  ISETP.NE.AND P1, PT, R0, UR22, PT ;  /* 0x0000001600007c0c */ /* 0x000fda000bf25270 */
[----:B------:R-:W-:Y:S05]  /*f9f0*/  @P1 BRA `(.L_x_1288) ;  /* 0xfffffffc00ec1947 */ /* 0x000fea000383ffff */
.L_x_1287:
[----:B------:R-:W-:Y:S05]  /*fa00*/  BSYNC B0 ;  /* 0x0000000000007941 */ /* 0x000fea0003800000 */
.L_x_1286:
[----:B------:R-:W-:-:S03]  /*fa10*/  UMOV UR14, 0xffffffff ;  /* 0xffffffff000e7882 */ /* 0x000fc60000000000 */
[----:B------:R-:W-:Y:S05]  /*fa20*/  BRA.DIV UR14, `(.L_x_1289) ;  /* 0x0000002a0ed47947 */ /* 0x000fea000b800000 */
[----:B------:R-:W-:Y:S01]  /*fa30*/  NOP ;  /* 0x0000000000007918 */ /* 0x000fe20000000000 */
.L_x_1347:
[----:B------:R-:W-:Y:S05]  /*fa40*/  WARPSYNC.ALL ;  /* 0x0000000000007948 */ /* 0x000fea0003800000 */
[----:B------:R-:W-:Y:S06]  /*fa50*/  BAR.SYNC.DEFER_BLOCKING 0xd, 0xa0 ;  /* 0x0342800000007b1d */ /* 0x000fec0000010000 */
[----:B------:R-:W-:Y:S04]  /*fa60*/  BSSY B0, `(.L_x_1290) ;  /* 0x000000d000007945 */ /* 0x000fe80003800000 */
[----:B------:R-:W-:Y:S05]  /*fa70*/  @!P0 BRA `(.L_x_1291) ;  /* 0x00000000002c8947 */ /* 0x000fea0003800000 */
[----:B------:R-:W1:Y:S01]  /*fa80*/  S2UR UR15, SR_CgaCtaId ;  /* 0x00000000000f79c3 */ /* 0x000e620000008800 */
[----:B------:R-:W-:Y:S01]  /*fa90*/  UMOV UR14, 0x400 ;  /* 0x00000400000e7882 */ /* 0x000fe20000000000 */
[----:B------:R-:W-:Y:S01]  /*faa0*/  UIADD3 UR20, UP0, UR16, 0x4000, URZ ;  /* 0x0000400010147890 */ /* 0x000fe2000ff1e03f */
[----:B------:R-:W-:Y:S01]  /*fab0*/  UMOV UR24, 0x0 ;  /* 0x0000000000187882 */ /* 0x000fe20000000000 */
[----:B------:R-:W-:Y:S02]  /*fac0*/  UMOV UR25, 0x14f00000 ;  /* 0x14f0000000197882 */ /* 0x000fe40000000000 */
[----:B------:R-:W-:Y:S02]  /*fad0*/  UIADD3.X UR21, URZ, UR17, URZ, UP0, !UPT ;  /* 0x000000113f157290 */ /* 0x000fe400087fe43f */
[----:B-1----:R-:W-:-:S03]  /*fae0*/  ULEA UR14, UR15, UR14, 0x18 ;  /* 0x0000000e0f0e7291 */ /* 0x002fc6000f8ec03f */
[----:B------:R-:W-:Y:S01]  /*faf0*/  UMOV UR15, 0x400 ;  /* 0x00000400000f7882 */ /* 0x000fe20000000000 */
[----:B------:R-:W-:-:S09]  /*fb00*/  UIADD3 UR14, UR14, 0x8000, URZ ;  /* 0x000080000e0e7890 */ /* 0x000fd2000fffe03f */
[----:B------:R1:W-:Y:S02]  /*fb10*/  UBLKRED.G.S.ADD.F32.RN [UR20], [UR14], UR15, desc[UR24] ;  /* 0x000018140e0073bb */ /* 0x0003e400080a140f */
[----:B-1----:R0:W-:Y:S02]  /*fb20*/  UTMACMDFLUSH ;  /* 0x00000000000079b7 */ /* 0x0021e40000000000 */
.L_x_1291:
[----:B------:R-:W-:Y:S05]  /*fb30*/  BSYNC B0 ;  /* 0x0000000000007941 */ /* 0x000fea0003800000 */
.L_x_1290:
        /* <DEDUP_REMOVED lines=12> */
[----:B------:R1:W-:Y:S01]  /*fc00*/  UBLKRED.G.S.ADD.F32.RN [UR20], [UR14], UR15, desc[UR24] ;  /* 0x000018140e0073bb */ /* 0x0003e200080a140f */
[----:B------:R0:W-:Y:S01]  /*fc10*/  UTMACMDFLUSH ;  /* 0x00000000000079b7 */ /* 0x0001e20000000000 */
[----:B-1----:R-:W-:-:S04]  /*fc20*/  DEPBAR.LE SB0, 0x1 ;  /* 0x000080400000791a */ /* 0x002fc80000000000 */
.L_x_1293:
[----:B------:R-:W-:Y:S05]  /*fc30*/  BSYNC B0 ;  /* 0x0000000000007941 */ /* 0x000fea0003800000 */
.L_x_1292:
[----:B------:R-:W-:Y:S06]  /*fc40*/  BAR.ARV 0xa, 0xa0 ;  /* 0x0282800000007b1d */ /* 0x000fec0000002000 */
[----:B------:R-:W-:Y:S04]  /*fc50*/  BSSY B0, `(.L_x_1294) ;  /* 0x0000003000007945 */ /* 0x000fe80003800000 */
[----:B------:R-:W-:Y:S05]  /*fc60*/  @!P0 BRA `(.L_x_1295) ;  /* 0x0000000000048947 */ /* 0x000fea0003800000 */
[----:B------:R-:W-:-:S04]  /*fc70*/  DEPBAR.LE SB0, 0x0 ;  /* 0x000080000000791a */ /* 0x000fc80000000000 */
.L_x_1295:
[----:B------:R-:W-:Y:S05]  /*fc80*/  BSYNC B0 ;  /* 0x0000000000007941 */ /* 0x000fea0003800000 */
.L_x_1294:
        /* <DEDUP_REMOVED lines=19> */
.L_x_1297:
[----:B------:R-:W-:Y:S05]  /*fdc0*/  BSYNC B0 ;  /* 0x0000000000007941 */ /* 0x000fea0003800000 */
.L_x_1296:
[----:B------:R-:W-:Y:S02]  /*fdd0*/  UIADD3 UR8, UR8, 0x2, URZ ;  /* 0x0000000208087890 */ /* 0x000fe4000fffe03f */
[----:B------:R-:W-:-:S04]  /*fde0*/  UIADD3 UR4, UR4, 0x4000, URZ ;  /* 0x0000400004047890 */ /* 0x000fc8000fffe03f */
[----:B------:R-:W-:-:S13]  /*fdf0*/  ISETP.LE.AND P1, PT, R9, UR8, PT ;  /* 0x0000000809007c0c */ /* 0x000fda000bf23270 */
[----:B------:R-:W-:Y:S05]  /*fe00*/  @!P1 BRA `(.L_x_1298) ;  /* 0xfffffff400809947 */ /* 0x000fea000383ffff */
.L_x_1259:
[----:B------:R-:W-:-:S06]  /*fe10*/  UISETP.GT.AND UP0, UPT, UR5, UR8, UPT ;  /* 0x000000080500728c */ /* 0x000fcc000bf04270 */
[----:B------:R-:W-:-:S13]  /*fe20*/  PLOP3.LUT P0, PT, PT, PT, UP0, 0x80, 0x0 ;  /* 0x000000000000781c */ /* 0x000fda0003f0f008 */
[----:B------:R-:W-:Y:S05]  /*fe30*/  @!P0 BRA `(.L_x_1189) ;  /* 0x0000002000e48947 */ /* 0x000fea0003800000 */
[----:B------:R-:W2:Y:S01]  /*fe40*/  S2R R0, SR_TID.X ;  /* 0x0000000000007919 */ /* 0x000ea20000002100 */
[----:B------:R-:W-:Y:S01]  /*fe50*/  UIADD3 UR4, UR5, -UR8, URZ ;  /* 0x8000000805047290 */ /* 0x000fe2000fffe03f */
[----:B------:R-:W-:Y:S01]  /*fe60*/  ULDC UR16, c[0x0][0x288] ;  /* 0x0000a20000107ab9 */ /* 0x000fe20000000800 */
[----:B------:R-:W-:Y:S02]  /*fe70*/  ULDC UR17, c[0x0][0x760] ;  /* 0x0001d80000117ab9 */ /* 0x000fe40000000800 */
[----:B------:R-:W-:Y:S02]  /*fe80*/  ULOP3.LUT UR4, UR4, 0x1, URZ, 0xc0, !UPT ;  /* 0x0000000104047892 */ /* 0x000fe4000f8ec03f */
[----:B------:R-:W-:Y:S02]  /*fe90*/  UIMAD UR18, UR16, UR17, URZ ;  /* 0x00000011101272a4 */ /* 0x000fe4000f8e023f */
[----:B------:R-:W-:-:S06]  /*fea0*/  UISETP.NE.U32.AND UP0, UPT, UR4, 0x1, UPT ;  /* 0x000000010400788c */ /* 0x000fcc000bf05070 */
[----:B------:R-:W-:Y:S02]  /*feb0*/  PLOP3.LUT P0, PT, PT, PT, UP0, 0x80, 0x0 ;  /* 0x000000000000781c */ /* 0x000fe40003f0f008 */
[----:B--2---:R-:W-:-:S11]  /*fec0*/  LOP3.LUT R0, R0, 0x1f, RZ, 0xc0, !PT ;  /* 0x0000001f00007812 */ /* 0x004fd600078ec0ff */
[----:B------:R-:W-:Y:S05]  /*fed0*/  @P0 BRA `(.L_x_1299) ;  /* 0x0000000000780947 */ /* 0x000fea0003800000 */
[----:B------:R-:W-:Y:S01]  /*fee0*/  UIMAD UR4, UR18, UR8, URZ ;  /* 0x00000008120472a4 */ /* 0x000fe2000f8e023f */
[----:B------:R-:W-:Y:S01]  /*fef0*/  ISETP.NE.AND P0, PT, R0, RZ, PT ;  /* 0x000000ff0000720c */ /* 0x000fe20003f05270 */
[----:B------:R-:W-:Y:S01]  /*ff00*/  ULDC.64 UR12, c[0x0][0x768] ;  /* 0x0001da00000c7ab9 */ /* 0x000fe20000000a00 */
[----:B------:R-:W-:Y:S01]  /*ff10*/  BSSY B0, `(.L_x_1300) ;  /* 0x0000019000007945 */ /* 0x000fe20003800000 */
[----:B------:R-:W-:-:S04]  /*ff20*/  UIADD3 UR6, UP0, UR4, UR9, URZ ;  /* 0x0000000904067290 */ /* 0x000fc8000ff1e03f */
[----:B------:R-:W-:Y:S02]  /*ff30*/  ULEA.HI.X.SX32 UR7, UR4, UR10, 0x1, UP0 ;  /* 0x0000000a04077291 */ /* 0x000fe400080f0e3f */
[----:B------:R-:W-:Y:S02]  /*ff40*/  ULEA UR11, UP0, UR6, UR12, 0x2 ;  /* 0x0000000c060b7291 */ /* 0x000fe4000f80103f */
[----:B------:R-:W-:Y:S02]  /*ff50*/  UIADD3 UR4, UR8, 0x1, URZ ;  /* 0x0000000108047890 */ /* 0x000fe4000fffe03f */
[----:B------:R-:W-:Y:S01]  /*ff60*/  ULEA.HI.X UR7, UR6, UR13, UR7, 0x2, UP0 ;  /* 0x0000000d06077291 */ /* 0x000fe200080f1407 */
[----:B------:R-:W-:Y:S01]  /*ff70*/  NOP ;  /* 0x0000000000007918 */ /* 0x000fe20000000000 */
[----:B------:R-:W-:Y:S10]  /*ff80*/  @P0 BRA `(.L_x_1301) ;  /* 0x0000000000440947 */ /* 0x000ff40003800000 */
        /* <DEDUP_REMOVED lines=9> */
[----:B-1----:R-:W1:Y:S01]  /*10020*/  S2R R2, SR_LANEID ;  /* 0x0000000000027919 */ /* 0x002e620000000000 */
[----:B------:R-:W-:Y:S01]  /*10030*/  VOTEU.ANY UR6, UPT, PT ;  /* 0x0000000000067886 */ /* 0x000fe200038e0100 */
[----:B------:R-:W-:Y:S01]  /*10040*/  IMAD.U32 R3, RZ, RZ, UR7 ;  /* 0x00000007ff037e24 */ /* 0x000fe2000f8e00ff */
[----:B------:R-:W-:-:S02]  /*10050*/  UFLO.U32 UR12, UR6 ;  /* 0x00000006000c72bd */ /* 0x000fc400080e0000 */
[----:B------:R-:W2:Y:S04]  /*10060*/  POPC R5, UR6 ;  /* 0x0000000600057d09 */ /* 0x000ea80008000000 */
[----:B-1----:R-:W-:Y:S01]  /*10070*/  ISETP.EQ.U32.AND P0, PT, R2, UR12, PT ;  /* 0x0000000c02007c0c */ /* 0x002fe2000bf02070 */
[----:B------:R-:W-:-:S12]  /*10080*/  IMAD.U32 R2, RZ, RZ, UR11 ;  /* 0x0000000bff027e24 */ /* 0x000fd8000f8e00ff */
[----:B--2---:R2:W-:Y:S02]  /*10090*/  @P0 REDG.E.ADD.S32.STRONG.GPU desc[UR38][R2.64], R5 ;  /* 0x000000050200098e */ /* 0x0045e4000c10e3a6 */
.L_x_1301:
[----:B------:R-:W-:Y:S05]  /*100a0*/  BSYNC B0 ;  /* 0x0000000000007941 */ /* 0x000fea0003800000 */
.L_x_1300:
[----:B------:R-:W-:Y:S05]  /*100b0*/  BRA `(.L_x_1302) ;  /* 0x0000000000047947 */ /* 0x000fea0003800000 */
.L_x_1299:
[----:B------:R-:W-:-:S05]  /*100c0*/  UMOV UR4, UR8 ;  /* 0x0000000800047c82 */ /* 0x000fca0008000000 */
.L_x_1302:
[----:B------:R-:W-:-:S04]  /*100d0*/  UIADD3 UR6, UR8, 0x1, URZ ;  /* 0x0000000108067890 */ /* 0x000fc8000fffe03f */
[----:B------:R-:W-:-:S06]  /*100e0*/  UISETP.NE.AND UP0, UPT, UR5, UR6, UPT ;  /* 0x000000060500728c */ /* 0x000fcc000bf05270 */
[----:B------:R-:W-:-:S13]  /*100f0*/  PLOP3.LUT P0, PT, PT, PT, UP0, 0x80, 0x0 ;  /* 0x000000000000781c */ /* 0x000fda0003f0f008 */
[----:B------:R-:W-:Y:S05]  /*10100*/  @!P0 BRA `(.L_x_1189) ;  /* 0x0000002000308947 */ /* 0x000fea0003800000 */
[----:B------:R-:W-:Y:S01]  /*10110*/  UIADD3 UR6, UR4, 0x1, URZ ;  /* 0x0000000104067890 */ /* 0x000fe2000fffe03f */
[----:B------:R-:W-:Y:S01]  /*10120*/  ISETP.NE.AND P1, PT, R0, RZ, PT ;  /* 0x000000ff0000720c */ /* 0x000fe20003f25270 */
[----:B------:R-:W-:Y:S02]  /*10130*/  UIMAD UR7, UR4, UR16, URZ ;  /* 0x00000010040772a4 */ /* 0x000fe4000f8e023f */
[----:B------:R-:W-:Y:S02]  /*10140*/  UIADD3 UR11, -UR5, UR4, URZ ;  /* 0x00000004050b7290 */ /* 0x000fe4000fffe13f */
[----:B------:R-:W-:Y:S02]  /*10150*/  UIMAD UR6, UR18, UR6, URZ ;  /* 0x00000006120672a4 */ /* 0x000fe4000f8e023f */
[----:B------:R-:W-:Y:S01]  /*10160*/  UIMAD UR7, UR7, UR17, URZ ;  /* 0x00000011070772a4 */ /* 0x000fe2000f8e023f */
[----:B------:R-:W-:-:S11]  /*10170*/  ULDC.64 UR20, c[0x0][0x768] ;  /* 0x0001da0000147ab9 */ /* 0x000fd60000000a00 */
.L_x_1307:
[----:B------:R-:W-:Y:S01]  /*10180*/  UIADD3 UR12, UP0, UR7, UR9, URZ ;  /* 0x00000009070c7290 */ /* 0x000fe2000ff1e03f */
[----:B------:R-:W-:-:S03]  /*10190*/  NOP ;  /* 0x0000000000007918 */ /* 0x000fc60000000000 */
[----:B------:R-:W-:Y:S01]  /*101a0*/  ULEA.HI.X.SX32 UR13, UR7, UR10, 0x1, UP0 ;  /* 0x0000000a070d7291 */ /* 0x000fe200080f0e3f */
[----:B------:R-:W-:Y:S01]  /*101b0*/  BSSY B0, `(.L_x_1303) ;  /* 0x0000015000007945 */ /* 0x000fe20003800000 */
[----:B------:R-:W-:-:S04]  /*101c0*/  ULEA UR15, UP0, UR12, UR20, 0x2 ;  /* 0x000000140c0f7291 */ /* 0x000fc8000f80103f */
[----:B------:R-:W-:Y:S01]  /*101d0*/  ULEA.HI.X UR13, UR12, UR21, UR13, 0x2, UP0 ;  /* 0x000000150c0d7291 */ /* 0x000fe200080f140d */
[----:B---34-:R-:W-:Y:S11]  /*101e0*/  @P1 BRA `(.L_x_1304) ;  /* 0x0000000000441947 */ /* 0x018ff60003800000 */
[----:B------:R-:W-:Y:S01]  /*101f0*/  @!PT LDS RZ, [RZ] ;  /* 0x00000000fffff984 */ /* 0x000fe20000000800 */
[----:B------:R-:W-:Y:S01]  /*10200*/  @!PT LDS RZ, [RZ] ;  /* 0x00000000fffff984 */ /* 0x000fe20000000800 */
[----:B------:R-:W-:Y:S01]  /*10210*/  @!PT LDS RZ, [RZ] ;  /* 0x00000000fffff984 */ /* 0x000fe20000000800 */
[----:B------:R-:W-:Y:S01]  /*10220*/  @!PT LDS RZ, [RZ] ;  /* 0x00000000fffff984 */ /* 0x000fe20000000800 */
[----:B------:R3:W-:Y:S06]  /*10230*/  MEMBAR.ALL.CTA ;  /* 0x0000000000007992 */ /* 0x0007ec0000008000 */
[----:B---3--:R-:W-:Y:S06]  /*10240*/  MEMBAR.ALL.GPU ;  /* 0x0000000000007992 */ /* 0x008fec000000a000 */
[----:B------:R-:W-:-:S00]  /*10250*/  ERRBAR ;  /* 0x00000000000079ab */ /* 0x000fc00000000000 */
[----:B------:R-:W-:Y:S06]  /*10260*/  CGAERRBAR ;  /* 0x00000000000075ab */ /* 0x000fec0000000000 */
[----:B012345:R-:W-:Y:S01]  /*10270*/  CCTL.IVALL ;  /* 0x00000000ff00798f */ /* 0x03ffe20002000000 */
[----:B------:R-:W3:Y:S01]  /*10280*/  S2R R0, SR_LANEID ;  /* 0x0000000000007919 */ /* 0x000ee20000000000 */
[----:B------:R-:W-:Y:S01]  /*10290*/  VOTEU.ANY UR12, UPT, PT ;  /* 0x00000000000c7886 */ /* 0x000fe200038e0100 */
[----:B-12---:R-:W-:Y:S01]  /*102a0*/  IMAD.U32 R2, RZ, RZ, UR15 ;  /* 0x0000000fff027e24 */ /* 0x006fe2000f8e00ff */
[----:B------:R-:W-:-:S02]  /*102b0*/  UFLO.U32 UR14, UR12 ;  /* 0x0000000c000e72bd */ /* 0x000fc400080e0000 */
[----:B------:R-:W1:Y:S01]  /*102c0*/  POPC R5, UR12 ;  /* 0x0000000c00057d09 */ /* 0x000e620008000000 */
[----:B------:R-:W-:-:S03]  /*102d0*/  IMAD.U32 R3, RZ, RZ, UR13 ;  /* 0x0000000dff037e24 */ /* 0x000fc6000f8e00ff */
[----:B---3--:R-:W-:-:S13]  /*102e0*/  ISETP.EQ.U32.AND P0, PT, R0, UR14, PT ;  /* 0x0000000e00007c0c */ /* 0x008fda000bf02070 */
[----:B-1----:R3:W-:Y:S02]  /*102f0*/  @P0 REDG.E.ADD.S32.STRONG.GPU desc[UR38][R2.64], R5 ;  /* 0x000000050200098e */ /* 0x0027e4000c10e3a6 */
.L_x_1304:
[----:B------:R-:W-:Y:S05]  /*10300*/  BSYNC B0 ;  /* 0x0000000000007941 */ /* 0x000fea0003800000 */
.L_x_1303:
[----:B------:R-:W-:Y:S01]  /*10310*/  UIADD3 UR12, UP0, UR6, UR9, URZ ;  /* 0x00000009060c7290 */ /* 0x000fe2000ff1e03f */
[----:B------:R-:W-:-:S03]  /*10320*/  NOP ;  /* 0x0000000000007918 */ /* 0x000fc60000000000 */
[----:B------:R-:W-:Y:S01]  /*10330*/  ULEA.HI.X.SX32 UR13, UR6, UR10, 0x1, UP0 ;  /* 0x0000000a060d7291 */ /* 0x000fe200080f0e3f */
[----:B------:R-:W-:Y:S01]  /*10340*/  BSSY B0, `(.L_x_1305) ;  /* 0x0000015000007945 */ /* 0x000fe20003800000 */
[----:B------:R-:W-:-:S04]  /*10350*/  ULEA UR15, UP0, UR12, UR20, 0x2 ;  /* 0x000000140c0f7291 */ /* 0x000fc8000f80103f */
[----:B------:R-:W-:Y:S01]  /*10360*/  ULEA.HI.X UR13, UR12, UR21, UR13, 0x2, UP0 ;  /* 0x000000150c0d7291 */ /* 0x000fe200080f140d */
[----:B------:R-:W-:Y:S11]  /*10370*/  @P1 BRA `(.L_x_1306) ;  /* 0x0000000000441947 */ /* 0x000ff60003800000 */
[----:B------:R-:W-:Y:S01]  /*10380*/  @!PT LDS RZ, [RZ] ;  /* 0x00000000fffff984 */ /* 0x000fe20000000800 */
[----:B------:R-:W-:Y:S01]  /*10390*/  @!PT LDS RZ, [RZ] ;  /* 0x00000000fffff984 */ /* 0x000fe20000000800 */
[----:B------:R-:W-:Y:S01]  /*103a0*/  @!PT LDS RZ, [RZ] ;  /* 0x00000000fffff984 */ /* 0x000fe20000000800 */
[----:B------:R-:W-:Y:S01]  /*103b0*/  @!PT LDS RZ, [RZ] ;  /* 0x00000000fffff984 */ /* 0x000fe20000000800 */
[----:B------:R4:W-:Y:S06]  /*103c0*/  MEMBAR.ALL.CTA ;  /* 0x0000000000007992 */ /* 0x0009ec0000008000 */
[----:B----4-:R-:W-:Y:S06]  /*103d0*/  MEMBAR.ALL.GPU ;  /* 0x0000000000007992 */ /* 0x010fec000000a000 */
[----:B------:R-:W-:-:S00]  /*103e0*/  ERRBAR ;  /* 0x00000000000079ab */ /* 0x000fc00000000000 */
[----:B------:R-:W-:Y:S06]  /*103f0*/  CGAERRBAR ;  /* 0x00000000000075ab */ /* 0x000fec0000000000 */
[----:B012345:R-:W-:Y:S01]  /*10400*/  CCTL.IVALL ;  /* 0x00000000ff00798f */ /* 0x03ffe20002000000 */
[----:B------:R-:W4:Y:S01]  /*10410*/  S2R R0, SR_LANEID ;  /* 0x0000000000007919 */ /* 0x000f220000000000 */
[----:B------:R-:W-:Y:S01]  /*10420*/  VOTEU.ANY UR12, UPT, PT ;  /* 0x00000000000c7886 */ /* 0x000fe200038e0100 */
[----:B-123--:R-:W-:Y:S01]  /*10430*/  IMAD.U32 R2, RZ, RZ, UR15 ;  /* 0x0000000fff027e24 */ /* 0x00efe2000f8e00ff */
[----:B------:R-:W-:-:S02]  /*10440*/  UFLO.U32 UR14, UR12 ;  /* 0x0000000c000e72bd */ /* 0x000fc400080e0000 */
[----:B------:R-:W1:Y:S01]  /*10450*/  POPC R5, UR12 ;  /* 0x0000000c00057d09 */ /* 0x000e620008000000 */
[----:B------:R-:W-:-:S03]  /*10460*/  IMAD.U32 R3, RZ, RZ, UR13 ;  /* 0x0000000dff037e24 */ /* 0x000fc6000f8e00ff */
[----:B----4-:R-:W-:-:S13]  /*10470*/  ISETP.EQ.U32.AND P0, PT, R0, UR14, PT ;  /* 0x0000000e00007c0c */ /* 0x010fda000bf02070 */
[----:B-1----:R4:W-:Y:S02]  /*10480*/  @P0 REDG.E.ADD.S32.STRONG.GPU desc[UR38][R2.64], R5 ;  /* 0x000000050200098e */ /* 0x0029e4000c10e3a6 */
.L_x_1306:
[----:B------:R-:W-:Y:S05]  /*10490*/  BSYNC B0 ;  /* 0x0000000000007941 */ /* 0x000fea0003800000 */
.L_x_1305:
[----:B------:R-:W-:Y:S02]  /*104a0*/  UIADD3 UR11, UR11, 0x2, URZ ;  /* 0x000000020b0b7890 */ /* 0x000fe4000fffe03f */
[----:B------:R-:W-:Y:S02]  /*104b0*/  ULEA UR6, UR18, UR6, 0x1 ;  /* 0x0000000612067291 */ /* 0x000fe4000f8e083f */
[----:B------:R-:W-:Y:S02]  /*104c0*/  ULEA UR7, UR18, UR7, 0x1 ;  /* 0x0000000712077291 */ /* 0x000fe4000f8e083f */
[----:B------:R-:W-:-:S13]  /*104d0*/  ISETP.NE.AND P0, PT, RZ, UR11, PT ;  /* 0x0000000bff007c0c */ /* 0x000fda000bf05270 */
[----:B------:R-:W-:Y:S05]  /*104e0*/  @!P0 BRA `(.L_x_1189) ;  /* 0x0000001c00388947 */ /* 0x000fea0003800000 */
[----:B------:R-:W-:Y:S05]  /*104f0*/  BRA `(.L_x_1307) ;  /* 0xfffffffc00207947 */ /* 0x000fea000383ffff */
.L_x_1256:
        /* <DEDUP_REMOVED lines=33> */
.L_x_1309:
        /* <DEDUP_REMOVED lines=42> */
.L_x_1348:
        /* <DEDUP_REMOVED lines=15> */
.L_x_1312:
        /* <DEDUP_REMOVED lines=75> */
.L_x_1323:
[----:B--234-:R-:W-:-:S04]  /*10f50*/  SHF.L.U32 R21, R11, 0x1f, RZ ;  /* 0x0000001f0b157819 */ /* 0x01cfc800000006ff */
[----:B------:R-:W1:Y:S02]  /*10f60*/  SYNCS.PHASECHK.TRANS64.TRYWAIT P1, [R16+URZ+0x30c40], R21 ;  /* 0x030c4015100075a7 */ /* 0x000e64000802017f */
[----:B-1----:R-:W-:Y:S05]  /*10f70*/  @!P1 BRA `(.L_x_1315) ;  /* 0x0000001400b09947 */ /* 0x002fea0003800000 */
.L_x_1349:
[----:B------:R-:W-:Y:S05]  /*10f80*/  @P0 BRA `(.L_x_1316) ;  /* 0x0000000000140947 */ /* 0x000fea0003800000 */
[----:B------:R-:W-:Y:S01]  /*10f90*/  ISETP.NE.AND P1, PT, R6, RZ, PT ;  /* 0x000000ff0600720c */ /* 0x000fe20003f25270 */
[----:B------:R-:W-:-:S04]  /*10fa0*/  IMAD.MOV.U32 R3, RZ, RZ, 0x4200 ;  /* 0x00004200ff037424 */ /* 0x000fc800078e00ff */
[----:B------:R2:W-:Y:S08]  /*10fb0*/  SYNCS.ARRIVE.TRANS64 RZ, [R16+URZ+0x30c30], R3 ;  /* 0x030c300310ff79a7 */ /* 0x0005f0000800003f */
[----:B------:R-:W-:Y:S05]  /*10fc0*/  @!P1 BRA `(.L_x_1316) ;  /* 0x0000000000049947 */ /* 0x000fea0003800000 */
[----:B------:R-:W-:Y:S01]  /*10fd0*/  BPT.TRAP 0x1 ;  /* 0x000000040000795c */ /* 0x000fe20000300000 */
.L_x_1316:
        /* <DEDUP_REMOVED lines=29> */
.L_x_1350:
[----:B------:R-:W-:Y:S05]  /*111b0*/  @P0 BRA `(.L_x_1318) ;  /* 0x0000000000140947 */ /* 0x000fea0003800000 */
[----:B------:R-:W-:Y:S01]  /*111c0*/  ISETP.NE.AND P1, PT, R6, RZ, PT ;  /* 0x000000ff0600720c */ /* 0x000fe20003f25270 */
[----:B------:R-:W-:-:S04]  /*111d0*/  IMAD.MOV.U32 R2, RZ, RZ, 0x4200 ;  /* 0x00004200ff027424 */ /* 0x000fc800078e00ff */
[----:B------:R3:W-:Y:S08]  /*111e0*/  SYNCS.ARRIVE.TRANS64 RZ, [R16+URZ+0x30c18], R2 ;  /* 0x030c180210ff79a7 */ /* 0x0007f0000800003f */
[----:B------:R-:W-:Y:S05]  /*111f0*/  @!P1 BRA `(.L_x_1318) ;  /* 0x0000000000049947 */ /* 0x000fea0003800000 */
[----:B------:R-:W-:Y:S01]  /*11200*/  BPT.TRAP 0x1 ;  /* 0x000000040000795c */ /* 0x000fe20000300000 */
.L_x_1318:
        /* <DEDUP_REMOVED lines=29> */
.L_x_1351:
[----:B------:R-:W-:Y:S05]  /*113e0*/  @P0 BRA `(.L_x_1320) ;  /* 0x0000000000140947 */ /* 0x000fea0003800000 */
[----:B------:R-:W-:Y:S01]  /*113f0*/  ISETP.NE.AND P1, PT, R6, RZ, PT ;  /* 0x000000ff0600720c */ /* 0x000fe20003f25270 */
[----:B-123--:R-:W-:-:S04]  /*11400*/  IMAD.MOV.U32 R21, RZ, RZ, 0x4200 ;  /* 0x00004200ff157424 */ /* 0x00efc800078e00ff */
[----:B------:R4:W-:Y:S08]  /*11410*/  SYNCS.ARRIVE.TRANS64 RZ, [R16+URZ+0x30c38], R21 ;  /* 0x030c381510ff79a7 */ /* 0x0009f0000800003f */
[----:B------:R-:W-:Y:S05]  /*11420*/  @!P1 BRA `(.L_x_1320) ;  /* 0x0000000000049947 */ /* 0x000fea0003800000 */
[----:B------:R-:W-:Y:S01]  /*11430*/  BPT.TRAP 0x1 ;  /* 0x000000040000795c */ /* 0x000fe20000300000 */
.L_x_1320:
        /* <DEDUP_REMOVED lines=24> */
.L_x_1353:
[----:B------:R-:W-:Y:S05]  /*115c0*/  @P0 BRA `(.L_x_1322) ;  /* 0x0000000000140947 */ /* 0x000fea0003800000 */
[----:B------:R-:W-:Y:S01]  /*115d0*/  ISETP.NE.AND P1, PT, R6, RZ, PT ;  /* 0x000000ff0600720c */ /* 0x000fe20003f25270 */
[----:B------:R-:W-:-:S04]  /*115e0*/  IMAD.MOV.U32 R5, RZ, RZ, 0x4200 ;  /* 0x00004200ff057424 */ /* 0x000fc800078e00ff */
[----:B------:R1:W-:Y:S08]  /*115f0*/  SYNCS.ARRIVE.TRANS64 RZ, [R16+URZ+0x30c10], R5 ;  /* 0x030c100510ff79a7 */ /* 0x0003f0000800003f */
[----:B------:R-:W-:Y:S05]  /*11600*/  @!P1 BRA `(.L_x_1322) ;  /* 0x0000000000049947 */ /* 0x000fea0003800000 */
[----:B------:R-:W-:Y:S01]  /*11610*/  BPT.TRAP 0x1 ;  /* 0x000000040000795c */ /* 0x000fe20000300000 */
.L_x_1322:
        /* <DEDUP_REMOVED lines=30> */
.L_x_1314:
[----:B------:R-:W2:Y:S02]  /*11800*/  LDL.LU R4, [R1+0x4] ;  /* 0x0000040001047983 */ /* 0x000ea40000300800 */
[----:B--2---:R-:W-:Y:S02]  /*11810*/  ISETP.NE.AND P1, PT, R4, RZ, PT ;  /* 0x000000ff0400720c */ /* 0x004fe40003f25270 */
[----:B------:R2:W5:Y:S11]  /*11820*/  LDL R4, [R1] ;  /* 0x0000000001047983 */ /* 0x0005760000100800 */
[----:B--2---:R-:W-:Y:S05]  /*11830*/  @!P1 BRA `(.L_x_1313) ;  /* 0x0000000400109947 */ /* 0x004fea0003800000 */
[----:B------:R-:W-:-:S04]  /*11840*/  SHF.L.U32 R13, R11, 0x1f, RZ ;  /* 0x0000001f0b0d7819 */ /* 0x000fc800000006ff */
[----:B------:R-:W1:Y:S02]  /*11850*/  SYNCS.PHASECHK.TRANS64.TRYWAIT P1, [R16+URZ+0x30c40], R13 ;  /* 0x030c400d100075a7 */ /* 0x000e64000802017f */
[----:B-1----:R-:W-:Y:S05]  /*11860*/  @!P1 BRA `(.L_x_1324) ;  /* 0x0000000c00c89947 */ /* 0x002fea0003800000 */
.L_x_1354:
[----:B------:R-:W-:Y:S05]  /*11870*/  @P0 BRA `(.L_x_1325) ;  /* 0x0000000000140947 */ /* 0x000fea0003800000 */
[----:B------:R-:W-:Y:S01]  /*11880*/  ISETP.NE.AND P1, PT, R6, RZ, PT ;  /* 0x000000ff0600720c */ /* 0x000fe20003f25270 */
[----:B------:R-:W-:-:S04]  /*11890*/  IMAD.MOV.U32 R5, RZ, RZ, 0x4200 ;  /* 0x00004200ff057424 */ /* 0x000fc800078e00ff */
[----:B------:R2:W-:Y:S08]  /*118a0*/  SYNCS.ARRIVE.TRANS64 RZ, [R16+URZ+0x30c30], R5 ;  /* 0x030c300510ff79a7 */ /* 0x0005f0000800003f */
[----:B------:R-:W-:Y:S05]  /*118b0*/  @!P1 BRA `(.L_x_1325) ;  /* 0x0000000000049947 */ /* 0x000fea0003800000 */
[----:B------:R-:W-:Y:S01]  /*118c0*/  BPT.TRAP 0x1 ;  /* 0x000000040000795c */ /* 0x000fe20000300000 */
.L_x_1325:
        /* <DEDUP_REMOVED lines=26> */
.L_x_1355:
[----:B------:R-:W-:Y:S05]  /*11a70*/  @P0 BRA `(.L_x_1327) ;  /* 0x0000000000140947 */ /* 0x000fea0003800000 */
[----:B------:R-:W-:Y:S01]  /*11a80*/  ISETP.NE.AND P0, PT, R6, RZ, PT ;  /* 0x000000ff0600720c */ /* 0x000fe20003f05270 */
[----:B------:R-:W-:-:S04]  /*11a90*/  IMAD.MOV.U32 R5, RZ, RZ, 0x4200 ;  /* 0x00004200ff057424 */ /* 0x000fc800078e00ff */
[----:B------:R2:W-:Y:S08]  /*11aa0*/  SYNCS.ARRIVE.TRANS64 RZ, [R16+URZ+0x30c18], R5 ;  /* 0x030c180510ff79a7 */ /* 0x0005f0000800003f */
[----:B------:R-:W-:Y:S05]  /*11ab0*/  @!P0 BRA `(.L_x_1327) ;  /* 0x0000000000048947 */ /* 0x000fea0003800000 */
[----:B------:R-:W-:Y:S01]  /*11ac0*/  BPT.TRAP 0x1 ;  /* 0x000000040000795c */ /* 0x000fe20000300000 */
.L_x_1327:
        /* <DEDUP_REMOVED lines=27> */
.L_x_1313:
[----:B------:R-:W2:Y:S01]  /*11c80*/  S2R R0, SR_TID.X ;  /* 0x0000000000007919 */ /* 0x000ea20000002100 */
[----:B------:R-:W-:Y:S01]  /*11c90*/  IMAD R3, R19, 0x8, R16 ;  /* 0x0000000813037824 */ /* 0x000fe200078e0210 */
[----:B--2---:R-:W-:Y:S02]  /*11ca0*/  LOP3.LUT R2, R0, 0x7f, RZ, 0xc0, !PT ;  /* 0x0000007f00027812 */ /* 0x004fe400078ec0ff */
[----:B------:R-:W-:Y:S02]  /*11cb0*/  SHF.L.U32 R0, R11, 0x1f, RZ ;  /* 0x0000001f0b007819 */ /* 0x000fe400000006ff */
[----:B------:R-:W-:Y:S02]  /*11cc0*/  ISETP.NE.AND P1, PT, R2, RZ, PT ;  /* 0x000000ff0200720c */ /* 0x000fe40003f25270 */
[----:B------:R-:W2:Y:S02]  /*11cd0*/  SYNCS.PHASECHK.TRANS64.TRYWAIT P0, [R3+URZ+0x30c40], R0 ;  /* 0x030c4000030075a7 */ /* 0x000ea4000800017f */
[----:B--2---:R-:W-:Y:S09]  /*11ce0*/  @!P0 BRA `(.L_x_1328) ;  /* 0x0000000800d08947 */ /* 0x004ff20003800000 */
.L_x_1356:
[----:B------:R-:W-:Y:S05]  /*11cf0*/  @P1 BRA `(.L_x_1329) ;  /* 0x0000000000181947 */ /* 0x000fea0003800000 */
[----:B------:R-:W1:Y:S01]  /*11d00*/  S2R R2, SR_TID.X ;  /* 0x0000000000027919 */ /* 0x000e620000002100 */
[----:B--2---:R-:W-:-:S04]  /*11d10*/  IMAD.MOV.U32 R0, RZ, RZ, 0x4200 ;  /* 0x00004200ff007424 */ /* 0x004fc800078e00ff */
[----:B------:R2:W-:Y:S01]  /*11d20*/  SYNCS.ARRIVE.TRANS64 RZ, [R3+URZ+0x30c30], R0 ;  /* 0x030c300003ff79a7 */ /* 0x0005e2000800003f */
[----:B-1----:R-:W-:-:S13]  /*11d30*/  LOP3.LUT P0, RZ, R2, 0x1f, RZ, 0xc0, !PT ;  /* 0x0000001f02ff7812 */ /* 0x002fda000780c0ff */
[----:B--2---:R-:W-:Y:S05]  /*11d40*/  @!P0 BRA `(.L_x_1329) ;  /* 0x0000000000048947 */ /* 0x004fea0003800000 */
[----:B------:R-:W-:Y:S01]  /*11d50*/  BPT.TRAP 0x1 ;  /* 0x000000040000795c */ /* 0x000fe20000300000 */
.L_x_1329:
        /* <DEDUP_REMOVED lines=33> */
.L_x_1310:
[----:B------:R-:W-:Y:S05]  /*11f70*/  BSYNC B0 ;  /* 0x0000000000007941 */ /* 0x000fea0003800000 */
.L_x_1308:
[----:B------:R-:W-:-:S03]  /*11f80*/  UMOV UR8, 0xffffffff ;  /* 0xffffffff00087882 */ /* 0x000fc60000000000 */
[----:B------:R-:W-:Y:S05]  /*11f90*/  BRA.DIV UR8, `(.L_x_1330) ;  /* 0x0000000a08387947 */ /* 0x000fea000b800000 */
[----:B------:R-:W-:-:S13]  /*11fa0*/  ELECT P6, URZ, PT ;  /* 0x00000000003f782f */ /* 0x000fda00038c0000 */
.L_x_1359:
[----:B------:R-:W-:Y:S05]  /*11fb0*/  @!P6 BRA `(.L_x_1189) ;  /* 0x000000000084e947 */ /* 0x000fea0003800000 */
[----:B------:R-:W-:-:S06]  /*11fc0*/  ULOP3.LUT UR8, UR36, 0x2, URZ, 0xfc, !UPT ;  /* 0x0000000224087892 */ /* 0x000fcc000f8efc3f */
[----:B------:R-:W-:-:S05]  /*11fd0*/  IMAD.U32 R0, RZ, RZ, UR8 ;  /* 0x00000008ff007e24 */ /* 0x000fca000f8e00ff */
[----:B------:R-:W-:-:S13]  /*11fe0*/  ISETP.NE.AND P2, PT, R0, 0x3, PT ;  /* 0x000000030000780c */ /* 0x000fda0003f45270 */
[----:B------:R-:W-:Y:S05]  /*11ff0*/  @!P2 BRA `(.L_x_1331) ;  /* 0x000000000004a947 */ /* 0x000fea0003800000 */
[----:B------:R-:W-:Y:S01]  /*12000*/  BPT.TRAP 0x1 ;  /* 0x000000040000795c */ /* 0x000fe20000300000 */
.L_x_1331:
        /* <DEDUP_REMOVED lines=15> */
.L_x_1360:
[----:B------:R-:W2:Y:S02]  /*12100*/  SYNCS.PHASECHK.TRANS64.TRYWAIT P0, [R3+URZ], R0 ;  /* 0x00000000030075a7 */ /* 0x000ea4000800017f */
[----:B--2---:R-:W-:Y:S05]  /*12110*/  @!P0 BRA `(.L_x_1333) ;  /* 0x00000008000c8947 */ /* 0x004fea0003800000 */
.L_x_1361:
[----:B------:R-:W-:Y:S05]  /*12120*/  @!P2 BRA `(.L_x_1334) ;  /* 0x000000000004a947 */ /* 0x000fea0003800000 */
[----:B------:R-:W-:Y:S01]  /*12130*/  BPT.TRAP 0x1 ;  /* 0x000000040000795c */ /* 0x000fe20000300000 */
.L_x_1334:
[----:B--2---:R-:W-:-:S04]  /*12140*/  VIADD R3, R7, 0x30c40 ;  /* 0x00030c4007037836 */ /* 0x004fc80000000000 */
[----:B------:R-:W-:-:S04]  /*12150*/  IMAD R2, R2, 0x8, R3 ;  /* 0x0000000802027824 */ /* 0x000fc800078e0203 */
[----:B------:R-:W2:Y:S02]  /*12160*/  SYNCS.PHASECHK.TRANS64.TRYWAIT P0, [R2+URZ], R5 ;  /* 0x00000005020075a7 */ /* 0x000ea4000800017f */
[----:B--2---:R-:W-:Y:S05]  /*12170*/  @!P0 BRA `(.L_x_1335) ;  /* 0x0000000800088947 */ /* 0x004fea0003800000 */
.L_x_1362:
[----:B------:R-:W-:-:S07]  /*12180*/  IMAD R3, R4, 0x8, R3 ;  /* 0x0000000804037824 */ /* 0x000fce00078e0203 */
.L_x_1336:
[----:B---3--:R3:W4:Y:S02]  /*12190*/  SYNCS.PHASECHK.TRANS64.TRYWAIT P0, [R3+URZ], R0 ;  /* 0x00000000030075a7 */ /* 0x008724000800017f */
[----:B----4-:R-:W-:Y:S05]  /*121a0*/  @!P0 NANOSLEEP.SYNCS 0x989680 ;  /* 0x009896800000895d */ /* 0x010fea0003900000 */
[----:B------:R-:W4:Y:S02]  /*121b0*/  @!P0 SYNCS.PHASECHK.TRANS64 P0, [R3+URZ], R0 ;  /* 0x00000000030085a7 */ /* 0x000f24000800007f */
[----:B----4-:R-:W-:Y:S05]  /*121c0*/  @!P0 BRA `(.L_x_1336) ;  /* 0xfffffffc00f08947 */ /* 0x010fea000383ffff */
.L_x_1189:
[----:B------:R-:W-:Y:S05]  /*121d0*/  BSYNC B6 ;  /* 0x0000000000067941 */ /* 0x000fea0003800000 */
.L_x_1186:
[----:B------:R-:W-:Y:S05]  /*121e0*/  EXIT ;  /* 0x000000000000794d */ /* 0x000fea0003800000 */
.L_x_1196:
[----:B------:R-:W-:Y:S02]  /*121f0*/  IMAD.MOV.U32 R13, RZ, RZ, R10 ;  /* 0x000000ffff0d7224 */ /* 0x000fe400078e000a */
[----:B------:R-:W-:Y:S02]  /*12200*/  IMAD.MOV.U32 R12, RZ, RZ, RZ ;  /* 0x000000ffff0c7224 */ /* 0x000fe400078e00ff */
[----:B------:R-:W-:Y:S02]  /*12210*/  IMAD.MOV.U32 R11, RZ, RZ, 0x1f ;  /* 0x0000001fff0b7424 */ /* 0x000fe400078e00ff */
[----:B------:R-:W-:-:S07]  /*12220*/  IMAD.MOV.U32 R15, RZ, RZ, -0x1 ;  /* 0xffffffffff0f7424 */ /* 0x000fce00078e00ff */
[----:B------:R-:W-:Y:S05]  /*12230*/  WARPSYNC.COLLECTIVE R15, `(.L_x_1337) ;  /* 0x000000000f087348 */ /* 0x000fea0003c00000 */
[----:B------:R1:W2:Y:S02]  /*12240*/  SHFL.IDX P6, R14, R13, R12, R11 ;  /* 0x0000000c0d0e7389 */ /* 0x0002a400000c000b */
[----:B-12---:R-:W-:Y:S01]  /*12250*/  ENDCOLLECTIVE ;  /* 0x000000000000791b */ /* 0x006fe20003800000 */
.L_x_1337:
[----:B------:R-:W-:Y:S05]  /*12260*/  BRA `(.L_x_1338) ;  /* 0xfffffeec00587947 */ /* 0x000fea000383ffff */
.L_x_1198:
[----:B--2---:R2:W3:Y:S02]  /*12270*/  SYNCS.PHASECHK.TRANS64.TRYWAIT P0, [R222+URZ+0x30c00], R11 ;  /* 0x030c000bde0075a7 */ /* 0x0044e4000800017f */
[----:B---3--:R-:W-:Y:S05]  /*12280*/  @!P0 NANOSLEEP.SYNCS 0x989680 ;  /* 0x009896800000895d */ /* 0x008fea0003900000 */
[----:B------:R-:W3:Y:S02]  /*12290*/  @!P0 SYNCS.PHASECHK.TRANS64 P0, [R222+URZ+0x30c00], R11 ;  /* 0x030c000bde0085a7 */ /* 0x000ee4000800007f */
[----:B---3--:R-:W-:Y:S05]  /*122a0*/  @!P0 BRA `(.L_x_1198) ;  /* 0xfffffffc00f08947 */ /* 0x008fea000383ffff */
[----:B------:R-:W-:Y:S05]  /*122b0*/  BRA `(.L_x_1197) ;  /* 0xfffffeec00a07947 */ /* 0x000fea000383ffff */
.L_x_1203:
[----:B--2---:R2:W3:Y:S02]  /*122c0*/  SYNCS.PHASECHK.TRANS64.TRYWAIT P0, [R8+URZ+0x30c10], R21 ;  /* 0x030c1015080075a7 */ /* 0x0044e4000800017f */
[----:B---3--:R-:W-:Y:S05]  /*122d0*/  @!P0 NANOSLEEP.SYNCS 0x989680 ;  /* 0x009896800000895d */ /* 0x008fea0003900000 */
[----:B------:R-:W3:Y:S02]  /*122e0*/  @!P0 SYNCS.PHASECHK.TRANS64 P0, [R8+URZ+0x30c10], R21 ;  /* 0x030c1015080085a7 */ /* 0x000ee4000800007f */
[----:B---3--:R-:W-:Y:S05]  /*122f0*/  @!P0 BRA `(.L_x_1203) ;  /* 0xfffffffc00f08947 */ /* 0x008fea000383ffff */
[----:B------:R-:W-:Y:S05]  /*12300*/  BRA `(.L_x_1202) ;  /* 0xfffffef400d47947 */ /* 0x000fea000383ffff */
.L_x_1207:
[----:B------:R1:W1:Y:S02]  /*12310*/  SYNCS.PHASECHK.TRANS64.TRYWAIT P0, [R8+URZ+0x30c30], R21 ;  /* 0x030c3015080075a7 */ /* 0x000264000800017f */
[----:B-1----:R-:W-:Y:S05]  /*12320*/  @!P0 NANOSLEEP.SYNCS 0x989680 ;  /* 0x009896800000895d */ /* 0x002fea0003900000 */
[----:B------:R-:W1:Y:S02]  /*12330*/  @!P0 SYNCS.PHASECHK.TRANS64 P0, [R8+URZ+0x30c30], R21 ;  /* 0x030c3015080085a7 */ /* 0x000e64000800007f */
[----:B-1----:R-:W-:Y:S05]  /*12340*/  @!P0 BRA `(.L_x_1207) ;  /* 0xfffffffc00f08947 */ /* 0x002fea000383ffff */
[----:B------:R-:W-:Y:S05]  /*12350*/  BRA `(.L_x_1206) ;  /* 0xfffffef800d87947 */ /* 0x000fea000383ffff */
.L_x_1215:
[----:B--2---:R2:W3:Y:S02]  /*12360*/  SYNCS.PHASECHK.TRANS64.TRYWAIT P1, [R6+URZ+0x30c10], R11 ;  /* 0x030c100b060075a7 */ /* 0x0044e4000802017f */
[----:B---3--:R-:W-:Y:S05]  /*12370*/  @!P1 NANOSLEEP.SYNCS 0x989680 ;  /* 0x009896800000995d */ /* 0x008fea0003900000 */
[----:B------:R-:W3:Y:S02]  /*12380*/  @!P1 SYNCS.PHASECHK.TRANS64 P1, [R6+URZ+0x30c10], R11 ;  /* 0x030c100b060095a7 */ /* 0x000ee4000802007f */
[----:B---3--:R-:W-:Y:S05]  /*12390*/  @!P1 BRA `(.L_x_1215) ;  /* 0xfffffffc00f09947 */ /* 0x008fea000383ffff */
[----:B------:R-:W-:Y:S05]  /*123a0*/  BRA `(.L_x_1214) ;  /* 0xffffff3800447947 */ /* 0x000fea000383ffff */
.L_x_1219:
[----:B------:R1:W1:Y:S02]  /*123b0*/  SYNCS.PHASECHK.TRANS64.TRYWAIT P1, [R6+URZ+0x30c30], R11 ;  /* 0x030c300b060075a7 */ /* 0x000264000802017f */
[----:B-1----:R-:W-:Y:S05]  /*123c0*/  @!P1 NANOSLEEP.SYNCS 0x989680 ;  /* 0x009896800000995d */ /* 0x002fea0003900000 */
[----:B------:R-:W1:Y:S02]  /*123d0*/  @!P1 SYNCS.PHASECHK.TRANS64 P1, [R6+URZ+0x30c30], R11 ;  /* 0x030c300b060095a7 */ /* 0x000e64000802007f */
[----:B-1----:R-:W-:Y:S05]  /*123e0*/  @!P1 BRA `(.L_x_1219) ;  /* 0xfffffffc00f09947 */ /* 0x002fea000383ffff */
[----:B------:R-:W-:Y:S05]  /*123f0*/  BRA `(.L_x_1218) ;  /* 0xffffff3c00547947 */ /* 0x000fea000383ffff */
.L_x_1227:
[----:B--2---:R2:W3:Y:S02]  /*12400*/  SYNCS.PHASECHK.TRANS64.TRYWAIT P0, [R7+URZ+0x30c10], R18 ;  /* 0x030c1012070075a7 */ /* 0x0044e4000800017f */
[----:B---3--:R-:W-:Y:S05]  /*12410*/  @!P0 NANOSLEEP.SYNCS 0x989680 ;  /* 0x009896800000895d */ /* 0x008fea0003900000 */
[----:B------:R-:W3:Y:S02]  /*12420*/  @!P0 SYNCS.PHASECHK.TRANS64 P0, [R7+URZ+0x30c10], R18 ;  /* 0x030c1012070085a7 */ /* 0x000ee4000800007f */
[----:B---3--:R-:W-:Y:S05]  /*12430*/  @!P0 BRA `(.L_x_1227) ;  /* 0xfffffffc00f08947 */ /* 0x008fea000383ffff */
[----:B------:R-:W-:Y:S05]  /*12440*/  BRA `(.L_x_1226) ;  /* 0xffffff7000887947 */ /* 0x000fea000383ffff */
.L_x_1231:
[----:B------:R1:W1:Y:S02]  /*12450*/  SYNCS.PHASECHK.TRANS64.TRYWAIT P0, [R7+URZ+0x30c30], R18 ;  /* 0x030c3012070075a7 */ /* 0x000264000800017f */
[----:B-1----:R-:W-:Y:S05]  /*12460*/  @!P0 NANOSLEEP.SYNCS 0x989680 ;  /* 0x009896800000895d */ /* 0x002fea0003900000 */
[----:B------:R-:W1:Y:S02]  /*12470*/  @!P0 SYNCS.PHASECHK.TRANS64 P0, [R7+URZ+0x30c30], R18 ;  /* 0x030c3012070085a7 */ /* 0x000e64000800007f */
[----:B-1----:R-:W-:Y:S05]  /*12480*/  @!P0 BRA `(.L_x_1231) ;  /* 0xfffffffc00f08947 */ /* 0x002fea000383ffff */
[----:B------:R-:W-:Y:S05]  /*12490*/  BRA `(.L_x_1230) ;  /* 0xffffff74009c7947 */ /* 0x000fea000383ffff */
.L_x_1264:
[----:B------:R-:W-:Y:S01]  /*124a0*/  BSSY B0, `(.L_x_1339) ;  /* 0x0000005000007945 */ /* 0x000fe20003800000 */
[----:B------:R-:W-:-:S07]  /*124b0*/  IMAD.MOV.U32 R15, RZ, RZ, -0x1 ;  /* 0xffffffffff0f7424 */ /* 0x000fce00078e00ff */
[----:B------:R-:W-:Y:S05]  /*124c0*/  WARPSYNC.COLLECTIVE R15, `(.L_x_1340) ;  /* 0x000000000f087348 */ /* 0x000fea0003c00000 */
[----:B------:R-:W-:Y:S01]  /*124d0*/  NOP ;  /* 0x0000000000007918 */ /* 0x000fe20000000000 */
[----:B------:R-:W-:Y:S01]  /*124e0*/  ENDCOLLECTIVE ;  /* 0x000000000000791b */ /* 0x000fe20003800000 */
.L_x_1340:
[----:B------:R-:W-:Y:S05]  /*124f0*/  BSYNC B0 ;  /* 0x0000000000007941 */ /* 0x000fea0003800000 */
.L_x_1339:
[----:B------:R-:W-:Y:S05]  /*12500*/  BRA `(.L_x_1341) ;  /* 0xffffffc800747947 */ /* 0x000fea000383ffff */
.L_x_1277:
[----:B------:R-:W-:Y:S01]  /*12510*/  BSSY B0, `(.L_x_1342) ;  /* 0x0000005000007945 */ /* 0x000fe20003800000 */
[----:B------:R-:W-:-:S07]  /*12520*/  IMAD.MOV.U32 R15, RZ, RZ, -0x1 ;  /* 0xffffffffff0f7424 */ /* 0x000fce00078e00ff */
[----:B------:R-:W-:Y:S05]  /*12530*/  WARPSYNC.COLLECTIVE R15, `(.L_x_1343) ;  /* 0x000000000f087348 */ /* 0x000fea0003c00000 */
[----:B------:R-:W-:Y:S01]  /*12540*/  NOP ;  /* 0x0000000000007918 */ /* 0x000fe20000000000 */
[----:B------:R-:W-:Y:S01]  /*12550*/  ENDCOLLECTIVE ;  /* 0x000000000000791b */ /* 0x000fe20003800000 */
.L_x_1343:
[----:B------:R-:W-:Y:S05]  /*12560*/  BSYNC B0 ;  /* 0x0000000000007941 */ /* 0x000fea0003800000 */
.L_x_1342:
[----:B------:R-:W-:Y:S05]  /*12570*/  BRA `(.L_x_1344) ;  /* 0xffffffcc00f47947 */ /* 0x000fea000383ffff */
.L_x_1289:
[----:B------:R-:W-:Y:S01]  /*12580*/  BSSY B0, `(.L_x_1345) ;  /* 0x0000005000007945 */ /* 0x000fe20003800000 */
[----:B------:R-:W-:-:S07]  /*12590*/  IMAD.MOV.U32 R15, RZ, RZ, -0x1 ;  /* 0xffffffffff0f7424 */ /* 0x000fce00078e00ff */
[----:B------:R-:W-:Y:S05]  /*125a0*/  WARPSYNC.COLLECTIVE R15, `(.L_x_1346) ;  /* 0x000000000f087348 */ /* 0x000fea0003c00000 */
[----:B------:R-:W-:Y:S01]  /*125b0*/  NOP ;  /* 0x0000000000007918 */ /* 0x000fe20000000000 */
[----:B------:R-:W-:Y:S01]  /*125c0*/  ENDCOLLECTIVE ;  /* 0x000000000000791b */ /* 0x000fe20003800000 */
.L_x_1346:
[----:B------:R-:W-:Y:S05]  /*125d0*/  BSYNC B0 ;  /* 0x0000000000007941 */ /* 0x000fea0003800000 */
.L_x_1345:
[----:B------:R-:W-:Y:S05]  /*125e0*/  BRA `(.L_x_1347) ;  /* 0xffffffd400147947 */ /* 0x000fea000383ffff */
.L_x_1311:
[----:B-1----:R1:W2:Y:S02]  /*125f0*/  SYNCS.PHASECHK.TRANS64.TRYWAIT P0, [R16+URZ+0x30c20], R3 ;  /* 0x030c2003100075a7 */ /* 0x0022a4000800017f */
[----:B--2---:R-:W-:Y:S05]  /*12600*/  @!P0 NANOSLEEP.SYNCS 0x989680 ;  /* 0x009896800000895d */ /* 0x004fea0003900000 */
[----:B------:R-:W2:Y:S02]  /*12610*/  @!P0 SYNCS.PHASECHK.TRANS64 P0, [R16+URZ+0x30c20], R3 ;  /* 0x030c2003100085a7 */ /* 0x000ea4000800007f */
[----:B--2---:R-:W-:Y:S05]  /*12620*/  @!P0 BRA `(.L_x_1311) ;  /* 0xfffffffc00f08947 */ /* 0x004fea000383ffff */
[----:B------:R-:W-:Y:S05]  /*12630*/  BRA `(.L_x_1348) ;  /* 0xffffffe000dc7947 */ /* 0x000fea000383ffff */
.L_x_1315:
[----:B-1----:R1:W2:Y:S02]  /*12640*/  SYNCS.PHASECHK.TRANS64.TRYWAIT P1, [R16+URZ+0x30c40], R21 ;  /* 0x030c4015100075a7 */ /* 0x0022a4000802017f */
[----:B--2---:R-:W-:Y:S05]  /*12650*/  @!P1 NANOSLEEP.SYNCS 0x989680 ;  /* 0x009896800000995d */ /* 0x004fea0003900000 */
[----:B------:R-:W2:Y:S02]  /*12660*/  @!P1 SYNCS.PHASECHK.TRANS64 P1, [R16+URZ+0x30c40], R21 ;  /* 0x030c4015100095a7 */ /* 0x000ea4000802007f */
[----:B--2---:R-:W-:Y:S05]  /*12670*/  @!P1 BRA `(.L_x_1315) ;  /* 0xfffffffc00f09947 */ /* 0x004fea000383ffff */
[----:B------:R-:W-:Y:S05]  /*12680*/  BRA `(.L_x_1349) ;  /* 0xffffffe8003c7947 */ /* 0x000fea000383ffff */
.L_x_1317:
[----:B--2---:R2:W3:Y:S02]  /*12690*/  SYNCS.PHASECHK.TRANS64.TRYWAIT P1, [R16+URZ+0x30c28], R21 ;  /* 0x030c2815100075a7 */ /* 0x0044e4000802017f */
[----:B---3--:R-:W-:Y:S05]  /*126a0*/  @!P1 NANOSLEEP.SYNCS 0x989680 ;  /* 0x009896800000995d */ /* 0x008fea0003900000 */
[----:B------:R-:W3:Y:S02]  /*126b0*/  @!P1 SYNCS.PHASECHK.TRANS64 P1, [R16+URZ+0x30c28], R21 ;  /* 0x030c2815100095a7 */ /* 0x000ee4000802007f */
[----:B---3--:R-:W-:Y:S05]  /*126c0*/  @!P1 BRA `(.L_x_1317) ;  /* 0xfffffffc00f09947 */ /* 0x008fea000383ffff */
[----:B------:R-:W-:Y:S05]  /*126d0*/  BRA `(.L_x_1350) ;  /* 0xffffffe800b47947 */ /* 0x000fea000383ffff */
.L_x_1319:
[----:B---3--:R3:W4:Y:S02]  /*126e0*/  SYNCS.PHASECHK.TRANS64.TRYWAIT P1, [R16+URZ+0x30c48], R21 ;  /* 0x030c4815100075a7 */ /* 0x008724000802017f */
[----:B----4-:R-:W-:Y:S05]  /*126f0*/  @!P1 NANOSLEEP.SYNCS 0x989680 ;  /* 0x009896800000995d */ /* 0x010fea0003900000 */
[----:B------:R-:W4:Y:S02]  /*12700*/  @!P1 SYNCS.PHASECHK.TRANS64 P1, [R16+URZ+0x30c48], R21 ;  /* 0x030c4815100095a7 */ /* 0x000f24000802007f */
[----:B----4-:R-:W-:Y:S05]  /*12710*/  @!P1 BRA `(.L_x_1319) ;  /* 0xfffffffc00f09947 */ /* 0x010fea000383ffff */
[----:B------:R-:W-:Y:S05]  /*12720*/  BRA `(.L_x_1351) ;  /* 0xffffffec002c7947 */ /* 0x000fea000383ffff */
.L_x_1321:
[----:B------:R-:W-:-:S07]  /*12730*/  SHF.L.U32 R5, R11, 0x1f, RZ ;  /* 0x0000001f0b057819 */ /* 0x000fce00000006ff */
.L_x_1352:
[----:B------:R1:W1:Y:S02]  /*12740*/  SYNCS.PHASECHK.TRANS64.TRYWAIT P1, [R16+URZ+0x30c20], R5 ;  /* 0x030c2005100075a7 */ /* 0x000264000802017f */
[----:B-1----:R-:W-:Y:S05]  /*12750*/  @!P1 NANOSLEEP.SYNCS 0x989680 ;  /* 0x009896800000995d */ /* 0x002fea0003900000 */
[----:B------:R-:W1:Y:S02]  /*12760*/  @!P1 SYNCS.PHASECHK.TRANS64 P1, [R16+URZ+0x30c20], R5 ;  /* 0x030c2005100095a7 */ /* 0x000e64000802007f */
[----:B-1----:R-:W-:Y:S05]  /*12770*/  @!P1 BRA `(.L_x_1352) ;  /* 0xfffffffc00f09947 */ /* 0x002fea000383ffff */
[----:B------:R-:W-:Y:S05]  /*12780*/  BRA `(.L_x_1353) ;  /* 0xffffffec008c7947 */ /* 0x000fea000383ffff */
.L_x_1324:
[----:B-1----:R1:W2:Y:S02]  /*12790*/  SYNCS.PHASECHK.TRANS64.TRYWAIT P1, [R16+URZ+0x30c40], R13 ;  /* 0x030c400d100075a7 */ /* 0x0022a4000802017f */
[----:B--2---:R-:W-:Y:S05]  /*127a0*/  @!P1 NANOSLEEP.SYNCS 0x989680 ;  /* 0x009896800000995d */ /* 0x004fea0003900000 */
[----:B------:R-:W2:Y:S02]  /*127b0*/  @!P1 SYNCS.PHASECHK.TRANS64 P1, [R16+URZ+0x30c40], R13 ;  /* 0x030c400d100095a7 */ /* 0x000ea4000802007f */
[----:B--2---:R-:W-:Y:S05]  /*127c0*/  @!P1 BRA `(.L_x_1324) ;  /* 0xfffffffc00f09947 */ /* 0x004fea000383ffff */
[----:B------:R-:W-:Y:S05]  /*127d0*/  BRA `(.L_x_1354) ;  /* 0xfffffff000247947 */ /* 0x000fea000383ffff */
.L_x_1326:
[----:B-1----:R1:W2:Y:S02]  /*127e0*/  SYNCS.PHASECHK.TRANS64.TRYWAIT P1, [R16+URZ+0x30c28], R13 ;  /* 0x030c280d100075a7 */ /* 0x0022a4000802017f */
[----:B--2---:R-:W-:Y:S05]  /*127f0*/  @!P1 NANOSLEEP.SYNCS 0x989680 ;  /* 0x009896800000995d */ /* 0x004fea0003900000 */
[----:B------:R-:W2:Y:S02]  /*12800*/  @!P1 SYNCS.PHASECHK.TRANS64 P1, [R16+URZ+0x30c28], R13 ;  /* 0x030c280d100095a7 */ /* 0x000ea4000802007f */
[----:B--2---:R-:W-:Y:S05]  /*12810*/  @!P1 BRA `(.L_x_1326) ;  /* 0xfffffffc00f09947 */ /* 0x004fea000383ffff */
[----:B------:R-:W-:Y:S05]  /*12820*/  BRA `(.L_x_1355) ;  /* 0xfffffff000907947 */ /* 0x000fea000383ffff */
.L_x_1328:
[----:B--2---:R2:W1:Y:S02]  /*12830*/  SYNCS.PHASECHK.TRANS64.TRYWAIT P0, [R3+URZ+0x30c40], R0 ;  /* 0x030c4000030075a7 */ /* 0x004464000800017f */
[----:B-1----:R-:W-:Y:S05]  /*12840*/  @!P0 NANOSLEEP.SYNCS 0x989680 ;  /* 0x009896800000895d */ /* 0x002fea0003900000 */
[----:B------:R-:W1:Y:S02]  /*12850*/  @!P0 SYNCS.PHASECHK.TRANS64 P0, [R3+URZ+0x30c40], R0 ;  /* 0x030c4000030085a7 */ /* 0x000e64000800007f */
[----:B-1----:R-:W-:Y:S05]  /*12860*/  @!P0 BRA `(.L_x_1328) ;  /* 0xfffffffc00f08947 */ /* 0x002fea000383ffff */
[----:B------:R-:W-:Y:S05]  /*12870*/  BRA `(.L_x_1356) ;  /* 0xfffffff4001c7947 */ /* 0x000fea000383ffff */
.L_x_1330:
[----:B------:R-:W-:Y:S01]  /*12880*/  BSSY B0, `(.L_x_1357) ;  /* 0x0000006000007945 */ /* 0x000fe20003800000 */
[----:B------:R-:W-:-:S07]  /*12890*/  IMAD.MOV.U32 R15, RZ, RZ, -0x1 ;  /* 0xffffffffff0f7424 */ /* 0x000fce00078e00ff */
[----:B------:R-:W-:Y:S05]  /*128a0*/  WARPSYNC.COLLECTIVE R15, `(.L_x_1358) ;  /* 0x000000000f0c7348 */ /* 0x000fea0003c00000 */
[----:B------:R-:W-:Y:S02]  /*128b0*/  ELECT P6, UR62, PT ;  /* 0x00000000003e782f */ /* 0x000fe400038c0000 */
[----:B------:R-:W-:Y:S01]  /*128c0*/  MOV R14, UR62 ;  /* 0x0000003e000e7c02 */ /* 0x000fe20008000f00 */
[----:B------:R-:W-:Y:S10]  /*128d0*/  ENDCOLLECTIVE ;  /* 0x000000000000791b */ /* 0x000ff40003800000 */
.L_x_1358:
[----:B------:R-:W-:Y:S05]  /*128e0*/  BSYNC B0 ;  /* 0x0000000000007941 */ /* 0x000fea0003800000 */
.L_x_1357:
[----:B------:R-:W-:Y:S05]  /*128f0*/  BRA `(.L_x_1359) ;  /* 0xfffffff400ac7947 */ /* 0x000fea000383ffff */
.L_x_1332:
[----:B-1----:R1:W2:Y:S02]  /*12900*/  SYNCS.PHASECHK.TRANS64.TRYWAIT P0, [R6+URZ], R5 ;  /* 0x00000005060075a7 */ /* 0x0022a4000800017f */
[----:B--2---:R-:W-:Y:S05]  /*12910*/  @!P0 NANOSLEEP.SYNCS 0x989680 ;  /* 0x009896800000895d */ /* 0x004fea0003900000 */
[----:B------:R-:W2:Y:S02]  /*12920*/  @!P0 SYNCS.PHASECHK.TRANS64 P0, [R6+URZ], R5 ;  /* 0x00000005060085a7 */ /* 0x000ea4000800007f */
[----:B--2---:R-:W-:Y:S05]  /*12930*/  @!P0 BRA `(.L_x_1332) ;  /* 0xfffffffc00f08947 */ /* 0x004fea000383ffff */
[----:B------:R-:W-:Y:S05]  /*12940*/  BRA `(.L_x_1360) ;  /* 0xfffffff400ec7947 */ /* 0x000fea000383ffff */
.L_x_1333:
[----:B--2---:R2:W3:Y:S02]  /*12950*/  SYNCS.PHASECHK.TRANS64.TRYWAIT P0, [R3+URZ], R0 ;  /* 0x00000000030075a7 */ /* 0x0044e4000800017f */
[----:B---3--:R-:W-:Y:S05]  /*12960*/  @!P0 NANOSLEEP.SYNCS 0x989680 ;  /* 0x009896800000895d */ /* 0x008fea0003900000 */
[----:B------:R-:W3:Y:S02]  /*12970*/  @!P0 SYNCS.PHASECHK.TRANS64 P0, [R3+URZ], R0 ;  /* 0x00000000030085a7 */ /* 0x000ee4000800007f */
[----:B---3--:R-:W-:Y:S05]  /*12980*/  @!P0 BRA `(.L_x_1333) ;  /* 0xfffffffc00f08947 */ /* 0x008fea000383ffff */
[----:B------:R-:W-:Y:S05]  /*12990*/  BRA `(.L_x_1361) ;  /* 0xfffffff400e07947 */ /* 0x000fea000383ffff */
.L_x_1335:
[----:B--2---:R2:W3:Y:S02]  /*129a0*/  SYNCS.PHASECHK.TRANS64.TRYWAIT P0, [R2+URZ], R5 ;  /* 0x00000005020075a7 */ /* 0x0044e4000800017f */
[----:B---3--:R-:W-:Y:S05]  /*129b0*/  @!P0 NANOSLEEP.SYNCS 0x989680 ;  /* 0x009896800000895d */ /* 0x008fea0003900000 */
[----:B------:R-:W3:Y:S02]  /*129c0*/  @!P0 SYNCS.PHASECHK.TRANS64 P0, [R2+URZ], R5 ;  /* 0x00000005020085a7 */ /* 0x000ee4000800007f */
[----:B---3--:R-:W-:Y:S05]  /*129d0*/  @!P0 BRA `(.L_x_1335) ;  /* 0xfffffffc00f08947 */ /* 0x008fea000383ffff */
[----:B------:R-:W-:Y:S05]  /*129e0*/  BRA `(.L_x_1362) ;  /* 0xfffffff400e47947 */ /* 0x000fea000383ffff */
.L_x_1363:
        /* <DEDUP_REMOVED lines=9> */
.L_x_3702:


//--------------------- .text._ZN7cutlass13device_kernelIN5flash11enable_sm90INS1_16FlashAttnBwdSm90INS1_25CollectiveMainloopBwdSm90ILi2ELi2ELi2EN4cute5tupleIJNS5_1CILi1EEES8_S8_EEENS6_IJNS7_ILi128EEESA_NS7_ILi64EEEEEENS_10bfloat16_tEfNS_4arch4Sm90ELb0ELb1ELb0ELb0ELb0ELb1ELb0ELb0ELi2ELi1ELi2ELi2ELb0EEENS1_24CollectiveEpilogueBwdGQAISC_fSF_Li256ELb0ELb0EEENS1_19SingleTileSchedulerILb0ELb0ELb0ELi128EEEEEEEEEvNT_6ParamsE --------------------------
	.section	.text._ZN7cutlass13device_kernelIN5flash11enable_sm90INS1_16FlashAttnBwdSm90INS1_25CollectiveMainloopBwdSm90ILi2ELi2ELi2EN4cute5tupleIJNS5_1CILi1EEES8_S8_EEENS6_IJNS7_ILi128EEESA_NS7_ILi64EEEEEENS_10bfloat16_tEfNS_4arch4Sm90ELb0ELb1ELb0ELb0ELb0ELb1ELb0ELb0ELi2ELi1ELi2ELi2ELb0EEENS1_24CollectiveEpilogueBwdGQAISC_fSF_Li256ELb0ELb0EEENS1_19SingleTileSchedulerILb0ELb0ELb0ELi128EEEEEEEEEvNT_6ParamsE,"ax",@progbits
	.align	128
.text._ZN7cutlass13device_kernelIN5flash11enable_sm90INS1_16FlashAttnBwdSm90INS1_25CollectiveMainloopBwdSm90ILi2ELi2ELi2EN4cute5tupleIJNS5_1CILi1EEES8_S8_EEENS6_IJNS7_ILi128EEESA_NS7_ILi64EEEEEENS_10bfloat16_tEfNS_4arch4Sm90ELb0ELb1ELb0ELb0ELb0ELb1ELb0ELb0ELi2ELi1ELi2ELi2ELb0EEENS1_24CollectiveEpilogueBwdGQAISC_fSF_Li256ELb0ELb0EEENS1_19SingleTileSchedulerILb0ELb0ELb0ELi128EEEEEEEEEvNT_6ParamsE:
        .type           _ZN7cutlass13device_kernelIN5flash11enable_sm90INS1_16FlashAttnBwdSm90INS1_25CollectiveMainloopBwdSm90ILi2ELi2ELi2EN4cute5tupleIJNS5_1CILi1EEES8_S8_EEENS6_IJNS7_ILi128EEESA_NS7_ILi64EEEEEENS_10bfloat16_tEfNS_4arch4Sm90ELb0ELb1ELb0ELb0ELb0ELb1ELb0ELb0ELi2ELi1ELi2ELi2ELb0EEENS1_24CollectiveEpilogueBwdGQAISC_fSF_Li256ELb0ELb0EEENS1_19SingleTileSchedulerILb0ELb0ELb0ELi128EEEEEEEEEvNT_6ParamsE,@function
        .size           _ZN7cutlass13device_kernelIN5flash11enable_sm90INS1_16FlashAttnBwdSm90INS1_25CollectiveMainloopBwdSm90ILi2ELi2ELi2EN4cute5tupleIJNS5_1CILi1EEES8_S8_EEENS6_IJNS7_ILi128EEESA_NS7_ILi64EEEEEENS_10bfloat16_tEfNS_4arch4Sm90ELb0ELb1ELb0ELb0ELb0ELb1ELb0ELb0ELi2ELi1ELi2ELi2ELb0EEENS1_24CollectiveEpilogueBwdGQAISC_fSF_Li256ELb0ELb0EEENS1_19SingleTileSchedulerILb0ELb0ELb0ELi128EEEEEEEEEvNT_6ParamsE,(.L_x_3703 - _ZN7cutlass13device_kernelIN5flash11enable_sm90INS1_16FlashAttnBwdSm90INS1_25CollectiveMainloopBwdSm90ILi2ELi2ELi2EN4cute5tupleIJNS5_1CILi1EEES8_S8_EEENS6_IJNS7_ILi128EEESA_NS7_ILi64EEEEEENS_10bfloat16_tEfNS_4arch4Sm90ELb0ELb1ELb0ELb0ELb0ELb1ELb0ELb0ELi2ELi1ELi2ELi2ELb0EEENS1_24CollectiveEpilogueBwdGQAISC_fSF_Li256ELb0ELb0EEENS1_19SingleTileSchedulerILb0ELb0ELb0ELi128EEEEEEEEEvNT_6ParamsE)
        .other          _ZN7cutlass13device_kernelIN5flash11enable_sm90INS1_16FlashAttnBwdSm90INS1_25CollectiveMainloopBwdSm90ILi2ELi2ELi2EN4cute5tupleIJNS5_1CILi1EEES8_S8_EEENS6_IJNS7_ILi128EEESA_NS7_ILi64EEEEEENS_10bfloat16_tEfNS_4arch4Sm90ELb0ELb1ELb0ELb0ELb0ELb1ELb0ELb0ELi2ELi1ELi2ELi2ELb0EEENS1_24CollectiveEpilogueBwdGQAISC_fSF_Li256ELb0ELb0EEENS1_19SingleTileSchedulerILb0ELb0ELb0ELi128EEEEEEEEEvNT_6ParamsE,@"STO_CUDA_ENTRY STV_DEFAULT"
_ZN7cutlass13device_kernelIN5flash11enable_sm90INS1_16FlashAttnBwdSm90INS1_25CollectiveMainloopBwdSm90ILi2ELi2ELi2EN4cute5tupleIJNS5_1CILi1EEES8_S8_EEENS6_IJNS7_ILi128EEESA_NS7_ILi64EEEEEENS_10bfloat16_tEfNS_4arch4Sm90ELb0ELb1ELb0ELb0ELb0ELb1ELb0ELb0ELi2ELi1ELi2ELi2ELb0EEENS1_24CollectiveEpilogueBwdGQAISC_fSF_Li256ELb0ELb0EEENS1_19SingleTileSchedulerILb0ELb0ELb0ELi128EEEEEEEEEvNT_6ParamsE:
        /* <DEDUP_REMOVED lines=24> */
.L_x_1365:
[----:B------:R-:W-:Y:S05]  /*0180*/  BSYNC B0 ;  /* 0x0000000000007941 */ /* 0x000fea0003800000 */
.L_x_1364:
        /* <DEDUP_REMOVED lines=37> */
.L_x_1366:
        /* <DEDUP_REMOVED lines=22> */
.L_x_1367:
[----:B------:R-:W-:Y:S01]  /*0540*/  PLOP3.LUT P0, PT, PT, PT, UP0, 0x80, 0x0 ;  /* 0x000000000000781c */ /* 0x000fe20003f0f008 */
[----:B------:R-:W-:Y:S01]  /*0550*/  NOP ;  /* 0x0000000000007918 */ /* 0x000fe20000000000 */
[----:B------:R-:W-:Y:S01]  /*0560*/  BSSY B6, `(.L_x_1368) ;  /* 0x0001006000067945 */ /* 0x000fe20003800000 */
[----:B-12-4-:R-:W-:Y:S10]  /*0570*/  BAR.SYNC.DEFER_BLOCKING 0x0 ;  /* 0x0000000000007b1d */ /* 0x016ff40000010000 */
[----:B------:R-:W-:Y:S05]  /*0580*/  @!P0 BRA `(.L_x_1369) ;  /* 0x000000d400ac8947 */ /* 0x000fea0003800000 */
.L_x_1370:
        /* <DEDUP_REMOVED lines=71> */
.L_x_1372:
        /* <DEDUP_REMOVED lines=28> */
.L_x_1375:
        /* <DEDUP_REMOVED lines=15> */
.L_x_1374:
        /* <DEDUP_REMOVED lines=22> */
.L_x_1377:
        /* <DEDUP_REMOVED lines=15> */
.L_x_1376:
[----:B------:R-:W-:Y:S01]  /*0f00*/  SHF.R.S32.HI R5, RZ, 0x1f, R16 ;  /* 0x0000001fff057819 */ /* 0x000fe20000011410 */
[----:B------:R-:W-:-:S03]  /*0f10*/  UMOV UR4, 0xffffffff ;  /* 0xffffffff00047882 */ /* 0x000fc60000000000 */
[----:B------:R-:W-:-:S04]  /*0f20*/  LEA.HI R0, R5, R16, RZ, 0x7 ;  /* 0x0000001005007211 */ /* 0x000fc800078f38ff */
[----:B------:R-:W-:Y:S01]  /*0f30*/  SHF.R.S32.HI R10, RZ, 0x7, R0 ;  /* 0x00000007ff0a7819 */ /* 0x000fe20000011400 */
[----:B------:R-:W-:Y:S06]  /*0f40*/  BRA.DIV UR4, `(.L_x_1378) ;  /* 0x000000f604a47947 */ /* 0x000fec000b800000 */
[----:B------:R1:W2:Y:S02]  /*0f50*/  SHFL.IDX PT, R14, R10, RZ, 0x1f ;  /* 0x00001fff0a0e7589 */ /* 0x0002a400000e0000 */
.L_x_1474:
        /* <DEDUP_REMOVED lines=23> */
.L_x_1379:
        /* <DEDUP_REMOVED lines=63> */
[----:B------:R-:W-:Y:S01]  /*14c0*/  UIMAD UR4, UR39, -0x80, UR6 ;  /* 0xffffff80270478a4 */ /* 0x000fe2000f8e0206 */
[--C-:B------:R-:W-:Y:S02]  /*14d0*/  SHF.R.S32.HI R6, RZ, 0x2, R9.reuse ;  /* 0x00000002ff067819 */ /* 0x100fe40000011409 */
[----:B------:R-:W-:Y:S02]  /*14e0*/  CS2R R182, SRZ ;  /* 0x0000000000b67805 */ /* 0x000fe4000001ff00 */
[----:B------:R-:W-:Y:S01]  /*14f0*/  SHF.R.S32.HI R9, RZ, 0x1f, R9 ;  /* 0x0000001fff097819 */ /* 0x000fe20000011409 */
[----:B------:R-:W-:Y:S01]  /*1500*/  IMAD.IADD R7, R16, 0x1, -R7 ;  /* 0x0000000110077824 */ /* 0x000fe200078e0a07 */
[----:B------:R-:W-:Y:S02]  /*1510*/  LEA.HI R8, R8, R10, RZ, 0x5 ;  /* 0x0000000a08087211 */ /* 0x000fe400078f28ff */
[----:B------:R-:W-:-:S02]  /*1520*/  CS2R R180, SRZ ;  /* 0x0000000000b47805 */ /* 0x000fc4000001ff00 */
[----:B------:R-:W-:Y:S02]  /*1530*/  LEA.HI R9, R9, R6, RZ, 0x3 ;  /* 0x0000000609097211 */ /* 0x000fe400078f18ff */
[----:B------:R-:W-:Y:S02]  /*1540*/  CS2R R178, SRZ ;  /* 0x0000000000b27805 */ /* 0x000fe4000001ff00 */
[----:B------:R-:W-:Y:S02]  /*1550*/  SHF.R.S32.HI R0, RZ, 0x1f, R7 ;  /* 0x0000001fff007819 */ /* 0x000fe40000011407 */
[----:B------:R-:W-:Y:S02]  /*1560*/  CS2R R176, SRZ ;  /* 0x0000000000b07805 */ /* 0x000fe4000001ff00 */
[----:B------:R-:W-:Y:S02]  /*1570*/  LOP3.LUT R9, R9, 0xfffffff8, RZ, 0xc0, !PT ;  /* 0xfffffff809097812 */ /* 0x000fe400078ec0ff */
[----:B------:R-:W-:-:S02]  /*1580*/  CS2R R174, SRZ ;  /* 0x0000000000ae7805 */ /* 0x000fc4000001ff00 */
[CC--:B------:R-:W-:Y:S02]  /*1590*/  LEA.HI R4, R0.reuse, R7.reuse, RZ, 0x3 ;  /* 0x0000000700047211 */ /* 0x0c0fe400078f18ff */
[----:B------:R-:W-:Y:S02]  /*15a0*/  CS2R R172, SRZ ;  /* 0x0000000000ac7805 */ /* 0x000fe4000001ff00 */
[----:B------:R-:W-:Y:S01]  /*15b0*/  LEA.HI R7, R0, R7, RZ, 0x2 ;  /* 0x0000000700077211 */ /* 0x000fe200078f10ff */
[----:B------:R-:W-:Y:S01]  /*15c0*/  IMAD.IADD R6, R6, 0x1, -R9 ;  /* 0x0000000106067824 */ /* 0x000fe200078e0a09 */
[--C-:B------:R-:W-:Y:S02]  /*15d0*/  SHF.R.S32.HI R0, RZ, 0x3, R4.reuse ;  /* 0x00000003ff007819 */ /* 0x100fe40000011404 */
[----:B------:R-:W-:Y:S02]  /*15e0*/  CS2R R170, SRZ ;  /* 0x0000000000aa7805 */ /* 0x000fe4000001ff00 */
[----:B------:R-:W-:-:S02]  /*15f0*/  SHF.R.S32.HI R9, RZ, 0x1f, R4 ;  /* 0x0000001fff097819 */ /* 0x000fc40000011404 */
[----:B------:R-:W-:Y:S02]  /*1600*/  CS2R R168, SRZ ;  /* 0x0000000000a87805 */ /* 0x000fe4000001ff00 */
[----:B------:R-:W-:Y:S02]  /*1610*/  SHF.R.S32.HI R4, RZ, 0x2, R7 ;  /* 0x00000002ff047819 */ /* 0x000fe40000011407 */
[----:B------:R-:W-:Y:S02]  /*1620*/  CS2R R166, SRZ ;  /* 0x0000000000a67805 */ /* 0x000fe4000001ff00 */
[----:B------:R-:W-:Y:S02]  /*1630*/  LEA.HI R9, R9, R0, RZ, 0x4 ;  /* 0x0000000009097211 */ /* 0x000fe400078f20ff */
[----:B------:R-:W-:Y:S02]  /*1640*/  CS2R R164, SRZ ;  /* 0x0000000000a47805 */ /* 0x000fe4000001ff00 */
[----:B------:R-:W-:-:S02]  /*1650*/  LEA.HI R7, R7, R4, RZ, 0x1 ;  /* 0x0000000407077211 */ /* 0x000fc400078f08ff */
[----:B------:R-:W-:Y:S02]  /*1660*/  CS2R R162, SRZ ;  /* 0x0000000000a27805 */ /* 0x000fe4000001ff00 */
[----:B--2---:R-:W-:Y:S02]  /*1670*/  SHF.R.S32.HI R11, RZ, 0x5, R8 ;  /* 0x00000005ff0b7819 */ /* 0x004fe40000011408 */
[----:B------:R-:W-:Y:S02]  /*1680*/  CS2R R160, SRZ ;  /* 0x0000000000a07805 */ /* 0x000fe4000001ff00 */
[----:B------:R-:W-:Y:S02]  /*1690*/  LEA.HI R10, R12, R12, RZ, 0x1 ;  /* 0x0000000c0c0a7211 */ /* 0x000fe400078f08ff */
[----:B------:R-:W-:Y:S02]  /*16a0*/  CS2R R158, SRZ ;  /* 0x00000000009e7805 */ /* 0x000fe4000001ff00 */
[----:B------:R-:W-:Y:S01]  /*16b0*/  LOP3.LUT R7, R7, 0xfffffffe, RZ, 0xc0, !PT ;  /* 0xfffffffe07077812 */ /* 0x000fe200078ec0ff */
[----:B------:R-:W-:Y:S01]  /*16c0*/  IMAD R11, R11, 0x10, R6 ;  /* 0x000000100b0b7824 */ /* 0x000fe200078e0206 */
[----:B------:R-:W-:Y:S01]  /*16d0*/  LOP3.LUT R9, R9, 0x1ffffff0, RZ, 0xc0, !PT ;  /* 0x1ffffff009097812 */ /* 0x000fe200078ec0ff */
[C---:B------:R-:W-:Y:S01]  /*16e0*/  VIADD R6, R4.reuse, 0x8 ;  /* 0x0000000804067836 */ /* 0x040fe20000000000 */
[----:B------:R-:W-:Y:S01]  /*16f0*/  LEA.HI R5, R5, R16, RZ, 0x2 ;  /* 0x0000001005057211 */ /* 0x000fe200078f10ff */
[----:B------:R-:W-:Y:S01]  /*1700*/  IMAD.IADD R7, R4, 0x1, -R7 ;  /* 0x0000000104077824 */ /* 0x000fe200078e0a07 */
[----:B------:R-:W-:Y:S01]  /*1710*/  LOP3.LUT R10, R10, 0x3fffffe, RZ, 0xc0, !PT ;  /* 0x03fffffe0a0a7812 */ /* 0x000fe200078ec0ff */
[----:B------:R-:W-:Y:S01]  /*1720*/  IMAD.IADD R0, R0, 0x1, -R9 ;  /* 0x0000000100007824 */ /* 0x000fe200078e0a09 */
[----:B------:R-:W-:-:S02]  /*1730*/  LOP3.LUT R5, R5, 0xfffffffc, RZ, 0xc0, !PT ;  /* 0xfffffffc05057812 */ /* 0x000fc400078ec0ff */
[----:B------:R-:W-:Y:S02]  /*1740*/  CS2R R156, SRZ ;  /* 0x00000000009c7805 */ /* 0x000fe4000001ff00 */
[----:B------:R-:W-:Y:S01]  /*1750*/  LEA.HI R8, R6, R6, RZ, 0x1 ;  /* 0x0000000606087211 */ /* 0x000fe200078f08ff */
[----:B------:R-:W-:Y:S01]  /*1760*/  IMAD.IADD R10, R12, 0x1, -R10 ;  /* 0x000000010c0a7824 */ /* 0x000fe200078e0a0a */
[----:B------:R-:W-:Y:S01]  /*1770*/  CS2R R154, SRZ ;  /* 0x00000000009a7805 */ /* 0x000fe2000001ff00 */
[----:B------:R-:W-:Y:S01]  /*1780*/  IMAD R229, R0, 0x8, R7 ;  /* 0x0000000800e57824 */ /* 0x000fe200078e0207 */
[----:B------:R-:W-:Y:S01]  /*1790*/  LOP3.LUT R9, R8, 0xfffffffe, RZ, 0xc0, !PT ;  /* 0xfffffffe08097812 */ /* 0x000fe200078ec0ff */
[----:B------:R-:W1:Y:S01]  /*17a0*/  S2R R7, SR_CTAID.X ;  /* 0x0000000000077919 */ /* 0x000e620000002500 */
[----:B------:R-:W-:Y:S01]  /*17b0*/  IMAD.IADD R5, R16, 0x1, -R5 ;  /* 0x0000000110057824 */ /* 0x000fe200078e0a05 */
[----:B------:R-:W-:Y:S01]  /*17c0*/  CS2R R152, SRZ ;  /* 0x0000000000987805 */ /* 0x000fe2000001ff00 */
[----:B------:R-:W-:Y:S01]  /*17d0*/  IMAD R16, R10, 0x40, R11 ;  /* 0x000000400a107824 */ /* 0x000fe200078e020b */
[--C-:B------:R-:W-:Y:S01]  /*17e0*/  SHF.R.S32.HI R11, RZ, 0x1f, R8.reuse ;  /* 0x0000001fff0b7819 */ /* 0x100fe20000011408 */
[C---:B------:R-:W-:Y:S01]  /*17f0*/  VIADD R10, R4.reuse, 0x10 ;  /* 0x00000010040a7836 */ /* 0x040fe20000000000 */
[----:B------:R-:W-:Y:S01]  /*1800*/  CS2R R214, SRZ ;  /* 0x0000000000d67805 */ /* 0x000fe2000001ff00 */
[----:B------:R-:W-:Y:S01]  /*1810*/  VIADD R12, R4, 0x18 ;  /* 0x00000018040c7836 */ /* 0x000fe20000000000 */
[----:B------:R-:W-:Y:S01]  /*1820*/  SHF.R.S32.HI R4, RZ, 0x1, R8 ;  /* 0x00000001ff047819 */ /* 0x000fe20000011408 */
[----:B------:R-:W-:Y:S01]  /*1830*/  IMAD.IADD R9, R6, 0x1, -R9 ;  /* 0x0000000106097824 */ /* 0x000fe200078e0a09 */
[----:B------:R-:W-:Y:S01]  /*1840*/  LEA.HI R6, R10, R10, RZ, 0x1 ;  /* 0x0000000a0a067211 */ /* 0x000fe200078f08ff */
[----:B------:R-:W-:Y:S01]  /*1850*/  IMAD.MOV.U32 R0, RZ, RZ, RZ ;  /* 0x000000ffff007224 */ /* 0x000fe200078e00ff */
[----:B------:R-:W-:-:S02]  /*1860*/  LEA.HI R14, R12, R12, RZ, 0x1 ;  /* 0x0000000c0c0e7211 */ /* 0x000fc400078f08ff */
[----:B------:R-:W-:Y:S02]  /*1870*/  CS2R R212, SRZ ;  /* 0x0000000000d47805 */ /* 0x000fe4000001ff00 */
[----:B------:R-:W-:Y:S02]  /*1880*/  LOP3.LUT R13, R6, 0xfffffffe, RZ, 0xc0, !PT ;  /* 0xfffffffe060d7812 */ /* 0x000fe400078ec0ff */
[----:B------:R-:W-:Y:S02]  /*1890*/  CS2R R210, SRZ ;  /* 0x0000000000d27805 */ /* 0x000fe4000001ff00 */
[--C-:B------:R-:W-:Y:S02]  /*18a0*/  SHF.R.S32.HI R8, RZ, 0x1, R6.reuse ;  /* 0x00000001ff087819 */ /* 0x100fe40000011406 */
[----:B------:R-:W-:Y:S02]  /*18b0*/  CS2R R208, SRZ ;  /* 0x0000000000d07805 */ /* 0x000fe4000001ff00 */
[----:B------:R-:W-:Y:S01]  /*18c0*/  SHF.R.S32.HI R15, RZ, 0x1f, R6 ;  /* 0x0000001fff0f7819 */ /* 0x000fe20000011406 */
[----:B------:R-:W-:Y:S01]  /*18d0*/  IMAD.IADD R13, R10, 0x1, -R13 ;  /* 0x000000010a0d7824 */ /* 0x000fe200078e0a0d */
        /* <DEDUP_REMOVED lines=8> */
[----:B------:R-:W-:Y:S02]  /*1960*/  LEA.HI R15, R15, R8, RZ, 0x4 ;  /* 0x000000080f0f7211 */ /* 0x000fe400078f20ff */
[----:B------:R-:W-:Y:S02]  /*1970*/  CS2R R198, SRZ ;  /* 0x0000000000c67805 */ /* 0x000fe4000001ff00 */
[----:B------:R-:W-:Y:S02]  /*1980*/  LOP3.LUT R17, R14, 0xfffffffe, RZ, 0xc0, !PT ;  /* 0xfffffffe0e117812 */ /* 0x000fe400078ec0ff */
[----:B------:R-:W-:Y:S02]  /*1990*/  CS2R R196, SRZ ;  /* 0x0000000000c47805 */ /* 0x000fe4000001ff00 */
[----:B------:R-:W-:-:S02]  /*19a0*/  LOP3.LUT R19, R10, 0x1ffffff0, RZ, 0xc0, !PT ;  /* 0x1ffffff00a137812 */ /* 0x000fc400078ec0ff */
[----:B------:R-:W-:Y:S02]  /*19b0*/  CS2R R194, SRZ ;  /* 0x0000000000c27805 */ /* 0x000fe4000001ff00 */
[----:B------:R-:W-:Y:S01]  /*19c0*/  LOP3.LUT R11, R11, 0x1ffffff0, RZ, 0xc0, !PT ;  /* 0x1ffffff00b0b7812 */ /* 0x000fe200078ec0ff */
[----:B------:R-:W-:Y:S01]  /*19d0*/  IMAD.IADD R17, R12, 0x1, -R17 ;  /* 0x000000010c117824 */ /* 0x000fe200078e0a11 */
[----:B------:R-:W-:Y:S01]  /*19e0*/  LOP3.LUT R15, R15, 0x1ffffff0, RZ, 0xc0, !PT ;  /* 0x1ffffff00f0f7812 */ /* 0x000fe200078ec0ff */
[----:B------:R-:W-:Y:S01]  /*19f0*/  IMAD.IADD R6, R6, 0x1, -R19 ;  /* 0x0000000106067824 */ /* 0x000fe200078e0a13 */
[----:B------:R-:W-:Y:S01]  /*1a00*/  CS2R R192, SRZ ;  /* 0x0000000000c07805 */ /* 0x000fe2000001ff00 */
[----:B------:R-:W-:Y:S01]  /*1a10*/  IMAD.IADD R4, R4, 0x1, -R11 ;  /* 0x0000000104047824 */ /* 0x000fe200078e0a0b */
[----:B------:R-:W-:Y:S01]  /*1a20*/  CS2R R190, SRZ ;  /* 0x0000000000be7805 */ /* 0x000fe2000001ff00 */
[----:B------:R-:W-:Y:S01]  /*1a30*/  IMAD.IADD R226, R8, 0x1, -R15 ;  /* 0x0000000108e27824 */ /* 0x000fe200078e0a0f */
[----:B------:R-:W-:Y:S01]  /*1a40*/  CS2R R188, SRZ ;  /* 0x0000000000bc7805 */ /* 0x000fe2000001ff00 */
[----:B------:R-:W-:Y:S01]  /*1a50*/  IMAD R225, R6, 0x8, R17 ;  /* 0x0000000806e17824 */ /* 0x000fe200078e0211 */
[----:B------:R-:W-:Y:S01]  /*1a60*/  CS2R R186, SRZ ;  /* 0x0000000000ba7805 */ /* 0x000fe2000001ff00 */
[----:B------:R-:W-:Y:S01]  /*1a70*/  IMAD R227, R4, 0x8, R9 ;  /* 0x0000000804e37824 */ /* 0x000fe200078e0209 */
[----:B------:R-:W-:Y:S01]  /*1a80*/  CS2R R184, SRZ ;  /* 0x0000000000b87805 */ /* 0x000fe2000001ff00 */
[----:B-1----:R-:W-:Y:S01]  /*1a90*/  IMAD R6, R7, -0x80, -R16 ;  /* 0xffffff8007067824 */ /* 0x002fe200078e0a10 */
[----:B------:R-:W-:Y:S01]  /*1aa0*/  IADD3 R7, -R16, UR4, RZ ;  /* 0x0000000410077c10 */ /* 0x000fe2000fffe1ff */
[----:B------:R-:W-:-:S02]  /*1ab0*/  IMAD R226, R226, 0x8, R13 ;  /* 0x00000008e2e27824 */ /* 0x000fc400078e020d */
[----:B------:R-:W-:-:S07]  /*1ac0*/  IMAD.MOV.U32 R4, RZ, RZ, RZ ;  /* 0x000000ffff047224 */ /* 0x000fce00078e00ff */
.L_x_1392:
[----:B------:R-:W-:-:S06]  /*1ad0*/  ULOP3.LUT UR4, UR36, 0x1, URZ, 0xfc, !UPT ;  /* 0x0000000124047892 */ /* 0x000fcc000f8efc3f */
[----:B-1----:R-:W-:-:S05]  /*1ae0*/  IMAD.U32 R8, RZ, RZ, UR4 ;  /* 0x00000004ff087e24 */ /* 0x002fca000f8e00ff */
[----:B------:R-:W-:-:S13]  /*1af0*/  ISETP.NE.AND P6, PT, R8, 0x3, PT ;  /* 0x000000030800780c */ /* 0x000fda0003fc5270 */
[----:B------:R-:W-:Y:S05]  /*1b00*/  @!P6 BRA `(.L_x_1382) ;  /* 0x000000000004e947 */ /* 0x000fea0003800000 */
[----:B------:R-:W-:Y:S01]  /*1b10*/  BPT.TRAP 0x1 ;  /* 0x000000040000795c */ /* 0x000fe20000300000 */
.L_x_1382:
[----:B------:R-:W-:Y:S01]  /*1b20*/  IMAD R8, R0, 0x8, R222 ;  /* 0x0000000800087824 */ /* 0x000fe200078e02de */
[----:B------:R-:W-:-:S04]  /*1b30*/  SHF.L.U32 R21, R4, 0x1f, RZ ;  /* 0x0000001f04157819 */ /* 0x000fc800000006ff */
[----:B------:R1:W2:Y:S01]  /*1b40*/  SYNCS.PHASECHK.TRANS64.TRYWAIT P0, [R8+URZ+0x30c10], R21 ;  /* 0x030c1015080075a7 */ /* 0x0002a2000800017f */
[----:B------:R-:W-:Y:S05]  /*1b50*/  @!P6 BRA `(.L_x_1383) ;  /* 0x000000000004e947 */ /* 0x000fea0003800000 */
[----:B------:R-:W-:Y:S01]  /*1b60*/  BPT.TRAP 0x1 ;  /* 0x000000040000795c */ /* 0x000fe20000300000 */
.L_x_1383:
[----:B------:R-:W-:-:S05]  /*1b70*/  VIADD R9, R222, 0x10000 ;  /* 0x00010000de097836 */ /* 0x000fca0000000000 */
[----:B------:R-:W-:-:S04]  /*1b80*/  SHF.R.U32.HI R9, RZ, 0x4, R9 ;  /* 0x00000004ff097819 */ /* 0x000fc80000011609 */
[----:B------:R-:W-:Y:S01]  /*1b90*/  LOP3.LUT R9, R9, 0x3fff, RZ, 0xc0, !PT ;  /* 0x00003fff09097812 */ /* 0x000fe200078ec0ff */
[----:B--2---:R-:W-:Y:S06]  /*1ba0*/  @P0 BRA `(.L_x_1384) ;  /* 0x0000000000080947 */ /* 0x004fec0003800000 */
[----:B------:R-:W2:Y:S02]  /*1bb0*/  SYNCS.PHASECHK.TRANS64.TRYWAIT P0, [R8+URZ+0x30c10], R21 ;  /* 0x030c1015080075a7 */ /* 0x000ea4000800017f */
[----:B--2---:R-:W-:Y:S05]  /*1bc0*/  @!P0 BRA `(.L_x_1385) ;  /* 0x000000e800b88947 */ /* 0x004fea0003800000 */
.L_x_1384:
        /* <DEDUP_REMOVED lines=60> */
.L_x_1386:
[----:B------:R1:W1:Y:S01]  /*1f90*/  SYNCS.PHASECHK.TRANS64.TRYWAIT P0, [R8+URZ+0x30c30], R21 ;  /* 0x030c3015080075a7 */ /* 0x000262000800017f */
[----:B------:R-:W-:Y:S05]  /*1fa0*/  @!P6 BRA `(.L_x_1387) ;  /* 0x000000000004e947 */ /* 0x000fea0003800000 */
[----:B------:R-:W-:Y:S01]  /*1fb0*/  BPT.TRAP 0x1 ;  /* 0x000000040000795c */ /* 0x000fe20000300000 */
.L_x_1387:
[----:B------:R-:W-:-:S05]  /*1fc0*/  VIADD R13, R222, 0x18000 ;  /* 0x00018000de0d7836 */ /* 0x000fca0000000000 */
[----:B------:R-:W-:-:S04]  /*1fd0*/  SHF.R.U32.HI R13, RZ, 0x4, R13 ;  /* 0x00000004ff0d7819 */ /* 0x000fc8000001160d */
[----:B------:R-:W-:-:S04]  /*1fe0*/  LOP3.LUT R13, R13, 0x3fff, RZ, 0xc0, !PT ;  /* 0x00003fff0d0d7812 */ /* 0x000fc800078ec0ff */
[----:B------:R-:W-:Y:S01]  /*1ff0*/  LOP3.LUT R19, R13, 0x10000, RZ, 0xfc, !PT ;  /* 0x000100000d137812 */ /* 0x000fe200078efcff */
[----:B-1----:R-:W-:Y:S06]  /*2000*/  @P0 BRA `(.L_x_1388) ;  /* 0x0000000000080947 */ /* 0x002fec0003800000 */
[----:B------:R-:W1:Y:S02]  /*2010*/  SYNCS.PHASECHK.TRANS64.TRYWAIT P0, [R8+URZ+0x30c30], R21 ;  /* 0x030c3015080075a7 */ /* 0x000e64000800017f */
[----:B-1----:R-:W-:Y:S05]  /*2020*/  @!P0 BRA `(.L_x_1389) ;  /* 0x000000e400b48947 */ /* 0x002fea0003800000 */
.L_x_1388:
        /* <DEDUP_REMOVED lines=11> */
[C---:B------:R-:W-:Y:S01]  /*20e0*/  ISETP.GT.AND P2, PT, R6.reuse, RZ, PT ;  /* 0x000000ff0600720c */ /* 0x040fe20003f44270 */
[----:B------:R-:W-:Y:S01]  /*20f0*/  ULOP3.LUT UR9, UR9, 0x10000, URZ, 0xfc, !UPT ;  /* 0x0001000009097892 */ /* 0x000fe2000f8efc3f */
[----:B------:R-:W-:Y:S01]  /*2100*/  R2UR UR10, R13 ;  /* 0x000000000d0a72ca */ /* 0x000fe200000e0000 */
[----:B---3--:R-:W1:Y:S01]  /*2110*/  SHFL.IDX PT, R23, R20, R5, 0x1f ;  /* 0x00001f0514177589 */ /* 0x008e6200000e0000 */
[----:B------:R-:W-:Y:S01]  /*2120*/  ISETP.GT.AND P1, PT, R7, RZ, PT ;  /* 0x000000ff0700720c */ /* 0x000fe20003f24270 */
[----:B------:R-:W-:Y:S01]  /*2130*/  VIADD R220, R5, 0x8 ;  /* 0x0000000805dc7836 */ /* 0x000fe20000000000 */
[----:B------:R-:W-:Y:S01]  /*2140*/  ISETP.GT.AND P0, PT, R6, 0x8, PT ;  /* 0x000000080600780c */ /* 0x000fe20003f04270 */
[----:B------:R-:W-:Y:S01]  /*2150*/  ULDC UR11, c[0x0][0x744] ;  /* 0x0001d100000b7ab9 */ /* 0x000fe20000000800 */
        /* <DEDUP_REMOVED lines=18> */
[----:B------:R-:W-:-:S02]  /*2280*/  SEL R19, R217, 0x80, P1 ;  /* 0x00000080d9137807 */ /* 0x000fc40000800000 */
[----:B------:R-:W-:Y:S02]  /*2290*/  ISETP.GE.AND P1, PT, R21, RZ, PT ;  /* 0x000000ff1500720c */ /* 0x000fe40003f26270 */
[----:B------:R-:W-:Y:S02]  /*22a0*/  SEL R13, R13, 0x80, !P0 ;  /* 0x000000800d0d7807 */ /* 0x000fe40004000000 */
[----:B------:R-:W-:Y:S02]  /*22b0*/  ISETP.GT.OR P1, PT, R19, RZ, !P1 ;  /* 0x000000ff1300720c */ /* 0x000fe40004f24670 */
[----:B------:R-:W-:Y:S02]  /*22c0*/  ISETP.GE.AND P2, PT, R21, 0x1, PT ;  /* 0x000000011500780c */ /* 0x000fe40003f46270 */
[----:B------:R-:W-:Y:S02]  /*22d0*/  SEL R18, R216, 0x80, P3 ;  /* 0x00000080d8127807 */ /* 0x000fe40001800000 */
[----:B------:R-:W-:-:S02]  /*22e0*/  ISETP.GE.AND P0, PT, R13, 0x1, PT ;  /* 0x000000010d00780c */ /* 0x000fc40003f06270 */
[----:B------:R-:W-:Y:S02]  /*22f0*/  ISETP.GE.AND P3, PT, R13, RZ, PT ;  /* 0x000000ff0d00720c */ /* 0x000fe40003f66270 */
[----:B------:R-:W-:Y:S02]  /*2300*/  FSEL R216, R88, -INF , !P1 ;  /* 0xff80000058d87808 */ /* 0x000fe40004800000 */
[----:B------:R-:W-:Y:S02]  /*2310*/  ISETP.GE.AND P1, PT, R21, 0x8, PT ;  /* 0x000000081500780c */ /* 0x000fe40003f26270 */
[----:B------:R-:W-:Y:S01]  /*2320*/  ISETP.GT.OR P2, PT, R19, 0x1, !P2 ;  /* 0x000000011300780c */ /* 0x000fe20005744670 */
[----:B-1----:R-:W-:Y:S01]  /*2330*/  FFMA.FTZ R216, R216, UR11, -R23 ;  /* 0x0000000bd8d87c23 */ /* 0x002fe20008010817 */
[C---:B------:R-:W-:Y:S02]  /*2340*/  ISETP.GT.OR P0, PT, R18.reuse, 0x1, !P0 ;  /* 0x000000011200780c */ /* 0x040fe40004704670 */
[----:B------:R-:W-:-:S02]  /*2350*/  ISETP.GT.OR P3, PT, R18, RZ, !P3 ;  /* 0x000000ff1200720c */ /* 0x000fc40005f64670 */
[----:B------:R-:W-:Y:S01]  /*2360*/  ISETP.GT.OR P1, PT, R19, 0x8, !P1 ;  /* 0x000000081300780c */ /* 0x000fe20004f24670 */
[----:B------:R-:W1:Y:S01]  /*2370*/  MUFU.EX2 R216, R216 ;  /* 0x000000d800d87308 */ /* 0x000e620000000800 */
[----:B------:R-:W-:Y:S02]  /*2380*/  FSEL R89, R89, -INF , !P2 ;  /* 0xff80000059597808 */ /* 0x000fe40005000000 */
[----:B------:R-:W-:Y:S02]  /*2390*/  FSEL R91, R91, -INF , !P0 ;  /* 0xff8000005b5b7808 */ /* 0x000fe40004000000 */
[----:B------:R-:W-:Y:S01]  /*23a0*/  FSEL R88, R90, -INF , !P3 ;  /* 0xff8000005a587808 */ /* 0x000fe20005800000 */
[--C-:B--2---:R-:W-:Y:S01]  /*23b0*/  FFMA.FTZ R218, R89, UR11, -R22.reuse ;  /* 0x0000000b59da7c23 */ /* 0x104fe20008010816 */
[----:B------:R-:W-:Y:S01]  /*23c0*/  FSEL R90, R92, -INF , !P1 ;  /* 0xff8000005c5a7808 */ /* 0x000fe20004800000 */
[----:B------:R-:W-:Y:S01]  /*23d0*/  FFMA.FTZ R89, R91, UR11, -R22 ;  /* 0x0000000b5b597c23 */ /* 0x000fe20008010816 */
[----:B------:R-:W-:Y:S01]  /*23e0*/  ISETP.GE.AND P1, PT, R13, 0x10, PT ;  /* 0x000000100d00780c */ /* 0x000fe20003f26270 */
[----:B------:R-:W2:Y:S01]  /*23f0*/  SHFL.IDX PT, R91, R20, R220, 0x1f ;  /* 0x00001fdc145b7589 */ /* 0x000ea200000e0000 */
[----:B------:R-:W-:Y:S01]  /*2400*/  ISETP.GE.AND P4, PT, R21, 0x18, PT ;  /* 0x000000181500780c */ /* 0x000fe20003f86270 */
[----:B------:R-:W-:Y:S01]  /*2410*/  FFMA.FTZ R88, R88, UR11, -R23 ;  /* 0x0000000b58587c23 */ /* 0x000fe20008010817 */
[----:B------:R-:W-:Y:S01]  /*2420*/  ISETP.GT.OR P1, PT, R18, 0x10, !P1 ;  /* 0x000000101200780c */ /* 0x000fe20004f24670 */
[----:B------:R-:W-:Y:S01]  /*2430*/  VIADD R23, R5, 0x10 ;  /* 0x0000001005177836 */ /* 0x000fe20000000000 */
[----:B------:R-:W-:Y:S01]  /*2440*/  ISETP.GT.OR P4, PT, R19, 0x18, !P4 ;  /* 0x000000181300780c */ /* 0x000fe20006784670 */
[----:B------:R-:W-:Y:S01]  /*2450*/  VIADD R22, R5, 0xc ;  /* 0x0000000c05167836 */ /* 0x000fe20000000000 */
[----:B------:R-:W-:Y:S01]  /*2460*/  FSEL R98, R98, -INF , !P1 ;  /* 0xff80000062627808 */ /* 0x000fe20004800000 */
[----:B------:R-:W-:Y:S01]  /*2470*/  MUFU.EX2 R88, R88 ;  /* 0x0000005800587308 */ /* 0x000fe20000000800 */
[----:B------:R-:W-:Y:S01]  /*2480*/  ISETP.GE.AND P1, PT, R21, 0x11, PT ;  /* 0x000000111500780c */ /* 0x000fe20003f26270 */
[----:B------:R-:W3:Y:S01]  /*2490*/  SHFL.IDX PT, R217, R20, R23, 0x1f ;  /* 0x00001f1714d97589 */ /* 0x000ee200000e0000 */
[----:B------:R-:W-:-:S02]  /*24a0*/  FSEL R100, R100, -INF , !P4 ;  /* 0xff80000064647808 */ /* 0x000fc40006000000 */
[----:B------:R-:W-:Y:S01]  /*24b0*/  ISETP.GE.AND P4, PT, R21, 0x30, PT ;  /* 0x000000301500780c */ /* 0x000fe20003f86270 */
[----:B------:R-:W5:Y:S01]  /*24c0*/  SHFL.IDX PT, R219, R20, R22, 0x1f ;  /* 0x00001f1614db7589 */ /* 0x000f6200000e0000 */
[----:B------:R-:W-:Y:S01]  /*24d0*/  ISETP.GE.AND P0, PT, R13, 0x9, PT ;  /* 0x000000090d00780c */ /* 0x000fe20003f06270 */
[----:B------:R-:W-:Y:S01]  /*24e0*/  MUFU.EX2 R89, R89 ;  /* 0x0000005900597308 */ /* 0x000fe20000000800 */
[----:B------:R-:W-:Y:S02]  /*24f0*/  ISETP.GT.OR P1, PT, R19, 0x11, !P1 ;  /* 0x000000111300780c */ /* 0x000fe40004f24670 */
[----:B------:R-:W-:Y:S02]  /*2500*/  ISETP.GE.AND P3, PT, R13, 0x8, PT ;  /* 0x000000080d00780c */ /* 0x000fe40003f66270 */
[----:B------:R-:W-:Y:S02]  /*2510*/  ISETP.GT.OR P4, PT, R19, 0x30, !P4 ;  /* 0x000000301300780c */ /* 0x000fe40006784670 */
[----:B------:R-:W-:Y:S01]  /*2520*/  ISETP.GT.OR P0, PT, R18, 0x9, !P0 ;  /* 0x000000091200780c */ /* 0x000fe20004704670 */
[----:B--2---:R-:W-:Y:S01]  /*2530*/  FFMA.FTZ R90, R90, UR11, -R91 ;  /* 0x0000000b5a5a7c23 */ /* 0x004fe2000801085b */
[----:B------:R-:W-:-:S02]  /*2540*/  FSEL R97, R97, -INF , !P1 ;  /* 0xff80000061617808 */ /* 0x000fc40004800000 */
[C---:B------:R-:W-:Y:S02]  /*2550*/  ISETP.GE.AND P1, PT, R21.reuse, 0x29, PT ;  /* 0x000000291500780c */ /* 0x040fe40003f26270 */
[----:B------:R-:W-:Y:S02]  /*2560*/  ISETP.GT.OR P3, PT, R18, 0x8, !P3 ;  /* 0x000000081200780c */ /* 0x000fe40005f64670 */
[C---:B------:R-:W-:Y:S02]  /*2570*/  ISETP.GE.AND P2, PT, R21.reuse, 0x9, PT ;  /* 0x000000091500780c */ /* 0x040fe40003f46270 */
[----:B------:R-:W-:Y:S01]  /*2580*/  ISETP.GE.AND P5, PT, R21, 0x19, PT ;  /* 0x000000191500780c */ /* 0x000fe20003fa6270 */
[----:B------:R-:W-:Y:S02]  /*2590*/  WARPGROUP.DEPBAR.LE gsb0, 0x0 ;  /* 0x00008000000079c5 */ /* 0x000fe40000010000 */
[----:B------:R-:W-:Y:S01]  /*25a0*/  WARPGROUP.ARRIVE ;  /* 0x00000000000079c5 */ /* 0x000fe20000000000 */
[----:B------:R-:W-:Y:S01]  /*25b0*/  FSEL R112, R112, -INF , !P4 ;  /* 0xff80000070707808 */ /* 0x000fe20006000000 */
[----:B----4-:R-:W-:Y:S01]  /*25c0*/  SHFL.IDX PT, R230, R17, R22, 0x1f ;  /* 0x00001f1611e67589 */ /* 0x010fe200000e0000 */
[----:B------:R-:W-:Y:S01]  /*25d0*/  FSEL R224, R95, -INF , !P0 ;  /* 0xff8000005fe07808 */ /* 0x000fe20004000000 */
[----:B---3--:R-:W-:Y:S01]  /*25e0*/  FFMA.FTZ R95, R98, UR11, -R217 ;  /* 0x0000000b625f7c23 */ /* 0x008fe200080108d9 */
[C---:B------:R-:W-:Y:S01]  /*25f0*/  ISETP.GE.AND P4, PT, R21.reuse, 0x48, PT ;  /* 0x000000481500780c */ /* 0x040fe20003f86270 */
[----:B------:R-:W-:Y:S01]  /*2600*/  HGMMA.64x128x16.F32.BF16 R24, gdesc[UR4], R24, gsb0 ;  /* 0x01e00000041879f0 */ /* 0x000fe20008001818 */
[----:B------:R-:W-:Y:S01]  /*2610*/  UIADD3 UR6, UR8, 0x4, URZ ;  /* 0x0000000408067890 */ /* 0x000fe2000fffe03f */
[----:B------:R-:W-:Y:S01]  /*2620*/  ISETP.GE.AND P0, PT, R21, 0x10, PT ;  /* 0x000000101500780c */ /* 0x000fe20003f06270 */
[----:B------:R-:W-:Y:S01]  /*2630*/  UIADD3 UR4, UR9, 0x4, URZ ;  /* 0x0000000409047890 */ /* 0x000fe2000fffe03f */
[C---:B------:R-:W-:Y:S01]  /*2640*/  ISETP.GT.OR P1, PT, R19.reuse, 0x29, !P1 ;  /* 0x000000291300780c */ /* 0x040fe20004f24670 */
[----:B------:R-:W-:Y:S01]  /*2650*/  UMOV UR7, 0x40000040 ;  /* 0x4000004000077882 */ /* 0x000fe20000000000 */
[----:B------:R-:W-:Y:S01]  /*2660*/  UMOV UR5, 0x40000040 ;  /* 0x4000004000057882 */ /* 0x000fe20000000000 */
[----:B------:R-:W-:Y:S01]  /*2670*/  FSEL R94, R94, -INF , !P3 ;  /* 0xff8000005e5e7808 */ /* 0x000fe20005800000 */
[----:B------:R-:W-:Y:S01]  /*2680*/  MUFU.EX2 R90, R90 ;  /* 0x0000005a005a7308 */ /* 0x000fe20000000800 */
[----:B------:R-:W-:-:S02]  /*2690*/  ISETP.GT.OR P4, PT, R19, 0x48, !P4 ;  /* 0x000000481300780c */ /* 0x000fc40006784670 */
[----:B------:R-:W-:Y:S01]  /*26a0*/  ISETP.GT.OR P0, PT, R19, 0x10, !P0 ;  /* 0x000000101300780c */ /* 0x000fe20004704670 */
[----:B------:R-:W-:Y:S01]  /*26b0*/  FFMA.FTZ R91, R94, UR11, -R91 ;  /* 0x0000000b5e5b7c23 */ /* 0x000fe2000801085b */
[----:B------:R-:W-:Y:S02]  /*26c0*/  FSEL R109, R109, -INF , !P1 ;  /* 0xff8000006d6d7808 */ /* 0x000fe40004800000 */
[C---:B------:R-:W-:Y:S01]  /*26d0*/  ISETP.GE.AND P1, PT, R21.reuse, 0x41, PT ;  /* 0x000000411500780c */ /* 0x040fe20003f26270 */
[----:B------:R-:W-:Y:S01]  /*26e0*/  MUFU.EX2 R95, R95 ;  /* 0x0000005f005f7308 */ /* 0x000fe20000000800 */
[----:B------:R-:W-:Y:S02]  /*26f0*/  FSEL R124, R124, -INF , !P4 ;  /* 0xff8000007c7c7808 */ /* 0x000fe40006000000 */
[----:B------:R-:W-:Y:S02]  /*2700*/  FSEL R94, R96, -INF , !P0 ;  /* 0xff800000605e7808 */ /* 0x000fe40004000000 */
[----:B------:R-:W-:-:S02]  /*2710*/  ISETP.GE.AND P4, PT, R21, 0x60, PT ;  /* 0x000000601500780c */ /* 0x000fc40003f86270 */
[C---:B------:R-:W-:Y:S01]  /*2720*/  ISETP.GT.OR P1, PT, R19.reuse, 0x41, !P1 ;  /* 0x000000411300780c */ /* 0x040fe20004f24670 */
[----:B------:R-:W-:Y:S01]  /*2730*/  FFMA.FTZ R94, R94, UR11, -R217 ;  /* 0x0000000b5e5e7c23 */ /* 0x000fe200080108d9 */
[----:B------:R-:W-:Y:S01]  /*2740*/  ISETP.GT.OR P4, PT, R19, 0x60, !P4 ;  /* 0x000000601300780c */ /* 0x000fe20006784670 */
[----:B------:R-:W-:Y:S01]  /*2750*/  MUFU.EX2 R91, R91 ;  /* 0x0000005b005b7308 */ /* 0x000fe20000000800 */
[----:B------:R-:W-:Y:S02]  /*2760*/  FSEL R217, R121, -INF , !P1 ;  /* 0xff80000079d97808 */ /* 0x000fe40004800000 */
[----:B------:R-:W-:Y:S02]  /*2770*/  FSEL R136, R136, -INF , !P4 ;  /* 0xff80000088887808 */ /* 0x000fe40006000000 */
[----:B------:R-:W-:Y:S02]  /*2780*/  ISETP.GE.AND P4, PT, R13, 0x18, PT ;  /* 0x000000180d00780c */ /* 0x000fe40003f86270 */
[----:B------:R-:W-:Y:S01]  /*2790*/  ISETP.GE.AND P1, PT, R21, 0x59, PT ;  /* 0x000000591500780c */ /* 0x000fe20003f26270 */
[----:B------:R2:W3:Y:S01]  /*27a0*/  MUFU.EX2 R121, R218 ;  /* 0x000000da00797308 */ /* 0x0004e20000000800 */
[----:B------:R-:W-:-:S02]  /*27b0*/  ISETP.GT.OR P4, PT, R18, 0x18, !P4 ;  /* 0x000000181200780c */ /* 0x000fc40006784670 */
[----:B------:R-:W-:Y:S02]  /*27c0*/  ISETP.GT.OR P1, PT, R19, 0x59, !P1 ;  /* 0x000000591300780c */ /* 0x000fe40004f24670 */
[----:B------:R-:W-:Y:S02]  /*27d0*/  FSEL R96, R102, -INF , !P4 ;  /* 0xff80000066607808 */ /* 0x000fe40006000000 */
[----:B------:R-:W-:Y:S01]  /*27e0*/  ISETP.GE.AND P4, PT, R13, 0x21, PT ;  /* 0x000000210d00780c */ /* 0x000fe20003f86270 */
[----:B------:R-:W-:Y:S01]  /*27f0*/  MUFU.EX2 R94, R94 ;  /* 0x0000005e005e7308 */ /* 0x000fe20000000800 */
[----:B--2---:R-:W-:Y:S01]  /*2800*/  VIADD R218, R5, 0x14 ;  /* 0x0000001405da7836 */ /* 0x004fe20000000000 */
[C---:B------:R-:W-:Y:S02]  /*2810*/  ISETP.GT.OR P2, PT, R19.reuse, 0x9, !P2 ;  /* 0x000000091300780c */ /* 0x040fe40005744670 */
[----:B------:R-:W-:Y:S02]  /*2820*/  ISETP.GT.OR P5, PT, R19, 0x19, !P5 ;  /* 0x000000191300780c */ /* 0x000fe40006fa4670 */
[----:B------:R-:W2:Y:S01]  /*2830*/  SHFL.IDX PT, R98, R20, R218, 0x1f ;  /* 0x00001fda14627589 */ /* 0x000ea200000e0000 */
[----:B------:R-:W-:-:S02]  /*2840*/  ISETP.GT.OR P4, PT, R18, 0x21, !P4 ;  /* 0x000000211200780c */ /* 0x000fc40006784670 */
[----:B------:R-:W-:Y:S02]  /*2850*/  FSEL R133, R133, -INF , !P1 ;  /* 0xff80000085857808 */ /* 0x000fe40004800000 */
[----:B------:R-:W-:Y:S01]  /*2860*/  FSEL R92, R93, -INF , !P2 ;  /* 0xff8000005d5c7808 */ /* 0x000fe20005000000 */
[--C-:B-----5:R-:W-:Y:S01]  /*2870*/  FFMA.FTZ R93, R224, UR11, -R219.reuse ;  /* 0x0000000be05d7c23 */ /* 0x120fe200080108db */
[----:B------:R-:W-:Y:S02]  /*2880*/  ISETP.GE.AND P1, PT, R13, 0x11, PT ;  /* 0x000000110d00780c */ /* 0x000fe40003f26270 */
[----:B------:R-:W-:Y:S01]  /*2890*/  FSEL R101, R101, -INF , !P5 ;  /* 0xff80000065657808 */ /* 0x000fe20006800000 */
[----:B------:R-:W-:Y:S01]  /*28a0*/  FFMA.FTZ R92, R92, UR11, -R219 ;  /* 0x0000000b5c5c7c23 */ /* 0x000fe200080108db */
[----:B------:R-:W-:Y:S01]  /*28b0*/  ISETP.GE.AND P5, PT, R21, 0x31, PT ;  /* 0x000000311500780c */ /* 0x000fe20003fa6270 */
[----:B------:R-:W-:Y:S01]  /*28c0*/  VIADD R219, R5, 0x18 ;  /* 0x0000001805db7836 */ /* 0x000fe20000000000 */
[----:B------:R-:W-:Y:S01]  /*28d0*/  FSEL R224, R107, -INF , !P4 ;  /* 0xff8000006be07808 */ /* 0x000fe20006000000 */
[----:B------:R-:W4:Y:S01]  /*28e0*/  MUFU.EX2 R93, R93 ;  /* 0x0000005d005d7308 */ /* 0x000f220000000800 */
[----:B------:R-:W-:-:S02]  /*28f0*/  ISETP.GE.AND P4, PT, R13, 0x30, PT ;  /* 0x000000300d00780c */ /* 0x000fc40003f86270 */
[C---:B------:R-:W-:Y:S01]  /*2900*/  ISETP.GT.OR P1, PT, R18.reuse, 0x11, !P1 ;  /* 0x000000111200780c */ /* 0x040fe20004f24670 */
[----:B------:R-:W5:Y:S01]  /*2910*/  SHFL.IDX PT, R228, R20, R219, 0x1f ;  /* 0x00001fdb14e47589 */ /* 0x000f6200000e0000 */
[----:B------:R-:W-:Y:S02]  /*2920*/  ISETP.GT.OR P5, PT, R19, 0x31, !P5 ;  /* 0x000000311300780c */ /* 0x000fe40006fa4670 */
[----:B------:R-:W-:Y:S01]  /*2930*/  ISETP.GT.OR P4, PT, R18, 0x30, !P4 ;  /* 0x000000301200780c */ /* 0x000fe20006784670 */
[----:B------:R-:W-:Y:S01]  /*2940*/  MUFU.EX2 R92, R92 ;  /* 0x0000005c005c7308 */ /* 0x000fe20000000800 */
[----:B------:R-:W-:Y:S02]  /*2950*/  FSEL R99, R99, -INF , !P1 ;  /* 0xff80000063637808 */ /* 0x000fe40004800000 */
[----:B------:R-:W-:Y:S02]  /*2960*/  FSEL R113, R113, -INF , !P5 ;  /* 0xff80000071717808 */ /* 0x000fe40006800000 */
[----:B------:R-:W-:Y:S01]  /*2970*/  ISETP.GE.AND P5, PT, R21, 0x49, PT ;  /* 0x000000491500780c */ /* 0x000fe20003fa6270 */
[----:B--2---:R-:W-:Y:S01]  /*2980*/  FFMA.FTZ R235, R99, UR11, -R98 ;  /* 0x0000000b63eb7c23 */ /* 0x004fe20008010862 */
[----:B------:R-:W-:Y:S01]  /*2990*/  FSEL R102, R114, -INF , !P4 ;  /* 0xff80000072667808 */ /* 0x000fe20006000000 */
[----:B------:R-:W-:Y:S01]  /*29a0*/  VIADD R114, R5, 0x1c ;  /* 0x0000001c05727836 */ /* 0x000fe20000000000 */
[----:B------:R-:W-:-:S02]  /*29b0*/  ISETP.GT.OR P5, PT, R19, 0x49, !P5 ;  /* 0x000000491300780c */ /* 0x000fc40006fa4670 */
[----:B------:R-:W-:Y:S02]  /*29c0*/  ISETP.GE.AND P2, PT, R21, 0x20, PT ;  /* 0x000000201500780c */ /* 0x000fe40003f46270 */
[----:B------:R2:W1:Y:S01]  /*29d0*/  SHFL.IDX PT, R232, R20, R114, 0x1f ;  /* 0x00001f7214e87589 */ /* 0x00046200000e0000 */
[----:B------:R-:W-:Y:S02]  /*29e0*/  FSEL R125, R125, -INF , !P5 ;  /* 0xff8000007d7d7808 */ /* 0x000fe40006800000 */
[C---:B------:R-:W-:Y:S02]  /*29f0*/  ISETP.GE.AND P3, PT, R21.reuse, 0x21, PT ;  /* 0x000000211500780c */ /* 0x040fe40003f66270 */
[C---:B------:R-:W-:Y:S02]  /*2a00*/  ISETP.GE.AND P0, PT, R21.reuse, 0x28, PT ;  /* 0x000000281500780c */ /* 0x040fe40003f06270 */
[----:B------:R-:W-:Y:S01]  /*2a10*/  ISETP.GE.AND P5, PT, R21, 0x61, PT ;  /* 0x000000611500780c */ /* 0x000fe20003fa6270 */
[----:B-----5:R-:W-:Y:S01]  /*2a20*/  FFMA.FTZ R96, R96, UR11, -R228 ;  /* 0x0000000b60607c23 */ /* 0x020fe200080108e4 */
[C---:B------:R-:W-:Y:S01]  /*2a30*/  ISETP.GT.OR P2, PT, R19.reuse, 0x20, !P2 ;  /* 0x000000201300780c */ /* 0x040fe20005744670 */
[----:B--2---:R2:W-:Y:S01]  /*2a40*/  MUFU.EX2 R20, R235 ;  /* 0x000000eb00147308 */ /* 0x0045e20000000800 */
[----:B------:R-:W-:-:S02]  /*2a50*/  ISETP.GT.OR P3, PT, R19, 0x21, !P3 ;  /* 0x000000211300780c */ /* 0x000fc40005f64670 */
[C---:B------:R-:W-:Y:S02]  /*2a60*/  ISETP.GT.OR P0, PT, R19.reuse, 0x28, !P0 ;  /* 0x000000281300780c */ /* 0x040fe40004704670 */
[----:B------:R-:W-:Y:S02]  /*2a70*/  ISETP.GT.OR P5, PT, R19, 0x61, !P5 ;  /* 0x000000611300780c */ /* 0x000fe40006fa4670 */
[----:B------:R-:W-:Y:S01]  /*2a80*/  FSEL R104, R104, -INF , !P2 ;  /* 0xff80000068687808 */ /* 0x000fe20005000000 */
[----:B--2---:R-:W2:Y:S01]  /*2a90*/  LDL R235, [R1+0x1c] ;  /* 0x00001c0001eb7983 */ /* 0x004ea20000100800 */
        /* <DEDUP_REMOVED lines=15> */
[----:B------:R-:W-:Y:S01]  /*2b90*/  FSEL R120, R120, -INF , !P0 ;  /* 0xff80000078787808 */ /* 0x000fe20004000000 */
[----:B------:R-:W-:Y:S02]  /*2ba0*/  WARPGROUP.DEPBAR.LE gsb0, 0x0 ;  /* 0x00008000000079c5 */ /* 0x000fe40000010000 */
[----:B------:R-:W-:Y:S01]  /*2bb0*/  WARPGROUP.ARRIVE ;  /* 0x00000000000079c5 */ /* 0x000fe20000000000 */
[----:B------:R-:W-:Y:S02]  /*2bc0*/  FSEL R103, R103, -INF , !P5 ;  /* 0xff80000067677808 */ /* 0x000fe40006800000 */
[----:B------:R-:W-:Y:S02]  /*2bd0*/  FSEL R106, R106, -INF , !P1 ;  /* 0xff8000006a6a7808 */ /* 0x000fe40004800000 */
[C---:B------:R-:W-:Y:S01]  /*2be0*/  ISETP.GE.AND P2, PT, R21.reuse, 0x50, PT ;  /* 0x000000501500780c */ /* 0x040fe20003f46270 */
[----:B------:R-:W-:Y:S01]  /*2bf0*/  HGMMA.64x128x16.F32.BF16 R24, gdesc[UR4], R24, gsb0 ;  /* 0x01e00000041879f0 */ /* 0x000fe20008001818 */
[----:B------:R-:W-:-:S02]  /*2c00*/  ISETP.GE.AND P3, PT, R21, 0x51, PT ;  /* 0x000000511500780c */ /* 0x000fc40003f66270 */
[----:B------:R-:W-:Y:S02]  /*2c10*/  ISETP.GE.AND P0, PT, R21, 0x58, PT ;  /* 0x000000581500780c */ /* 0x000fe40003f06270 */
[C---:B------:R-:W-:Y:S02]  /*2c20*/  ISETP.GE.AND P5, PT, R13.reuse, 0x28, PT ;  /* 0x000000280d00780c */ /* 0x040fe40003fa6270 */
[----:B------:R-:W-:Y:S01]  /*2c30*/  ISETP.GE.AND P1, PT, R13, 0x29, PT ;  /* 0x000000290d00780c */ /* 0x000fe20003f26270 */
[----:B------:R-:W-:Y:S01]  /*2c40*/  UIADD3 UR6, UR8, 0x6, URZ ;  /* 0x0000000608067890 */ /* 0x000fe2000fffe03f */
[C---:B------:R-:W-:Y:S01]  /*2c50*/  ISETP.GT.OR P2, PT, R19.reuse, 0x50, !P2 ;  /* 0x000000501300780c */ /* 0x040fe20005744670 */
[----:B------:R-:W-:Y:S01]  /*2c60*/  UIADD3 UR4, UR9, 0x6, URZ ;  /* 0x0000000609047890 */ /* 0x000fe2000fffe03f */
[C---:B------:R-:W-:Y:S02]  /*2c70*/  ISETP.GT.OR P3, PT, R19.reuse, 0x51, !P3 ;  /* 0x000000511300780c */ /* 0x040fe40005f64670 */
[----:B------:R-:W-:-:S02]  /*2c80*/  ISETP.GT.OR P0, PT, R19, 0x58, !P0 ;  /* 0x000000581300780c */ /* 0x000fc40004704670 */
[C---:B------:R-:W-:Y:S02]  /*2c90*/  ISETP.GT.OR P5, PT, R18.reuse, 0x28, !P5 ;  /* 0x000000281200780c */ /* 0x040fe40006fa4670 */
[----:B------:R-:W-:Y:S02]  /*2ca0*/  ISETP.GT.OR P1, PT, R18, 0x29, !P1 ;  /* 0x000000291200780c */ /* 0x000fe40004f24670 */
[----:B------:R-:W-:Y:S02]  /*2cb0*/  FSEL R128, R128, -INF , !P2 ;  /* 0xff80000080807808 */ /* 0x000fe40005000000 */
[----:B------:R-:W-:Y:S02]  /*2cc0*/  FSEL R129, R129, -INF , !P3 ;  /* 0xff80000081817808 */ /* 0x000fe40005800000 */
[----:B------:R-:W-:Y:S02]  /*2cd0*/  FSEL R132, R132, -INF , !P0 ;  /* 0xff80000084847808 */ /* 0x000fe40004000000 */
[----:B------:R-:W-:-:S02]  /*2ce0*/  FSEL R110, R110, -INF , !P5 ;  /* 0xff8000006e6e7808 */ /* 0x000fc40006800000 */
[----:B------:R-:W-:Y:S01]  /*2cf0*/  FSEL R107, R111, -INF , !P1 ;  /* 0xff8000006f6b7808 */ /* 0x000fe20004800000 */
[----:B------:R-:W-:Y:S01]  /*2d00*/  UMOV UR7, 0x40000040 ;  /* 0x4000004000077882 */ /* 0x000fe20000000000 */
[C---:B------:R-:W-:Y:S01]  /*2d10*/  ISETP.GE.AND P2, PT, R21.reuse, 0x68, PT ;  /* 0x000000681500780c */ /* 0x040fe20003f46270 */
[----:B------:R-:W-:Y:S01]  /*2d20*/  UMOV UR5, 0x40000040 ;  /* 0x4000004000057882 */ /* 0x000fe20000000000 */
[C---:B------:R-:W-:Y:S02]  /*2d30*/  ISETP.GE.AND P3, PT, R21.reuse, 0x69, PT ;  /* 0x000000691500780c */ /* 0x040fe40003f66270 */
[C---:B------:R-:W-:Y:S02]  /*2d40*/  ISETP.GE.AND P0, PT, R21.reuse, 0x70, PT ;  /* 0x000000701500780c */ /* 0x040fe40003f06270 */
[C---:B------:R-:W-:Y:S02]  /*2d50*/  ISETP.GE.AND P5, PT, R21.reuse, 0x71, PT ;  /* 0x000000711500780c */ /* 0x040fe40003fa6270 */
[----:B------:R-:W-:-:S02]  /*2d60*/  ISETP.GE.AND P1, PT, R21, 0x78, PT ;  /* 0x000000781500780c */ /* 0x000fc40003f26270 */
[----:B------:R-:W-:Y:S01]  /*2d70*/  ISETP.GE.AND P4, PT, R21, 0x79, PT ;  /* 0x000000791500780c */ /* 0x000fe20003f86270 */
[----:B------:R-:W-:Y:S01]  /*2d80*/  FFMA.FTZ R21, R97, UR11, -R98 ;  /* 0x0000000b61157c23 */ /* 0x000fe20008010862 */
[----:B------:R-:W-:Y:S01]  /*2d90*/  SHFL.IDX PT, R99, R17, R221, 0x1f ;  /* 0x00001fdd11637589 */ /* 0x000fe200000e0000 */
[----:B------:R-:W-:-:S03]  /*2da0*/  FFMA.FTZ R97, R100, UR11, -R228 ;  /* 0x0000000b64617c23 */ /* 0x000fc600080108e4 */
[----:B------:R-:W5:Y:S01]  /*2db0*/  SHFL.IDX PT, R98, R17, R5, 0x1f ;  /* 0x00001f0511627589 */ /* 0x000f6200000e0000 */
[----:B------:R-:W-:Y:S01]  /*2dc0*/  ISETP.GT.OR P0, PT, R19, 0x70, !P0 ;  /* 0x000000701300780c */ /* 0x000fe20004704670 */
[----:B------:R-:W4:Y:S02]  /*2dd0*/  MUFU.EX2 R21, R21 ;  /* 0x0000001500157308 */ /* 0x000f240000000800 */
[----:B------:R-:W3:Y:S04]  /*2de0*/  SHFL.IDX PT, R100, R17, R220, 0x1f ;  /* 0x00001fdc11647589 */ /* 0x000ee800000e0000 */
[----:B------:R-:W4:Y:S01]  /*2df0*/  SHFL.IDX PT, R111, R17, R23, 0x1f ;  /* 0x00001f17116f7589 */ /* 0x000f2200000e0000 */
[----:B------:R-:W-:Y:S02]  /*2e00*/  FSEL R144, R144, -INF , !P0 ;  /* 0xff80000090907808 */ /* 0x000fe40004000000 */
[----:B------:R-:W-:-:S02]  /*2e10*/  ISETP.GE.AND P0, PT, R13, 0x39, PT ;  /* 0x000000390d00780c */ /* 0x000fc40003f06270 */
[----:B------:R-:W-:Y:S02]  /*2e20*/  ISETP.GT.OR P2, PT, R19, 0x68, !P2 ;  /* 0x000000681300780c */ /* 0x000fe40005744670 */
[----:B------:R-:W-:Y:S01]  /*2e30*/  ISETP.GT.OR P0, PT, R18, 0x39, !P0 ;  /* 0x000000391200780c */ /* 0x000fe20004704670 */
[----:B-1----:R-:W-:Y:S01]  /*2e40*/  FFMA.FTZ R228, R101, UR11, -R232 ;  /* 0x0000000b65e47c23 */ /* 0x002fe200080108e8 */
[----:B------:R-:W-:Y:S02]  /*2e50*/  FSEL R140, R140, -INF , !P2 ;  /* 0xff8000008c8c7808 */ /* 0x000fe40005000000 */
[----:B------:R-:W-:Y:S02]  /*2e60*/  ISETP.GE.AND P2, PT, R13, 0x31, PT ;  /* 0x000000310d00780c */ /* 0x000fe40003f46270 */
[----:B------:R-:W-:Y:S02]  /*2e70*/  FSEL R119, R119, -INF , !P0 ;  /* 0xff80000077777808 */ /* 0x000fe40004000000 */
[----:B------:R-:W-:Y:S01]  /*2e80*/  ISETP.GE.AND P0, PT, R13, 0x48, PT ;  /* 0x000000480d00780c */ /* 0x000fe20003f06270 */
[--C-:B-----5:R-:W-:Y:S01]  /*2e90*/  FFMA.FTZ R231, R104, UR11, -R98.reuse ;  /* 0x0000000b68e77c23 */ /* 0x120fe20008010862 */
[----:B------:R-:W-:Y:S01]  /*2ea0*/  FFMA.FTZ R101, R106, UR11, -R98 ;  /* 0x0000000b6a657c23 */ /* 0x000fe20008010862 */
[----:B------:R-:W-:Y:S01]  /*2eb0*/  ISETP.GT.OR P3, PT, R19, 0x69, !P3 ;  /* 0x000000691300780c */ /* 0x000fe20005f64670 */
[----:B------:R1:W-:Y:S01]  /*2ec0*/  MUFU.EX2 R98, R228 ;  /* 0x000000e400627308 */ /* 0x0003e20000000800 */
[----:B------:R-:W-:-:S02]  /*2ed0*/  ISETP.GT.OR P2, PT, R18, 0x31, !P2 ;  /* 0x000000311200780c */ /* 0x000fc40005744670 */
[----:B------:R-:W-:Y:S01]  /*2ee0*/  ISETP.GT.OR P0, PT, R18, 0x48, !P0 ;  /* 0x000000481200780c */ /* 0x000fe20004704670 */
[----:B---3--:R-:W-:Y:S01]  /*2ef0*/  FFMA.FTZ R104, R108, UR11, -R100 ;  /* 0x0000000b6c687c23 */ /* 0x008fe20008010864 */
[----:B------:R-:W-:Y:S01]  /*2f00*/  FFMA.FTZ R106, R109, UR11, -R230 ;  /* 0x0000000b6d6a7c23 */ /* 0x000fe200080108e6 */
[----:B------:R-:W-:Y:S01]  /*2f10*/  FSEL R141, R141, -INF , !P3 ;  /* 0xff8000008d8d7808 */ /* 0x000fe20005800000 */
[----:B-1----:R-:W-:Y:S01]  /*2f20*/  FFMA.FTZ R228, R105, UR11, -R99 ;  /* 0x0000000b69e47c23 */ /* 0x002fe20008010863 */
[----:B------:R-:W-:Y:S01]  /*2f30*/  FFMA.FTZ R105, R110, UR11, -R100 ;  /* 0x0000000b6e697c23 */ /* 0x000fe20008010864 */
[----:B------:R-:W-:Y:S01]  /*2f40*/  FSEL R110, R115, -INF , !P2 ;  /* 0xff800000736e7808 */ /* 0x000fe20005000000 */
[--C-:B----4-:R-:W-:Y:S01]  /*2f50*/  FFMA.FTZ R108, R112, UR11, -R111.reuse ;  /* 0x0000000b706c7c23 */ /* 0x110fe2000801086f */
[----:B------:R-:W-:Y:S01]  /*2f60*/  FFMA.FTZ R109, R102, UR11, -R111 ;  /* 0x0000000b666d7c23 */ /* 0x000fe2000801086f */
[C---:B------:R-:W-:Y:S01]  /*2f70*/  ISETP.GE.AND P3, PT, R13.reuse, 0x38, PT ;  /* 0x000000380d00780c */ /* 0x040fe20003f66270 */
[----:B------:R1:W-:Y:S01]  /*2f80*/  MUFU.EX2 R102, R228 ;  /* 0x000000e400667308 */ /* 0x0003e20000000800 */
[----:B------:R-:W-:-:S02]  /*2f90*/  ISETP.GE.AND P2, PT, R13, 0x40, PT ;  /* 0x000000400d00780c */ /* 0x000fc40003f46270 */
[----:B------:R-:W-:Y:S02]  /*2fa0*/  FSEL R111, R126, -INF , !P0 ;  /* 0xff8000007e6f7808 */ /* 0x000fe40004000000 */
[----:B------:R-:W-:Y:S02]  /*2fb0*/  ISETP.GE.AND P0, PT, R13, 0x51, PT ;  /* 0x000000510d00780c */ /* 0x000fe40003f06270 */
[----:B------:R-:W-:Y:S01]  /*2fc0*/  ISETP.GT.OR P3, PT, R18, 0x38, !P3 ;  /* 0x000000381200780c */ /* 0x000fe20005f64670 */
[----:B-1----:R-:W1:Y:S01]  /*2fd0*/  SHFL.IDX PT, R228, R17, R218, 0x1f ;  /* 0x00001fda11e47589 */ /* 0x002e6200000e0000 */
[----:B------:R-:W-:Y:S02]  /*2fe0*/  WARPGROUP.DEPBAR.LE gsb0, 0x0 ;  /* 0x00008000000079c5 */ /* 0x000fe40000010000 */
[----:B------:R-:W-:-:S06]  /*2ff0*/  WARPGROUP.ARRIVE ;  /* 0x00000000000079c5 */ /* 0x000fcc0000000000 */
[----:B------:R-:W-:Y:S01]  /*3000*/  HGMMA.64x128x16.F32.BF16 R24, gdesc[UR4], R24, gsb0 ;  /* 0x01e00000041879f0 */ /* 0x000fe20008001818 */
[C---:B------:R-:W-:Y:S02]  /*3010*/  ISETP.GT.OR P2, PT, R18.reuse, 0x40, !P2 ;  /* 0x000000401200780c */ /* 0x040fe40005744670 */
[----:B------:R-:W-:Y:S02]  /*3020*/  ISETP.GT.OR P0, PT, R18, 0x51, !P0 ;  /* 0x000000511200780c */ /* 0x000fe40004704670 */
[----:B------:R-:W-:Y:S02]  /*3030*/  FSEL R118, R118, -INF , !P3 ;  /* 0xff80000076767808 */ /* 0x000fe40005800000 */
[----:B------:R-:W-:Y:S02]  /*3040*/  FSEL R122, R122, -INF , !P2 ;  /* 0xff8000007a7a7808 */ /* 0x000fe40005000000 */
[C---:B------:R-:W-:Y:S02]  /*3050*/  ISETP.GE.AND P3, PT, R13.reuse, 0x41, PT ;  /* 0x000000410d00780c */ /* 0x040fe40003f66270 */
[----:B------:R-:W-:-:S02]  /*3060*/  ISETP.GE.AND P2, PT, R13, 0x49, PT ;  /* 0x000000490d00780c */ /* 0x000fc40003f46270 */
[----:B------:R-:W-:Y:S02]  /*3070*/  FSEL R115, R131, -INF , !P0 ;  /* 0xff80000083737808 */ /* 0x000fe40004000000 */
[----:B------:R-:W-:Y:S02]  /*3080*/  ISETP.GE.AND P0, PT, R13, 0x60, PT ;  /* 0x000000600d00780c */ /* 0x000fe40003f06270 */
[C---:B------:R-:W-:Y:S02]  /*3090*/  ISETP.GT.OR P3, PT, R18.reuse, 0x41, !P3 ;  /* 0x000000411200780c */ /* 0x040fe40005f64670 */
[C---:B------:R-:W-:Y:S01]  /*30a0*/  ISETP.GT.OR P2, PT, R18.reuse, 0x49, !P2 ;  /* 0x000000491200780c */ /* 0x040fe20005744670 */
[----:B------:R-:W-:Y:S01]  /*30b0*/  FFMA.FTZ R232, R103, UR11, -R232 ;  /* 0x0000000b67e87c23 */ /* 0x000fe200080108e8 */
[----:B------:R-:W-:Y:S01]  /*30c0*/  ISETP.GT.OR P0, PT, R18, 0x60, !P0 ;  /* 0x000000601200780c */ /* 0x000fe20004704670 */
[----:B------:R-:W-:Y:S01]  /*30d0*/  FFMA.FTZ R103, R224, UR11, -R99 ;  /* 0x0000000be0677c23 */ /* 0x000fe20008010863 */
[----:B------:R-:W-:-:S02]  /*30e0*/  FSEL R123, R123, -INF , !P3 ;  /* 0xff8000007b7b7808 */ /* 0x000fc40005800000 */
[----:B------:R-:W-:Y:S02]  /*30f0*/  FSEL R224, R127, -INF , !P2 ;  /* 0xff8000007fe07808 */ /* 0x000fe40005000000 */
[C---:B------:R-:W-:Y:S02]  /*3100*/  ISETP.GE.AND P3, PT, R13.reuse, 0x50, PT ;  /* 0x000000500d00780c */ /* 0x040fe40003f66270 */
[C---:B------:R-:W-:Y:S02]  /*3110*/  ISETP.GE.AND P2, PT, R13.reuse, 0x58, PT ;  /* 0x000000580d00780c */ /* 0x040fe40003f46270 */
[----:B------:R-:W-:Y:S02]  /*3120*/  FSEL R131, R138, -INF , !P0 ;  /* 0xff8000008a837808 */ /* 0x000fe40004000000 */
[----:B------:R-:W-:Y:S02]  /*3130*/  ISETP.GE.AND P0, PT, R13, 0x69, PT ;  /* 0x000000690d00780c */ /* 0x000fe40003f06270 */
[----:B------:R-:W-:-:S02]  /*3140*/  ISETP.GT.OR P3, PT, R18, 0x50, !P3 ;  /* 0x000000501200780c */ /* 0x000fc40005f64670 */
[C---:B------:R-:W-:Y:S01]  /*3150*/  ISETP.GT.OR P2, PT, R18.reuse, 0x58, !P2 ;  /* 0x000000581200780c */ /* 0x040fe20005744670 */
[----:B------:R-:W3:Y:S01]  /*3160*/  SHFL.IDX PT, R138, R17, R219, 0x1f ;  /* 0x00001fdb118a7589 */ /* 0x000ee200000e0000 */
[----:B------:R-:W-:Y:S01]  /*3170*/  ISETP.GT.OR P0, PT, R18, 0x69, !P0 ;  /* 0x000000691200780c */ /* 0x000fe20004704670 */
[--C-:B-1----:R-:W-:Y:S01]  /*3180*/  FFMA.FTZ R113, R113, UR11, -R228.reuse ;  /* 0x0000000b71717c23 */ /* 0x102fe200080108e4 */
[----:B------:R-:W-:Y:S01]  /*3190*/  FSEL R112, R130, -INF , !P3 ;  /* 0xff80000082707808 */ /* 0x000fe20005800000 */
[----:B------:R-:W-:Y:S01]  /*31a0*/  FFMA.FTZ R110, R110, UR11, -R228 ;  /* 0x0000000b6e6e7c23 */ /* 0x000fe200080108e4 */
[----:B------:R-:W-:Y:S01]  /*31b0*/  FSEL R134, R134, -INF , !P2 ;  /* 0xff80000086867808 */ /* 0x000fe20005000000 */
[----:B------:R-:W-:Y:S01]  /*31c0*/  SHFL.IDX PT, R228, R17, R114, 0x1f ;  /* 0x00001f7211e47589 */ /* 0x000fe200000e0000 */
[C---:B------:R-:W-:Y:S02]  /*31d0*/  ISETP.GE.AND P3, PT, R13.reuse, 0x59, PT ;  /* 0x000000590d00780c */ /* 0x040fe40003f66270 */
[----:B------:R-:W-:-:S02]  /*31e0*/  ISETP.GE.AND P2, PT, R13, 0x61, PT ;  /* 0x000000610d00780c */ /* 0x000fc40003f46270 */
[----:B------:R-:W-:Y:S02]  /*31f0*/  FSEL R127, R143, -INF , !P0 ;  /* 0xff8000008f7f7808 */ /* 0x000fe40004000000 */
[----:B------:R-:W1:Y:S01]  /*3200*/  SHFL.IDX PT, R143, R12, R5, 0x1f ;  /* 0x00001f050c8f7589 */ /* 0x000e6200000e0000 */
[C---:B------:R-:W-:Y:S02]  /*3210*/  ISETP.GT.OR P3, PT, R18.reuse, 0x59, !P3 ;  /* 0x000000591200780c */ /* 0x040fe40005f64670 */
[----:B------:R-:W-:Y:S02]  /*3220*/  ISETP.GT.OR P2, PT, R18, 0x61, !P2 ;  /* 0x000000611200780c */ /* 0x000fe40005744670 */
[----:B------:R-:W-:Y:S02]  /*3230*/  FSEL R135, R135, -INF , !P3 ;  /* 0xff80000087877808 */ /* 0x000fe40005800000 */
[----:B------:R-:W-:Y:S02]  /*3240*/  FSEL R139, R139, -INF , !P2 ;  /* 0xff8000008b8b7808 */ /* 0x000fe40005000000 */
[----:B------:R-:W-:-:S02]  /*3250*/  ISETP.GE.AND P3, PT, R13, 0x68, PT ;  /* 0x000000680d00780c */ /* 0x000fc40003f66270 */
[C---:B------:R-:W-:Y:S02]  /*3260*/  ISETP.GE.AND P2, PT, R13.reuse, 0x70, PT ;  /* 0x000000700d00780c */ /* 0x040fe40003f46270 */
[C---:B------:R-:W-:Y:S02]  /*3270*/  ISETP.GT.OR P3, PT, R18.reuse, 0x68, !P3 ;  /* 0x000000681200780c */ /* 0x040fe40005f64670 */
[----:B------:R-:W-:Y:S02]  /*3280*/  ISETP.GT.OR P2, PT, R18, 0x70, !P2 ;  /* 0x000000701200780c */ /* 0x000fe40005744670 */
[----:B------:R-:W-:Y:S02]  /*3290*/  FSEL R126, R142, -INF , !P3 ;  /* 0xff8000008e7e7808 */ /* 0x000fe40005800000 */
[----:B------:R-:W-:Y:S02]  /*32a0*/  FSEL R130, R146, -INF , !P2 ;  /* 0xff80000092827808 */ /* 0x000fe40005000000 */
[----:B------:R-:W-:-:S02]  /*32b0*/  ISETP.GE.AND P3, PT, R13, 0x71, PT ;  /* 0x000000710d00780c */ /* 0x000fc40003f66270 */
[C---:B------:R-:W-:Y:S02]  /*32c0*/  ISETP.GE.AND P0, PT, R13.reuse, 0x78, PT ;  /* 0x000000780d00780c */ /* 0x040fe40003f06270 */
[----:B------:R-:W-:Y:S02]  /*32d0*/  ISETP.GE.AND P2, PT, R13, 0x79, PT ;  /* 0x000000790d00780c */ /* 0x000fe40003f46270 */
[C---:B------:R-:W-:Y:S02]  /*32e0*/  ISETP.GT.OR P5, PT, R19.reuse, 0x71, !P5 ;  /* 0x000000711300780c */ /* 0x040fe40006fa4670 */
[C---:B------:R-:W-:Y:S02]  /*32f0*/  ISETP.GT.OR P1, PT, R19.reuse, 0x78, !P1 ;  /* 0x000000781300780c */ /* 0x040fe40004f24670 */
[----:B------:R-:W-:Y:S01]  /*3300*/  ISETP.GT.OR P4, PT, R19, 0x79, !P4 ;  /* 0x000000791300780c */ /* 0x000fe20006784670 */
[--C-:B---3--:R-:W-:Y:S01]  /*3310*/  FFMA.FTZ R19, R116, UR11, -R138.reuse ;  /* 0x0000000b74137c23 */ /* 0x108fe2000801088a */
[----:B------:R-:W-:Y:S01]  /*3320*/  ISETP.GT.OR P3, PT, R18, 0x71, !P3 ;  /* 0x000000711200780c */ /* 0x000fe20005f64670 */
[----:B------:R-:W-:Y:S01]  /*3330*/  FFMA.FTZ R138, R118, UR11, -R138 ;  /* 0x0000000b768a7c23 */ /* 0x000fe2000801088a */
[C---:B------:R-:W-:Y:S01]  /*3340*/  ISETP.GT.OR P0, PT, R18.reuse, 0x78, !P0 ;  /* 0x000000781200780c */ /* 0x040fe20004704670 */
[----:B------:R-:W3:Y:S01]  /*3350*/  SHFL.IDX PT, R142, R12, R221, 0x1f ;  /* 0x00001fdd0c8e7589 */ /* 0x000ee200000e0000 */
[----:B------:R-:W-:Y:S01]  /*3360*/  ISETP.GT.OR P2, PT, R18, 0x79, !P2 ;  /* 0x000000791200780c */ /* 0x000fe20005744670 */
[----:B------:R4:W-:Y:S02]  /*3370*/  MUFU.EX2 R13, R113 ;  /* 0x00000071000d7308 */ /* 0x0009e40000000800 */
[----:B------:R-:W5:Y:S01]  /*3380*/  SHFL.IDX PT, R116, R12, R220, 0x1f ;  /* 0x00001fdc0c747589 */ /* 0x000f6200000e0000 */
[----:B-1----:R-:W-:-:S03]  /*3390*/  FFMA.FTZ R120, R120, UR11, -R143 ;  /* 0x0000000b78787c23 */ /* 0x002fc6000801088f */
[----:B------:R-:W1:Y:S02]  /*33a0*/  SHFL.IDX PT, R146, R12, R23, 0x1f ;  /* 0x00001f170c927589 */ /* 0x000e6400000e0000 */
[----:B------:R3:W-:Y:S02]  /*33b0*/  MUFU.EX2 R18, R110 ;  /* 0x0000006e00127308 */ /* 0x0007e40000000800 */
[----:B----4-:R-:W4:Y:S01]  /*33c0*/  SHFL.IDX PT, R113, R12, R218, 0x1f ;  /* 0x00001fda0c717589 */ /* 0x010f2200000e0000 */
[--C-:B---3--:R-:W-:Y:S01]  /*33d0*/  FFMA.FTZ R110, R117, UR11, -R228.reuse ;  /* 0x0000000b756e7c23 */ /* 0x108fe200080108e4 */
[----:B------:R-:W-:Y:S01]  /*33e0*/  FFMA.FTZ R228, R119, UR11, -R228 ;  /* 0x0000000b77e47c23 */ /* 0x000fe200080108e4 */
[----:B------:R-:W-:-:S03]  /*33f0*/  FFMA.FTZ R119, R122, UR11, -R143 ;  /* 0x0000000b7a777c23 */ /* 0x000fc6000801088f */
[----:B------:R3:W-:Y:S01]  /*3400*/  MUFU.EX2 R17, R138 ;  /* 0x0000008a00117308 */ /* 0x0007e20000000800 */
[----:B------:R-:W-:Y:S04]  /*3410*/  SHFL.IDX PT, R143, R12, R219, 0x1f ;  /* 0x00001fdb0c8f7589 */ /* 0x000fe800000e0000 */
[----:B---3--:R-:W3:Y:S04]  /*3420*/  SHFL.IDX PT, R138, R12, R114, 0x1f ;  /* 0x00001f720c8a7589 */ /* 0x008ee800000e0000 */
[----:B------:R-:W2:Y:S01]  /*3430*/  SHFL.IDX PT, R118, R12, R22, 0x1f ;  /* 0x00001f160c767589 */ /* 0x000ea200000e0000 */
[----:B------:R-:W-:Y:S01]  /*3440*/  FFMA.FTZ R217, R217, UR11, -R142 ;  /* 0x0000000bd9d97c23 */ /* 0x000fe2000801088e */
[----:B-----5:R-:W-:Y:S01]  /*3450*/  FFMA.FTZ R117, R111, UR11, -R116 ;  /* 0x0000000b6f757c23 */ /* 0x020fe20008010874 */
[----:B-1----:R-:W-:Y:S01]  /*3460*/  FFMA.FTZ R122, R112, UR11, -R146 ;  /* 0x0000000b707a7c23 */ /* 0x002fe20008010892 */
[----:B------:R4:W-:Y:S08]  /*3470*/  MUFU.EX2 R111, R120 ;  /* 0x00000078006f7308 */ /* 0x0009f00000000800 */
[----:B------:R1:W-:Y:S01]  /*3480*/  MUFU.EX2 R112, R119 ;  /* 0x0000007700707308 */ /* 0x0003e20000000800 */
[----:B----4-:R-:W-:Y:S01]  /*3490*/  FFMA.FTZ R120, R115, UR11, -R113 ;  /* 0x0000000b73787c23 */ /* 0x010fe20008010871 */
[----:B------:R-:W-:-:S02]  /*34a0*/  WARPGROUP.DEPBAR.LE gsb0, 0x0 ;  /* 0x00008000000079c5 */ /* 0x000fc40000010000 */
[----:B-1----:R-:W-:-:S04]  /*34b0*/  FFMA.FTZ R119, R129, UR11, -R113 ;  /* 0x0000000b81777c23 */ /* 0x002fc80008010871 */
[----:B------:R1:W-:Y:S01]  /*34c0*/  MUFU.EX2 R113, R217 ;  /* 0x000000d900717308 */ /* 0x0003e20000000800 */
[----:B---3--:R-:W-:Y:S01]  /*34d0*/  FFMA.FTZ R133, R133, UR11, -R138 ;  /* 0x0000000b85857c23 */ /* 0x008fe2000801088a */
[----:B------:R-:W-:Y:S01]  /*34e0*/  FFMA.FTZ R142, R123, UR11, -R142 ;  /* 0x0000000b7b8e7c23 */ /* 0x000fe2000801088e */
[--C-:B-1----:R-:W-:Y:S01]  /*34f0*/  FFMA.FTZ R217, R132, UR11, -R143.reuse ;  /* 0x0000000b84d97c23 */ /* 0x102fe2000801088f */
[----:B------:R-:W-:Y:S02]  /*3500*/  FFMA.FTZ R132, R135, UR11, -R138 ;  /* 0x0000000b87847c23 */ /* 0x000fe4000801088a */
[----:B------:R-:W-:Y:S01]  /*3510*/  LDS R138, [R11+0x400] ;  /* 0x000400000b8a7984 */ /* 0x000fe20000000800 */
[----:B------:R-:W-:Y:S01]  /*3520*/  FFMA.FTZ R123, R128, UR11, -R146 ;  /* 0x0000000b807b7c23 */ /* 0x000fe20008010892 */
[----:B------:R-:W-:Y:S01]  /*3530*/  FFMA.FTZ R124, R124, UR11, -R116 ;  /* 0x0000000b7c7c7c23 */ /* 0x000fe20008010874 */
[----:B--2---:R-:W-:Y:S01]  /*3540*/  FFMA.FTZ R116, R125, UR11, -R118 ;  /* 0x0000000b7d747c23 */ /* 0x004fe20008010876 */
[----:B------:R-:W1:Y:S01]  /*3550*/  SHFL.IDX PT, R128, R16, R5, 0x1f ;  /* 0x00001f0510807589 */ /* 0x000e6200000e0000 */
[----:B------:R-:W-:-:S03]  /*3560*/  FFMA.FTZ R134, R134, UR11, -R143 ;  /* 0x0000000b86867c23 */ /* 0x000fc6000801088f */
[----:B------:R-:W2:Y:S04]  /*3570*/  SHFL.IDX PT, R125, R16, R23, 0x1f ;  /* 0x00001f17107d7589 */ /* 0x000ea800000e0000 */
[----:B------:R-:W3:Y:S01]  /*3580*/  SHFL.IDX PT, R143, R16, R220, 0x1f ;  /* 0x00001fdc108f7589 */ /* 0x000ee200000e0000 */
[----:B------:R4:W5:Y:S03]  /*3590*/  MUFU.EX2 R115, R124 ;  /* 0x0000007c00737308 */ /* 0x0009660000000800 */
[----:B------:R-:W5:Y:S04]  /*35a0*/  SHFL.IDX PT, R129, R16, R221, 0x1f ;  /* 0x00001fdd10817589 */ /* 0x000f6800000e0000 */
[----:B------:R-:W5:Y:S04]  /*35b0*/  SHFL.IDX PT, R135, R16, R22, 0x1f ;  /* 0x00001f1610877589 */ /* 0x000f6800000e0000 */
[----:B----4-:R-:W4:Y:S01]  /*35c0*/  SHFL.IDX PT, R124, R16, R219, 0x1f ;  /* 0x00001fdb107c7589 */ /* 0x010f2200000e0000 */
[--C-:B-1----:R-:W-:Y:S01]  /*35d0*/  FFMA.FTZ R136, R136, UR11, -R128.reuse ;  /* 0x0000000b88887c23 */ /* 0x102fe20008010880 */
[----:B------:R-:W-:-:S02]  /*35e0*/  FFMA.FTZ R131, R131, UR11, -R128 ;  /* 0x0000000b83837c23 */ /* 0x000fc40008010880 */
[----:B------:R-:W1:Y:S01]  /*35f0*/  SHFL.IDX PT, R128, R16, R218, 0x1f ;  /* 0x00001fda10807589 */ /* 0x000e6200000e0000 */
[--C-:B--2---:R-:W-:Y:S01]  /*3600*/  FFMA.FTZ R144, R144, UR11, -R125.reuse ;  /* 0x0000000b90907c23 */ /* 0x104fe2000801087d */
[----:B------:R-:W-:Y:S01]  /*3610*/  FFMA.FTZ R130, R130, UR11, -R125 ;  /* 0x0000000b82827c23 */ /* 0x000fe2000801087d */
[----:B------:R-:W-:Y:S01]  /*3620*/  FSEL R125, R148, -INF , !P1 ;  /* 0xff800000947d7808 */ /* 0x000fe20004800000 */
[----:B------:R2:W-:Y:S01]  /*3630*/  MUFU.EX2 R11, R142 ;  /* 0x0000008e000b7308 */ /* 0x0005e20000000800 */
[--C-:B---3--:R-:W-:Y:S01]  /*3640*/  FFMA.FTZ R140, R140, UR11, -R143.reuse ;  /* 0x0000000b8c8c7c23 */ /* 0x108fe2000801088f */
[----:B------:R-:W-:Y:S01]  /*3650*/  FFMA.FTZ R126, R126, UR11, -R143 ;  /* 0x0000000b7e7e7c23 */ /* 0x000fe2000801088f */
[----:B------:R-:W-:Y:S01]  /*3660*/  FSEL R143, R150, -INF , !P0 ;  /* 0xff800000968f7808 */ /* 0x000fe20004000000 */
[----:B--2---:R-:W2:Y:S01]  /*3670*/  SHFL.IDX PT, R142, R16, R114, 0x1f ;  /* 0x00001f72108e7589 */ /* 0x004ea200000e0000 */
[----:B-----5:R-:W-:Y:S01]  /*3680*/  FFMA.FTZ R137, R137, UR11, -R129 ;  /* 0x0000000b89897c23 */ /* 0x020fe20008010881 */
[--C-:B------:R-:W-:Y:S01]  /*3690*/  FFMA.FTZ R141, R141, UR11, -R135.reuse ;  /* 0x0000000b8d8d7c23 */ /* 0x100fe20008010887 */
[--C-:B----4-:R-:W-:Y:S01]  /*36a0*/  FFMA.FTZ R125, R125, UR11, -R124.reuse ;  /* 0x0000000b7d7d7c23 */ /* 0x110fe2000801087c */
[----:B------:R-:W-:Y:S01]  /*36b0*/  FFMA.FTZ R124, R143, UR11, -R124 ;  /* 0x0000000b8f7c7c23 */ /* 0x000fe2000801087c */
[----:B------:R-:W-:Y:S01]  /*36c0*/  FFMA.FTZ R127, R127, UR11, -R135 ;  /* 0x0000000b7f7f7c23 */ /* 0x000fe20008010887 */
[----:B------:R-:W3:Y:S01]  /*36d0*/  SHFL.IDX PT, R146, R138, R5, 0x1f ;  /* 0x00001f058a927589 */ /* 0x000ee200000e0000 */
[----:B------:R-:W-:Y:S01]  /*36e0*/  FFMA.FTZ R129, R139, UR11, -R129 ;  /* 0x0000000b8b817c23 */ /* 0x000fe20008010881 */
[----:B------:R-:W-:-:S02]  /*36f0*/  FSEL R135, R145, -INF , !P5 ;  /* 0xff80000091877808 */ /* 0x000fc40006800000 */
[----:B------:R-:W-:Y:S04]  /*3700*/  SHFL.IDX PT, R143, R138, R221, 0x1f ;  /* 0x00001fdd8a8f7589 */ /* 0x000fe800000e0000 */
[----:B------:R-:W4:Y:S04]  /*3710*/  SHFL.IDX PT, R148, R138, R220, 0x1f ;  /* 0x00001fdc8a947589 */ /* 0x000f2800000e0000 */
[----:B------:R5:W-:Y:S04]  /*3720*/  LDS R139, [R15+0x400] ;  /* 0x000400000f8b7984 */ /* 0x000be80000000800 */
[----:B------:R-:W4:Y:S01]  /*3730*/  SHFL.IDX PT, R145, R138, R22, 0x1f ;  /* 0x00001f168a917589 */ /* 0x000f2200000e0000 */
[----:B------:R-:W-:Y:S01]  /*3740*/  FSEL R147, R147, -INF , !P3 ;  /* 0xff80000093937808 */ /* 0x000fe20005800000 */
[--C-:B-1----:R-:W-:Y:S01]  /*3750*/  FFMA.FTZ R135, R135, UR11, -R128.reuse ;  /* 0x0000000b87877c23 */ /* 0x102fe20008010880 */
[----:B------:R-:W-:Y:S01]  /*3760*/  FSEL R149, R149, -INF , !P4 ;  /* 0xff80000095957808 */ /* 0x000fe20006000000 */
[----:B-----5:R2:W-:Y:S02]  /*3770*/  MUFU.EX2 R15, R123 ;  /* 0x0000007b000f7308 */ /* 0x0205e40000000800 */
[----:B------:R-:W-:Y:S01]  /*3780*/  FFMA.FTZ R128, R147, UR11, -R128 ;  /* 0x0000000b93807c23 */ /* 0x000fe20008010880 */
[----:B------:R-:W-:Y:S01]  /*3790*/  FSEL R151, R151, -INF , !P2 ;  /* 0xff80000097977808 */ /* 0x000fe20005000000 */
[----:B------:R-:W1:Y:S04]  /*37a0*/  SHFL.IDX PT, R147, R138, R23, 0x1f ;  /* 0x00001f178a937589 */ /* 0x000e6800000e0000 */
[----:B------:R-:W5:Y:S01]  /*37b0*/  SHFL.IDX PT, R150, R138, R218, 0x1f ;  /* 0x00001fda8a967589 */ /* 0x000f6200000e0000 */
[----:B--2---:R-:W-:Y:S01]  /*37c0*/  FFMA.FTZ R123, R149, UR11, -R142 ;  /* 0x0000000b957b7c23 */ /* 0x004fe2000801088e */
[----:B------:R2:W-:Y:S02]  /*37d0*/  MUFU.EX2 R16, R122 ;  /* 0x0000007a00107308 */ /* 0x0005e40000000800 */
[----:B------:R-:W5:Y:S01]  /*37e0*/  SHFL.IDX PT, R149, R138, R219, 0x1f ;  /* 0x00001fdb8a957589 */ /* 0x000f6200000e0000 */
[--C-:B---3--:R-:W-:Y:S01]  /*37f0*/  FADD.FTZ R24, R24, -R146.reuse ;  /* 0x8000009218187221 */ /* 0x108fe20000010000 */
[----:B------:R-:W-:Y:S01]  /*3800*/  FADD.FTZ R26, R26, -R146 ;  /* 0x800000921a1a7221 */ /* 0x000fe20000010000 */
[----:B----4-:R-:W-:Y:S01]  /*3810*/  FADD.FTZ R146, R28, -R148 ;  /* 0x800000941c927221 */ /* 0x010fe20000010000 */
[----:B--2---:R-:W-:Y:S01]  /*3820*/  FFMA.FTZ R122, R151, UR11, -R142 ;  /* 0x0000000b977a7c23 */ /* 0x004fe2000801088e */
[----:B------:R-:W-:Y:S01]  /*3830*/  FADD.FTZ R142, R25, -R143 ;  /* 0x8000008f198e7221 */ /* 0x000fe20000010000 */
[----:B------:R-:W-:Y:S01]  /*3840*/  FADD.FTZ R25, R30, -R148 ;  /* 0x800000941e197221 */ /* 0x000fe20000010000 */
[----:B------:R-:W-:-:S02]  /*3850*/  FADD.FTZ R148, R29, -R145 ;  /* 0x800000911d947221 */ /* 0x000fc40000010000 */
[----:B------:R2:W-:Y:S02]  /*3860*/  MUFU.EX2 R29, R134 ;  /* 0x00000086001d7308 */ /* 0x0005e40000000800 */
[----:B--2---:R2:W-:Y:S01]  /*3870*/  LDS R134, [R14+0x400] ;  /* 0x000400000e867984 */ /* 0x0045e20000000800 */
[----:B------:R-:W-:Y:S01]  /*3880*/  FADD.FTZ R143, R27, -R143 ;  /* 0x8000008f1b8f7221 */ /* 0x000fe20000010000 */
[----:B------:R-:W-:-:S04]  /*3890*/  FADD.FTZ R27, R31, -R145 ;  /* 0x800000911f1b7221 */ /* 0x000fc80000010000 */
[----:B--2---:R2:W-:Y:S01]  /*38a0*/  MUFU.EX2 R14, R133 ;  /* 0x00000085000e7308 */ /* 0x0045e20000000800 */
[--C-:B-1----:R-:W-:Y:S01]  /*38b0*/  FADD.FTZ R145, R32, -R147.reuse ;  /* 0x8000009320917221 */ /* 0x102fe20000010000 */
[----:B------:R-:W-:Y:S01]  /*38c0*/  FADD.FTZ R34, R34, -R147 ;  /* 0x8000009322227221 */ /* 0x000fe20000010000 */
[--C-:B-----5:R-:W-:Y:S01]  /*38d0*/  FADD.FTZ R147, R33, -R150.reuse ;  /* 0x8000009621937221 */ /* 0x120fe20000010000 */
[----:B--2---:R-:W-:Y:S01]  /*38e0*/  LDS R133, [R10+0x400] ;  /* 0x000400000a857984 */ /* 0x004fe20000000800 */
[----:B------:R-:W-:Y:S01]  /*38f0*/  FADD.FTZ R35, R35, -R150 ;  /* 0x8000009623237221 */ /* 0x000fe20000010000 */
[--C-:B------:R-:W-:Y:S02]  /*3900*/  FADD.FTZ R36, R36, -R149.reuse ;  /* 0x8000009524247221 */ /* 0x100fe40000010000 */
[----:B------:R-:W1:Y:S01]  /*3910*/  SHFL.IDX PT, R31, R139, R221, 0x1f ;  /* 0x00001fdd8b1f7589 */ /* 0x000e6200000e0000 */
[----:B------:R-:W-:-:S03]  /*3920*/  FADD.FTZ R38, R38, -R149 ;  /* 0x8000009526267221 */ /* 0x000fc60000010000 */
[----:B------:R-:W2:Y:S04]  /*3930*/  SHFL.IDX PT, R33, R139, R219, 0x1f ;  /* 0x00001fdb8b217589 */ /* 0x000ea800000e0000 */
[----:B------:R-:W3:Y:S04]  /*3940*/  SHFL.IDX PT, R30, R138, R114, 0x1f ;  /* 0x00001f728a1e7589 */ /* 0x000ee800000e0000 */
[----:B------:R-:W4:Y:S04]  /*3950*/  SHFL.IDX PT, R150, R139, R220, 0x1f ;  /* 0x00001fdc8b967589 */ /* 0x000f2800000e0000 */
[----:B------:R-:W5:Y:S04]  /*3960*/  SHFL.IDX PT, R149, R139, R22, 0x1f ;  /* 0x00001f168b957589 */ /* 0x000f6800000e0000 */
[----:B------:R-:W5:Y:S04]  /*3970*/  SHFL.IDX PT, R138, R139, R23, 0x1f ;  /* 0x00001f178b8a7589 */ /* 0x000f6800000e0000 */
[----:B------:R-:W5:Y:S01]  /*3980*/  SHFL.IDX PT, R32, R139, R218, 0x1f ;  /* 0x00001fda8b207589 */ /* 0x000f6200000e0000 */
[--C-:B-1----:R-:W-:Y:S01]  /*3990*/  FADD.FTZ R41, R41, -R31.reuse ;  /* 0x8000001f29297221 */ /* 0x102fe20000010000 */
[----:B------:R-:W-:-:S02]  /*39a0*/  FADD.FTZ R43, R43, -R31 ;  /* 0x8000001f2b2b7221 */ /* 0x000fc40000010000 */
[----:B------:R1:W-:Y:S01]  /*39b0*/  MUFU.EX2 R31, R131 ;  /* 0x00000083001f7308 */ /* 0x0003e20000000800 */
[--C-:B--2---:R-:W-:Y:S01]  /*39c0*/  FADD.FTZ R52, R52, -R33.reuse ;  /* 0x8000002134347221 */ /* 0x104fe20000010000 */
[----:B------:R-:W-:Y:S01]  /*39d0*/  FADD.FTZ R54, R54, -R33 ;  /* 0x8000002136367221 */ /* 0x000fe20000010000 */
[----:B------:R-:W-:Y:S01]  /*39e0*/  SHFL.IDX PT, R151, R139, R5, 0x1f ;  /* 0x00001f058b977589 */ /* 0x000fe200000e0000 */
[--C-:B---3--:R-:W-:Y:S01]  /*39f0*/  FADD.FTZ R37, R37, -R30.reuse ;  /* 0x8000001e25257221 */ /* 0x108fe20000010000 */
[----:B------:R-:W-:Y:S01]  /*3a00*/  FADD.FTZ R39, R39, -R30 ;  /* 0x8000001e27277221 */ /* 0x000fe20000010000 */
[--C-:B----4-:R-:W-:Y:S01]  /*3a10*/  FADD.FTZ R44, R44, -R150.reuse ;  /* 0x800000962c2c7221 */ /* 0x110fe20000010000 */
[----:B------:R-:W-:Y:S01]  /*3a20*/  FADD.FTZ R46, R46, -R150 ;  /* 0x800000962e2e7221 */ /* 0x000fe20000010000 */
[----:B------:R2:W-:Y:S01]  /*3a30*/  MUFU.EX2 R33, R129 ;  /* 0x0000008100217308 */ /* 0x0005e20000000800 */
[----:B-1----:R-:W1:Y:S01]  /*3a40*/  SHFL.IDX PT, R131, R134, R218, 0x1f ;  /* 0x00001fda86837589 */ /* 0x002e6200000e0000 */
[--C-:B-----5:R-:W-:Y:S01]  /*3a50*/  FADD.FTZ R45, R45, -R149.reuse ;  /* 0x800000952d2d7221 */ /* 0x120fe20000010000 */
[----:B------:R-:W-:-:S02]  /*3a60*/  FADD.FTZ R47, R47, -R149 ;  /* 0x800000952f2f7221 */ /* 0x000fc40000010000 */
[----:B------:R-:W-:Y:S01]  /*3a70*/  SHFL.IDX PT, R150, R139, R114, 0x1f ;  /* 0x00001f728b967589 */ /* 0x000fe200000e0000 */
[--C-:B------:R-:W-:Y:S01]  /*3a80*/  FADD.FTZ R48, R48, -R138.reuse ;  /* 0x8000008a30307221 */ /* 0x100fe20000010000 */
[----:B------:R-:W-:Y:S01]  /*3a90*/  FADD.FTZ R50, R50, -R138 ;  /* 0x8000008a32327221 */ /* 0x000fe20000010000 */
[----:B------:R-:W-:Y:S01]  /*3aa0*/  MUFU.EX2 R10, R132 ;  /* 0x00000084000a7308 */ /* 0x000fe20000000800 */
[----:B--2---:R-:W2:Y:S04]  /*3ab0*/  SHFL.IDX PT, R129, R134, R219, 0x1f ;  /* 0x00001fdb86817589 */ /* 0x004ea800000e0000 */
        /* <DEDUP_REMOVED lines=12> */
[----:B----4-:R4:W5:Y:S04]  /*3b80*/  SHFL.IDX PT, R137, R133, R22, 0x1f ;  /* 0x00001f1685897589 */ /* 0x01096800000e0000 */
[----:B------:R-:W5:Y:S04]  /*3b90*/  SHFL.IDX PT, R114, R133, R114, 0x1f ;  /* 0x00001f7285727589 */ /* 0x000f6800000e0000 */
[----:B------:R-:W-:Y:S04]  /*3ba0*/  SHFL.IDX PT, R221, R133, R221, 0x1f ;  /* 0x00001fdd85dd7589 */ /* 0x000fe800000e0000 */
[----:B------:R-:W-:Y:S04]  /*3bb0*/  SHFL.IDX PT, R220, R133, R220, 0x1f ;  /* 0x00001fdc85dc7589 */ /* 0x000fe800000e0000 */
[----:B------:R-:W-:Y:S04]  /*3bc0*/  SHFL.IDX PT, R218, R133, R218, 0x1f ;  /* 0x00001fda85da7589 */ /* 0x000fe800000e0000 */
[----:B------:R-:W5:Y:S01]  /*3bd0*/  SHFL.IDX PT, R133, R133, R5, 0x1f ;  /* 0x00001f0585857589 */ /* 0x000f6200000e0000 */
[----:B------:R-:W5:Y:S01]  /*3be0*/  MUFU.EX2 R116, R116 ;  /* 0x0000007400747308 */ /* 0x000f620000000800 */
[--C-:B-1----:R-:W-:Y:S01]  /*3bf0*/  FADD.FTZ R65, R65, -R131.reuse ;  /* 0x8000008341417221 */ /* 0x102fe20000010000 */
[----:B------:R-:W-:Y:S01]  /*3c00*/  FADD.FTZ R67, R67, -R131 ;  /* 0x8000008343437221 */ /* 0x000fe20000010000 */
[--C-:B--2---:R-:W-:Y:S01]  /*3c10*/  FADD.FTZ R131, R68, -R129.reuse ;  /* 0x8000008144837221 */ /* 0x104fe20000010000 */
[----:B------:R-:W-:-:S04]  /*3c20*/  FADD.FTZ R129, R70, -R129 ;  /* 0x8000008146817221 */ /* 0x000fc80000010000 */
[----:B------:R-:W1:Y:S01]  /*3c30*/  MUFU.EX2 R119, R119 ;  /* 0x0000007700777308 */ /* 0x000e620000000800 */
[----:B---3--:R-:W-:Y:S01]  /*3c40*/  FADD.FTZ R70, R69, -R134 ;  /* 0x8000008645467221 */ /* 0x008fe20000010000 */
[----:B------:R-:W-:Y:S01]  /*3c50*/  FFMA.FTZ R118, R224, UR11, -R118 ;  /* 0x0000000be0767c23 */ /* 0x000fe20008010876 */
[----:B------:R-:W-:Y:S01]  /*3c60*/  FMUL.FTZ R24, R216, R24 ;  /* 0x00000018d8187220 */ /* 0x000fe20000410000 */
[----:B------:R-:W-:Y:S01]  /*3c70*/  FMUL.FTZ R69, R121, R142 ;  /* 0x0000008e79457220 */ /* 0x000fe20000410000 */
[----:B------:R-:W-:Y:S01]  /*3c80*/  FFMA.FTZ R107, R107, UR11, -R230 ;  /* 0x0000000b6b6b7c23 */ /* 0x000fe200080108e6 */
[--C-:B------:R-:W-:Y:S01]  /*3c90*/  FADD.FTZ R53, R53, -R150.reuse ;  /* 0x8000009635357221 */ /* 0x100fe20000010000 */
[----:B------:R-:W-:Y:S01]  /*3ca0*/  FADD.FTZ R55, R55, -R150 ;  /* 0x8000009637377221 */ /* 0x000fe20000010000 */
[----:B----4-:R2:W-:Y:S01]  /*3cb0*/  MUFU.EX2 R22, R140 ;  /* 0x0000008c00167308 */ /* 0x0105e20000000800 */
[--C-:B------:R-:W-:Y:S01]  /*3cc0*/  FADD.FTZ R56, R56, -R139.reuse ;  /* 0x8000008b38387221 */ /* 0x100fe20000010000 */
[----:B------:R-:W-:Y:S01]  /*3cd0*/  FADD.FTZ R58, R58, -R139 ;  /* 0x8000008b3a3a7221 */ /* 0x000fe20000010000 */
[----:B-----5:R-:W-:Y:S01]  /*3ce0*/  FADD.FTZ R150, R84, -R219 ;  /* 0x800000db54967221 */ /* 0x020fe20000010000 */
[--C-:B------:R-:W-:Y:S01]  /*3cf0*/  FADD.FTZ R139, R77, -R137.reuse ;  /* 0x800000894d8b7221 */ /* 0x100fe20000010000 */
[----:B------:R-:W-:Y:S01]  /*3d00*/  F2FP.BF16.F32.PACK_AB R84, R69, R24 ;  /* 0x000000184554723e */ /* 0x000fe200000010ff */
[----:B------:R-:W-:Y:S01]  /*3d10*/  FMUL.FTZ R25, R91, R25 ;  /* 0x000000195b197220 */ /* 0x000fe20000410000 */
[----:B------:R-:W-:Y:S01]  /*3d20*/  FMUL.FTZ R24, R93, R27 ;  /* 0x0000001b5d187220 */ /* 0x000fe20000410000 */
[----:B------:R-:W3:Y:S01]  /*3d30*/  MUFU.EX2 R117, R117 ;  /* 0x0000007500757308 */ /* 0x000ee20000000800 */
[----:B--2---:R-:W-:Y:S01]  /*3d40*/  FADD.FTZ R140, R79, -R137 ;  /* 0x800000894f8c7221 */ /* 0x004fe20000010000 */
[----:B------:R-:W-:Y:S01]  /*3d50*/  FADD.FTZ R137, R80, -R23 ;  /* 0x8000001750897221 */ /* 0x000fe20000010000 */
[----:B------:R-:W-:Y:S01]  /*3d60*/  FMUL.FTZ R80, R94, R145 ;  /* 0x000000915e507220 */ /* 0x000fe20000410000 */
[----:B------:R-:W-:Y:S01]  /*3d70*/  FMUL.FTZ R147, R21, R147 ;  /* 0x0000009315937220 */ /* 0x000fe20000410000 */
[--C-:B------:R-:W-:Y:S01]  /*3d80*/  FADD.FTZ R40, R40, -R151.reuse ;  /* 0x8000009728287221 */ /* 0x100fe20000010000 */
[----:B------:R-:W-:-:S02]  /*3d90*/  FADD.FTZ R42, R42, -R151 ;  /* 0x800000972a2a7221 */ /* 0x000fc40000010000 */
[----:B------:R-:W2:Y:S01]  /*3da0*/  MUFU.EX2 R118, R118 ;  /* 0x0000007600767308 */ /* 0x000ea20000000800 */
[----:B------:R-:W-:Y:S01]  /*3db0*/  FADD.FTZ R60, R60, -R138 ;  /* 0x8000008a3c3c7221 */ /* 0x000fe20000010000 */
[----:B------:R-:W-:Y:S01]  /*3dc0*/  FADD.FTZ R61, R61, -R136 ;  /* 0x800000883d3d7221 */ /* 0x000fe20000010000 */
[----:B------:R-:W-:Y:S01]  /*3dd0*/  FADD.FTZ R64, R64, -R132 ;  /* 0x8000008440407221 */ /* 0x000fe20000010000 */
[----:B------:R-:W-:-:S04]  /*3de0*/  FADD.FTZ R151, R85, -R114 ;  /* 0x8000007255977221 */ /* 0x000fc80000010000 */
[----:B------:R-:W4:Y:S01]  /*3df0*/  MUFU.EX2 R120, R120 ;  /* 0x0000007800787308 */ /* 0x000f220000000800 */
[----:B------:R-:W-:Y:S01]  /*3e00*/  FADD.FTZ R114, R87, -R114 ;  /* 0x8000007257727221 */ /* 0x000fe20000010000 */
[----:B------:R-:W-:Y:S01]  /*3e10*/  F2FP.BF16.F32.PACK_AB R87, R24, R25 ;  /* 0x000000191857723e */ /* 0x000fe200000010ff */
[----:B------:R-:W-:-:S05]  /*3e20*/  FMUL.FTZ R60, R115, R60 ;  /* 0x0000003c733c7220 */ /* 0x000fca0000410000 */
[----:B------:R-:W5:Y:S01]  /*3e30*/  MUFU.EX2 R97, R97 ;  /* 0x0000006100617308 */ /* 0x000f620000000800 */
[----:B------:R-:W-:Y:S01]  /*3e40*/  F2FP.BF16.F32.PACK_AB R80, R147, R80 ;  /* 0x000000509350723e */ /* 0x000fe200000010ff */
[----:B------:R-:W-:Y:S01]  /*3e50*/  FMUL.FTZ R61, R116, R61 ;  /* 0x0000003d743d7220 */ /* 0x000fe20000410000 */
[----:B------:R-:W-:-:S05]  /*3e60*/  FMUL.FTZ R64, R15, R64 ;  /* 0x000000400f407220 */ /* 0x000fca0000410000 */
[----:B------:R-:W5:Y:S01]  /*3e70*/  MUFU.EX2 R96, R96 ;  /* 0x0000006000607308 */ /* 0x000f620000000800 */
[----:B-1----:R-:W-:Y:S01]  /*3e80*/  FMUL.FTZ R25, R119, R65 ;  /* 0x0000004177197220 */ /* 0x002fe20000410000 */
[----:B------:R-:W-:-:S06]  /*3e90*/  FADD.FTZ R63, R63, -R136 ;  /* 0x800000883f3f7221 */ /* 0x000fcc0000010000 */
[----:B------:R-:W1:Y:S01]  /*3ea0*/  MUFU.EX2 R99, R232 ;  /* 0x000000e800637308 */ /* 0x000e620000000800 */
[----:B------:R-:W-:Y:S01]  /*3eb0*/  FADD.FTZ R66, R66, -R132 ;  /* 0x8000008442427221 */ /* 0x000fe20000010000 */
[----:B------:R-:W-:-:S06]  /*3ec0*/  FADD.FTZ R132, R72, -R133 ;  /* 0x8000008548847221 */ /* 0x000fcc0000010000 */
[----:B------:R-:W1:Y:S01]  /*3ed0*/  MUFU.EX2 R100, R231 ;  /* 0x000000e700647308 */ /* 0x000e620000000800 */
[----:B------:R-:W-:-:S07]  /*3ee0*/  FADD.FTZ R136, R73, -R221 ;  /* 0x800000dd49887221 */ /* 0x000fce0000010000 */
        /* <DEDUP_REMOVED lines=10> */
[----:B------:R-:W1:Y:S08]  /*3f90*/  MUFU.EX2 R110, R110 ;  /* 0x0000006e006e7308 */ /* 0x000e700000000800 */
[----:B------:R-:W1:Y:S01]  /*3fa0*/  MUFU.EX2 R12, R228 ;  /* 0x000000e4000c7308 */ /* 0x000e620000000800 */
[----:B------:R-:W-:-:S07]  /*3fb0*/  F2FP.BF16.F32.PACK_AB R70, R61, R60 ;  /* 0x0000003c3d46723e */ /* 0x000fce00000010ff */
[----:B------:R-:W1:Y:S01]  /*3fc0*/  MUFU.EX2 R28, R217 ;  /* 0x000000d9001c7308 */ /* 0x000e620000000800 */
[----:B------:R-:W-:Y:S01]  /*3fd0*/  F2FP.BF16.F32.PACK_AB R64, R25, R64 ;  /* 0x000000401940723e */ /* 0x000fe200000010ff */
[----:B------:R-:W-:-:S06]  /*3fe0*/  FMUL.FTZ R60, R30, R132 ;  /* 0x000000841e3c7220 */ /* 0x000fcc0000410000 */
[----:B------:R-:W1:Y:S01]  /*3ff0*/  MUFU.EX2 R126, R126 ;  /* 0x0000007e007e7308 */ /* 0x000e620000000800 */
[----:B------:R-:W-:-:S07]  /*4000*/  FMUL.FTZ R25, R32, R136 ;  /* 0x0000008820197220 */ /* 0x000fce0000410000 */
[----:B------:R-:W1:Y:S01]  /*4010*/  MUFU.EX2 R141, R141 ;  /* 0x0000008d008d7308 */ /* 0x000e620000000800 */
[----:B------:R-:W-:-:S07]  /*4020*/  FADD.FTZ R62, R62, -R138 ;  /* 0x8000008a3e3e7221 */ /* 0x000fce0000010000 */
[----:B------:R-:W1:Y:S01]  /*4030*/  MUFU.EX2 R127, R127 ;  /* 0x0000007f007f7308 */ /* 0x000e620000000800 */
[----:B------:R-:W-:-:S07]  /*4040*/  FADD.FTZ R57, R57, -R149 ;  /* 0x8000009539397221 */ /* 0x000fce0000010000 */
[----:B------:R-:W1:Y:S01]  /*4050*/  MUFU.EX2 R144, R144 ;  /* 0x0000009000907308 */ /* 0x000e620000000800 */
[----:B------:R-:W-:-:S07]  /*4060*/  FADD.FTZ R59, R59, -R149 ;  /* 0x800000953b3b7221 */ /* 0x000fce0000010000 */
[----:B------:R-:W1:Y:S08]  /*4070*/  MUFU.EX2 R130, R130 ;  /* 0x0000008200827308 */ /* 0x000e700000000800 */
[----:B------:R-:W1:Y:S08]  /*4080*/  MUFU.EX2 R135, R135 ;  /* 0x0000008700877308 */ /* 0x000e700000000800 */
[----:B------:R-:W1:Y:S08]  /*4090*/  MUFU.EX2 R128, R128 ;  /* 0x0000008000807308 */ /* 0x000e700000000800 */
[----:B------:R-:W1:Y:S08]  /*40a0*/  MUFU.EX2 R125, R125 ;  /* 0x0000007d007d7308 */ /* 0x000e700000000800 */
[----:B------:R-:W1:Y:S08]  /*40b0*/  MUFU.EX2 R124, R124 ;  /* 0x0000007c007c7308 */ /* 0x000e700000000800 */
[----:B------:R-:W1:Y:S08]  /*40c0*/  MUFU.EX2 R123, R123 ;  /* 0x0000007b007b7308 */ /* 0x000e700000000800 */
[----:B------:R-:W1:Y:S01]  /*40d0*/  MUFU.EX2 R147, R122 ;  /* 0x0000007a00937308 */ /* 0x000e620000000800 */
        /* <DEDUP_REMOVED lines=8> */
[----:B---3--:R-:W-:Y:S01]  /*4160*/  FMUL.FTZ R62, R117, R62 ;  /* 0x0000003e753e7220 */ /* 0x008fe20000410000 */
[----:B--2---:R-:W-:Y:S01]  /*4170*/  FMUL.FTZ R63, R118, R63 ;  /* 0x0000003f763f7220 */ /* 0x004fe20000410000 */
[----:B------:R-:W-:Y:S01]  /*4180*/  FMUL.FTZ R65, R16, R66 ;  /* 0x0000004210417220 */ /* 0x000fe20000410000 */
[----:B----4-:R-:W-:Y:S01]  /*4190*/  FMUL.FTZ R24, R120, R67 ;  /* 0x0000004378187220 */ /* 0x010fe20000410000 */
[----:B------:R-:W-:Y:S01]  /*41a0*/  F2FP.BF16.F32.PACK_AB R60, R25, R60 ;  /* 0x0000003c193c723e */ /* 0x000fe200000010ff */
[----:B------:R-:W-:Y:S01]  /*41b0*/  FADD.FTZ R138, R76, -R220 ;  /* 0x800000dc4c8a7221 */ /* 0x000fe20000010000 */
        /* <DEDUP_REMOVED lines=12> */
[--C-:B------:R-:W-:Y:S01]  /*4280*/  FADD.FTZ R149, R81, -R218.reuse ;  /* 0x800000da51957221 */ /* 0x100fe20000010000 */
        /* <DEDUP_REMOVED lines=217> */
.L_x_1390:
        /* <DEDUP_REMOVED lines=68> */
.L_x_1391:
        /* <DEDUP_REMOVED lines=11> */
.L_x_1381:
        /* <DEDUP_REMOVED lines=128> */
.L_x_1404:
[----:B------:R-:W-:-:S05]  /*5d10*/  IMAD.U32 R6, RZ, RZ, UR36 ;  /* 0x00000024ff067e24 */ /* 0x000fca000f8e00ff */
[----:B------:R-:W-:-:S04]  /*5d20*/  LOP3.LUT R6, R6, 0x1, RZ, 0xfc, !PT ;  /* 0x0000000106067812 */ /* 0x000fc800078efcff */
[----:B------:R-:W-:-:S13]  /*5d30*/  ISETP.NE.AND P0, PT, R6, 0x3, PT ;  /* 0x000000030600780c */ /* 0x000fda0003f05270 */
[----:B------:R-:W-:Y:S05]  /*5d40*/  @!P0 BRA `(.L_x_1394) ;  /* 0x0000000000048947 */ /* 0x000fea0003800000 */
[----:B------:R-:W-:Y:S01]  /*5d50*/  BPT.TRAP 0x1 ;  /* 0x000000040000795c */ /* 0x000fe20000300000 */
.L_x_1394:
[----:B------:R-:W-:Y:S01]  /*5d60*/  IMAD R6, R0, 0x8, R222 ;  /* 0x0000000800067824 */ /* 0x000fe200078e02de */
[----:B-1----:R-:W-:-:S04]  /*5d70*/  SHF.L.U32 R11, R4, 0x1f, RZ ;  /* 0x0000001f040b7819 */ /* 0x002fc800000006ff */
[----:B------:R1:W2:Y:S01]  /*5d80*/  SYNCS.PHASECHK.TRANS64.TRYWAIT P1, [R6+URZ+0x30c10], R11 ;  /* 0x030c100b060075a7 */ /* 0x0002a2000802017f */
[----:B------:R-:W-:Y:S05]  /*5d90*/  @!P0 BRA `(.L_x_1395) ;  /* 0x0000000000048947 */ /* 0x000fea0003800000 */
[----:B------:R-:W-:Y:S01]  /*5da0*/  BPT.TRAP 0x1 ;  /* 0x000000040000795c */ /* 0x000fe20000300000 */
.L_x_1395:
[----:B------:R-:W-:-:S05]  /*5db0*/  VIADD R7, R222, 0x10000 ;  /* 0x00010000de077836 */ /* 0x000fca0000000000 */
[----:B------:R-:W-:-:S04]  /*5dc0*/  SHF.R.U32.HI R7, RZ, 0x4, R7 ;  /* 0x00000004ff077819 */ /* 0x000fc80000011607 */
[----:B------:R-:W-:-:S04]  /*5dd0*/  LOP3.LUT R220, R7, 0x3fff, RZ, 0xc0, !PT ;  /* 0x00003fff07dc7812 */ /* 0x000fc800078ec0ff */
[----:B------:R-:W-:Y:S01]  /*5de0*/  LOP3.LUT R7, R220, 0x10000, RZ, 0xfc, !PT ;  /* 0x00010000dc077812 */ /* 0x000fe200078efcff */
[----:B--2---:R-:W-:Y:S06]  /*5df0*/  @P1 BRA `(.L_x_1396) ;  /* 0x0000000000081947 */ /* 0x004fec0003800000 */
[----:B------:R-:W2:Y:S02]  /*5e00*/  SYNCS.PHASECHK.TRANS64.TRYWAIT P1, [R6+URZ+0x30c10], R11 ;  /* 0x030c100b060075a7 */ /* 0x000ea4000802017f */
[----:B--2---:R-:W-:Y:S05]  /*5e10*/  @!P1 BRA `(.L_x_1397) ;  /* 0x000000a8004c9947 */ /* 0x004fea0003800000 */
.L_x_1396:
        /* <DEDUP_REMOVED lines=62> */
.L_x_1398:
[----:B------:R1:W1:Y:S01]  /*6200*/  SYNCS.PHASECHK.TRANS64.TRYWAIT P1, [R6+URZ+0x30c30], R11 ;  /* 0x030c300b060075a7 */ /* 0x000262000802017f */
[----:B------:R-:W-:Y:S05]  /*6210*/  @!P0 BRA `(.L_x_1399) ;  /* 0x0000000000048947 */ /* 0x000fea0003800000 */
[----:B------:R-:W-:Y:S01]  /*6220*/  BPT.TRAP 0x1 ;  /* 0x000000040000795c */ /* 0x000fe20000300000 */
.L_x_1399:
        /* <DEDUP_REMOVED lines=8> */
.L_x_1400:
        /* <DEDUP_REMOVED lines=9> */
[----:B--2---:R-:W-:Y:S01]  /*6340*/  SHFL.IDX PT, R7, R15, R5, 0x1f ;  /* 0x00001f050f077589 */ /* 0x004fe200000e0000 */
[C---:B------:R-:W-:Y:S01]  /*6350*/  VIADD R13, R5.reuse, 0x18 ;  /* 0x00000018050d7836 */ /* 0x040fe20000000000 */
[C---:B------:R-:W-:Y:S01]  /*6360*/  ISETP.GT.AND P2, PT, R232.reuse, RZ, PT ;  /* 0x000000ffe800720c */ /* 0x040fe20003f44270 */
[C---:B------:R-:W-:Y:S01]  /*6370*/  VIADD R9, R5.reuse, 0x8 ;  /* 0x0000000805097836 */ /* 0x040fe20000000000 */
[----:B------:R-:W1:Y:S01]  /*6380*/  SHFL.IDX PT, R12, R15, R23, 0x1f ;  /* 0x00001f170f0c7589 */ /* 0x000e6200000e0000 */
[----:B------:R-:W-:Y:S01]  /*6390*/  ISETP.GT.AND P1, PT, R232, 0x8, PT ;  /* 0x00000008e800780c */ /* 0x000fe20003f24270 */
[----:B------:R-:W-:Y:S01]  /*63a0*/  VIADD R11, R5, 0x14 ;  /* 0x00000014050b7836 */ /* 0x000fe20000000000 */
[----:B------:R-:W-:Y:S01]  /*63b0*/  FSEL R93, R93, -INF , P2 ;  /* 0xff8000005d5d7808 */ /* 0x000fe20001000000 */
[----:B------:R-:W2:Y:S01]  /*63c0*/  SHFL.IDX PT, R18, R15, R13, 0x1f ;  /* 0x00001f0d0f127589 */ /* 0x000ea200000e0000 */
[----:B------:R-:W-:Y:S01]  /*63d0*/  FSEL R95, R95, -INF , P1 ;  /* 0xff8000005f5f7808 */ /* 0x000fe20000800000 */
[----:B------:R-:W-:Y:S01]  /*63e0*/  IMAD R216, R0, 0x400, R216 ;  /* 0x0000040000d87824 */ /* 0x000fe200078e02d8 */
[----:B------:R-:W-:Y:S01]  /*63f0*/  FSEL R88, R88, -INF , P2 ;  /* 0xff80000058587808 */ /* 0x000fe20001000000 */
[----:B------:R-:W4:Y:S01]  /*6400*/  SHFL.IDX PT, R10, R15, R9, 0x1f ;  /* 0x00001f090f0a7589 */ /* 0x000f2200000e0000 */
[----:B------:R-:W-:-:S02]  /*6410*/  FSEL R100, R100, -INF , P2 ;  /* 0xff80000064647808 */ /* 0x000fc40001000000 */
[----:B------:R-:W-:Y:S01]  /*6420*/  FSEL R89, R89, -INF , P2 ;  /* 0xff80000059597808 */ /* 0x000fe20001000000 */
[----:B------:R1:W-:Y:S01]  /*6430*/  SHFL.IDX PT, R16, R15, R11, 0x1f ;  /* 0x00001f0b0f107589 */ /* 0x0003e200000e0000 */
[----:B------:R-:W-:Y:S02]  /*6440*/  FSEL R92, R92, -INF , P2 ;  /* 0xff8000005c5c7808 */ /* 0x000fe40001000000 */
[----:B------:R-:W-:Y:S01]  /*6450*/  FSEL R94, R94, -INF , P1 ;  /* 0xff8000005e5e7808 */ /* 0x000fe20000800000 */
[----:B---3--:R-:W-:Y:S01]  /*6460*/  SHFL.IDX PT, R22, R227, R5, 0x1f ;  /* 0x00001f05e3167589 */ /* 0x008fe200000e0000 */
        /* <DEDUP_REMOVED lines=51> */
[--C-:B------:R-:W-:Y:S01]  /*67a0*/  FFMA.FTZ R88, R88, UR5, -R7.reuse ;  /* 0x0000000558587c23 */ /* 0x100fe20008010807 */
[----:B------:R-:W-:Y:S01]  /*67b0*/  UIADD3 UR6, UR6, 0x6, URZ ;  /* 0x0000000606067890 */ /* 0x000fe2000fffe03f */
[----:B------:R-:W1:Y:S01]  /*67c0*/  SHFL.IDX PT, R20, R15, R95, 0x1f ;  /* 0x00001f5f0f147589 */ /* 0x000e6200000e0000 */
[----:B--2---:R-:W-:Y:S01]  /*67d0*/  FFMA.FTZ R17, R100, UR5, -R18 ;  /* 0x0000000564117c23 */ /* 0x004fe20008010812 */
[----:B------:R-:W-:Y:S01]  /*67e0*/  VIADD R100, R5, 0x4 ;  /* 0x0000000405647836 */ /* 0x000fe20000000000 */
[----:B------:R2:W-:Y:S01]  /*67f0*/  MUFU.EX2 R219, R88 ;  /* 0x0000005800db7308 */ /* 0x0005e20000000800 */
[--C-:B----4-:R-:W-:Y:S01]  /*6800*/  FFMA.FTZ R9, R92, UR5, -R10.reuse ;  /* 0x000000055c097c23 */ /* 0x110fe2000801080a */
[----:B------:R-:W-:Y:S01]  /*6810*/  FFMA.FTZ R10, R94, UR5, -R10 ;  /* 0x000000055e0a7c23 */ /* 0x000fe2000801080a */
[--C-:B---3--:R-:W-:Y:S01]  /*6820*/  FFMA.FTZ R89, R89, UR5, -R8.reuse ;  /* 0x0000000559597c23 */ /* 0x108fe20008010808 */
[----:B------:R-:W-:Y:S01]  /*6830*/  FFMA.FTZ R7, R90, UR5, -R7 ;  /* 0x000000055a077c23 */ /* 0x000fe20008010807 */
[----:B------:R-:W3:Y:S01]  /*6840*/  SHFL.IDX PT, R92, R227, R23, 0x1f ;  /* 0x00001f17e35c7589 */ /* 0x000ee200000e0000 */
[----:B------:R-:W-:Y:S01]  /*6850*/  FFMA.FTZ R8, R91, UR5, -R8 ;  /* 0x000000055b087c23 */ /* 0x000fe20008010808 */
[--C-:B------:R-:W-:Y:S01]  /*6860*/  FFMA.FTZ R21, R104, UR5, -R22.reuse ;  /* 0x0000000568157c23 */ /* 0x100fe20008010816 */
        /* <DEDUP_REMOVED lines=8> */
[----:B-1----:R-:W-:-:S03]  /*68f0*/  FFMA.FTZ R19, R101, UR5, -R20 ;  /* 0x0000000565137c23 */ /* 0x002fc60008010814 */
[----:B------:R-:W1:Y:S01]  /*6900*/  SHFL.IDX PT, R94, R227, R89, 0x1f ;  /* 0x00001f59e35e7589 */ /* 0x000e6200000e0000 */
[----:B------:R-:W-:Y:S01]  /*6910*/  FFMA.FTZ R20, R103, UR5, -R20 ;  /* 0x0000000567147c23 */ /* 0x000fe20008010814 */
[----:B------:R-:W-:Y:S01]  /*6920*/  VIADD R103, R5, 0x8 ;  /* 0x0000000805677836 */ /* 0x000fe20000000000 */
[----:B------:R-:W5:Y:S01]  /*6930*/  MUFU.EX2 R10, R10 ;  /* 0x0000000a000a7308 */ /* 0x000f620000000800 */
[----:B------:R2:W5:Y:S01]  /*6940*/  SHFL.IDX PT, R14, R15, R89, 0x1f ;  /* 0x00001f590f0e7589 */ /* 0x00056200000e0000 */
[----:B---3--:R-:W-:-:S03]  /*6950*/  FFMA.FTZ R91, R109, UR5, -R92 ;  /* 0x000000056d5b7c23 */ /* 0x008fc6000801085c */
[----:B------:R-:W3:Y:S01]  /*6960*/  SHFL.IDX PT, R90, R227, R103, 0x1f ;  /* 0x00001f67e35a7589 */ /* 0x000ee200000e0000 */
[----:B------:R-:W-:Y:S01]  /*6970*/  FFMA.FTZ R92, R111, UR5, -R92 ;  /* 0x000000056f5c7c23 */ /* 0x000fe2000801085c */
[----:B------:R-:W-:Y:S01]  /*6980*/  FSEL R111, R129, -INF , P2 ;  /* 0xff800000816f7808 */ /* 0x000fe20001000000 */
[----:B--2---:R-:W-:Y:S01]  /*6990*/  FFMA.FTZ R23, R105, UR5, -R88 ;  /* 0x0000000569177c23 */ /* 0x004fe20008010858 */
[----:B------:R-:W-:Y:S01]  /*69a0*/  VIADD R105, R5, 0x14 ;  /* 0x0000001405697836 */ /* 0x000fe20000000000 */
[----:B------:R2:W3:Y:S01]  /*69b0*/  SHFL.IDX PT, R106, R218, R103, 0x1f ;  /* 0x00001f67da6a7589 */ /* 0x0004e200000e0000 */
[--C-:B------:R-:W-:Y:S01]  /*69c0*/  FFMA.FTZ R15, R97, UR5, -R16.reuse ;  /* 0x00000005610f7c23 */ /* 0x100fe20008010810 */
[----:B------:R-:W-:Y:S01]  /*69d0*/  FFMA.FTZ R16, R99, UR5, -R16 ;  /* 0x0000000563107c23 */ /* 0x000fe20008010810 */
[----:B------:R-:W-:Y:S01]  /*69e0*/  FFMA.FTZ R88, R107, UR5, -R88 ;  /* 0x000000056b587c23 */ /* 0x000fe20008010858 */
[----:B------:R-:W-:Y:S01]  /*69f0*/  VIADD R107, R5, 0xc ;  /* 0x0000000c056b7836 */ /* 0x000fe20000000000 */
[----:B------:R-:W-:Y:S01]  /*6a00*/  FSEL R129, R140, -INF , P2 ;  /* 0xff8000008c817808 */ /* 0x000fe20001000000 */
[----:B------:R-:W3:Y:S01]  /*6a10*/  MUFU.EX2 R19, R19 ;  /* 0x0000001300137308 */ /* 0x000ee20000000800 */
[----:B------:R-:W-:Y:S01]  /*6a20*/  FSEL R109, R128, -INF , P2 ;  /* 0xff800000806d7808 */ /* 0x000fe20001000000 */
[----:B----4-:R-:W-:Y:S01]  /*6a30*/  FFMA.FTZ R101, R120, UR5, -R102 ;  /* 0x0000000578657c23 */ /* 0x010fe20008010866 */
[----:B------:R-:W-:Y:S01]  /*6a40*/  FSEL R120, R148, -INF , P2 ;  /* 0xff80000094787808 */ /* 0x000fe20001000000 */
[----:B------:R-:W-:Y:S01]  /*6a50*/  SHFL.IDX PT, R107, R218, R107, 0x1f ;  /* 0x00001f6bda6b7589 */ /* 0x000fe200000e0000 */
[--C-:B-1----:R-:W-:Y:S01]  /*6a60*/  FFMA.FTZ R93, R112, UR5, -R94.reuse ;  /* 0x00000005705d7c23 */ /* 0x102fe2000801085e */
[----:B------:R-:W-:Y:S01]  /*6a70*/  FFMA.FTZ R94, R114, UR5, -R94 ;  /* 0x00000005725e7c23 */ /* 0x000fe2000801085e */
[----:B--2---:R-:W-:Y:S01]  /*6a80*/  FSEL R103, R121, -INF , P2 ;  /* 0xff80000079677808 */ /* 0x004fe20001000000 */
[----:B------:R-:W1:Y:S01]  /*6a90*/  SHFL.IDX PT, R112, R218, R105, 0x1f ;  /* 0x00001f69da707589 */ /* 0x000e6200000e0000 */
[--C-:B-----5:R-:W-:Y:S01]  /*6aa0*/  FFMA.FTZ R13, R96, UR5, -R14.reuse ;  /* 0x00000005600d7c23 */ /* 0x120fe2000801080e */
[----:B------:R-:W-:Y:S01]  /*6ab0*/  FFMA.FTZ R14, R98, UR5, -R14 ;  /* 0x00000005620e7c23 */ /* 0x000fe2000801080e */
[C---:B------:R-:W-:Y:S01]  /*6ac0*/  VIADD R148, R5.reuse, 0xc ;  /* 0x0000000c05947836 */ /* 0x040fe20000000000 */
[----:B------:R2:W4:Y:S01]  /*6ad0*/  SHFL.IDX PT, R96, R227, R105, 0x1f ;  /* 0x00001f69e3607589 */ /* 0x00052200000e0000 */
[----:B---3--:R-:W-:Y:S01]  /*6ae0*/  FFMA.FTZ R89, R108, UR5, -R90 ;  /* 0x000000056c597c23 */ /* 0x008fe2000801085a */
[----:B------:R-:W-:-:S02]  /*6af0*/  VIADD R108, R5, 0x18 ;  /* 0x00000018056c7836 */ /* 0x000fc40000000000 */
[----:B------:R-:W-:Y:S01]  /*6b00*/  FFMA.FTZ R103, R103, UR5, -R104 ;  /* 0x0000000567677c23 */ /* 0x000fe20008010868 */
[----:B------:R-:W-:Y:S01]  /*6b10*/  FFMA.FTZ R90, R110, UR5, -R90 ;  /* 0x000000056e5a7c23 */ /* 0x000fe2000801085a */
[----:B------:R-:W-:Y:S01]  /*6b20*/  FFMA.FTZ R104, R123, UR5, -R104 ;  /* 0x000000057b687c23 */ /* 0x000fe20008010868 */
[----:B------:R-:W-:Y:S01]  /*6b30*/  FFMA.FTZ R102, R122, UR5, -R102 ;  /* 0x000000057a667c23 */ /* 0x000fe20008010866 */
[----:B------:R-:W3:Y:S01]  /*6b40*/  SHFL.IDX PT, R98, R227, R108, 0x1f ;  /* 0x00001f6ce3627589 */ /* 0x000ee200000e0000 */
[----:B------:R-:W-:Y:S01]  /*6b50*/  FSEL R122, R145, -INF , P2 ;  /* 0xff800000917a7808 */ /* 0x000fe20001000000 */
[----:B------:R-:W5:Y:S01]  /*6b60*/  MUFU.EX2 R12, R12 ;  /* 0x0000000c000c7308 */ /* 0x000f620000000800 */
[----:B--2---:R-:W-:Y:S01]  /*6b70*/  FSEL R105, R124, -INF , P2 ;  /* 0xff8000007c697808 */ /* 0x004fe20001000000 */
[----:B------:R4:W2:Y:S01]  /*6b80*/  SHFL.IDX PT, R227, R227, R95, 0x1f ;  /* 0x00001f5fe3e37589 */ /* 0x0008a200000e0000 */
[----:B------:R-:W-:-:S03]  /*6b90*/  FSEL R124, R144, -INF , P2 ;  /* 0xff800000907c7808 */ /* 0x000fc60001000000 */
[----:B------:R4:W-:Y:S01]  /*6ba0*/  SHFL.IDX PT, R114, R218, R108, 0x1f ;  /* 0x00001f6cda727589 */ /* 0x0009e200000e0000 */
[--C-:B------:R-:W-:Y:S01]  /*6bb0*/  FFMA.FTZ R105, R105, UR5, -R106.reuse ;  /* 0x0000000569697c23 */ /* 0x100fe2000801086a */
[----:B------:R-:W-:Y:S01]  /*6bc0*/  FFMA.FTZ R106, R126, UR5, -R106 ;  /* 0x000000057e6a7c23 */ /* 0x000fe2000801086a */
[----:B------:R-:W-:Y:S01]  /*6bd0*/  FSEL R126, R141, -INF , P2 ;  /* 0xff8000008d7e7808 */ /* 0x000fe20001000000 */
[----:B------:R-:W5:Y:S01]  /*6be0*/  MUFU.EX2 R7, R7 ;  /* 0x0000000700077308 */ /* 0x000f620000000800 */
[--C-:B-1----:R-:W-:Y:S01]  /*6bf0*/  FFMA.FTZ R111, R111, UR5, -R112.reuse ;  /* 0x000000056f6f7c23 */ /* 0x102fe20008010870 */
[----:B------:R-:W-:Y:S01]  /*6c00*/  FFMA.FTZ R112, R131, UR5, -R112 ;  /* 0x0000000583707c23 */ /* 0x000fe20008010870 */
[----:B------:R-:W-:Y:S02]  /*6c10*/  VIADD R131, R5, 0x8 ;  /* 0x0000000805837836 */ /* 0x000fe40000000000 */
[--C-:B----4-:R-:W-:Y:S01]  /*6c20*/  FFMA.FTZ R95, R113, UR5, -R96.reuse ;  /* 0x00000005715f7c23 */ /* 0x110fe20008010860 */
[----:B------:R-:W-:Y:S01]  /*6c30*/  FSEL R108, R127, -INF , P1 ;  /* 0xff8000007f6c7808 */ /* 0x000fe20000800000 */
[----:B------:R-:W-:Y:S01]  /*6c40*/  FFMA.FTZ R96, R115, UR5, -R96 ;  /* 0x0000000573607c23 */ /* 0x000fe20008010860 */
[----:B------:R-:W1:Y:S01]  /*6c50*/  SHFL.IDX PT, R127, R217, R131, 0x1f ;  /* 0x00001f83d97f7589 */ /* 0x000e6200000e0000 */
[----:B------:R-:W-:Y:S01]  /*6c60*/  FSEL R115, R133, -INF , P2 ;  /* 0xff80000085737808 */ /* 0x000fe20001000000 */
[----:B------:R-:W-:Y:S01]  /*6c70*/  MUFU.EX2 R8, R8 ;  /* 0x0000000800087308 */ /* 0x000fe20000000800 */
[----:B------:R-:W-:Y:S01]  /*6c80*/  FSEL R113, R125, -INF , P2 ;  /* 0xff8000007d717808 */ /* 0x000fe20001000000 */
[--C-:B---3--:R-:W-:Y:S01]  /*6c90*/  FFMA.FTZ R97, R116, UR5, -R98.reuse ;  /* 0x0000000574617c23 */ /* 0x108fe20008010862 */
[----:B------:R-:W-:Y:S01]  /*6ca0*/  FFMA.FTZ R108, R108, UR5, -R107 ;  /* 0x000000056c6c7c23 */ /* 0x000fe2000801086b */
[----:B------:R-:W-:Y:S01]  /*6cb0*/  FFMA.FTZ R98, R118, UR5, -R98 ;  /* 0x0000000576627c23 */ /* 0x000fe20008010862 */
[----:B------:R-:W-:Y:S01]  /*6cc0*/  FSEL R118, R149, -INF , P2 ;  /* 0xff80000095767808 */ /* 0x000fe20001000000 */
[--C-:B--2---:R-:W-:Y:S01]  /*6cd0*/  FFMA.FTZ R99, R117, UR5, -R227.reuse ;  /* 0x0000000575637c23 */ /* 0x104fe200080108e3 */
[----:B------:R-:W-:Y:S01]  /*6ce0*/  FFMA.FTZ R100, R119, UR5, -R227 ;  /* 0x0000000577647c23 */ /* 0x000fe200080108e3 */
[----:B------:R-:W-:-:S02]  /*6cf0*/  VIADD R117, R5, 0x10 ;  /* 0x0000001005757836 */ /* 0x000fc40000000000 */
[----:B------:R-:W-:Y:S01]  /*6d00*/  FFMA.FTZ R113, R113, UR5, -R107 ;  /* 0x0000000571717c23 */ /* 0x000fe2000801086b */
[C---:B------:R-:W-:Y:S01]  /*6d10*/  VIADD R227, R5.reuse, 0x1c ;  /* 0x0000001c05e37836 */ /* 0x040fe20000000000 */
[----:B------:R-:W2:Y:S01]  /*6d20*/  SHFL.IDX PT, R125, R217, R148, 0x1f ;  /* 0x00001f94d97d7589 */ /* 0x000ea200000e0000 */
[----:B------:R-:W-:Y:S01]  /*6d30*/  VIADD R149, R5, 0x14 ;  /* 0x0000001405957836 */ /* 0x000fe20000000000 */
[----:B------:R3:W-:Y:S02]  /*6d40*/  MUFU.EX2 R107, R113 ;  /* 0x00000071006b7308 */ /* 0x0007e40000000800 */
[----:B------:R-:W4:Y:S04]  /*6d50*/  SHFL.IDX PT, R110, R218, R117, 0x1f ;  /* 0x00001f75da6e7589 */ /* 0x000f2800000e0000 */
[----:B------:R5:W4:Y:S02]  /*6d60*/  SHFL.IDX PT, R123, R217, R117, 0x1f ;  /* 0x00001f75d97b7589 */ /* 0x000b2400000e0000 */
[----:B------:R-:W-:Y:S01]  /*6d70*/  MUFU.EX2 R18, R18 ;  /* 0x0000001200127308 */ /* 0x000fe20000000800 */
[--C-:B-1----:R-:W-:Y:S01]  /*6d80*/  FFMA.FTZ R129, R129, UR5, -R127.reuse ;  /* 0x0000000581817c23 */ /* 0x102fe2000801087f */
[----:B------:R1:W4:Y:S01]  /*6d90*/  SHFL.IDX PT, R116, R218, R227, 0x1f ;  /* 0x00001fe3da747589 */ /* 0x00032200000e0000 */
[----:B------:R-:W-:Y:S01]  /*6da0*/  FFMA.FTZ R127, R142, UR5, -R127 ;  /* 0x000000058e7f7c23 */ /* 0x000fe2000801087f */
[----:B---3--:R-:W-:Y:S01]  /*6db0*/  FSEL R113, R132, -INF , P2 ;  /* 0xff80000084717808 */ /* 0x008fe20001000000 */
[----:B------:R-:W-:Y:S01]  /*6dc0*/  VIADD R132, R5, 0x4 ;  /* 0x0000000405847836 */ /* 0x000fe20000000000 */
[----:B------:R-:W3:Y:S01]  /*6dd0*/  SHFL.IDX PT, R121, R217, R149, 0x1f ;  /* 0x00001f95d9797589 */ /* 0x000ee200000e0000 */
[----:B-----5:R-:W-:Y:S01]  /*6de0*/  FSEL R117, R151, -INF , P1 ;  /* 0xff80000097757808 */ /* 0x020fe20000800000 */
[----:B------:R-:W-:-:S02]  /*6df0*/  VIADD R151, R5, 0x10 ;  /* 0x0000001005977836 */ /* 0x000fc40000000000 */
[----:B------:R-:W5:Y:S01]  /*6e00*/  SHFL.IDX PT, R128, R217, R132, 0x1f ;  /* 0x00001f84d9807589 */ /* 0x000f6200000e0000 */
[--C-:B------:R-:W-:Y:S01]  /*6e10*/  FFMA.FTZ R113, R113, UR5, -R114.reuse ;  /* 0x0000000571717c23 */ /* 0x100fe20008010872 */
[----:B-1----:R-:W-:Y:S02]  /*6e20*/  VIADD R218, R5, 0x18 ;  /* 0x0000001805da7836 */ /* 0x002fe40000000000 */
[----:B------:R-:W-:Y:S01]  /*6e30*/  FFMA.FTZ R114, R134, UR5, -R114 ;  /* 0x0000000586727c23 */ /* 0x000fe20008010872 */
[----:B------:R-:W-:Y:S01]  /*6e40*/  FSEL R134, R136, -INF , P2 ;  /* 0xff80000088867808 */ /* 0x000fe20001000000 */
[----:B--2---:R-:W-:Y:S01]  /*6e50*/  FFMA.FTZ R126, R126, UR5, -R125 ;  /* 0x000000057e7e7c23 */ /* 0x004fe2000801087d */
[----:B------:R-:W-:Y:S02]  /*6e60*/  WARPGROUP.DEPBAR.LE gsb0, 0x0 ;  /* 0x00008000000079c5 */ /* 0x000fe40000010000 */
[----:B------:R-:W-:Y:S01]  /*6e70*/  WARPGROUP.ARRIVE ;  /* 0x00000000000079c5 */ /* 0x000fe20000000000 */
[--C-:B----4-:R-:W-:Y:S01]  /*6e80*/  FFMA.FTZ R109, R109, UR5, -R110.reuse ;  /* 0x000000056d6d7c23 */ /* 0x110fe2000801086e */
[----:B------:R-:W-:Y:S01]  /*6e90*/  FFMA.FTZ R110, R130, UR5, -R110 ;  /* 0x00000005826e7c23 */ /* 0x000fe2000801086e */
[----:B------:R-:W-:Y:S01]  /*6ea0*/  FSEL R130, R139, -INF , P1 ;  /* 0xff8000008b827808 */ /* 0x000fe20000800000 */
[----:B------:R-:W1:Y:S01]  /*6eb0*/  SHFL.IDX PT, R119, R217, R218, 0x1f ;  /* 0x00001fdad9777589 */ /* 0x000e6200000e0000 */
[----:B------:R-:W-:Y:S01]  /*6ec0*/  FFMA.FTZ R124, R124, UR5, -R123 ;  /* 0x000000057c7c7c23 */ /* 0x000fe2000801087b */
[----:B------:R-:W-:Y:S01]  /*6ed0*/  HGMMA.64x128x16.F32.BF16 R24, gdesc[UR8], R24, gsb0 ;  /* 0x01e00000081879f0 */ /* 0x000fe20008001818 */
[----:B------:R-:W-:Y:S01]  /*6ee0*/  R2UR UR8, R230 ;  /* 0x00000000e60872ca */ /* 0x000fe200000e0000 */
[----:B------:R-:W-:Y:S01]  /*6ef0*/  UMOV UR10, UR4 ;  /* 0x00000004000a7c82 */ /* 0x000fe20008000000 */
[----:B------:R-:W-:Y:S01]  /*6f00*/  R2UR UR9, R231 ;  /* 0x00000000e70972ca */ /* 0x000fe200000e0000 */
[----:B------:R-:W-:Y:S01]  /*6f10*/  UMOV UR11, 0x40000040 ;  /* 0x40000040000b7882 */ /* 0x000fe20000000000 */
[--C-:B------:R-:W-:Y:S01]  /*6f20*/  FFMA.FTZ R115, R115, UR5, -R116.reuse ;  /* 0x0000000573737c23 */ /* 0x100fe20008010874 */
[----:B------:R-:W-:Y:S01]  /*6f30*/  FFMA.FTZ R116, R135, UR5, -R116 ;  /* 0x0000000587747c23 */ /* 0x000fe20008010874 */
[--C-:B---3--:R-:W-:Y:S01]  /*6f40*/  FFMA.FTZ R122, R122, UR5, -R121.reuse ;  /* 0x000000057a7a7c23 */ /* 0x108fe20008010879 */
[----:B------:R-:W2:Y:S01]  /*6f50*/  SHFL.IDX PT, R135, R217, R5, 0x1f ;  /* 0x00001f05d9877589 */ /* 0x000ea200000e0000 */
[----:B------:R-:W-:Y:S01]  /*6f60*/  FFMA.FTZ R121, R147, UR5, -R121 ;  /* 0x0000000593797c23 */ /* 0x000fe20008010879 */
[----:B-----5:R-:W-:Y:S01]  /*6f70*/  FFMA.FTZ R139, R137, UR5, -R128 ;  /* 0x00000005898b7c23 */ /* 0x020fe20008010880 */
[----:B------:R-:W-:Y:S01]  /*6f80*/  FFMA.FTZ R123, R146, UR5, -R123 ;  /* 0x00000005927b7c23 */ /* 0x000fe2000801087b */
[----:B------:R-:W3:Y:S01]  /*6f90*/  SHFL.IDX PT, R217, R217, R227, 0x1f ;  /* 0x00001fe3d9d97589 */ /* 0x000ee200000e0000 */
[----:B------:R-:W-:Y:S01]  /*6fa0*/  FFMA.FTZ R125, R143, UR5, -R125 ;  /* 0x000000058f7d7c23 */ /* 0x000fe2000801087d */
[----:B------:R-:W4:Y:S01]  /*6fb0*/  MUFU.EX2 R20, R20 ;  /* 0x0000001400147308 */ /* 0x000f220000000800 */
[----:B------:R-:W-:Y:S01]  /*6fc0*/  R2UR UR4, R216 ;  /* 0x00000000d80472ca */ /* 0x000fe200000e0000 */
[--C-:B-1----:R-:W-:Y:S01]  /*6fd0*/  FFMA.FTZ R120, R120, UR5, -R119.reuse ;  /* 0x0000000578787c23 */ /* 0x102fe20008010877 */
[----:B------:R-:W-:Y:S01]  /*6fe0*/  FFMA.FTZ R119, R150, UR5, -R119 ;  /* 0x0000000596777c23 */ /* 0x000fe20008010877 */
[----:B------:R-:W-:-:S04]  /*6ff0*/  VIADD R150, R5, 0x8 ;  /* 0x0000000805967836 */ /* 0x000fc80000000000 */
[----:B------:R-:W1:Y:S01]  /*7000*/  MUFU.EX2 R105, R105 ;  /* 0x0000006900697308 */ /* 0x000e620000000800 */
[--C-:B--2---:R-:W-:Y:S01]  /*7010*/  FFMA.FTZ R134, R134, UR5, -R135.reuse ;  /* 0x0000000586867c23 */ /* 0x104fe20008010887 */
[----:B------:R-:W-:Y:S01]  /*7020*/  FFMA.FTZ R135, R138, UR5, -R135 ;  /* 0x000000058a877c23 */ /* 0x000fe20008010887 */
[----:B------:R-:W-:-:S05]  /*7030*/  FFMA.FTZ R138, R130, UR5, -R128 ;  /* 0x00000005828a7c23 */ /* 0x000fca0008010880 */
[----:B------:R-:W2:Y:S01]  /*7040*/  MUFU.EX2 R109, R109 ;  /* 0x0000006d006d7308 */ /* 0x000ea20000000800 */
[--C-:B---3--:R-:W-:Y:S01]  /*7050*/  FFMA.FTZ R118, R118, UR5, -R217.reuse ;  /* 0x0000000576767c23 */ /* 0x108fe200080108d9 */
[----:B------:R-:W-:Y:S01]  /*7060*/  FFMA.FTZ R117, R117, UR5, -R217 ;  /* 0x0000000575757c23 */ /* 0x000fe200080108d9 */
[----:B------:R-:W-:-:S05]  /*7070*/  VIADD R217, R5, 0x4 ;  /* 0x0000000405d97836 */ /* 0x000fca0000000000 */
[----:B------:R-:W3:Y:S08]  /*7080*/  MUFU.EX2 R111, R111 ;  /* 0x0000006f006f7308 */ /* 0x000ef00000000800 */
        /* <DEDUP_REMOVED lines=9> */
[----:B------:R-:W5:Y:S08]  /*7120*/  MUFU.EX2 R15, R15 ;  /* 0x0000000f000f7308 */ /* 0x000f700000000800 */
        /* <DEDUP_REMOVED lines=9> */
[----:B------:R-:W-:Y:S08]  /*71c0*/  MUFU.EX2 R102, R102 ;  /* 0x0000006600667308 */ /* 0x000ff00000000800 */
[----:B------:R-:W5:Y:S08]  /*71d0*/  MUFU.EX2 R103, R103 ;  /* 0x0000006700677308 */ /* 0x000f700000000800 */
        /* <DEDUP_REMOVED lines=22> */
[----:B------:R-:W-:Y:S01]  /*7340*/  MUFU.EX2 R116, R116 ;  /* 0x0000007400747308 */ /* 0x000fe20000000800 */
[----:B------:R-:W-:-:S02]  /*7350*/  WARPGROUP.DEPBAR.LE gsb0, 0x0 ;  /* 0x00008000000079c5 */ /* 0x000fc40000010000 */
[----:B------:R-:W4:Y:S04]  /*7360*/  LDS R226, [R226+0x400] ;  /* 0x00040000e2e27984 */ /* 0x000f280000000800 */
[----:B------:R-:W1:Y:S04]  /*7370*/  LDS R223, [R223+0x400] ;  /* 0x00040000dfdf7984 */ /* 0x000e680000000800 */
[----:B------:R-:W-:Y:S04]  /*7380*/  LDS R225, [R225+0x400] ;  /* 0x00040000e1e17984 */ /* 0x000fe80000000800 */
[----:B------:R-:W-:Y:S04]  /*7390*/  LDS R224, [R224+0x400] ;  /* 0x00040000e0e07984 */ /* 0x000fe80000000800 */
[----:B----4-:R-:W4:Y:S04]  /*73a0*/  SHFL.IDX PT, R142, R226, R151, 0x1f ;  /* 0x00001f97e28e7589 */ /* 0x010f2800000e0000 */
[----:B------:R-:W2:Y:S04]  /*73b0*/  SHFL.IDX PT, R140, R226, R218, 0x1f ;  /* 0x00001fdae28c7589 */ /* 0x000ea800000e0000 */
[----:B-1----:R-:W-:Y:S04]  /*73c0*/  SHFL.IDX PT, R133, R223, R151, 0x1f ;  /* 0x00001f97df857589 */ /* 0x002fe800000e0000 */
[----:B------:R-:W1:Y:S04]  /*73d0*/  SHFL.IDX PT, R128, R223, R5, 0x1f ;  /* 0x00001f05df807589 */ /* 0x000e6800000e0000 */
[----:B------:R-:W3:Y:S04]  /*73e0*/  SHFL.IDX PT, R130, R223, R132, 0x1f ;  /* 0x00001f84df827589 */ /* 0x000ee800000e0000 */
[----:B------:R-:W5:Y:S01]  /*73f0*/  SHFL.IDX PT, R137, R223, R131, 0x1f ;  /* 0x00001f83df897589 */ /* 0x000f6200000e0000 */
[--C-:B----4-:R-:W-:Y:S01]  /*7400*/  FADD.FTZ R48, R48, -R142.reuse ;  /* 0x8000008e30307221 */ /* 0x110fe20000010000 */
[----:B------:R-:W-:-:S02]  /*7410*/  FADD.FTZ R50, R50, -R142 ;  /* 0x8000008e32327221 */ /* 0x000fc40000010000 */
[----:B------:R-:W4:Y:S01]  /*7420*/  SHFL.IDX PT, R131, R223, R148, 0x1f ;  /* 0x00001f94df837589 */ /* 0x000f2200000e0000 */
[--C-:B--2---:R-:W-:Y:S01]  /*7430*/  FADD.FTZ R52, R52, -R140.reuse ;  /* 0x8000008c34347221 */ /* 0x104fe20000010000 */
[----:B------:R-:W-:Y:S02]  /*7440*/  FADD.FTZ R54, R54, -R140 ;  /* 0x8000008c36367221 */ /* 0x000fe40000010000 */
[----:B------:R-:W-:Y:S04]  /*7450*/  SHFL.IDX PT, R142, R224, R151, 0x1f ;  /* 0x00001f97e08e7589 */ /* 0x000fe800000e0000 */
[----:B------:R2:W4:Y:S01]  /*7460*/  SHFL.IDX PT, R140, R225, R151, 0x1f ;  /* 0x00001f97e18c7589 */ /* 0x00052200000e0000 */
[--C-:B-1----:R-:W-:Y:S01]  /*7470*/  FADD.FTZ R24, R24, -R128.reuse ;  /* 0x8000008018187221 */ /* 0x102fe20000010000 */
[----:B------:R-:W-:-:S02]  /*7480*/  FADD.FTZ R26, R26, -R128 ;  /* 0x800000801a1a7221 */ /* 0x000fc40000010000 */
[----:B------:R-:W1:Y:S01]  /*7490*/  SHFL.IDX PT, R141, R226, R148, 0x1f ;  /* 0x00001f94e28d7589 */ /* 0x000e6200000e0000 */
[--C-:B---3--:R-:W-:Y:S01]  /*74a0*/  FADD.FTZ R128, R25, -R130.reuse ;  /* 0x8000008219807221 */ /* 0x108fe20000010000 */
[----:B------:R-:W-:Y:S02]  /*74b0*/  FADD.FTZ R130, R27, -R130 ;  /* 0x800000821b827221 */ /* 0x000fe40000010000 */
[----:B------:R-:W3:Y:S01]  /*74c0*/  SHFL.IDX PT, R136, R223, R149, 0x1f ;  /* 0x00001f95df887589 */ /* 0x000ee200000e0000 */
[--C-:B-----5:R-:W-:Y:S01]  /*74d0*/  FADD.FTZ R132, R28, -R137.reuse ;  /* 0x800000891c847221 */ /* 0x120fe20000010000 */
[----:B------:R-:W-:Y:S02]  /*74e0*/  FADD.FTZ R25, R30, -R137 ;  /* 0x800000891e197221 */ /* 0x000fe40000010000 */
[----:B--2---:R-:W2:Y:S01]  /*74f0*/  LDL R151, [R1+0x1c] ;  /* 0x00001c0001977983 */ /* 0x004ea20000100800 */
[----:B------:R5:W3:Y:S01]  /*7500*/  MUFU.EX2 R28, R134 ;  /* 0x00000086001c7308 */ /* 0x000ae20000000800 */
[----:B----4-:R-:W-:-:S02]  /*7510*/  FADD.FTZ R27, R31, -R131 ;  /* 0x800000831f1b7221 */ /* 0x010fc40000010000 */
[----:B------:R-:W4:Y:S04]  /*7520*/  SHFL.IDX PT, R147, R223, R218, 0x1f ;  /* 0x00001fdadf937589 */ /* 0x000f2800000e0000 */
[----:B------:R-:W4:Y:S01]  /*7530*/  SHFL.IDX PT, R146, R223, R227, 0x1f ;  /* 0x00001fe3df927589 */ /* 0x000f2200000e0000 */
[----:B-----5:R-:W-:Y:S01]  /*7540*/  FADD.FTZ R134, R29, -R131 ;  /* 0x800000831d867221 */ /* 0x020fe20000010000 */
[--C-:B------:R-:W-:Y:S01]  /*7550*/  FADD.FTZ R131, R32, -R133.reuse ;  /* 0x8000008520837221 */ /* 0x100fe20000010000 */
[----:B------:R5:W4:Y:S01]  /*7560*/  MUFU.EX2 R30, R139 ;  /* 0x0000008b001e7308 */ /* 0x000b220000000800 */
[----:B------:R-:W4:Y:S01]  /*7570*/  SHFL.IDX PT, R32, R226, R149, 0x1f ;  /* 0x00001f95e2207589 */ /* 0x000f2200000e0000 */
[----:B------:R-:W-:Y:S01]  /*7580*/  FADD.FTZ R133, R34, -R133 ;  /* 0x8000008522857221 */ /* 0x000fe20000010000 */
[--C-:B------:R-:W-:Y:S01]  /*7590*/  FADD.FTZ R64, R64, -R140.reuse ;  /* 0x8000008c40407221 */ /* 0x100fe20000010000 */
[--C-:B-1----:R-:W-:Y:S01]  /*75a0*/  FADD.FTZ R45, R45, -R141.reuse ;  /* 0x8000008d2d2d7221 */ /* 0x102fe20000010000 */
[----:B------:R-:W1:Y:S01]  /*75b0*/  SHFL.IDX PT, R143, R226, R150, 0x1f ;  /* 0x00001f96e28f7589 */ /* 0x000e6200000e0000 */
[----:B------:R-:W-:Y:S01]  /*75c0*/  FADD.FTZ R47, R47, -R141 ;  /* 0x8000008d2f2f7221 */ /* 0x000fe20000010000 */
[----:B------:R-:W-:Y:S01]  /*75d0*/  FADD.FTZ R66, R66, -R140 ;  /* 0x8000008c42427221 */ /* 0x000fe20000010000 */
[----:B------:R3:W1:Y:S01]  /*75e0*/  MUFU.EX2 R29, R135 ;  /* 0x00000087001d7308 */ /* 0x0006620000000800 */
[----:B-----5:R-:W5:Y:S04]  /*75f0*/  SHFL.IDX PT, R139, R225, R5, 0x1f ;  /* 0x00001f05e18b7589 */ /* 0x020f6800000e0000 */
[----:B------:R-:W5:Y:S03]  /*7600*/  SHFL.IDX PT, R141, R225, R150, 0x1f ;  /* 0x00001f96e18d7589 */ /* 0x000f6600000e0000 */
[----:B------:R5:W5:Y:S01]  /*7610*/  MUFU.EX2 R31, R138 ;  /* 0x0000008a001f7308 */ /* 0x000b620000000800 */
[--C-:B---3--:R-:W-:Y:S01]  /*7620*/  FADD.FTZ R135, R33, -R136.reuse ;  /* 0x8000008821877221 */ /* 0x108fe20000010000 */
[----:B------:R-:W-:Y:S01]  /*7630*/  FADD.FTZ R136, R35, -R136 ;  /* 0x8000008823887221 */ /* 0x000fe20000010000 */
[----:B------:R-:W3:Y:S01]  /*7640*/  SHFL.IDX PT, R33, R226, R227, 0x1f ;  /* 0x00001fe3e2217589 */ /* 0x000ee200000e0000 */
[----:B----4-:R-:W-:Y:S01]  /*7650*/  FADD.FTZ R137, R36, -R147 ;  /* 0x8000009324897221 */ /* 0x010fe20000010000 */
[--C-:B------:R-:W-:Y:S01]  /*7660*/  FADD.FTZ R37, R37, -R146.reuse ;  /* 0x8000009225257221 */ /* 0x100fe20000010000 */
[----:B------:R-:W-:Y:S01]  /*7670*/  FADD.FTZ R39, R39, -R146 ;  /* 0x8000009227277221 */ /* 0x000fe20000010000 */
[----:B------:R-:W4:Y:S04]  /*7680*/  SHFL.IDX PT, R35, R225, R148, 0x1f ;  /* 0x00001f94e1237589 */ /* 0x000f2800000e0000 */
[----:B------:R-:W-:Y:S01]  /*7690*/  SHFL.IDX PT, R144, R226, R217, 0x1f ;  /* 0x00001fd9e2907589 */ /* 0x000fe200000e0000 */
[--C-:B------:R-:W-:Y:S01]  /*76a0*/  FADD.FTZ R49, R49, -R32.reuse ;  /* 0x8000002031317221 */ /* 0x100fe20000010000 */
[----:B------:R-:W-:Y:S01]  /*76b0*/  FADD.FTZ R51, R51, -R32 ;  /* 0x8000002033337221 */ /* 0x000fe20000010000 */
[--C-:B-1----:R-:W-:Y:S01]  /*76c0*/  FADD.FTZ R44, R44, -R143.reuse ;  /* 0x8000008f2c2c7221 */ /* 0x102fe20000010000 */
[----:B------:R-:W1:Y:S01]  /*76d0*/  SHFL.IDX PT, R34, R225, R217, 0x1f ;  /* 0x00001fd9e1227589 */ /* 0x000e6200000e0000 */
[----:B------:R-:W-:Y:S01]  /*76e0*/  FADD.FTZ R46, R46, -R143 ;  /* 0x8000008f2e2e7221 */ /* 0x000fe20000010000 */
[----:B------:R4:W1:Y:S01]  /*76f0*/  MUFU.EX2 R32, R129 ;  /* 0x0000008100207308 */ /* 0x0008620000000800 */
[--C-:B-----5:R-:W-:Y:S01]  /*7700*/  FADD.FTZ R56, R56, -R139.reuse ;  /* 0x8000008b38387221 */ /* 0x120fe20000010000 */
[----:B------:R-:W5:Y:S01]  /*7710*/  SHFL.IDX PT, R138, R225, R149, 0x1f ;  /* 0x00001f95e18a7589 */ /* 0x000f6200000e0000 */
[----:B------:R-:W-:Y:S01]  /*7720*/  FADD.FTZ R58, R58, -R139 ;  /* 0x8000008b3a3a7221 */ /* 0x000fe20000010000 */
[--C-:B------:R-:W-:Y:S01]  /*7730*/  FADD.FTZ R60, R60, -R141.reuse ;  /* 0x8000008d3c3c7221 */ /* 0x100fe20000010000 */
[----:B------:R-:W-:Y:S01]  /*7740*/  FADD.FTZ R62, R62, -R141 ;  /* 0x8000008d3e3e7221 */ /* 0x000fe20000010000 */
[----:B------:R-:W-:Y:S04]  /*7750*/  SHFL.IDX PT, R36, R225, R218, 0x1f ;  /* 0x00001fdae1247589 */ /* 0x000fe800000e0000 */
[----:B------:R-:W5:Y:S01]  /*7760*/  SHFL.IDX PT, R145, R226, R5, 0x1f ;  /* 0x00001f05e2917589 */ /* 0x000f6200000e0000 */
[--C-:B---3--:R-:W-:Y:S01]  /*7770*/  FADD.FTZ R53, R53, -R33.reuse ;  /* 0x8000002135357221 */ /* 0x108fe20000010000 */
[----:B------:R-:W-:Y:S01]  /*7780*/  FADD.FTZ R55, R55, -R33 ;  /* 0x8000002137377221 */ /* 0x000fe20000010000 */
[----:B------:R-:W-:Y:S01]  /*7790*/  FMUL.FTZ R25, R10, R25 ;  /* 0x000000190a197220 */ /* 0x000fe20000410000 */
[----:B------:R-:W-:Y:S01]  /*77a0*/  SHFL.IDX PT, R146, R224, R149, 0x1f ;  /* 0x00001f95e0927589 */ /* 0x000fe200000e0000 */
[----:B------:R-:W-:Y:S01]  /*77b0*/  FMUL.FTZ R37, R19, R37 ;  /* 0x0000002513257220 */ /* 0x000fe20000410000 */
[--C-:B----4-:R-:W-:Y:S01]  /*77c0*/  FADD.FTZ R61, R61, -R35.reuse ;  /* 0x800000233d3d7221 */ /* 0x110fe20000010000 */
[----:B------:R-:W-:Y:S01]  /*77d0*/  FADD.FTZ R63, R63, -R35 ;  /* 0x800000233f3f7221 */ /* 0x000fe20000010000 */
[----:B------:R-:W-:Y:S01]  /*77e0*/  SHFL.IDX PT, R129, R224, R5, 0x1f ;  /* 0x00001f05e0817589 */ /* 0x000fe200000e0000 */
[----:B------:R-:W-:Y:S01]  /*77f0*/  FMUL.FTZ R27, R12, R27 ;  /* 0x0000001b0c1b7220 */ /* 0x000fe20000410000 */
[----:B------:R-:W-:Y:S01]  /*7800*/  MUFU.EX2 R123, R123 ;  /* 0x0000007b007b7308 */ /* 0x000fe20000000800 */
[----:B------:R-:W-:Y:S01]  /*7810*/  FADD.FTZ R38, R38, -R147 ;  /* 0x8000009326267221 */ /* 0x000fe20000010000 */
[----:B------:R-:W-:Y:S01]  /*7820*/  SHFL.IDX PT, R139, R224, R217, 0x1f ;  /* 0x00001fd9e08b7589 */ /* 0x000fe200000e0000 */
[--C-:B-1----:R-:W-:Y:S01]  /*7830*/  FADD.FTZ R57, R57, -R34.reuse ;  /* 0x8000002239397221 */ /* 0x102fe20000010000 */
[----:B------:R-:W-:-:S04]  /*7840*/  FADD.FTZ R59, R59, -R34 ;  /* 0x800000223b3b7221 */ /* 0x000fc80000010000 */
[----:B------:R-:W-:Y:S01]  /*7850*/  MUFU.EX2 R122, R122 ;  /* 0x0000007a007a7308 */ /* 0x000fe20000000800 */
[----:B------:R-:W-:Y:S01]  /*7860*/  SHFL.IDX PT, R143, R224, R150, 0x1f ;  /* 0x00001f96e08f7589 */ /* 0x000fe200000e0000 */
[----:B------:R-:W-:Y:S01]  /*7870*/  FMUL.FTZ R26, R7, R26 ;  /* 0x0000001a071a7220 */ /* 0x000fe20000410000 */
[----:B------:R-:W-:-:S05]  /*7880*/  FMUL.FTZ R39, R20, R39 ;  /* 0x0000002714277220 */ /* 0x000fca0000410000 */
[----:B------:R-:W-:Y:S01]  /*7890*/  MUFU.EX2 R121, R121 ;  /* 0x0000007900797308 */ /* 0x000fe20000000800 */
[----:B------:R-:W-:Y:S01]  /*78a0*/  SHFL.IDX PT, R148, R224, R148, 0x1f ;  /* 0x00001f94e0947589 */ /* 0x000fe200000e0000 */
[----:B------:R-:W-:Y:S01]  /*78b0*/  FADD.FTZ R141, R80, -R142 ;  /* 0x8000008e508d7221 */ /* 0x000fe20000010000 */
[----:B-----5:R-:W-:-:S05]  /*78c0*/  FADD.FTZ R65, R65, -R138 ;  /* 0x8000008a41417221 */ /* 0x020fca0000010000 */
[----:B------:R-:W-:Y:S01]  /*78d0*/  MUFU.EX2 R120, R120 ;  /* 0x0000007800787308 */ /* 0x000fe20000000800 */
[----:B------:R-:W-:Y:S01]  /*78e0*/  SHFL.IDX PT, R149, R224, R218, 0x1f ;  /* 0x00001fdae0957589 */ /* 0x000fe200000e0000 */
[----:B------:R-:W-:Y:S01]  /*78f0*/  FMUL.FTZ R60, R105, R60 ;  /* 0x0000003c693c7220 */ /* 0x000fe20000410000 */
[----:B------:R-:W-:Y:S01]  /*7900*/  FMUL.FTZ R64, R109, R64 ;  /* 0x000000406d407220 */ /* 0x000fe20000410000 */
[--C-:B------:R-:W-:Y:S01]  /*7910*/  FADD.FTZ R41, R41, -R144.reuse ;  /* 0x8000009029297221 */ /* 0x100fe20000010000 */
[----:B------:R-:W1:Y:S01]  /*7920*/  SHFL.IDX PT, R224, R224, R227, 0x1f ;  /* 0x00001fe3e0e07589 */ /* 0x000e6200000e0000 */
[----:B------:R-:W-:-:S03]  /*7930*/  FADD.FTZ R43, R43, -R144 ;  /* 0x800000902b2b7221 */ /* 0x000fc60000010000 */
[----:B------:R-:W3:Y:S01]  /*7940*/  SHFL.IDX PT, R225, R225, R227, 0x1f ;  /* 0x00001fe3e1e17589 */ /* 0x000ee200000e0000 */
[----:B------:R-:W-:Y:S01]  /*7950*/  FADD.FTZ R142, R82, -R142 ;  /* 0x8000008e528e7221 */ /* 0x000fe20000010000 */
[----:B------:R-:W-:Y:S01]  /*7960*/  FMUL.FTZ R82, R17, R137 ;  /* 0x0000008911527220 */ /* 0x000fe20000410000 */
[----:B------:R4:W-:Y:S01]  /*7970*/  MUFU.EX2 R35, R125 ;  /* 0x0000007d00237308 */ /* 0x0009e20000000800 */
[--C-:B------:R-:W-:Y:S01]  /*7980*/  FADD.FTZ R40, R40, -R145.reuse ;  /* 0x8000009128287221 */ /* 0x100fe20000010000 */
[----:B------:R-:W-:Y:S02]  /*7990*/  FADD.FTZ R42, R42, -R145 ;  /* 0x800000912a2a7221 */ /* 0x000fe40000010000 */
[----:B------:R-:W-:-:S04]  /*79a0*/  F2FP.BF16.F32.PACK_AB R82, R37, R82 ;  /* 0x000000522552723e */ /* 0x000fc800000010ff */
[----:B------:R5:W3:Y:S01]  /*79b0*/  MUFU.EX2 R33, R127 ;  /* 0x0000007f00217308 */ /* 0x000ae20000000800 */
[----:B----4-:R-:W-:Y:S01]  /*79c0*/  FADD.FTZ R125, R67, -R138 ;  /* 0x8000008a437d7221 */ /* 0x010fe20000010000 */
[----:B------:R-:W-:-:S06]  /*79d0*/  FADD.FTZ R67, R70, -R36 ;  /* 0x8000002446437221 */ /* 0x000fcc0000010000 */
[----:B------:R4:W4:Y:S01]  /*79e0*/  MUFU.EX2 R34, R126 ;  /* 0x0000007e00227308 */ /* 0x0009220000000800 */
[----:B-----5:R-:W-:Y:S01]  /*79f0*/  FADD.FTZ R127, R68, -R36 ;  /* 0x80000024447f7221 */ /* 0x020fe20000010000 */
[--C-:B-1----:R-:W-:Y:S01]  /*7a00*/  FADD.FTZ R150, R85, -R224.reuse ;  /* 0x800000e055967221 */ /* 0x102fe20000010000 */
[----:B------:R-:W-:Y:S01]  /*7a10*/  FADD.FTZ R224, R87, -R224 ;  /* 0x800000e057e07221 */ /* 0x000fe20000010000 */
[----:B------:R-:W-:-:S04]  /*7a20*/  FMUL.FTZ R85, R8, R130 ;  /* 0x0000008208557220 */ /* 0x000fc80000410000 */
[----:B------:R1:W5:Y:S01]  /*7a30*/  MUFU.EX2 R36, R124 ;  /* 0x0000007c00247308 */ /* 0x0003620000000800 */
[----:B------:R-:W-:Y:S01]  /*7a40*/  F2FP.BF16.F32.PACK_AB R87, R27, R25 ;  /* 0x000000191b57723e */ /* 0x000fe200000010ff */
[----:B---3--:R-:W-:Y:S01]  /*7a50*/  FADD.FTZ R70, R69, -R225 ;  /* 0x800000e145467221 */ /* 0x008fe20000010000 */
[----:B------:R-:W-:-:S05]  /*7a60*/  FMUL.FTZ R38, R18, R38 ;  /* 0x0000002612267220 */ /* 0x000fca0000410000 */
[----:B------:R-:W3:Y:S01]  /*7a70*/  MUFU.EX2 R119, R119 ;  /* 0x0000007700777308 */ /* 0x000ee20000000800 */
[----:B------:R-:W-:Y:S01]  /*7a80*/  FMUL.FTZ R61, R107, R61 ;  /* 0x0000003d6b3d7220 */ /* 0x000fe20000410000 */
[----:B------:R-:W-:-:S06]  /*7a90*/  FMUL.FTZ R25, R111, R65 ;  /* 0x000000416f197220 */ /* 0x000fcc0000410000 */
[----:B------:R-:W3:Y:S01]  /*7aa0*/  MUFU.EX2 R118, R118 ;  /* 0x0000007600767308 */ /* 0x000ee20000000800 */
[----:B----4-:R-:W-:-:S07]  /*7ab0*/  FADD.FTZ R126, R72, -R129 ;  /* 0x80000081487e7221 */ /* 0x010fce0000010000 */
[----:B------:R-:W4:Y:S01]  /*7ac0*/  MUFU.EX2 R37, R117 ;  /* 0x0000007500257308 */ /* 0x000f220000000800 */
[----:B------:R-:W-:Y:S01]  /*7ad0*/  FADD.FTZ R138, R73, -R139 ;  /* 0x8000008b498a7221 */ /* 0x000fe20000010000 */
[--C-:B------:R-:W-:Y:S01]  /*7ae0*/  FADD.FTZ R144, R81, -R146.reuse ;  /* 0x8000009251907221 */ /* 0x100fe20000010000 */
[--C-:B------:R-:W-:Y:S01]  /*7af0*/  FADD.FTZ R147, R84, -R149.reuse ;  /* 0x8000009554937221 */ /* 0x100fe20000010000 */
[----:B------:R-:W-:Y:S01]  /*7b00*/  FADD.FTZ R146, R83, -R146 ;  /* 0x8000009253927221 */ /* 0x000fe20000010000 */
[----:B------:R-:W-:Y:S01]  /*7b10*/  FADD.FTZ R149, R86, -R149 ;  /* 0x8000009556957221 */ /* 0x000fe20000010000 */
[----:B------:R-:W-:Y:S01]  /*7b20*/  F2FP.BF16.F32.PACK_AB R85, R85, R26 ;  /* 0x0000001a5555723e */ /* 0x000fe200000010ff */
        /* <DEDUP_REMOVED lines=74> */
[----:B------:R-:W-:Y:S01]  /*7fd0*/  FMUL.FTZ R27, R118, R150 ;  /* 0x00000096761b7220 */ /* 0x000fe20000410000 */
[----:B----4-:R-:W-:Y:S01]  /*7fe0*/  FMUL.FTZ R224, R37, R224 ;  /* 0x000000e025e07220 */ /* 0x010fe20000410000 */
[----:B------:R-:W-:Y:S01]  /*7ff0*/  F2FP.BF16.F32.PACK_AB R72, R49, R48 ;  /* 0x000000303148723e */ /* 0x000fe200000010ff */
[----:B------:R-:W-:Y:S01]  /*8000*/  UMOV UR6, UR4 ;  /* 0x0000000400067c82 */ /* 0x000fe20008000000 */
[----:B------:R-:W-:Y:S01]  /*8010*/  F2FP.BF16.F32.PACK_AB R73, R51, R50 ;  /* 0x000000323349723e */ /* 0x000fe200000010ff */
[----:B------:R-:W-:Y:S01]  /*8020*/  UMOV UR7, 0x40000040 ;  /* 0x4000004000077882 */ /* 0x000fe20000000000 */
        /* <DEDUP_REMOVED lines=157> */
.L_x_1402:
        /* <DEDUP_REMOVED lines=70> */
.L_x_1403:
        /* <DEDUP_REMOVED lines=12> */
.L_x_1393:
        /* <DEDUP_REMOVED lines=121> */
.L_x_1416:
[----:B------:R-:W-:-:S05]  /*96b0*/  IMAD.U32 R7, RZ, RZ, UR36 ;  /* 0x00000024ff077e24 */ /* 0x000fca000f8e00ff */
[----:B------:R-:W-:-:S04]  /*96c0*/  LOP3.LUT R7, R7, 0x1, RZ, 0xfc, !PT ;  /* 0x0000000107077812 */ /* 0x000fc800078efcff */
[----:B------:R-:W-:-:S13]  /*96d0*/  ISETP.NE.AND P6, PT, R7, 0x3, PT ;  /* 0x000000030700780c */ /* 0x000fda0003fc5270 */
[----:B--2---:R-:W-:Y:S05]  /*96e0*/  @!P6 BRA `(.L_x_1406) ;  /* 0x000000000004e947 */ /* 0x004fea0003800000 */
[----:B------:R-:W-:Y:S01]  /*96f0*/  BPT.TRAP 0x1 ;  /* 0x000000040000795c */ /* 0x000fe20000300000 */
.L_x_1406:
[----:B------:R-:W-:Y:S01]  /*9700*/  IMAD R7, R0, 0x8, R222 ;  /* 0x0000000800077824 */ /* 0x000fe200078e02de */
[----:B------:R-:W-:-:S04]  /*9710*/  SHF.L.U32 R18, R4, 0x1f, RZ ;  /* 0x0000001f04127819 */ /* 0x000fc800000006ff */
[----:B------:R1:W2:Y:S01]  /*9720*/  SYNCS.PHASECHK.TRANS64.TRYWAIT P0, [R7+URZ+0x30c10], R18 ;  /* 0x030c1012070075a7 */ /* 0x0002a2000800017f */
[----:B------:R-:W-:Y:S05]  /*9730*/  @!P6 BRA `(.L_x_1407) ;  /* 0x000000000004e947 */ /* 0x000fea0003800000 */
[----:B------:R-:W-:Y:S01]  /*9740*/  BPT.TRAP 0x1 ;  /* 0x000000040000795c */ /* 0x000fe20000300000 */
.L_x_1407:
[----:B---3--:R-:W-:-:S05]  /*9750*/  VIADD R8, R222, 0x10000 ;  /* 0x00010000de087836 */ /* 0x008fca0000000000 */
[----:B------:R-:W-:-:S04]  /*9760*/  SHF.R.U32.HI R8, RZ, 0x4, R8 ;  /* 0x00000004ff087819 */ /* 0x000fc80000011608 */
[----:B------:R-:W-:-:S04]  /*9770*/  LOP3.LUT R8, R8, 0x3fff, RZ, 0xc0, !PT ;  /* 0x00003fff08087812 */ /* 0x000fc800078ec0ff */
[----:B------:R-:W-:Y:S01]  /*9780*/  LOP3.LUT R9, R8, 0x10000, RZ, 0xfc, !PT ;  /* 0x0001000008097812 */ /* 0x000fe200078efcff */
[----:B--2---:R-:W-:Y:S06]  /*9790*/  @P0 BRA `(.L_x_1408) ;  /* 0x0000000000080947 */ /* 0x004fec0003800000 */
[----:B------:R-:W2:Y:S02]  /*97a0*/  SYNCS.PHASECHK.TRANS64.TRYWAIT P0, [R7+URZ+0x30c10], R18 ;  /* 0x030c1012070075a7 */ /* 0x000ea4000800017f */
[----:B--2---:R-:W-:Y:S05]  /*97b0*/  @!P0 BRA `(.L_x_1409) ;  /* 0x00000070000c8947 */ /* 0x004fea0003800000 */
.L_x_1408:
        /* <DEDUP_REMOVED lines=27> */
[----:B------:R-:W-:Y:S02]  /*9970*/  IMAD R9, R3, 0x2, R10 ;  /* 0x0000000203097824 */ /* 0x000fe400078e020a */
[----:B------:R-:W-:-:S04]  /*9980*/  VIADD R10, R222, 0x20000 ;  /* 0x00020000de0a7836 */ /* 0x000fc80000000000 */
        /* <DEDUP_REMOVED lines=12> */
[C---:B------:R-:W-:Y:S02]  /*9a50*/  IMAD R13, R3.reuse, 0x2, R14 ;  /* 0x00000002030d7824 */ /* 0x040fe400078e020e */
[----:B------:R-:W-:Y:S02]  /*9a60*/  IMAD R219, R3, 0x2, R16 ;  /* 0x0000000203db7824 */ /* 0x000fe400078e0210 */
[--C-:B------:R-:W-:Y:S02]  /*9a70*/  IMAD R16, R9, 0x4, R222.reuse ;  /* 0x0000000409107824 */ /* 0x100fe400078e02de */
[--C-:B------:R-:W-:Y:S02]  /*9a80*/  IMAD R232, R11, 0x4, R222.reuse ;  /* 0x000000040be87824 */ /* 0x100fe400078e02de */
[--C-:B------:R-:W-:Y:S02]  /*9a90*/  IMAD R220, R13, 0x4, R222.reuse ;  /* 0x000000040ddc7824 */ /* 0x100fe400078e02de */
[----:B------:R-:W-:-:S02]  /*9aa0*/  IMAD R221, R219, 0x4, R222 ;  /* 0x00000004dbdd7824 */ /* 0x000fc400078e02de */
[--C-:B------:R-:W-:Y:S02]  /*9ab0*/  IMAD R216, R11, 0x4, R10.reuse ;  /* 0x000000040bd87824 */ /* 0x100fe400078e020a */
[--C-:B------:R-:W-:Y:S02]  /*9ac0*/  IMAD R218, R13, 0x4, R10.reuse ;  /* 0x000000040dda7824 */ /* 0x100fe400078e020a */
        /* <DEDUP_REMOVED lines=14> */
.L_x_1410:
[----:B------:R1:W1:Y:S01]  /*9bb0*/  SYNCS.PHASECHK.TRANS64.TRYWAIT P0, [R7+URZ+0x30c30], R18 ;  /* 0x030c3012070075a7 */ /* 0x000262000800017f */
[----:B------:R-:W-:Y:S05]  /*9bc0*/  @!P6 BRA `(.L_x_1411) ;  /* 0x000000000004e947 */ /* 0x000fea0003800000 */
[----:B------:R-:W-:Y:S01]  /*9bd0*/  BPT.TRAP 0x1 ;  /* 0x000000040000795c */ /* 0x000fe20000300000 */
.L_x_1411:
        /* <DEDUP_REMOVED lines=8> */
.L_x_1412:
        /* <DEDUP_REMOVED lines=41> */
[----:B------:R-:W-:Y:S01]  /*9ef0*/  ISETP.GE.AND P2, PT, R226, 0x1, PT ;  /* 0x00000001e200780c */ /* 0x000fe20003f46270 */
[----:B------:R-:W-:Y:S01]  /*9f00*/  VIADD R13, R5, 0x10 ;  /* 0x00000010050d7836 */ /* 0x000fe20000000000 */
[----:B------:R-:W-:Y:S02]  /*9f10*/  ISETP.GE.AND P0, PT, R217, 0x1, PT ;  /* 0x00000001d900780c */ /* 0x000fe40003f06270 */
[----:B------:R-:W-:-:S02]  /*9f20*/  SEL R223, R223, 0x80, P3 ;  /* 0x00000080dfdf7807 */ /* 0x000fc40001800000 */
[----:B------:R-:W-:Y:S01]  /*9f30*/  ISETP.GE.AND P1, PT, R226, RZ, PT ;  /* 0x000000ffe200720c */ /* 0x000fe20003f26270 */
[----:B------:R-:W-:Y:S01]  /*9f40*/  SHFL.IDX PT, R17, R16, R13, 0x1f ;  /* 0x00001f0d10117589 */ /* 0x000fe200000e0000 */
[----:B------:R-:W-:Y:S02]  /*9f50*/  ISETP.GT.OR P2, PT, R225, 0x1, !P2 ;  /* 0x00000001e100780c */ /* 0x000fe40005744670 */
[----:B------:R-:W-:Y:S02]  /*9f60*/  ISETP.GT.OR P0, PT, R223, 0x1, !P0 ;  /* 0x00000001df00780c */ /* 0x000fe40004704670 */
[----:B------:R-:W-:Y:S02]  /*9f70*/  ISETP.GT.OR P1, PT, R225, RZ, !P1 ;  /* 0x000000ffe100720c */ /* 0x000fe40004f24670 */
[----:B------:R-:W-:Y:S01]  /*9f80*/  FSEL R227, R89, -INF , !P2 ;  /* 0xff80000059e37808 */ /* 0x000fe20005000000 */
[----:B------:R-:W-:Y:S01]  /*9f90*/  VIADD R89, R5, 0x8 ;  /* 0x0000000805597836 */ /* 0x000fe20000000000 */
[----:B------:R-:W-:-:S02]  /*9fa0*/  FSEL R91, R91, -INF , !P0 ;  /* 0xff8000005b5b7808 */ /* 0x000fc40004000000 */
[----:B------:R-:W-:Y:S01]  /*9fb0*/  FSEL R88, R88, -INF , !P1 ;  /* 0xff80000058587808 */ /* 0x000fe20004800000 */
[--C-:B-1----:R-:W-:Y:S01]  /*9fc0*/  FFMA.FTZ R227, R227, UR5, -R11.reuse ;  /* 0x00000005e3e37c23 */ /* 0x102fe2000801080b */
[----:B------:R-:W-:Y:S01]  /*9fd0*/  ISETP.GE.AND P1, PT, R226, 0x8, PT ;  /* 0x00000008e200780c */ /* 0x000fe20003f26270 */
[----:B------:R-:W-:Y:S01]  /*9fe0*/  FFMA.FTZ R11, R91, UR5, -R11 ;  /* 0x000000055b0b7c23 */ /* 0x000fe2000801080b */
[----:B------:R-:W-:Y:S01]  /*9ff0*/  ISETP.GE.AND P0, PT, R217, 0x9, PT ;  /* 0x00000009d900780c */ /* 0x000fe20003f06270 */
[----:B------:R-:W-:Y:S01]  /*a000*/  VIADD R91, R5, 0xc ;  /* 0x0000000c055b7836 */ /* 0x000fe20000000000 */
[----:B------:R-:W-:Y:S01]  /*a010*/  ISETP.GT.OR P1, PT, R225, 0x8, !P1 ;  /* 0x00000008e100780c */ /* 0x000fe20004f24670 */
[----:B------:R-:W1:Y:S01]  /*a020*/  SHFL.IDX PT, R12, R16, R89, 0x1f ;  /* 0x00001f59100c7589 */ /* 0x000e6200000e0000 */
[----:B------:R-:W-:Y:S01]  /*a030*/  ISETP.GE.AND P3, PT, R217, RZ, PT ;  /* 0x000000ffd900720c */ /* 0x000fe20003f66270 */
[----:B------:R-:W-:Y:S01]  /*a040*/  FFMA.FTZ R88, R88, UR5, -R9 ;  /* 0x0000000558587c23 */ /* 0x000fe20008010809 */
[C---:B------:R-:W-:Y:S01]  /*a050*/  ISETP.GT.OR P0, PT, R223.reuse, 0x9, !P0 ;  /* 0x00000009df00780c */ /* 0x040fe20004704670 */
[----:B------:R-:W2:Y:S01]  /*a060*/  SHFL.IDX PT, R10, R16, R91, 0x1f ;  /* 0x00001f5b100a7589 */ /* 0x000ea200000e0000 */
[----:B------:R-:W-:Y:S01]  /*a070*/  FSEL R92, R92, -INF , !P1 ;  /* 0xff8000005c5c7808 */ /* 0x000fe20004800000 */
[----:B------:R3:W-:Y:S01]  /*a080*/  MUFU.EX2 R228, R88 ;  /* 0x0000005800e47308 */ /* 0x0007e20000000800 */
[----:B------:R-:W-:-:S02]  /*a090*/  ISETP.GT.OR P3, PT, R223, RZ, !P3 ;  /* 0x000000ffdf00720c */ /* 0x000fc40005f64670 */
[----:B------:R-:W-:Y:S02]  /*a0a0*/  ISETP.GE.AND P1, PT, R217, 0x10, PT ;  /* 0x00000010d900780c */ /* 0x000fe40003f26270 */
[----:B------:R-:W-:Y:S02]  /*a0b0*/  FSEL R95, R95, -INF , !P0 ;  /* 0xff8000005f5f7808 */ /* 0x000fe40004000000 */
[----:B------:R-:W-:Y:S01]  /*a0c0*/  ISETP.GE.AND P0, PT, R226, 0x10, PT ;  /* 0x00000010e200780c */ /* 0x000fe20003f06270 */
[----:B------:R-:W-:Y:S01]  /*a0d0*/  MUFU.EX2 R11, R11 ;  /* 0x0000000b000b7308 */ /* 0x000fe20000000800 */
[----:B------:R-:W-:Y:S01]  /*a0e0*/  FSEL R90, R90, -INF , !P3 ;  /* 0xff8000005a5a7808 */ /* 0x000fe20005800000 */
[----:B---3--:R-:W-:Y:S01]  /*a0f0*/  SHFL.IDX PT, R88, R232, R5, 0x1f ;  /* 0x00001f05e8587589 */ /* 0x008fe200000e0000 */
[----:B------:R-:W-:Y:S02]  /*a100*/  ISETP.GT.OR P1, PT, R223, 0x10, !P1 ;  /* 0x00000010df00780c */ /* 0x000fe40004f24670 */
[----:B------:R-:W-:Y:S01]  /*a110*/  ISETP.GE.AND P3, PT, R217, 0x8, PT ;  /* 0x00000008d900780c */ /* 0x000fe20003f66270 */
[----:B------:R-:W-:Y:S01]  /*a120*/  FFMA.FTZ R9, R90, UR5, -R9 ;  /* 0x000000055a097c23 */ /* 0x000fe20008010809 */
[----:B------:R-:W-:Y:S01]  /*a130*/  ISETP.GT.OR P0, PT, R225, 0x10, !P0 ;  /* 0x00000010e100780c */ /* 0x000fe20004704670 */
[----:B------:R-:W-:Y:S01]  /*a140*/  SHFL.IDX PT, R90, R232, R22, 0x1f ;  /* 0x00001f16e85a7589 */ /* 0x000fe200000e0000 */
[----:B------:R-:W-:Y:S01]  /*a150*/  ISETP.GE.AND P2, PT, R226, 0x9, PT ;  /* 0x00000009e200780c */ /* 0x000fe20003f46270 */
[----:B-1----:R-:W-:Y:S01]  /*a160*/  FFMA.FTZ R92, R92, UR5, -R12 ;  /* 0x000000055c5c7c23 */ /* 0x002fe2000801080c */
[----:B------:R-:W-:Y:S01]  /*a170*/  FSEL R98, R98, -INF , !P1 ;  /* 0xff80000062627808 */ /* 0x000fe20004800000 */
[----:B------:R-:W1:Y:S01]  /*a180*/  MUFU.EX2 R9, R9 ;  /* 0x0000000900097308 */ /* 0x000e620000000800 */
[----:B------:R-:W-:Y:S01]  /*a190*/  ISETP.GT.OR P3, PT, R223, 0x8, !P3 ;  /* 0x00000008df00780c */ /* 0x000fe20005f64670 */
[----:B--2---:R-:W-:Y:S01]  /*a1a0*/  FFMA.FTZ R14, R95, UR5, -R10 ;  /* 0x000000055f0e7c23 */ /* 0x004fe2000801080a */
[----:B------:R-:W-:Y:S01]  /*a1b0*/  ISETP.GE.AND P1, PT, R217, 0x11, PT ;  /* 0x00000011d900780c */ /* 0x000fe20003f26270 */
[----:B------:R-:W-:Y:S01]  /*a1c0*/  VIADD R95, R5, 0x14 ;  /* 0x00000014055f7836 */ /* 0x000fe20000000000 */
[----:B------:R-:W-:-:S02]  /*a1d0*/  FSEL R15, R96, -INF , !P0 ;  /* 0xff800000600f7808 */ /* 0x000fc40004000000 */
[----:B------:R-:W-:Y:S01]  /*a1e0*/  ISETP.GT.OR P2, PT, R225, 0x9, !P2 ;  /* 0x00000009e100780c */ /* 0x000fe20005744670 */
[----:B------:R-:W-:Y:S01]  /*a1f0*/  MUFU.EX2 R14, R14 ;  /* 0x0000000e000e7308 */ /* 0x000fe20000000800 */
[----:B------:R-:W-:Y:S01]  /*a200*/  ISETP.GE.AND P0, PT, R226, 0x11, PT ;  /* 0x00000011e200780c */ /* 0x000fe20003f06270 */
[----:B------:R-:W2:Y:S01]  /*a210*/  SHFL.IDX PT, R18, R16, R95, 0x1f ;  /* 0x00001f5f10127589 */ /* 0x000ea200000e0000 */
[----:B------:R-:W-:Y:S01]  /*a220*/  FSEL R94, R94, -INF , !P3 ;  /* 0xff8000005e5e7808 */ /* 0x000fe20005800000 */
[--C-:B------:R-:W-:Y:S01]  /*a230*/  FFMA.FTZ R15, R15, UR5, -R17.reuse ;  /* 0x000000050f0f7c23 */ /* 0x100fe20008010811 */
[----:B------:R-:W-:Y:S01]  /*a240*/  ISETP.GT.OR P1, PT, R223, 0x11, !P1 ;  /* 0x00000011df00780c */ /* 0x000fe20004f24670 */
[----:B------:R-:W-:Y:S01]  /*a250*/  FFMA.FTZ R17, R98, UR5, -R17 ;  /* 0x0000000562117c23 */ /* 0x000fe20008010811 */
[----:B------:R-:W-:Y:S01]  /*a260*/  ISETP.GE.AND P3, PT, R217, 0x18, PT ;  /* 0x00000018d900780c */ /* 0x000fe20003f66270 */
[----:B------:R-:W-:Y:S01]  /*a270*/  FFMA.FTZ R12, R94, UR5, -R12 ;  /* 0x000000055e0c7c23 */ /* 0x000fe2000801080c */
[----:B------:R-:W-:Y:S01]  /*a280*/  FSEL R93, R93, -INF , !P2 ;  /* 0xff8000005d5d7808 */ /* 0x000fe20005000000 */
[----:B------:R-:W-:Y:S01]  /*a290*/  SHFL.IDX PT, R94, R232, R91, 0x1f ;  /* 0x00001f5be85e7589 */ /* 0x000fe200000e0000 */
[----:B------:R-:W-:Y:S01]  /*a2a0*/  ISETP.GT.OR P0, PT, R225, 0x11, !P0 ;  /* 0x00000011e100780c */ /* 0x000fe20004704670 */
[----:B------:R-:W-:Y:S01]  /*a2b0*/  MUFU.EX2 R15, R15 ;  /* 0x0000000f000f7308 */ /* 0x000fe20000000800 */
[----:B------:R-:W-:Y:S01]  /*a2c0*/  ISETP.GE.AND P2, PT, R226, 0x18, PT ;  /* 0x00000018e200780c */ /* 0x000fe20003f46270 */
[----:B------:R-:W-:Y:S01]  /*a2d0*/  FFMA.FTZ R13, R93, UR5, -R10 ;  /* 0x000000055d0d7c23 */ /* 0x000fe2000801080a */
[----:B------:R-:W-:Y:S01]  /*a2e0*/  FSEL R99, R99, -INF , !P1 ;  /* 0xff80000063637808 */ /* 0x000fe20004800000 */
[----:B------:R-:W-:Y:S01]  /*a2f0*/  VIADD R93, R5, 0x10 ;  /* 0x00000010055d7836 */ /* 0x000fe20000000000 */
[----:B------:R-:W-:Y:S01]  /*a300*/  ISETP.GT.OR P1, PT, R223, 0x18, !P3 ;  /* 0x00000018df00780c */ /* 0x000fe20005f24670 */
[----:B------:R-:W-:Y:S01]  /*a310*/  SHFL.IDX PT, R98, R232, R95, 0x1f ;  /* 0x00001f5fe8627589 */ /* 0x000fe200000e0000 */
[----:B------:R-:W-:Y:S01]  /*a320*/  FSEL R97, R97, -INF , !P0 ;  /* 0xff80000061617808 */ /* 0x000fe20004000000 */
[----:B------:R3:W-:Y:S01]  /*a330*/  MUFU.EX2 R10, R92 ;  /* 0x0000005c000a7308 */ /* 0x0007e20000000800 */
[----:B------:R-:W-:Y:S01]  /*a340*/  ISETP.GT.OR P0, PT, R225, 0x18, !P2 ;  /* 0x00000018e100780c */ /* 0x000fe20005704670 */
[----:B------:R-:W-:Y:S01]  /*a350*/  SHFL.IDX PT, R96, R232, R93, 0x1f ;  /* 0x00001f5de8607589 */ /* 0x000fe200000e0000 */
[----:B------:R-:W-:-:S02]  /*a360*/  FSEL R102, R102, -INF , !P1 ;  /* 0xff80000066667808 */ /* 0x000fc40004800000 */
[----:B------:R-:W-:Y:S01]  /*a370*/  ISETP.GE.AND P1, PT, R226, 0x20, PT ;  /* 0x00000020e200780c */ /* 0x000fe20003f26270 */
[--C-:B--2---:R-:W-:Y:S01]  /*a380*/  FFMA.FTZ R16, R97, UR5, -R18.reuse ;  /* 0x0000000561107c23 */ /* 0x104fe20008010812 */
[----:B------:R-:W-:Y:S01]  /*a390*/  FSEL R20, R100, -INF , !P0 ;  /* 0xff80000064147808 */ /* 0x000fe20004000000 */
[----:B------:R-:W-:Y:S01]  /*a3a0*/  VIADD R97, R5, 0x18 ;  /* 0x0000001805617836 */ /* 0x000fe20000000000 */
[----:B------:R-:W-:Y:S01]  /*a3b0*/  ISETP.GE.AND P0, PT, R226, 0x19, PT ;  /* 0x00000019e200780c */ /* 0x000fe20003f06270 */
[----:B---3--:R2:W3:Y:S01]  /*a3c0*/  SHFL.IDX PT, R92, R232, R89, 0x1f ;  /* 0x00001f59e85c7589 */ /* 0x0084e200000e0000 */
[----:B------:R-:W-:Y:S01]  /*a3d0*/  ISETP.GT.OR P1, PT, R225, 0x20, !P1 ;  /* 0x00000020e100780c */ /* 0x000fe20004f24670 */
[----:B------:R-:W-:Y:S01]  /*a3e0*/  FFMA.FTZ R18, R99, UR5, -R18 ;  /* 0x0000000563127c23 */ /* 0x000fe20008010812 */
[----:B------:R-:W-:Y:S01]  /*a3f0*/  ISETP.GT.OR P0, PT, R225, 0x19, !P0 ;  /* 0x00000019e100780c */ /* 0x000fe20004704670 */
[----:B------:R-:W5:Y:S01]  /*a400*/  SHFL.IDX PT, R100, R232, R97, 0x1f ;  /* 0x00001f61e8647589 */ /* 0x000f6200000e0000 */
[C---:B------:R-:W-:Y:S01]  /*a410*/  ISETP.GE.AND P3, PT, R217.reuse, 0x20, PT ;  /* 0x00000020d900780c */ /* 0x040fe20003f66270 */
[--C-:B------:R-:W-:Y:S01]  /*a420*/  FFMA.FTZ R20, R20, UR5, -R19.reuse ;  /* 0x0000000514147c23 */ /* 0x100fe20008010813 */
[----:B------:R-:W-:Y:S01]  /*a430*/  FSEL R22, R104, -INF , !P1 ;  /* 0xff80000068167808 */ /* 0x000fe20004800000 */
[----:B------:R-:W-:Y:S01]  /*a440*/  FFMA.FTZ R19, R102, UR5, -R19 ;  /* 0x0000000566137c23 */ /* 0x000fe20008010813 */
[----:B------:R-:W-:Y:S01]  /*a450*/  ISETP.GE.AND P1, PT, R217, 0x21, PT ;  /* 0x00000021d900780c */ /* 0x000fe20003f26270 */
[----:B------:R-:W-:Y:S01]  /*a460*/  VIADD R102, R5, 0x1c ;  /* 0x0000001c05667836 */ /* 0x000fe20000000000 */
[----:B------:R-:W-:Y:S01]  /*a470*/  FSEL R21, R101, -INF , !P0 ;  /* 0xff80000065157808 */ /* 0x000fe20004000000 */
[----:B------:R-:W-:Y:S01]  /*a480*/  FFMA.FTZ R22, R22, UR5, -R88 ;  /* 0x0000000516167c23 */ /* 0x000fe20008010858 */
[----:B------:R-:W-:-:S02]  /*a490*/  WARPGROUP.DEPBAR.LE gsb0, 0x0 ;  /* 0x00008000000079c5 */ /* 0x000fc40000010000 */
[----:B------:R-:W-:Y:S01]  /*a4a0*/  WARPGROUP.ARRIVE ;  /* 0x00000000000079c5 */ /* 0x000fe20000000000 */
[----:B------:R-:W-:Y:S01]  /*a4b0*/  ISETP.GT.OR P0, PT, R223, 0x20, !P3 ;  /* 0x00000020df00780c */ /* 0x000fe20005f04670 */
[----:B------:R-:W-:Y:S01]  /*a4c0*/  SHFL.IDX PT, R232, R232, R102, 0x1f ;  /* 0x00001f66e8e87589 */ /* 0x000fe200000e0000 */
[----:B------:R-:W-:Y:S01]  /*a4d0*/  ISETP.GE.AND P2, PT, R217, 0x19, PT ;  /* 0x00000019d900780c */ /* 0x000fe20003f46270 */
[----:B------:R-:W-:Y:S01]  /*a4e0*/  FFMA.FTZ R21, R21, UR5, -R23 ;  /* 0x0000000515157c23 */ /* 0x000fe20008010817 */
[----:B------:R-:W-:Y:S01]  /*a4f0*/  ISETP.GT.OR P1, PT, R223, 0x21, !P1 ;  /* 0x00000021df00780c */ /* 0x000fe20004f24670 */
[----:B------:R-:W-:Y:S01]  /*a500*/  HGMMA.64x128x16.F32.BF16 R24, gdesc[UR12], R24, gsb0 ;  /* 0x01e000000c1879f0 */ /* 0x000fe20008001818 */
[----:B------:R-:W-:Y:S01]  /*a510*/  R2UR UR12, R234 ;  /* 0x00000000ea0c72ca */ /* 0x000fe200000e0000 */
[----:B------:R-:W-:Y:S01]  /*a520*/  UMOV UR14, UR4 ;  /* 0x00000004000e7c82 */ /* 0x000fe20008000000 */
[----:B------:R-:W-:Y:S01]  /*a530*/  R2UR UR13, R235 ;  /* 0x00000000eb0d72ca */ /* 0x000fe200000e0000 */
[----:B------:R-:W-:Y:S01]  /*a540*/  UMOV UR15, 0x40000040 ;  /* 0x40000040000f7882 */ /* 0x000fe20000000000 */
[----:B------:R-:W-:Y:S01]  /*a550*/  ISETP.GE.AND P3, PT, R217, 0x28, PT ;  /* 0x00000028d900780c */ /* 0x000fe20003f66270 */
[----:B------:R-:W1:Y:S01]  /*a560*/  MUFU.EX2 R12, R12 ;  /* 0x0000000c000c7308 */ /* 0x000e620000000800 */
[----:B------:R-:W-:-:S02]  /*a570*/  FSEL R106, R106, -INF , !P0 ;  /* 0xff8000006a6a7808 */ /* 0x000fc40004000000 */
[----:B------:R-:W-:Y:S02]  /*a580*/  ISETP.GT.OR P2, PT, R223, 0x19, !P2 ;  /* 0x00000019df00780c */ /* 0x000fe40005744670 */
[----:B------:R-:W-:Y:S01]  /*a590*/  ISETP.GE.AND P0, PT, R226, 0x21, PT ;  /* 0x00000021e200780c */ /* 0x000fe20003f06270 */
[----:B------:R-:W-:Y:S01]  /*a5a0*/  FFMA.FTZ R88, R106, UR5, -R88 ;  /* 0x000000056a587c23 */ /* 0x000fe20008010858 */
[----:B------:R-:W-:Y:S01]  /*a5b0*/  FSEL R107, R107, -INF , !P1 ;  /* 0xff8000006b6b7808 */ /* 0x000fe20004800000 */
[----:B------:R-:W-:Y:S01]  /*a5c0*/  MUFU.EX2 R16, R16 ;  /* 0x0000001000107308 */ /* 0x000fe20000000800 */
[----:B------:R-:W-:Y:S02]  /*a5d0*/  ISETP.GT.OR P1, PT, R223, 0x28, !P3 ;  /* 0x00000028df00780c */ /* 0x000fe40005f24670 */
[----:B------:R-:W-:Y:S02]  /*a5e0*/  FSEL R103, R103, -INF , !P2 ;  /* 0xff80000067677808 */ /* 0x000fe40005000000 */
[----:B------:R-:W-:-:S02]  /*a5f0*/  ISETP.GT.OR P0, PT, R225, 0x21, !P0 ;  /* 0x00000021e100780c */ /* 0x000fc40004704670 */
[----:B------:R-:W-:Y:S01]  /*a600*/  ISETP.GE.AND P2, PT, R226, 0x28, PT ;  /* 0x00000028e200780c */ /* 0x000fe20003f46270 */
[----:B------:R-:W-:Y:S01]  /*a610*/  FFMA.FTZ R23, R103, UR5, -R23 ;  /* 0x0000000567177c23 */ /* 0x000fe20008010817 */
[----:B------:R-:W-:Y:S01]  /*a620*/  FSEL R110, R110, -INF , !P1 ;  /* 0xff8000006e6e7808 */ /* 0x000fe20004800000 */
[----:B----4-:R-:W-:Y:S01]  /*a630*/  SHFL.IDX PT, R103, R220, R5, 0x1f ;  /* 0x00001f05dc677589 */ /* 0x010fe200000e0000 */
[----:B------:R-:W-:Y:S01]  /*a640*/  ISETP.GE.AND P1, PT, R217, 0x29, PT ;  /* 0x00000029d900780c */ /* 0x000fe20003f26270 */
[----:B------:R-:W4:Y:S01]  /*a650*/  MUFU.EX2 R19, R19 ;  /* 0x0000001300137308 */ /* 0x000f220000000800 */
[----:B--2---:R-:W-:Y:S02]  /*a660*/  FSEL R89, R105, -INF , !P0 ;  /* 0xff80000069597808 */ /* 0x004fe40004000000 */
[----:B------:R-:W-:Y:S02]  /*a670*/  ISETP.GT.OR P0, PT, R225, 0x28, !P2 ;  /* 0x00000028e100780c */ /* 0x000fe40005704670 */
[----:B------:R-:W-:Y:S01]  /*a680*/  ISETP.GT.OR P1, PT, R223, 0x29, !P1 ;  /* 0x00000029df00780c */ /* 0x000fe20004f24670 */
[--C-:B------:R-:W-:Y:S01]  /*a690*/  FFMA.FTZ R89, R89, UR5, -R90.reuse ;  /* 0x0000000559597c23 */ /* 0x100fe2000801085a */
[----:B------:R-:W-:Y:S01]  /*a6a0*/  FSEL R91, R108, -INF , !P0 ;  /* 0xff8000006c5b7808 */ /* 0x000fe20004000000 */
[----:B------:R-:W-:Y:S01]  /*a6b0*/  FFMA.FTZ R90, R107, UR5, -R90 ;  /* 0x000000056b5a7c23 */ /* 0x000fe2000801085a */
[----:B------:R-:W-:Y:S01]  /*a6c0*/  ISETP.GE.AND P0, PT, R226, 0x29, PT ;  /* 0x00000029e200780c */ /* 0x000fe20003f06270 */
[----:B------:R-:W2:Y:S01]  /*a6d0*/  MUFU.EX2 R23, R23 ;  /* 0x0000001700177308 */ /* 0x000ea20000000800 */
[----:B------:R-:W-:Y:S01]  /*a6e0*/  FSEL R111, R111, -INF , !P1 ;  /* 0xff8000006f6f7808 */ /* 0x000fe20004800000 */
[--C-:B---3--:R-:W-:Y:S01]  /*a6f0*/  FFMA.FTZ R91, R91, UR5, -R92.reuse ;  /* 0x000000055b5b7c23 */ /* 0x108fe2000801085c */
[----:B------:R-:W-:Y:S01]  /*a700*/  ISETP.GE.AND P1, PT, R217, 0x30, PT ;  /* 0x00000030d900780c */ /* 0x000fe20003f26270 */
[----:B------:R-:W-:Y:S01]  /*a710*/  FFMA.FTZ R92, R110, UR5, -R92 ;  /* 0x000000056e5c7c23 */ /* 0x000fe2000801085c */
[----:B------:R-:W-:Y:S01]  /*a720*/  ISETP.GE.AND P2, PT, R226, 0x38, PT ;  /* 0x00000038e200780c */ /* 0x000fe20003f46270 */
[----:B------:R-:W-:Y:S01]  /*a730*/  VIADD R110, R5, 0xc ;  /* 0x0000000c056e7836 */ /* 0x000fe20000000000 */
[----:B------:R-:W-:Y:S01]  /*a740*/  ISETP.GT.OR P0, PT, R225, 0x29, !P0 ;  /* 0x00000029e100780c */ /* 0x000fe20004704670 */
[----:B------:R-:W-:Y:S01]  /*a750*/  MUFU.EX2 R227, R227 ;  /* 0x000000e300e37308 */ /* 0x000fe20000000800 */
[----:B------:R-:W-:-:S02]  /*a760*/  ISETP.GT.OR P1, PT, R223, 0x30, !P1 ;  /* 0x00000030df00780c */ /* 0x000fc40004f24670 */
[----:B------:R-:W-:Y:S01]  /*a770*/  ISETP.GT.OR P2, PT, R225, 0x38, !P2 ;  /* 0x00000038e100780c */ /* 0x000fe20005744670 */
[----:B------:R-:W-:Y:S01]  /*a780*/  SHFL.IDX PT, R110, R220, R110, 0x1f ;  /* 0x00001f6edc6e7589 */ /* 0x000fe200000e0000 */
[----:B------:R-:W-:Y:S02]  /*a790*/  FSEL R93, R109, -INF , !P0 ;  /* 0xff8000006d5d7808 */ /* 0x000fe40004000000 */
[----:B------:R-:W-:Y:S01]  /*a7a0*/  ISETP.GE.AND P0, PT, R226, 0x30, PT ;  /* 0x00000030e200780c */ /* 0x000fe20003f06270 */
[----:B------:R-:W-:Y:S01]  /*a7b0*/  MUFU.EX2 R13, R13 ;  /* 0x0000000d000d7308 */ /* 0x000fe20000000800 */
[----:B------:R-:W-:Y:S01]  /*a7c0*/  FSEL R114, R114, -INF , !P1 ;  /* 0xff80000072727808 */ /* 0x000fe20004800000 */
[--C-:B------:R-:W-:Y:S01]  /*a7d0*/  FFMA.FTZ R93, R93, UR5, -R94.reuse ;  /* 0x000000055d5d7c23 */ /* 0x100fe2000801085e */
[----:B------:R-:W-:Y:S01]  /*a7e0*/  ISETP.GE.AND P1, PT, R226, 0x31, PT ;  /* 0x00000031e200780c */ /* 0x000fe20003f26270 */
[----:B------:R-:W-:Y:S01]  /*a7f0*/  FFMA.FTZ R94, R111, UR5, -R94 ;  /* 0x000000056f5e7c23 */ /* 0x000fe2000801085e */
[----:B------:R-:W-:Y:S01]  /*a800*/  ISETP.GE.AND P3, PT, R217, 0x31, PT ;  /* 0x00000031d900780c */ /* 0x000fe20003f66270 */
[----:B------:R-:W-:Y:S01]  /*a810*/  VIADD R111, R5, 0x8 ;  /* 0x00000008056f7836 */ /* 0x000fe20000000000 */
[----:B------:R-:W-:Y:S01]  /*a820*/  FSEL R99, R116, -INF , !P2 ;  /* 0xff80000074637808 */ /* 0x000fe20005000000 */
[----:B------:R-:W-:Y:S01]  /*a830*/  MUFU.EX2 R17, R17 ;  /* 0x0000001100117308 */ /* 0x000fe20000000800 */
[----:B------:R-:W-:-:S02]  /*a840*/  ISETP.GE.AND P2, PT, R226, 0x48, PT ;  /* 0x00000048e200780c */ /* 0x000fc40003f46270 */
[----:B------:R-:W-:Y:S01]  /*a850*/  ISETP.GT.OR P0, PT, R225, 0x30, !P0 ;  /* 0x00000030e100780c */ /* 0x000fe20004704670 */
[----:B-----5:R-:W-:Y:S01]  /*a860*/  FFMA.FTZ R99, R99, UR5, -R100 ;  /* 0x0000000563637c23 */ /* 0x020fe20008010864 */
[----:B------:R-:W-:Y:S01]  /*a870*/  ISETP.GT.OR P1, PT, R225, 0x31, !P1 ;  /* 0x00000031e100780c */ /* 0x000fe20004f24670 */
[----:B------:R-:W3:Y:S01]  /*a880*/  SHFL.IDX PT, R109, R220, R111, 0x1f ;  /* 0x00001f6fdc6d7589 */ /* 0x000ee200000e0000 */
[----:B------:R-:W-:Y:S01]  /*a890*/  ISETP.GT.OR P3, PT, R223, 0x31, !P3 ;  /* 0x00000031df00780c */ /* 0x000fe20005f64670 */
[----:B------:R-:W-:Y:S01]  /*a8a0*/  MUFU.EX2 R18, R18 ;  /* 0x0000001200127308 */ /* 0x000fe20000000800 */
[----:B------:R-:W-:Y:S02]  /*a8b0*/  ISETP.GT.OR P2, PT, R225, 0x48, !P2 ;  /* 0x00000048e100780c */ /* 0x000fe40005744670 */
[----:B------:R-:W-:Y:S01]  /*a8c0*/  FSEL R95, R112, -INF , !P0 ;  /* 0xff800000705f7808 */ /* 0x000fe20004000000 */
[----:B------:R-:W-:Y:S01]  /*a8d0*/  VIADD R112, R5, 0x10 ;  /* 0x0000001005707836 */ /* 0x000fe20000000000 */
[----:B------:R-:W-:-:S02]  /*a8e0*/  ISETP.GE.AND P0, PT, R217, 0x38, PT ;  /* 0x00000038d900780c */ /* 0x000fc40003f06270 */
[----:B------:R-:W-:Y:S01]  /*a8f0*/  FSEL R97, R113, -INF , !P1 ;  /* 0xff80000071617808 */ /* 0x000fe20004800000 */
[----:B------:R-:W-:Y:S01]  /*a900*/  FFMA.FTZ R95, R95, UR5, -R96 ;  /* 0x000000055f5f7c23 */ /* 0x000fe20008010860 */
[----:B------:R-:W-:Y:S01]  /*a910*/  FSEL R115, R115, -INF , !P3 ;  /* 0xff80000073737808 */ /* 0x000fe20005800000 */
[----:B------:R-:W-:Y:S01]  /*a920*/  SHFL.IDX PT, R112, R220, R112, 0x1f ;  /* 0x00001f70dc707589 */ /* 0x000fe200000e0000 */
[C---:B------:R-:W-:Y:S01]  /*a930*/  ISETP.GE.AND P1, PT, R226.reuse, 0x41, PT ;  /* 0x00000041e200780c */ /* 0x040fe20003f26270 */
[--C-:B------:R-:W-:Y:S01]  /*a940*/  FFMA.FTZ R97, R97, UR5, -R98.reuse ;  /* 0x0000000561617c23 */ /* 0x100fe20008010862 */
[----:B------:R-:W-:Y:S01]  /*a950*/  ISETP.GE.AND P3, PT, R226, 0x49, PT ;  /* 0x00000049e200780c */ /* 0x000fe20003f66270 */
[----:B------:R-:W-:Y:S01]  /*a960*/  FFMA.FTZ R98, R115, UR5, -R98 ;  /* 0x0000000573627c23 */ /* 0x000fe20008010862 */
[----:B------:R-:W-:Y:S01]  /*a970*/  FSEL R124, R124, -INF , !P2 ;  /* 0xff8000007c7c7808 */ /* 0x000fe20005000000 */
[----:B------:R-:W-:Y:S01]  /*a980*/  FFMA.FTZ R96, R114, UR5, -R96 ;  /* 0x0000000572607c23 */ /* 0x000fe20008010860 */
[----:B------:R-:W-:Y:S01]  /*a990*/  ISETP.GE.AND P2, PT, R226, 0x60, PT ;  /* 0x00000060e200780c */ /* 0x000fe20003f46270 */
[----:B------:R-:W-:Y:S01]  /*a9a0*/  MUFU.EX2 R20, R20 ;  /* 0x0000001400147308 */ /* 0x000fe20000000800 */
[----:B------:R-:W-:-:S02]  /*a9b0*/  ISETP.GT.OR P0, PT, R223, 0x38, !P0 ;  /* 0x00000038df00780c */ /* 0x000fc40004704670 */
[C---:B------:R-:W-:Y:S01]  /*a9c0*/  ISETP.GT.OR P1, PT, R225.reuse, 0x41, !P1 ;  /* 0x00000041e100780c */ /* 0x040fe20004f24670 */
[----:B---3--:R-:W-:Y:S01]  /*a9d0*/  FFMA.FTZ R107, R124, UR5, -R109 ;  /* 0x000000057c6b7c23 */ /* 0x008fe2000801086d */
[C---:B------:R-:W-:Y:S02]  /*a9e0*/  ISETP.GT.OR P3, PT, R225.reuse, 0x49, !P3 ;  /* 0x00000049e100780c */ /* 0x040fe40005f64670 */
[----:B------:R-:W-:Y:S01]  /*a9f0*/  ISETP.GT.OR P2, PT, R225, 0x60, !P2 ;  /* 0x00000060e100780c */ /* 0x000fe20005744670 */
[----:B------:R-:W-:Y:S01]  /*aa00*/  MUFU.EX2 R21, R21 ;  /* 0x0000001500157308 */ /* 0x000fe20000000800 */
[----:B------:R-:W-:Y:S02]  /*aa10*/  FSEL R118, R118, -INF , !P0 ;  /* 0xff80000076767808 */ /* 0x000fe40004000000 */
[----:B------:R-:W-:Y:S02]  /*aa20*/  FSEL R121, R121, -INF , !P1 ;  /* 0xff80000079797808 */ /* 0x000fe40004800000 */
[----:B------:R-:W-:Y:S01]  /*aa30*/  FSEL R108, R125, -INF , !P3 ;  /* 0xff8000007d6c7808 */ /* 0x000fe20005800000 */
[----:B------:R-:W-:Y:S01]  /*aa40*/  FFMA.FTZ R100, R118, UR5, -R100 ;  /* 0x0000000576647c23 */ /* 0x000fe20008010864 */
[C---:B------:R-:W-:Y:S01]  /*aa50*/  ISETP.GE.AND P1, PT, R226.reuse, 0x59, PT ;  /* 0x00000059e200780c */ /* 0x040fe20003f26270 */
[----:B------:R-:W-:Y:S01]  /*aa60*/  VIADD R118, R5, 0x4 ;  /* 0x0000000405767836 */ /* 0x000fe20000000000 */
[----:B------:R-:W-:Y:S01]  /*aa70*/  ISETP.GE.AND P3, PT, R226, 0x61, PT ;  /* 0x00000061e200780c */ /* 0x000fe20003f66270 */
[----:B------:R-:W-:Y:S01]  /*aa80*/  FFMA.FTZ R108, R108, UR5, -R110 ;  /* 0x000000056c6c7c23 */ /* 0x000fe2000801086e */
[----:B------:R-:W-:Y:S01]  /*aa90*/  FSEL R136, R136, -INF , !P2 ;  /* 0xff80000088887808 */ /* 0x000fe20005000000 */
[----:B------:R-:W-:Y:S01]  /*aaa0*/  MUFU.EX2 R107, R107 ;  /* 0x0000006b006b7308 */ /* 0x000fe20000000800 */
[----:B------:R-:W-:Y:S01]  /*aab0*/  ISETP.GE.AND P2, PT, R217, 0x40, PT ;  /* 0x00000040d900780c */ /* 0x000fe20003f46270 */
[----:B------:R-:W3:Y:S01]  /*aac0*/  SHFL.IDX PT, R102, R220, R118, 0x1f ;  /* 0x00001f76dc667589 */ /* 0x000ee200000e0000 */
[----:B------:R-:W-:-:S02]  /*aad0*/  ISETP.GT.OR P1, PT, R225, 0x59, !P1 ;  /* 0x00000059e100780c */ /* 0x000fc40004f24670 */
[----:B------:R-:W-:Y:S02]  /*aae0*/  ISETP.GT.OR P3, PT, R225, 0x61, !P3 ;  /* 0x00000061e100780c */ /* 0x000fe40005f64670 */
[----:B------:R-:W-:Y:S01]  /*aaf0*/  ISETP.GT.OR P2, PT, R223, 0x40, !P2 ;  /* 0x00000040df00780c */ /* 0x000fe20005744670 */
[----:B------:R-:W-:Y:S01]  /*ab00*/  MUFU.EX2 R108, R108 ;  /* 0x0000006c006c7308 */ /* 0x000fe20000000800 */
[----:B------:R-:W-:Y:S02]  /*ab10*/  FSEL R133, R133, -INF , !P1 ;  /* 0xff80000085857808 */ /* 0x000fe40004800000 */
[----:B------:R-:W-:Y:S02]  /*ab20*/  FSEL R137, R137, -INF , !P3 ;  /* 0xff80000089897808 */ /* 0x000fe40005800000 */
[----:B------:R-:W-:Y:S02]  /*ab30*/  ISETP.GE.AND P5, PT, R226, 0x39, PT ;  /* 0x00000039e200780c */ /* 0x000fe40003fa6270 */
[C---:B------:R-:W-:Y:S01]  /*ab40*/  ISETP.GE.AND P1, PT, R217.reuse, 0x39, PT ;  /* 0x00000039d900780c */ /* 0x040fe20003f26270 */
[----:B------:R-:W-:Y:S01]  /*ab50*/  MUFU.EX2 R22, R22 ;  /* 0x0000001600167308 */ /* 0x000fe20000000800 */
[----:B------:R-:W-:-:S02]  /*ab60*/  ISETP.GE.AND P3, PT, R217, 0x41, PT ;  /* 0x00000041d900780c */ /* 0x000fc40003f66270 */
[----:B------:R-:W-:Y:S02]  /*ab70*/  FSEL R104, R122, -INF , !P2 ;  /* 0xff8000007a687808 */ /* 0x000fe40005000000 */
[C---:B------:R-:W-:Y:S02]  /*ab80*/  ISETP.GE.AND P2, PT, R226.reuse, 0x71, PT ;  /* 0x00000071e200780c */ /* 0x040fe40003f46270 */
[----:B------:R-:W-:Y:S01]  /*ab90*/  ISETP.GE.AND P4, PT, R226, 0x40, PT ;  /* 0x00000040e200780c */ /* 0x000fe20003f86270 */
[----:B------:R-:W-:Y:S01]  /*aba0*/  FFMA.FTZ R104, R104, UR5, -R103 ;  /* 0x0000000568687c23 */ /* 0x000fe20008010867 */
[----:B------:R-:W-:Y:S01]  /*abb0*/  ISETP.GT.OR P5, PT, R225, 0x39, !P5 ;  /* 0x00000039e100780c */ /* 0x000fe20006fa4670 */
[----:B---3--:R-:W-:Y:S01]  /*abc0*/  FFMA.FTZ R105, R121, UR5, -R102 ;  /* 0x0000000579697c23 */ /* 0x008fe20008010866 */
[C---:B------:R-:W-:Y:S01]  /*abd0*/  ISETP.GT.OR P1, PT, R223.reuse, 0x39, !P1 ;  /* 0x00000039df00780c */ /* 0x040fe20004f24670 */
[----:B------:R-:W-:Y:S02]  /*abe0*/  WARPGROUP.DEPBAR.LE gsb0, 0x0 ;  /* 0x00008000000079c5 */ /* 0x000fe40000010000 */
[----:B------:R-:W-:Y:S01]  /*abf0*/  WARPGROUP.ARRIVE ;  /* 0x00000000000079c5 */ /* 0x000fe20000000000 */
[----:B------:R-:W-:Y:S01]  /*ac00*/  ISETP.GT.OR P3, PT, R223, 0x41, !P3 ;  /* 0x00000041df00780c */ /* 0x000fe20005f64670 */
[----:B------:R-:W-:Y:S01]  /*ac10*/  MUFU.EX2 R104, R104 ;  /* 0x0000006800687308 */ /* 0x000fe20000000800 */
[----:B------:R-:W-:-:S02]  /*ac20*/  ISETP.GT.OR P2, PT, R225, 0x71, !P2 ;  /* 0x00000071e100780c */ /* 0x000fc40005744670 */
[----:B------:R-:W-:Y:S01]  /*ac30*/  ISETP.GT.OR P4, PT, R225, 0x40, !P4 ;  /* 0x00000040e100780c */ /* 0x000fe20006784670 */
[----:B------:R-:W-:Y:S01]  /*ac40*/  HGMMA.64x128x16.F32.BF16 R24, gdesc[UR12], R24, gsb0 ;  /* 0x01e000000c1879f0 */ /* 0x000fe20008001818 */
[----:B------:R-:W-:Y:S01]  /*ac50*/  R2UR UR12, R230 ;  /* 0x00000000e60c72ca */ /* 0x000fe200000e0000 */
[----:B------:R-:W-:Y:S01]  /*ac60*/  UMOV UR14, UR6 ;  /* 0x00000006000e7c82 */ /* 0x000fe20008000000 */
[----:B------:R-:W-:Y:S01]  /*ac70*/  R2UR UR13, R231 ;  /* 0x00000000e70d72ca */ /* 0x000fe200000e0000 */
[----:B------:R-:W-:Y:S01]  /*ac80*/  UMOV UR15, 0x40000040 ;  /* 0x40000040000f7882 */ /* 0x000fe20000000000 */
[----:B------:R-:W-:Y:S01]  /*ac90*/  ISETP.GE.AND P0, PT, R226, 0x50, PT ;  /* 0x00000050e200780c */ /* 0x000fe20003f06270 */
[----:B------:R-:W-:Y:S01]  /*aca0*/  MUFU.EX2 R105, R105 ;  /* 0x0000006900697308 */ /* 0x000fe20000000800 */
[----:B------:R-:W-:Y:S02]  /*acb0*/  FSEL R117, R117, -INF , !P5 ;  /* 0xff80000075757808 */ /* 0x000fe40006800000 */
[----:B------:R-:W-:-:S02]  /*acc0*/  FSEL R119, R119, -INF , !P1 ;  /* 0xff80000077777808 */ /* 0x000fc40004800000 */
[----:B------:R-:W-:Y:S01]  /*acd0*/  FSEL R106, R123, -INF , !P3 ;  /* 0xff8000007b6a7808 */ /* 0x000fe20005800000 */
[--C-:B------:R-:W-:Y:S01]  /*ace0*/  FFMA.FTZ R101, R117, UR5, -R232.reuse ;  /* 0x0000000575657c23 */ /* 0x100fe200080108e8 */
[----:B------:R-:W-:Y:S01]  /*acf0*/  FSEL R123, R145, -INF , !P2 ;  /* 0xff800000917b7808 */ /* 0x000fe20005000000 */
[----:B------:R-:W-:Y:S01]  /*ad00*/  FFMA.FTZ R119, R119, UR5, -R232 ;  /* 0x0000000577777c23 */ /* 0x000fe200080108e8 */
[----:B------:R-:W-:Y:S01]  /*ad10*/  ISETP.GE.AND P2, PT, R217, 0x58, PT ;  /* 0x00000058d900780c */ /* 0x000fe20003f46270 */
[----:B------:R-:W-:Y:S01]  /*ad20*/  VIADD R232, R5, 0x14 ;  /* 0x0000001405e87836 */ /* 0x000fe20000000000 */
[----:B------:R-:W-:Y:S01]  /*ad30*/  ISETP.GE.AND P5, PT, R226, 0x51, PT ;  /* 0x00000051e200780c */ /* 0x000fe20003fa6270 */
[----:B------:R-:W-:Y:S01]  /*ad40*/  FFMA.FTZ R106, R106, UR5, -R102 ;  /* 0x000000056a6a7c23 */ /* 0x000fe20008010866 */
[----:B------:R-:W-:Y:S01]  /*ad50*/  FSEL R120, R120, -INF , !P4 ;  /* 0xff80000078787808 */ /* 0x000fe20006000000 */
[----:B------:R-:W-:Y:S01]  /*ad60*/  MUFU.EX2 R88, R88 ;  /* 0x0000005800587308 */ /* 0x000fe20000000800 */
[----:B------:R-:W-:-:S02]  /*ad70*/  ISETP.GE.AND P4, PT, R226, 0x58, PT ;  /* 0x00000058e200780c */ /* 0x000fc40003f86270 */
[----:B------:R-:W-:Y:S01]  /*ad80*/  ISETP.GT.OR P0, PT, R225, 0x50, !P0 ;  /* 0x00000050e100780c */ /* 0x000fe20004704670 */
[----:B------:R-:W-:Y:S01]  /*ad90*/  FFMA.FTZ R120, R120, UR5, -R103 ;  /* 0x0000000578787c23 */ /* 0x000fe20008010867 */
[----:B------:R-:W-:Y:S02]  /*ada0*/  ISETP.GE.AND P1, PT, R217, 0x48, PT ;  /* 0x00000048d900780c */ /* 0x000fe40003f26270 */
[----:B------:R-:W-:Y:S01]  /*adb0*/  ISETP.GT.OR P2, PT, R223, 0x58, !P2 ;  /* 0x00000058df00780c */ /* 0x000fe20005744670 */
[----:B------:R3:W-:Y:S01]  /*adc0*/  MUFU.EX2 R103, R119 ;  /* 0x0000007700677308 */ /* 0x0007e20000000800 */
[C---:B------:R-:W-:Y:S02]  /*add0*/  ISETP.GT.OR P5, PT, R225.reuse, 0x51, !P5 ;  /* 0x00000051e100780c */ /* 0x040fe40006fa4670 */
[----:B------:R-:W-:Y:S02]  /*ade0*/  FSEL R128, R128, -INF , !P0 ;  /* 0xff80000080807808 */ /* 0x000fe40004000000 */
[----:B------:R-:W-:-:S02]  /*adf0*/  ISETP.GT.OR P4, PT, R225, 0x58, !P4 ;  /* 0x00000058e100780c */ /* 0x000fc40006784670 */
[C---:B------:R-:W-:Y:S01]  /*ae00*/  ISETP.GE.AND P3, PT, R226.reuse, 0x78, PT ;  /* 0x00000078e200780c */ /* 0x040fe20003f66270 */
[----:B------:R5:W-:Y:S01]  /*ae10*/  MUFU.EX2 R102, R120 ;  /* 0x0000007800667308 */ /* 0x000be20000000800 */
[----:B------:R-:W-:Y:S02]  /*ae20*/  ISETP.GE.AND P0, PT, R226, 0x68, PT ;  /* 0x00000068e200780c */ /* 0x000fe40003f06270 */
[----:B------:R-:W-:Y:S02]  /*ae30*/  ISETP.GT.OR P1, PT, R223, 0x48, !P1 ;  /* 0x00000048df00780c */ /* 0x000fe40004f24670 */
[----:B------:R-:W-:Y:S02]  /*ae40*/  FSEL R116, R134, -INF , !P2 ;  /* 0xff80000086747808 */ /* 0x000fe40005000000 */
[----:B------:R-:W-:Y:S01]  /*ae50*/  FSEL R129, R129, -INF , !P5 ;  /* 0xff80000081817808 */ /* 0x000fe20006800000 */
[----:B------:R-:W1:Y:S01]  /*ae60*/  SHFL.IDX PT, R134, R220, R232, 0x1f ;  /* 0x00001fe8dc867589 */ /* 0x000e6200000e0000 */
[----:B------:R-:W-:Y:S01]  /*ae70*/  ISETP.GE.AND P5, PT, R226, 0x69, PT ;  /* 0x00000069e200780c */ /* 0x000fe20003fa6270 */
[----:B------:R-:W-:Y:S01]  /*ae80*/  MUFU.EX2 R106, R106 ;  /* 0x0000006a006a7308 */ /* 0x000fe20000000800 */
[----:B------:R-:W-:-:S02]  /*ae90*/  FSEL R132, R132, -INF , !P4 ;  /* 0xff80000084847808 */ /* 0x000fc40006000000 */
[C---:B------:R-:W-:Y:S02]  /*aea0*/  ISETP.GT.OR P3, PT, R225.reuse, 0x78, !P3 ;  /* 0x00000078e100780c */ /* 0x040fe40005f64670 */
[----:B------:R-:W-:Y:S02]  /*aeb0*/  ISETP.GE.AND P4, PT, R226, 0x70, PT ;  /* 0x00000070e200780c */ /* 0x000fe40003f86270 */
[----:B------:R-:W-:Y:S01]  /*aec0*/  ISETP.GT.OR P0, PT, R225, 0x68, !P0 ;  /* 0x00000068e100780c */ /* 0x000fe20004704670 */
[----:B------:R-:W-:Y:S01]  /*aed0*/  MUFU.EX2 R89, R89 ;  /* 0x0000005900597308 */ /* 0x000fe20000000800 */
[----:B------:R-:W-:Y:S02]  /*aee0*/  FSEL R126, R126, -INF , !P1 ;  /* 0xff8000007e7e7808 */ /* 0x000fe40004800000 */
[----:B------:R-:W-:Y:S01]  /*aef0*/  ISETP.GE.AND P1, PT, R226, 0x79, PT ;  /* 0x00000079e200780c */ /* 0x000fe20003f26270 */
[----:B------:R-:W-:Y:S01]  /*af00*/  VIADD R226, R5, 0x1c ;  /* 0x0000001c05e27836 */ /* 0x000fe20000000000 */
[C---:B------:R-:W-:Y:S01]  /*af10*/  ISETP.GT.OR P5, PT, R225.reuse, 0x69, !P5 ;  /* 0x00000069e100780c */ /* 0x040fe20006fa4670 */
[----:B------:R-:W-:Y:S01]  /*af20*/  FFMA.FTZ R109, R126, UR5, -R109 ;  /* 0x000000057e6d7c23 */ /* 0x000fe2000801086d */
[----:B------:R-:W-:Y:S01]  /*af30*/  FSEL R121, R148, -INF , !P3 ;  /* 0xff80000094797808 */ /* 0x000fe20005800000 */
[----:B------:R-:W-:Y:S01]  /*af40*/  MUFU.EX2 R90, R90 ;  /* 0x0000005a005a7308 */ /* 0x000fe20000000800 */
[----:B------:R-:W-:-:S02]  /*af50*/  ISETP.GT.OR P4, PT, R225, 0x70, !P4 ;  /* 0x00000070e100780c */ /* 0x000fc40006784670 */
[----:B------:R-:W-:Y:S02]  /*af60*/  FSEL R113, R140, -INF , !P0 ;  /* 0xff8000008c717808 */ /* 0x000fe40004000000 */
[C---:B------:R-:W-:Y:S02]  /*af70*/  ISETP.GE.AND P3, PT, R217.reuse, 0x59, PT ;  /* 0x00000059d900780c */ /* 0x040fe40003f66270 */
[----:B------:R-:W-:Y:S01]  /*af80*/  ISETP.GE.AND P0, PT, R217, 0x49, PT ;  /* 0x00000049d900780c */ /* 0x000fe20003f06270 */
[----:B------:R-:W-:Y:S01]  /*af90*/  MUFU.EX2 R109, R109 ;  /* 0x0000006d006d7308 */ /* 0x000fe20000000800 */
[----:B------:R-:W-:Y:S01]  /*afa0*/  ISETP.GT.OR P1, PT, R225, 0x79, !P1 ;  /* 0x00000079e100780c */ /* 0x000fe20004f24670 */
[----:B------:R-:W-:Y:S01]  /*afb0*/  VIADD R225, R5, 0x18 ;  /* 0x0000001805e17836 */ /* 0x000fe20000000000 */
[----:B------:R-:W-:Y:S02]  /*afc0*/  FSEL R115, R141, -INF , !P5 ;  /* 0xff8000008d737808 */ /* 0x000fe40006800000 */
[----:B------:R-:W-:-:S02]  /*afd0*/  ISETP.GE.AND P5, PT, R217, 0x50, PT ;  /* 0x00000050d900780c */ /* 0x000fc40003fa6270 */
[----:B------:R-:W-:Y:S01]  /*afe0*/  FSEL R125, R144, -INF , !P4 ;  /* 0xff800000907d7808 */ /* 0x000fe20006000000 */
[----:B------:R-:W-:Y:S01]  /*aff0*/  MUFU.EX2 R91, R91 ;  /* 0x0000005b005b7308 */ /* 0x000fe20000000800 */
[----:B------:R-:W-:Y:S02]  /*b000*/  ISETP.GT.OR P3, PT, R223, 0x59, !P3 ;  /* 0x00000059df00780c */ /* 0x000fe40005f64670 */
[----:B------:R-:W-:Y:S02]  /*b010*/  ISETP.GE.AND P4, PT, R217, 0x51, PT ;  /* 0x00000051d900780c */ /* 0x000fe40003f86270 */
[----:B------:R-:W-:Y:S02]  /*b020*/  ISETP.GT.OR P0, PT, R223, 0x49, !P0 ;  /* 0x00000049df00780c */ /* 0x000fe40004704670 */
[----:B---3--:R-:W-:Y:S01]  /*b030*/  FSEL R119, R149, -INF , !P1 ;  /* 0xff80000095777808 */ /* 0x008fe20004800000 */
[----:B------:R-:W-:Y:S01]  /*b040*/  MUFU.EX2 R92, R92 ;  /* 0x0000005c005c7308 */ /* 0x000fe20000000800 */
[----:B------:R-:W-:-:S02]  /*b050*/  ISETP.GE.AND P1, PT, R217, 0x60, PT ;  /* 0x00000060d900780c */ /* 0x000fc40003f26270 */
[----:B------:R-:W-:Y:S02]  /*b060*/  ISETP.GT.OR P5, PT, R223, 0x50, !P5 ;  /* 0x00000050df00780c */ /* 0x000fe40006fa4670 */
[----:B------:R-:W-:Y:S02]  /*b070*/  FSEL R135, R135, -INF , !P3 ;  /* 0xff80000087877808 */ /* 0x000fe40005800000 */
[----:B------:R-:W-:Y:S01]  /*b080*/  FSEL R127, R127, -INF , !P0 ;  /* 0xff8000007f7f7808 */ /* 0x000fe20004000000 */
[----:B------:R-:W-:Y:S01]  /*b090*/  MUFU.EX2 R93, R93 ;  /* 0x0000005d005d7308 */ /* 0x000fe20000000800 */
[----:B------:R-:W-:Y:S02]  /*b0a0*/  ISETP.GT.OR P4, PT, R223, 0x51, !P4 ;  /* 0x00000051df00780c */ /* 0x000fe40006784670 */
[----:B------:R-:W-:Y:S01]  /*b0b0*/  ISETP.GE.AND P3, PT, R217, 0x71, PT ;  /* 0x00000071d900780c */ /* 0x000fe20003f66270 */
[----:B------:R-:W-:Y:S01]  /*b0c0*/  FFMA.FTZ R110, R127, UR5, -R110 ;  /* 0x000000057f6e7c23 */ /* 0x000fe2000801086e */
[----:B------:R-:W-:Y:S01]  /*b0d0*/  ISETP.GT.OR P1, PT, R223, 0x60, !P1 ;  /* 0x00000060df00780c */ /* 0x000fe20004f24670 */
[----:B------:R3:W-:Y:S01]  /*b0e0*/  SHFL.IDX PT, R127, R221, R111, 0x1f ;  /* 0x00001f6fdd7f7589 */ /* 0x0007e200000e0000 */
[----:B------:R-:W-:Y:S01]  /*b0f0*/  FSEL R114, R130, -INF , !P5 ;  /* 0xff80000082727808 */ /* 0x000fe20006800000 */
[----:B------:R-:W-:Y:S01]  /*b100*/  MUFU.EX2 R94, R94 ;  /* 0x0000005e005e7308 */ /* 0x000fe20000000800 */
[----:B------:R-:W-:Y:S01]  /*b110*/  FSEL R117, R131, -INF , !P4 ;  /* 0xff80000083757808 */ /* 0x000fe20006000000 */
[----:B------:R-:W4:Y:S01]  /*b120*/  SHFL.IDX PT, R130, R221, R118, 0x1f ;  /* 0x00001f76dd827589 */ /* 0x000f2200000e0000 */
[----:B------:R-:W-:-:S02]  /*b130*/  ISETP.GT.OR P3, PT, R223, 0x71, !P3 ;  /* 0x00000071df00780c */ /* 0x000fc40005f64670 */
[----:B------:R-:W-:Y:S01]  /*b140*/  FSEL R145, R138, -INF , !P1 ;  /* 0xff8000008a917808 */ /* 0x000fe20004800000 */
[----:B------:R-:W2:Y:S01]  /*b150*/  SHFL.IDX PT, R131, R221, R5, 0x1f ;  /* 0x00001f05dd837589 */ /* 0x000ea200000e0000 */
[----:B------:R-:W-:Y:S01]  /*b160*/  FSEL R122, R147, -INF , !P3 ;  /* 0xff800000937a7808 */ /* 0x000fe20005800000 */
[--C-:B---3--:R-:W-:Y:S01]  /*b170*/  FFMA.FTZ R111, R128, UR5, -R112.reuse ;  /* 0x00000005806f7c23 */ /* 0x108fe20008010870 */
[----:B------:R-:W-:Y:S01]  /*b180*/  FFMA.FTZ R112, R114, UR5, -R112 ;  /* 0x0000000572707c23 */ /* 0x000fe20008010870 */
[----:B------:R-:W3:Y:S01]  /*b190*/  SHFL.IDX PT, R138, R220, R225, 0x1f ;  /* 0x00001fe1dc8a7589 */ /* 0x000ee200000e0000 */
[--C-:B-1----:R-:W-:Y:S01]  /*b1a0*/  FFMA.FTZ R114, R129, UR5, -R134.reuse ;  /* 0x0000000581727c23 */ /* 0x102fe20008010886 */
[----:B------:R-:W-:Y:S01]  /*b1b0*/  FFMA.FTZ R147, R117, UR5, -R134 ;  /* 0x0000000575937c23 */ /* 0x000fe20008010886 */
[C---:B------:R-:W-:Y:S01]  /*b1c0*/  ISETP.GE.AND P0, PT, R217.reuse, 0x61, PT ;  /* 0x00000061d900780c */ /* 0x040fe20003f06270 */
[----:B------:R-:W1:Y:S01]  /*b1d0*/  SHFL.IDX PT, R220, R220, R226, 0x1f ;  /* 0x00001fe2dcdc7589 */ /* 0x000e6200000e0000 */
[----:B------:R-:W-:Y:S01]  /*b1e0*/  ISETP.GE.AND P1, PT, R217, 0x78, PT ;  /* 0x00000078d900780c */ /* 0x000fe20003f26270 */
[----:B------:R-:W-:Y:S01]  /*b1f0*/  MUFU.EX2 R111, R111 ;  /* 0x0000006f006f7308 */ /* 0x000fe20000000800 */
[----:B------:R-:W-:Y:S01]  /*b200*/  ISETP.GT.OR P0, PT, R223, 0x61, !P0 ;  /* 0x00000061df00780c */ /* 0x000fe20004704670 */
[----:B------:R-:W1:Y:S01]  /*b210*/  SHFL.IDX PT, R134, R221, R232, 0x1f ;  /* 0x00001fe8dd867589 */ /* 0x000e6200000e0000 */
[----:B------:R-:W-:-:S02]  /*b220*/  ISETP.GE.AND P5, PT, R217, 0x68, PT ;  /* 0x00000068d900780c */ /* 0x000fc40003fa6270 */
[----:B------:R-:W-:Y:S02]  /*b230*/  FSEL R140, R139, -INF , !P0 ;  /* 0xff8000008b8c7808 */ /* 0x000fe40004000000 */
[----:B------:R-:W-:Y:S01]  /*b240*/  ISETP.GE.AND P0, PT, R217, 0x79, PT ;  /* 0x00000079d900780c */ /* 0x000fe20003f06270 */
[----:B------:R-:W1:Y:S01]  /*b250*/  SHFL.IDX PT, R139, R221, R225, 0x1f ;  /* 0x00001fe1dd8b7589 */ /* 0x000e6200000e0000 */
[----:B------:R-:W-:Y:S01]  /*b260*/  ISETP.GT.OR P1, PT, R223, 0x78, !P1 ;  /* 0x00000078df00780c */ /* 0x000fe20004f24670 */
[--C-:B----4-:R-:W-:Y:S01]  /*b270*/  FFMA.FTZ R141, R137, UR5, -R130.reuse ;  /* 0x00000005898d7c23 */ /* 0x110fe20008010882 */
[C---:B------:R-:W-:Y:S01]  /*b280*/  ISETP.GT.OR P0, PT, R223.reuse, 0x79, !P0 ;  /* 0x00000079df00780c */ /* 0x040fe20004704670 */
[----:B------:R-:W-:Y:S01]  /*b290*/  FFMA.FTZ R140, R140, UR5, -R130 ;  /* 0x000000058c8c7c23 */ /* 0x000fe20008010882 */
[----:B------:R-:W-:Y:S01]  /*b2a0*/  ISETP.GT.OR P5, PT, R223, 0x68, !P5 ;  /* 0x00000068df00780c */ /* 0x000fe20006fa4670 */
[----:B--2---:R-:W-:Y:S01]  /*b2b0*/  FFMA.FTZ R145, R145, UR5, -R131 ;  /* 0x0000000591917c23 */ /* 0x004fe20008010883 */
[----:B-----5:R-:W-:Y:S01]  /*b2c0*/  FSEL R120, R150, -INF , !P1 ;  /* 0xff80000096787808 */ /* 0x020fe20004800000 */
[----:B------:R-:W-:-:S02]  /*b2d0*/  WARPGROUP.DEPBAR.LE gsb0, 0x0 ;  /* 0x00008000000079c5 */ /* 0x000fc40000010000 */
[----:B------:R-:W-:Y:S01]  /*b2e0*/  WARPGROUP.ARRIVE ;  /* 0x00000000000079c5 */ /* 0x000fe20000000000 */
[----:B------:R-:W-:Y:S01]  /*b2f0*/  FSEL R118, R151, -INF , !P0 ;  /* 0xff80000097767808 */ /* 0x000fe20004000000 */
[----:B------:R-:W-:Y:S01]  /*b300*/  VIADD R151, R5, 0x4 ;  /* 0x0000000405977836 */ /* 0x000fe20000000000 */
[----:B------:R-:W-:Y:S01]  /*b310*/  ISETP.GE.AND P4, PT, R217, 0x69, PT ;  /* 0x00000069d900780c */ /* 0x000fe20003f86270 */
[----:B------:R-:W-:Y:S01]  /*b320*/  VIADD R150, R5, 0x8 ;  /* 0x0000000805967836 */ /* 0x000fe20000000000 */
[----:B------:R-:W-:Y:S01]  /*b330*/  ISETP.GE.AND P2, PT, R217, 0x70, PT ;  /* 0x00000070d900780c */ /* 0x000fe20003f46270 */
[----:B------:R-:W-:Y:S01]  /*b340*/  HGMMA.64x128x16.F32.BF16 R24, gdesc[UR12], R24, gsb0 ;  /* 0x01e000000c1879f0 */ /* 0x000fe20008001818 */
[----:B------:R-:W-:Y:S01]  /*b350*/  FSEL R142, R142, -INF , !P5 ;  /* 0xff8000008e8e7808 */ /* 0x000fe20006800000 */
[----:B------:R-:W-:Y:S02]  /*b360*/  VIADD R217, R5, 0x10 ;  /* 0x0000001005d97836 */ /* 0x000fe40000000000 */
[----:B---3--:R-:W-:Y:S01]  /*b370*/  FFMA.FTZ R144, R132, UR5, -R138 ;  /* 0x0000000584907c23 */ /* 0x008fe2000801088a */
[----:B-1----:R-:W-:Y:S01]  /*b380*/  FFMA.FTZ R132, R135, UR5, -R220 ;  /* 0x0000000587847c23 */ /* 0x002fe200080108dc */
[--C-:B------:R-:W-:Y:S01]  /*b390*/  FFMA.FTZ R123, R123, UR5, -R134.reuse ;  /* 0x000000057b7b7c23 */ /* 0x100fe20008010886 */
[----:B------:R-:W-:Y:S01]  /*b3a0*/  FFMA.FTZ R129, R142, UR5, -R127 ;  /* 0x000000058e817c23 */ /* 0x000fe2000801087f */
[----:B------:R-:W-:Y:S01]  /*b3b0*/  FFMA.FTZ R122, R122, UR5, -R134 ;  /* 0x000000057a7a7c23 */ /* 0x000fe20008010886 */
[----:B------:R-:W-:Y:S01]  /*b3c0*/  ISETP.GT.OR P4, PT, R223, 0x69, !P4 ;  /* 0x00000069df00780c */ /* 0x000fe20006784670 */
[----:B------:R-:W-:Y:S01]  /*b3d0*/  FFMA.FTZ R117, R133, UR5, -R220 ;  /* 0x0000000585757c23 */ /* 0x000fe200080108dc */
[----:B------:R-:W-:Y:S01]  /*b3e0*/  ISETP.GT.OR P2, PT, R223, 0x70, !P2 ;  /* 0x00000070df00780c */ /* 0x000fe20005744670 */
[----:B------:R-:W-:Y:S01]  /*b3f0*/  VIADD R223, R5, 0xc ;  /* 0x0000000c05df7836 */ /* 0x000fe20000000000 */
[----:B------:R-:W-:Y:S01]  /*b400*/  FSEL R126, R143, -INF , !P4 ;  /* 0xff8000008f7e7808 */ /* 0x000fe20006000000 */
[----:B------:R-:W-:Y:S01]  /*b410*/  FFMA.FTZ R116, R116, UR5, -R138 ;  /* 0x0000000574747c23 */ /* 0x000fe2000801088a */
[----:B------:R-:W1:Y:S01]  /*b420*/  SHFL.IDX PT, R143, R221, R217, 0x1f ;  /* 0x00001fd9dd8f7589 */ /* 0x000e6200000e0000 */
[----:B------:R-:W-:Y:S01]  /*b430*/  FSEL R124, R146, -INF , !P2 ;  /* 0xff800000927c7808 */ /* 0x000fe20005000000 */
[----:B------:R-:W-:Y:S01]  /*b440*/  FFMA.FTZ R138, R136, UR5, -R131 ;  /* 0x00000005888a7c23 */ /* 0x000fe20008010883 */
[----:B------:R-:W-:Y:S01]  /*b450*/  FFMA.FTZ R131, R113, UR5, -R127 ;  /* 0x0000000571837c23 */ /* 0x000fe2000801087f */
[----:B------:R-:W2:Y:S01]  /*b460*/  SHFL.IDX PT, R146, R221, R223, 0x1f ;  /* 0x00001fdfdd927589 */ /* 0x000ea200000e0000 */
[--C-:B------:R-:W-:Y:S01]  /*b470*/  FFMA.FTZ R121, R121, UR5, -R139.reuse ;  /* 0x0000000579797c23 */ /* 0x100fe2000801088b */
[----:B------:R-:W-:Y:S01]  /*b480*/  FFMA.FTZ R120, R120, UR5, -R139 ;  /* 0x0000000578787c23 */ /* 0x000fe2000801088b */
[----:B------:R-:W-:Y:S01]  /*b490*/  MUFU.EX2 R113, R147 ;  /* 0x0000009300717308 */ /* 0x000fe20000000800 */
[----:B------:R-:W3:Y:S07]  /*b4a0*/  SHFL.IDX PT, R221, R221, R226, 0x1f ;  /* 0x00001fe2dddd7589 */ /* 0x000eee00000e0000 */
[----:B------:R-:W4:Y:S08]  /*b4b0*/  MUFU.EX2 R114, R114 ;  /* 0x0000007200727308 */ /* 0x000f300000000800 */
[----:B------:R-:W5:Y:S01]  /*b4c0*/  MUFU.EX2 R112, R112 ;  /* 0x0000007000707308 */ /* 0x000f620000000800 */
[--C-:B-1----:R-:W-:Y:S01]  /*b4d0*/  FFMA.FTZ R125, R125, UR5, -R143.reuse ;  /* 0x000000057d7d7c23 */ /* 0x102fe2000801088f */
[----:B------:R-:W-:Y:S01]  /*b4e0*/  FFMA.FTZ R124, R124, UR5, -R143 ;  /* 0x000000057c7c7c23 */ /* 0x000fe2000801088f */
[--C-:B--2---:R-:W-:Y:S01]  /*b4f0*/  FFMA.FTZ R127, R115, UR5, -R146.reuse ;  /* 0x00000005737f7c23 */ /* 0x104fe20008010892 */
[----:B------:R-:W-:-:S04]  /*b500*/  FFMA.FTZ R126, R126, UR5, -R146 ;  /* 0x000000057e7e7c23 */ /* 0x000fc80008010892 */
[----:B------:R-:W-:Y:S01]  /*b510*/  MUFU.EX2 R115, R144 ;  /* 0x0000009000737308 */ /* 0x000fe20000000800 */
[--C-:B---3--:R-:W-:Y:S01]  /*b520*/  FFMA.FTZ R119, R119, UR5, -R221.reuse ;  /* 0x0000000577777c23 */ /* 0x108fe200080108dd */
[----:B------:R-:W-:-:S06]  /*b530*/  FFMA.FTZ R118, R118, UR5, -R221 ;  /* 0x0000000576767c23 */ /* 0x000fcc00080108dd */
[----:B------:R-:W1:Y:S08]  /*b540*/  MUFU.EX2 R117, R117 ;  /* 0x0000007500757308 */ /* 0x000e700000000800 */
[----:B------:R-:W2:Y:S08]  /*b550*/  MUFU.EX2 R110, R110 ;  /* 0x0000006e006e7308 */ /* 0x000eb00000000800 */
        /* <DEDUP_REMOVED lines=10> */
[----:B------:R-:W4:Y:S04]  /*b600*/  LDS R216, [R216+0x400] ;  /* 0x00040000d8d87984 */ /* 0x000f280000000800 */
[----:B------:R-:W-:Y:S04]  /*b610*/  LDS R218, [R218+0x400] ;  /* 0x00040000dada7984 */ /* 0x000fe80000000800 */
[----:B------:R-:W-:Y:S04]  /*b620*/  LDS R219, [R219+0x400] ;  /* 0x00040000dbdb7984 */ /* 0x000fe80000000800 */
[----:B---3--:R-:W3:Y:S04]  /*b630*/  SHFL.IDX PT, R128, R224, R5, 0x1f ;  /* 0x00001f05e0807589 */ /* 0x008ee800000e0000 */
[----:B------:R-:W5:Y:S04]  /*b640*/  SHFL.IDX PT, R130, R224, R151, 0x1f ;  /* 0x00001f97e0827589 */ /* 0x000f6800000e0000 */
[----:B------:R-:W1:Y:S04]  /*b650*/  SHFL.IDX PT, R135, R224, R150, 0x1f ;  /* 0x00001f96e0877589 */ /* 0x000e6800000e0000 */
[----:B------:R-:W-:Y:S04]  /*b660*/  SHFL.IDX PT, R134, R224, R217, 0x1f ;  /* 0x00001fd9e0867589 */ /* 0x000fe800000e0000 */
[----:B----4-:R-:W4:Y:S04]  /*b670*/  SHFL.IDX PT, R142, R216, R225, 0x1f ;  /* 0x00001fe1d88e7589 */ /* 0x010f2800000e0000 */
[----:B------:R-:W2:Y:S01]  /*b680*/  SHFL.IDX PT, R136, R224, R223, 0x1f ;  /* 0x00001fdfe0887589 */ /* 0x000ea200000e0000 */
[--C-:B---3--:R-:W-:Y:S01]  /*b690*/  FADD.FTZ R24, R24, -R128.reuse ;  /* 0x8000008018187221 */ /* 0x108fe20000010000 */
[----:B------:R-:W-:-:S02]  /*b6a0*/  FADD.FTZ R26, R26, -R128 ;  /* 0x800000801a1a7221 */ /* 0x000fc40000010000 */
[----:B------:R-:W3:Y:S01]  /*b6b0*/  SHFL.IDX PT, R137, R224, R232, 0x1f ;  /* 0x00001fe8e0897589 */ /* 0x000ee200000e0000 */
[--C-:B-----5:R-:W-:Y:S01]  /*b6c0*/  FADD.FTZ R128, R25, -R130.reuse ;  /* 0x8000008219807221 */ /* 0x120fe20000010000 */
[----:B------:R-:W-:Y:S02]  /*b6d0*/  FADD.FTZ R130, R27, -R130 ;  /* 0x800000821b827221 */ /* 0x000fe40000010000 */
[----:B------:R-:W5:Y:S01]  /*b6e0*/  SHFL.IDX PT, R139, R224, R225, 0x1f ;  /* 0x00001fe1e08b7589 */ /* 0x000f6200000e0000 */
[--C-:B-1----:R-:W-:Y:S01]  /*b6f0*/  FADD.FTZ R133, R28, -R135.reuse ;  /* 0x800000871c857221 */ /* 0x102fe20000010000 */
[----:B------:R-:W-:Y:S01]  /*b700*/  FADD.FTZ R25, R30, -R135 ;  /* 0x800000871e197221 */ /* 0x000fe20000010000 */
[----:B------:R1:W-:Y:S01]  /*b710*/  MUFU.EX2 R28, R132 ;  /* 0x00000084001c7308 */ /* 0x0003e20000000800 */
[----:B------:R-:W5:Y:S04]  /*b720*/  SHFL.IDX PT, R149, R224, R226, 0x1f ;  /* 0x00001fe2e0957589 */ /* 0x000f6800000e0000 */
[----:B------:R-:W5:Y:S01]  /*b730*/  SHFL.IDX PT, R148, R216, R5, 0x1f ;  /* 0x00001f05d8947589 */ /* 0x000f6200000e0000 */
[--C-:B----4-:R-:W-:Y:S01]  /*b740*/  FADD.FTZ R52, R52, -R142.reuse ;  /* 0x8000008e34347221 */ /* 0x110fe20000010000 */
[----:B------:R-:W-:Y:S01]  /*b750*/  FADD.FTZ R54, R54, -R142 ;  /* 0x8000008e36367221 */ /* 0x000fe20000010000 */
[----:B------:R4:W-:Y:S01]  /*b760*/  MUFU.EX2 R30, R145 ;  /* 0x00000091001e7308 */ /* 0x0009e20000000800 */
[----:B-1----:R-:W-:Y:S01]  /*b770*/  FADD.FTZ R132, R32, -R134 ;  /* 0x8000008620847221 */ /* 0x002fe20000010000 */
[----:B------:R-:W-:Y:S01]  /*b780*/  SHFL.IDX PT, R142, R218, R217, 0x1f ;  /* 0x00001fd9da8e7589 */ /* 0x000fe200000e0000 */
[--C-:B--2---:R-:W-:Y:S01]  /*b790*/  FADD.FTZ R135, R29, -R136.reuse ;  /* 0x800000881d877221 */ /* 0x104fe20000010000 */
[----:B------:R-:W-:Y:S01]  /*b7a0*/  FADD.FTZ R27, R31, -R136 ;  /* 0x800000881f1b7221 */ /* 0x000fe20000010000 */
[----:B------:R-:W-:Y:S01]  /*b7b0*/  FADD.FTZ R134, R34, -R134 ;  /* 0x8000008622867221 */ /* 0x000fe20000010000 */
[----:B------:R-:W1:Y:S01]  /*b7c0*/  SHFL.IDX PT, R32, R216, R217, 0x1f ;  /* 0x00001fd9d8207589 */ /* 0x000e6200000e0000 */
[--C-:B---3--:R-:W-:Y:S01]  /*b7d0*/  FADD.FTZ R136, R33, -R137.reuse ;  /* 0x8000008921887221 */ /* 0x108fe20000010000 */
[----:B------:R2:W3:Y:S02]  /*b7e0*/  MUFU.EX2 R29, R138 ;  /* 0x0000008a001d7308 */ /* 0x0004e40000000800 */
[----:B----4-:R4:W-:Y:S01]  /*b7f0*/  SHFL.IDX PT, R145, R219, R217, 0x1f ;  /* 0x00001fd9db917589 */ /* 0x0109e200000e0000 */
[----:B------:R-:W-:Y:S01]  /*b800*/  FADD.FTZ R137, R35, -R137 ;  /* 0x8000008923897221 */ /* 0x000fe20000010000 */
[----:B-----5:R-:W-:-:S02]  /*b810*/  FADD.FTZ R38, R38, -R139 ;  /* 0x8000008b26267221 */ /* 0x020fc40000010000 */
[----:B------:R-:W5:Y:S02]  /*b820*/  SHFL.IDX PT, R144, R216, R232, 0x1f ;  /* 0x00001fe8d8907589 */ /* 0x000f6400000e0000 */
[----:B------:R3:W3:Y:S02]  /*b830*/  MUFU.EX2 R31, R141 ;  /* 0x0000008d001f7308 */ /* 0x0006e40000000800 */
[----:B------:R-:W3:Y:S01]  /*b840*/  SHFL.IDX PT, R33, R216, R226, 0x1f ;  /* 0x00001fe2d8217589 */ /* 0x000ee200000e0000 */
[----:B--2---:R-:W-:Y:S01]  /*b850*/  FADD.FTZ R138, R36, -R139 ;  /* 0x8000008b248a7221 */ /* 0x004fe20000010000 */
[--C-:B------:R-:W-:Y:S01]  /*b860*/  FADD.FTZ R139, R37, -R149.reuse ;  /* 0x80000095258b7221 */ /* 0x100fe20000010000 */
[----:B------:R-:W-:Y:S01]  /*b870*/  FADD.FTZ R39, R39, -R149 ;  /* 0x8000009527277221 */ /* 0x000fe20000010000 */
[----:B----4-:R-:W2:Y:S01]  /*b880*/  LDL R217, [R1+0x1c] ;  /* 0x00001c0001d97983 */ /* 0x010ea20000100800 */
[--C-:B------:R-:W-:Y:S01]  /*b890*/  FADD.FTZ R40, R40, -R148.reuse ;  /* 0x8000009428287221 */ /* 0x100fe20000010000 */
[----:B------:R-:W-:-:S02]  /*b8a0*/  FADD.FTZ R42, R42, -R148 ;  /* 0x800000942a2a7221 */ /* 0x000fc40000010000 */
[----:B------:R-:W4:Y:S04]  /*b8b0*/  SHFL.IDX PT, R143, R216, R223, 0x1f ;  /* 0x00001fdfd88f7589 */ /* 0x000f2800000e0000 */
[----:B------:R-:W-:Y:S01]  /*b8c0*/  SHFL.IDX PT, R147, R216, R151, 0x1f ;  /* 0x00001f97d8937589 */ /* 0x000fe200000e0000 */
[--C-:B-1----:R-:W-:Y:S01]  /*b8d0*/  FADD.FTZ R48, R48, -R32.reuse ;  /* 0x8000002030307221 */ /* 0x102fe20000010000 */
[----:B------:R-:W-:Y:S02]  /*b8e0*/  FADD.FTZ R50, R50, -R32 ;  /* 0x8000002032327221 */ /* 0x000fe40000010000 */
[----:B------:R-:W-:Y:S01]  /*b8f0*/  SHFL.IDX PT, R146, R216, R150, 0x1f ;  /* 0x00001f96d8927589 */ /* 0x000fe200000e0000 */
[----:B------:R1:W4:Y:S01]  /*b900*/  MUFU.EX2 R32, R140 ;  /* 0x0000008c00207308 */ /* 0x0003220000000800 */
[----:B------:R-:W-:Y:S01]  /*b910*/  FMUL.FTZ R26, R9, R26 ;  /* 0x0000001a091a7220 */ /* 0x000fe20000410000 */
[----:B------:R-:W-:Y:S01]  /*b920*/  FMUL.FTZ R25, R12, R25 ;  /* 0x000000190c197220 */ /* 0x000fe20000410000 */
[----:B------:R-:W4:Y:S01]  /*b930*/  SHFL.IDX PT, R35, R218, R151, 0x1f ;  /* 0x00001f97da237589 */ /* 0x000f2200000e0000 */
[--C-:B-----5:R-:W-:Y:S01]  /*b940*/  FADD.FTZ R49, R49, -R144.reuse ;  /* 0x8000009031317221 */ /* 0x120fe20000010000 */
[----:B------:R-:W-:Y:S01]  /*b950*/  FADD.FTZ R51, R51, -R144 ;  /* 0x8000009033337221 */ /* 0x000fe20000010000 */
[--C-:B------:R-:W-:Y:S01]  /*b960*/  FADD.FTZ R64, R64, -R142.reuse ;  /* 0x8000008e40407221 */ /* 0x100fe20000010000 */
[----:B---3--:R-:W-:Y:S01]  /*b970*/  SHFL.IDX PT, R141, R219, R151, 0x1f ;  /* 0x00001f97db8d7589 */ /* 0x008fe200000e0000 */
[--C-:B------:R-:W-:Y:S01]  /*b980*/  FADD.FTZ R53, R53, -R33.reuse ;  /* 0x8000002135357221 */ /* 0x100fe20000010000 */
[----:B------:R-:W-:Y:S01]  /*b990*/  FADD.FTZ R55, R55, -R33 ;  /* 0x8000002137377221 */ /* 0x000fe20000010000 */
[----:B------:R-:W-:Y:S01]  /*b9a0*/  MUFU.EX2 R124, R124 ;  /* 0x0000007c007c7308 */ /* 0x000fe20000000800 */
[----:B-1----:R-:W-:Y:S01]  /*b9b0*/  SHFL.IDX PT, R140, R219, R5, 0x1f ;  /* 0x00001f05db8c7589 */ /* 0x002fe200000e0000 */
[----:B------:R-:W-:-:S03]  /*b9c0*/  FADD.FTZ R66, R66, -R142 ;  /* 0x8000008e42427221 */ /* 0x000fc60000010000 */
[----:B------:R-:W-:Y:S01]  /*b9d0*/  SHFL.IDX PT, R144, R219, R150, 0x1f ;  /* 0x00001f96db907589 */ /* 0x000fe200000e0000 */
[--C-:B----4-:R-:W-:Y:S01]  /*b9e0*/  FADD.FTZ R45, R45, -R143.reuse ;  /* 0x8000008f2d2d7221 */ /* 0x110fe20000010000 */
[----:B------:R-:W-:Y:S01]  /*b9f0*/  FADD.FTZ R47, R47, -R143 ;  /* 0x8000008f2f2f7221 */ /* 0x000fe20000010000 */
[----:B------:R1:W-:Y:S01]  /*ba00*/  MUFU.EX2 R33, R131 ;  /* 0x0000008300217308 */ /* 0x0003e20000000800 */
[----:B------:R-:W-:Y:S04]  /*ba10*/  SHFL.IDX PT, R149, R219, R223, 0x1f ;  /* 0x00001fdfdb957589 */ /* 0x000fe800000e0000 */
[----:B------:R-:W3:Y:S04]  /*ba20*/  SHFL.IDX PT, R34, R218, R5, 0x1f ;  /* 0x00001f05da227589 */ /* 0x000ee800000e0000 */
[----:B------:R-:W4:Y:S01]  /*ba30*/  SHFL.IDX PT, R36, R218, R223, 0x1f ;  /* 0x00001fdfda247589 */ /* 0x000f2200000e0000 */
[--C-:B------:R-:W-:Y:S01]  /*ba40*/  FADD.FTZ R57, R57, -R35.reuse ;  /* 0x8000002339397221 */ /* 0x100fe20000010000 */
[----:B------:R-:W-:-:S02]  /*ba50*/  FADD.FTZ R59, R59, -R35 ;  /* 0x800000233b3b7221 */ /* 0x000fc40000010000 */
[----:B------:R-:W-:Y:S01]  /*ba60*/  SHFL.IDX PT, R37, R218, R225, 0x1f ;  /* 0x00001fe1da257589 */ /* 0x000fe200000e0000 */
[----:B------:R-:W5:Y:S01]  /*ba70*/  MUFU.EX2 R35, R127 ;  /* 0x0000007f00237308 */ /* 0x000f620000000800 */
[----:B------:R-:W-:Y:S01]  /*ba80*/  FMUL.FTZ R38, R19, R38 ;  /* 0x0000002613267220 */ /* 0x000fe20000410000 */
[----:B------:R-:W-:Y:S01]  /*ba90*/  FMUL.FTZ R39, R23, R39 ;  /* 0x0000002717277220 */ /* 0x000fe20000410000 */
[----:B------:R-:W-:Y:S01]  /*baa0*/  SHFL.IDX PT, R148, R219, R232, 0x1f ;  /* 0x00001fe8db947589 */ /* 0x000fe200000e0000 */
[--C-:B------:R-:W-:Y:S01]  /*bab0*/  FADD.FTZ R44, R44, -R146.reuse ;  /* 0x800000922c2c7221 */ /* 0x100fe20000010000 */
[----:B------:R-:W-:Y:S01]  /*bac0*/  FADD.FTZ R46, R46, -R146 ;  /* 0x800000922e2e7221 */ /* 0x000fe20000010000 */
[--C-:B------:R-:W-:Y:S01]  /*bad0*/  FADD.FTZ R41, R41, -R147.reuse ;  /* 0x8000009329297221 */ /* 0x100fe20000010000 */
[----:B------:R-:W-:Y:S01]  /*bae0*/  SHFL.IDX PT, R151, R219, R225, 0x1f ;  /* 0x00001fe1db977589 */ /* 0x000fe200000e0000 */
[----:B------:R-:W-:Y:S01]  /*baf0*/  MUFU.EX2 R123, R123 ;  /* 0x0000007b007b7308 */ /* 0x000fe20000000800 */
[----:B------:R-:W-:-:S02]  /*bb00*/  FADD.FTZ R43, R43, -R147 ;  /* 0x800000932b2b7221 */ /* 0x000fc40000010000 */
[----:B------:R-:W5:Y:S04]  /*bb10*/  SHFL.IDX PT, R219, R219, R226, 0x1f ;  /* 0x00001fe2dbdb7589 */ /* 0x000f6800000e0000 */
[----:B-1----:R-:W1:Y:S01]  /*bb20*/  SHFL.IDX PT, R131, R218, R232, 0x1f ;  /* 0x00001fe8da837589 */ /* 0x002e6200000e0000 */
[--C-:B---3--:R-:W-:Y:S01]  /*bb30*/  FADD.FTZ R56, R56, -R34.reuse ;  /* 0x8000002238387221 */ /* 0x108fe20000010000 */
[----:B------:R-:W-:Y:S02]  /*bb40*/  FADD.FTZ R58, R58, -R34 ;  /* 0x800000223a3a7221 */ /* 0x000fe40000010000 */
[----:B------:R-:W3:Y:S01]  /*bb50*/  SHFL.IDX PT, R143, R218, R150, 0x1f ;  /* 0x00001f96da8f7589 */ /* 0x000ee200000e0000 */
[----:B------:R1:W3:Y:S01]  /*bb60*/  MUFU.EX2 R34, R129 ;  /* 0x0000008100227308 */ /* 0x0002e20000000800 */
[--C-:B----4-:R-:W-:Y:S01]  /*bb70*/  FADD.FTZ R61, R61, -R36.reuse ;  /* 0x800000243d3d7221 */ /* 0x110fe20000010000 */
[----:B------:R-:W-:Y:S01]  /*bb80*/  FADD.FTZ R63, R63, -R36 ;  /* 0x800000243f3f7221 */ /* 0x000fe20000010000 */
[----:B------:R-:W4:Y:S01]  /*bb90*/  SHFL.IDX PT, R218, R218, R226, 0x1f ;  /* 0x00001fe2dada7589 */ /* 0x000f2200000e0000 */
[----:B------:R-:W-:Y:S01]  /*bba0*/  FADD.FTZ R142, R80, -R145 ;  /* 0x80000091508e7221 */ /* 0x000fe20000010000 */
[----:B-----5:R-:W-:Y:S01]  /*bbb0*/  FADD.FTZ R216, R85, -R219 ;  /* 0x800000db55d87221 */ /* 0x020fe20000010000 */
[----:B------:R-:W-:-:S02]  /*bbc0*/  FMUL.FTZ R85, R11, R130 ;  /* 0x000000820b557220 */ /* 0x000fc40000410000 */
[----:B------:R-:W5:Y:S01]  /*bbd0*/  MUFU.EX2 R36, R126 ;  /* 0x0000007e00247308 */ /* 0x000f620000000800 */
[--C-:B-1----:R-:W-:Y:S01]  /*bbe0*/  FADD.FTZ R65, R65, -R131.reuse ;  /* 0x8000008341417221 */ /* 0x102fe20000010000 */
[----:B------:R-:W-:Y:S01]  /*bbf0*/  FADD.FTZ R129, R67, -R131 ;  /* 0x8000008343817221 */ /* 0x000fe20000010000 */
[----:B------:R-:W-:Y:S01]  /*bc00*/  F2FP.BF16.F32.PACK_AB R85, R85, R26 ;  /* 0x0000001a5555723e */ /* 0x000fe200000010ff */
[----:B------:R-:W-:Y:S01]  /*bc10*/  FMUL.FTZ R26, R14, R27 ;  /* 0x0000001b0e1a7220 */ /* 0x000fe20000410000 */
[--C-:B------:R-:W-:Y:S01]  /*bc20*/  FADD.FTZ R131, R68, -R37.reuse ;  /* 0x8000002544837221 */ /* 0x100fe20000010000 */
[----:B------:R-:W-:Y:S02]  /*bc30*/  FADD.FTZ R67, R70, -R37 ;  /* 0x8000002546437221 */ /* 0x000fe40000010000 */
[----:B------:R-:W-:Y:S01]  /*bc40*/  MUFU.EX2 R122, R122 ;  /* 0x0000007a007a7308 */ /* 0x000fe20000000800 */
[----:B---3--:R-:W-:Y:S01]  /*bc50*/  FADD.FTZ R60, R60, -R143 ;  /* 0x8000008f3c3c7221 */ /* 0x008fe20000010000 */
[----:B------:R-:W-:Y:S01]  /*bc60*/  FADD.FTZ R219, R87, -R219 ;  /* 0x800000db57db7221 */ /* 0x000fe20000010000 */
[----:B------:R-:W-:Y:S01]  /*bc70*/  FMUL.FTZ R80, R15, R132 ;  /* 0x000000840f507220 */ /* 0x000fe20000410000 */
[----:B------:R-:W-:Y:S01]  /*bc80*/  FMUL.FTZ R27, R16, R136 ;  /* 0x00000088101b7220 */ /* 0x000fe20000410000 */
[----:B------:R-:W-:-:S03]  /*bc90*/  F2FP.BF16.F32.PACK_AB R87, R26, R25 ;  /* 0x000000191a57723e */ /* 0x000fc600000010ff */
[----:B------:R-:W-:Y:S01]  /*bca0*/  MUFU.EX2 R121, R121 ;  /* 0x0000007900797308 */ /* 0x000fe20000000800 */
[----:B------:R-:W-:Y:S01]  /*bcb0*/  FMUL.FTZ R25, R114, R65 ;  /* 0x0000004172197220 */ /* 0x000fe20000410000 */
[----:B----4-:R-:W-:Y:S01]  /*bcc0*/  FADD.FTZ R70, R69, -R218 ;  /* 0x800000da45467221 */ /* 0x010fe20000010000 */
[----:B------:R-:W-:-:S05]  /*bcd0*/  FADD.FTZ R127, R72, -R140 ;  /* 0x8000008c487f7221 */ /* 0x000fca0000010000 */
[----:B------:R-:W-:Y:S01]  /*bce0*/  MUFU.EX2 R120, R120 ;  /* 0x0000007800787308 */ /* 0x000fe20000000800 */
[----:B------:R-:W-:Y:S01]  /*bcf0*/  FMUL.FTZ R60, R107, R60 ;  /* 0x0000003c6b3c7220 */ /* 0x000fe20000410000 */
[----:B------:R-:W-:Y:S01]  /*bd00*/  FMUL.FTZ R61, R108, R61 ;  /* 0x0000003d6c3d7220 */ /* 0x000fe20000410000 */
[----:B------:R-:W-:Y:S01]  /*bd10*/  FMUL.FTZ R64, R111, R64 ;  /* 0x000000406f407220 */ /* 0x000fe20000410000 */
[----:B------:R-:W-:-:S04]  /*bd20*/  FADD.FTZ R62, R62, -R143 ;  /* 0x8000008f3e3e7221 */ /* 0x000fc80000010000 */
[----:B------:R1:W3:Y:S01]  /*bd30*/  MUFU.EX2 R37, R125 ;  /* 0x0000007d00257308 */ /* 0x0002e20000000800 */
[----:B------:R-:W-:Y:S01]  /*bd40*/  FMUL.FTZ R65, R112, R66 ;  /* 0x0000004270417220 */ /* 0x000fe20000410000 */
[----:B------:R-:W-:-:S06]  /*bd50*/  FMUL.FTZ R26, R113, R129 ;  /* 0x00000081711a7220 */ /* 0x000fcc0000410000 */
[----:B------:R-:W4:Y:S01]  /*bd60*/  MUFU.EX2 R119, R119 ;  /* 0x0000007700777308 */ /* 0x000f220000000800 */
[----:B-1----:R-:W-:Y:S01]  /*bd70*/  FADD.FTZ R125, R74, -R140 ;  /* 0x8000008c4a7d7221 */ /* 0x002fe20000010000 */
[----:B------:R-:W-:-:S06]  /*bd80*/  FADD.FTZ R140, R73, -R141 ;  /* 0x8000008d498c7221 */ /* 0x000fcc0000010000 */
[----:B------:R-:W1:Y:S01]  /*bd90*/  MUFU.EX2 R118, R118 ;  /* 0x0000007600767308 */ /* 0x000e620000000800 */
[----:B------:R-:W-:Y:S01]  /*bda0*/  FADD.FTZ R141, R75, -R141 ;  /* 0x8000008d4b8d7221 */ /* 0x000fe20000010000 */
[--C-:B------:R-:W-:Y:S01]  /*bdb0*/  FADD.FTZ R146, R81, -R148.reuse ;  /* 0x8000009451927221 */ /* 0x100fe20000010000 */
[--C-:B------:R-:W-:Y:S01]  /*bdc0*/  FADD.FTZ R150, R84, -R151.reuse ;  /* 0x8000009754967221 */ /* 0x100fe20000010000 */
[----:B------:R-:W-:Y:S01]  /*bdd0*/  F2FP.BF16.F32.PACK_AB R80, R27, R80 ;  /* 0x000000501b50723e */ /* 0x000fe200000010ff */
[----:B------:R-:W-:Y:S01]  /*bde0*/  FADD.FTZ R148, R83, -R148 ;  /* 0x8000009453947221 */ /* 0x000fe20000010000 */
[----:B------:R-:W-:Y:S01]  /*bdf0*/  FADD.FTZ R151, R86, -R151 ;  /* 0x8000009756977221 */ /* 0x000fe20000010000 */
        /* <DEDUP_REMOVED lines=12> */
[----:B------:R-:W-:Y:S01]  /*bec0*/  FADD.FTZ R126, R71, -R218 ;  /* 0x800000da477e7221 */ /* 0x000fe20000010000 */
[----:B------:R-:W-:Y:S01]  /*bed0*/  F2FP.BF16.F32.PACK_AB R64, R25, R64 ;  /* 0x000000401940723e */ /* 0x000fe200000010ff */
[--C-:B------:R-:W-:Y:S01]  /*bee0*/  FADD.FTZ R143, R76, -R144.reuse ;  /* 0x800000904c8f7221 */ /* 0x100fe20000010000 */
[----:B------:R-:W-:Y:S01]  /*bef0*/  F2FP.BF16.F32.PACK_AB R65, R26, R65 ;  /* 0x000000411a41723e */ /* 0x000fe200000010ff */
        /* <DEDUP_REMOVED lines=43> */
[----:B---3--:R-:W-:Y:S01]  /*c1b0*/  FMUL.FTZ R56, R37, R142 ;  /* 0x0000008e25387220 */ /* 0x008fe20000410000 */
        /* <DEDUP_REMOVED lines=13> */
[----:B-1----:R-:W-:Y:S01]  /*c290*/  FMUL.FTZ R26, R118, R219 ;  /* 0x000000db761a7220 */ /* 0x002fe20000410000 */
        /* <DEDUP_REMOVED lines=167> */
.L_x_1414:
        /* <DEDUP_REMOVED lines=70> */
.L_x_1415:
        /* <DEDUP_REMOVED lines=12> */
.L_x_1405:
        /* <DEDUP_REMOVED lines=34> */
.L_x_1373:
[----:B------:R-:W-:Y:S05]  /*d450*/  @P0 BRA `(.L_x_1371) ;  /* 0x0000003000580947 */ /* 0x000fea0003800000 */
[----:B------:R-:W1:Y:S01]  /*d460*/  S2UR UR8, SR_CTAID.Y ;  /* 0x00000000000879c3 */ /* 0x000e620000002600 */
[----:B------:R-:W3:Y:S01]  /*d470*/  S2R R14, SR_TID.X ;  /* 0x00000000000e7919 */ /* 0x000ee20000002100 */
[----:B------:R-:W-:Y:S01]  /*d480*/  ULDC UR4, c[0x0][0x850] ;  /* 0x0002140000047ab9 */ /* 0x000fe20000000800 */
[----:B------:R-:W-:Y:S01]  /*d490*/  ULDC.64 UR12, c[0x0][0x818] ;  /* 0x00020600000c7ab9 */ /* 0x000fe20000000a00 */
[----:B------:R-:W-:Y:S01]  /*d4a0*/  UISETP.NE.AND UP0, UPT, UR4, 0x1, UPT ;  /* 0x000000010400788c */ /* 0x000fe2000bf05270 */
[----:B------:R-:W4:Y:S01]  /*d4b0*/  S2R R4, SR_CgaCtaId ;  /* 0x0000000000047919 */ /* 0x000f220000008800 */
[----:B------:R-:W-:Y:S02]  /*d4c0*/  MOV R3, 0x400 ;  /* 0x0000040000037802 */ /* 0x000fe40000000f00 */
[----:B------:R-:W5:Y:S07]  /*d4d0*/  S2UR UR6, SR_CTAID.X ;  /* 0x00000000000679c3 */ /* 0x000f6e0000002500 */
[----:B------:R-:W-:Y:S01]  /*d4e0*/  @UP0 ULDC UR4, c[0x0][0x854] ;  /* 0x0002150000040ab9 */ /* 0x000fe20000000800 */
[----:B------:R-:W-:Y:S01]  /*d4f0*/  @UP0 ULDC UR7, c[0x0][0x858] ;  /* 0x0002160000070ab9 */ /* 0x000fe20000000800 */
[----:B------:R-:W4:Y:S01]  /*d500*/  S2UR UR14, SR_CTAID.Z ;  /* 0x00000000000e79c3 */ /* 0x000f220000002700 */
[----:B-1----:R-:W-:-:S07]  /*d510*/  UIMAD.WIDE.U32 UR4, UR8, UR4, URZ ;  /* 0x00000004080472a5 */ /* 0x002fce000f8e003f */
[----:B--2---:R-:W1:Y:S01]  /*d520*/  LDC.64 R10, c[0x0][0x820] ;  /* 0x00020800ff0a7b82 */ /* 0x004e620000000a00 */
[----:B------:R-:W-:Y:S02]  /*d530*/  @UP0 USHF.R.U32.HI UR8, URZ, UR7, UR5 ;  /* 0x000000073f080299 */ /* 0x000fe40008011605 */
[----:B-----5:R-:W-:-:S05]  /*d540*/  USHF.L.U32 UR6, UR6, 0xd, URZ ;  /* 0x0000000d06067899 */ /* 0x020fca000800063f */
[----:B------:R-:W2:Y:S01]  /*d550*/  LDC.64 R12, c[0x0][0x848] ;  /* 0x00021200ff0c7b82 */ /* 0x000ea20000000a00 */
[----:B------:R-:W-:Y:S01]  /*d560*/  USHF.R.S32.HI UR9, URZ, 0x1f, UR8 ;  /* 0x0000001f3f097899 */ /* 0x000fe20008011408 */
[----:B---3--:R-:W-:Y:S01]  /*d570*/  VIADD R15, R14, 0xffffff80 ;  /* 0xffffff800e0f7836 */ /* 0x008fe20000000000 */
[----:B------:R-:W-:Y:S01]  /*d580*/  USHF.R.S32.HI UR7, URZ, 0x1f, UR6 ;  /* 0x0000001f3f077899 */ /* 0x000fe20008011406 */
[----:B----4-:R-:W-:Y:S01]  /*d590*/  LEA R17, R4, R3, 0x18 ;  /* 0x0000000304117211 */ /* 0x010fe200078ec0ff */
[----:B------:R-:W-:Y:S02]  /*d5a0*/  UIMAD UR10, UR9, UR12, URZ ;  /* 0x0000000c090a72a4 */ /* 0x000fe4000f8e023f */
[----:B------:R-:W-:Y:S01]  /*d5b0*/  UIMAD.WIDE.U32 UR4, UR8, UR12, UR6 ;  /* 0x0000000c080472a5 */ /* 0x000fe2000f8e0006 */
[----:B------:R-:W-:Y:S01]  /*d5c0*/  SHF.R.S32.HI R0, RZ, 0x1f, R15 ;  /* 0x0000001fff007819 */ /* 0x000fe2000001140f */
[----:B------:R-:W-:Y:S02]  /*d5d0*/  UIMAD UR10, UR8, UR13, UR10 ;  /* 0x0000000d080a72a4 */ /* 0x000fe4000f8e020a */
[----:B------:R-:W-:Y:S01]  /*d5e0*/  USHF.R.S32.HI UR11, URZ, 0x1f, UR14 ;  /* 0x0000001f3f0b7899 */ /* 0x000fe2000801140e */
[----:B------:R-:W-:Y:S01]  /*d5f0*/  LEA.HI R2, R0, R15, RZ, 0x7 ;  /* 0x0000000f00027211 */ /* 0x000fe200078f38ff */
[----:B------:R-:W-:Y:S01]  /*d600*/  ULDC.64 UR12, c[0x0][0x840] ;  /* 0x00021000000c7ab9 */ /* 0x000fe20000000a00 */
[----:B------:R-:W-:Y:S01]  /*d610*/  IMAD.U32 R3, RZ, RZ, UR5 ;  /* 0x00000005ff037e24 */ /* 0x000fe2000f8e00ff */
[----:B------:R-:W-:Y:S01]  /*d620*/  UIMAD UR9, UR9, UR12, URZ ;  /* 0x0000000c090972a4 */ /* 0x000fe2000f8e023f */
[C---:B------:R-:W-:Y:S01]  /*d630*/  LOP3.LUT R0, R2.reuse, 0xfffff80, RZ, 0xc0, !PT ;  /* 0x0fffff8002007812 */ /* 0x040fe200078ec0ff */
[----:B------:R-:W-:Y:S01]  /*d640*/  UIMAD.WIDE.U32 UR6, UR8, UR12, UR6 ;  /* 0x0000000c080672a5 */ /* 0x000fe2000f8e0006 */
[----:B------:R-:W-:Y:S01]  /*d650*/  IMAD.SHL.U32 R2, R2, 0x20, RZ ;  /* 0x0000002002027824 */ /* 0x000fe200078e00ff */
[----:B------:R-:W-:Y:S01]  /*d660*/  UIMAD UR8, UR8, UR13, UR9 ;  /* 0x0000000d080872a4 */ /* 0x000fe2000f8e0209 */
[----:B-1----:R-:W-:Y:S01]  /*d670*/  IMAD R6, R10, UR11, RZ ;  /* 0x0000000b0a067c24 */ /* 0x002fe2000f8e02ff */
[----:B------:R-:W-:Y:S01]  /*d680*/  UIADD3 UR9, UR5, UR10, URZ ;  /* 0x0000000a05097290 */ /* 0x000fe2000fffe03f */
[----:B------:R-:W-:Y:S01]  /*d690*/  IMAD.IADD R0, R15, 0x1, -R0 ;  /* 0x000000010f007824 */ /* 0x000fe200078e0a00 */
[----:B------:R-:W-:Y:S01]  /*d6a0*/  UIADD3 UR8, UR7, UR8, URZ ;  /* 0x0000000807087290 */ /* 0x000fe2000fffe03f */
[----:B------:R-:W-:Y:S01]  /*d6b0*/  LOP3.LUT R7, R2, 0x3ffff000, RZ, 0xc0, !PT ;  /* 0x3ffff00002077812 */ /* 0x000fe200078ec0ff */
[----:B------:R-:W-:-:S02]  /*d6c0*/  IMAD.U32 R5, RZ, RZ, UR7 ;  /* 0x00000007ff057e24 */ /* 0x000fc4000f8e00ff */
[----:B------:R-:W-:Y:S02]  /*d6d0*/  IMAD.U32 R2, RZ, RZ, UR4 ;  /* 0x00000004ff027e24 */ /* 0x000fe4000f8e00ff */
[----:B------:R-:W-:Y:S02]  /*d6e0*/  IMAD.U32 R3, RZ, RZ, UR9 ;  /* 0x00000009ff037e24 */ /* 0x000fe4000f8e00ff */
[----:B------:R-:W-:Y:S02]  /*d6f0*/  IMAD.U32 R4, RZ, RZ, UR6 ;  /* 0x00000006ff047e24 */ /* 0x000fe4000f8e00ff */
[----:B------:R-:W-:Y:S02]  /*d700*/  IMAD.U32 R5, RZ, RZ, UR8 ;  /* 0x00000008ff057e24 */ /* 0x000fe4000f8e00ff */
[----:B--2---:R-:W-:Y:S02]  /*d710*/  IMAD R8, R12, UR11, RZ ;  /* 0x0000000b0c087c24 */ /* 0x004fe4000f8e02ff */
[----:B------:R-:W-:-:S02]  /*d720*/  IMAD R0, R0, 0x4, R7 ;  /* 0x0000000400007824 */ /* 0x000fc400078e0207 */
[----:B------:R-:W-:Y:S02]  /*d730*/  IMAD R7, R11, UR14, R6 ;  /* 0x0000000e0b077c24 */ /* 0x000fe4000f8e0206 */
[----:B------:R-:W-:-:S04]  /*d740*/  IMAD.WIDE.U32 R2, R10, UR14, R2 ;  /* 0x0000000e0a027c25 */ /* 0x000fc8000f8e0002 */
[----:B------:R-:W-:Y:S02]  /*d750*/  IMAD R9, R13, UR14, R8 ;  /* 0x0000000e0d097c24 */ /* 0x000fe4000f8e0208 */
[----:B------:R-:W-:Y:S01]  /*d760*/  IMAD.WIDE.U32 R4, R12, UR14, R4 ;  /* 0x0000000e0c047c25 */ /* 0x000fe2000f8e0004 */
[----:B------:R-:W-:Y:S05]  /*d770*/  WARPSYNC.ALL ;  /* 0x0000000000007948 */ /* 0x000fea0003800000 */
[----:B------:R-:W-:Y:S02]  /*d780*/  IMAD R0, R0, 0x4, R17 ;  /* 0x0000000400007824 */ /* 0x000fe400078e0211 */
[----:B------:R-:W-:-:S02]  /*d790*/  IMAD.IADD R7, R3, 0x1, R7 ;  /* 0x0000000103077824 */ /* 0x000fc400078e0207 */
[----:B------:R-:W-:Y:S01]  /*d7a0*/  IMAD.IADD R6, R5, 0x1, R9 ;  /* 0x0000000105067824 */ /* 0x000fe200078e0209 */
[----:B------:R-:W-:Y:S01]  /*d7b0*/  BAR.SYNC.DEFER_BLOCKING 0x1, 0x100 ;  /* 0x0044000000007b1d */ /* 0x000fe20000010000 */
[----:B------:R-:W-:-:S07]  /*d7c0*/  ISETP.NE.AND P0, PT, R15, RZ, PT ;  /* 0x000000ff0f00720c */ /* 0x000fce0003f05270 */
        /* <DEDUP_REMOVED lines=30> */
.L_x_1419:
[----:B------:R-:W-:Y:S01]  /*d9b0*/  @P0 ELECT P1, URZ, PT ;  /* 0x00000000003f082f */ /* 0x000fe20003820000 */
[----:B------:R1:W-:-:S12]  /*d9c0*/  UBLKRED.G.S.ADD.F32.RN [UR4], [UR6], UR7, desc[UR8] ;  /* 0x00000804060073bb */ /* 0x0003d800080a1407 */
[----:B------:R-:W-:Y:S02]  /*d9d0*/  @P1 PLOP3.LUT P0, PT, P1, PT, PT, 0x8, 0x0 ;  /* 0x000000000000181c */ /* 0x000fe40000f0e170 */
[----:B------:R-:W-:-:S11]  /*d9e0*/  PLOP3.LUT P1, PT, PT, PT, PT, 0x8, 0x0 ;  /* 0x000000000000781c */ /* 0x000fd60003f2e170 */
[----:B-1----:R-:W-:Y:S05]  /*d9f0*/  @P0 BRA.U.ANY `(.L_x_1419) ;  /* 0xfffffffd00ec0947 */ /* 0x002fea000393ffff */
[----:B------:R0:W-:Y:S01]  /*da00*/  UTMACMDFLUSH ;  /* 0x00000000000079b7 */ /* 0x0001e20000000000 */
[----:B------:R-:W-:-:S04]  /*da10*/  DEPBAR.LE SB0, 0x0 ;  /* 0x000080000000791a */ /* 0x000fc80000000000 */
.L_x_1418:
[----:B------:R-:W-:Y:S05]  /*da20*/  BSYNC B0 ;  /* 0x0000000000007941 */ /* 0x000fea0003800000 */
.L_x_1417:
        /* <DEDUP_REMOVED lines=25> */
.L_x_1420:
        /* <DEDUP_REMOVED lines=8> */
.L_x_1369:
        /* <DEDUP_REMOVED lines=41> */
.L_x_1422:
        /* <DEDUP_REMOVED lines=36> */
.L_x_1425:
[----:B------:R-:W-:Y:S05]  /*e110*/  BSYNC B0 ;  /* 0x0000000000007941 */ /* 0x000fea0003800000 */
.L_x_1424:
        /* <DEDUP_REMOVED lines=19> */
.L_x_1427:
[----:B------:R-:W-:Y:S05]  /*e250*/  BSYNC B0 ;  /* 0x0000000000007941 */ /* 0x000fea0003800000 */
.L_x_1426:
[----:B------:R-:W-:Y:S06]  /*e260*/  BAR.ARV 0xa, 0xa0 ;  /* 0x0282800000007b1d */ /* 0x000fec0000002000 */
[----:B------:R-:W-:Y:S04]  /*e270*/  BSSY B0, `(.L_x_1428) ;  /* 0x0000003000007945 */ /* 0x000fe80003800000 */
[----:B------:R-:W-:Y:S05]  /*e280*/  @!P0 BRA `(.L_x_1429) ;  /* 0x0000000000048947 */ /* 0x000fea0003800000 */
[----:B------:R-:W-:-:S04]  /*e290*/  DEPBAR.LE SB0, 0x0 ;  /* 0x000080000000791a */ /* 0x000fc80000000000 */
.L_x_1429:
[----:B------:R-:W-:Y:S05]  /*e2a0*/  BSYNC B0 ;  /* 0x0000000000007941 */ /* 0x000fea0003800000 */
.L_x_1428:
[----:B------:R-:W-:Y:S06]  /*e2b0*/  BAR.ARV 0xb, 0xa0 ;  /* 0x02c2800000007b1d */ /* 0x000fec0000002000 */
[----:B------:R-:W-:Y:S01]  /*e2c0*/  UIADD3 UR9, UR5, 0x1, URZ ;  /* 0x0000000105097890 */ /* 0x000fe2000fffe03f */
[----:B------:R-:W-:Y:S11]  /*e2d0*/  BRA `(.L_x_1430) ;  /* 0x0000000000047947 */ /* 0x000ff60003800000 */
.L_x_1423:
[----:B------:R-:W-:-:S05]  /*e2e0*/  UMOV UR9, UR5 ;  /* 0x0000000500097c82 */ /* 0x000fca0008000000 */
.L_x_1430:
        /* <DEDUP_REMOVED lines=16> */
.L_x_1443:
        /* <DEDUP_REMOVED lines=20> */
.L_x_1432:
[----:B------:R-:W-:Y:S05]  /*e530*/  BSYNC B0 ;  /* 0x0000000000007941 */ /* 0x000fea0003800000 */
.L_x_1431:
        /* <DEDUP_REMOVED lines=13> */
.L_x_1434:
[----:B------:R-:W-:Y:S05]  /*e610*/  BSYNC B0 ;  /* 0x0000000000007941 */ /* 0x000fea0003800000 */
.L_x_1433:
[----:B------:R-:W-:Y:S06]  /*e620*/  BAR.ARV 0xa, 0xa0 ;  /* 0x0282800000007b1d */ /* 0x000fec0000002000 */
[----:B------:R-:W-:Y:S04]  /*e630*/  BSSY B0, `(.L_x_1435) ;  /* 0x0000003000007945 */ /* 0x000fe80003800000 */
[----:B------:R-:W-:Y:S05]  /*e640*/  @!P0 BRA `(.L_x_1436) ;  /* 0x0000000000048947 */ /* 0x000fea0003800000 */
[----:B------:R-:W-:-:S04]  /*e650*/  DEPBAR.LE SB0, 0x0 ;  /* 0x000080000000791a */ /* 0x000fc80000000000 */
.L_x_1436:
[----:B------:R-:W-:Y:S05]  /*e660*/  BSYNC B0 ;  /* 0x0000000000007941 */ /* 0x000fea0003800000 */
.L_x_1435:
        /* <DEDUP_REMOVED lines=13> */
.L_x_1438:
[----:B------:R-:W-:Y:S05]  /*e740*/  BSYNC B0 ;  /* 0x0000000000007941 */ /* 0x000fea0003800000 */
.L_x_1437:
        /* <DEDUP_REMOVED lines=13> */
.L_x_1440:
[----:B------:R-:W-:Y:S05]  /*e820*/  BSYNC B0 ;  /* 0x0000000000007941 */ /* 0x000fea0003800000 */
.L_x_1439:
[----:B------:R-:W-:Y:S01]  /*e830*/  UIADD3 UR9, UR9, 0x2, URZ ;  /* 0x0000000209097890 */ /* 0x000fe2000fffe03f */
[----:B------:R-:W-:Y:S06]  /*e840*/  BAR.ARV 0xa, 0xa0 ;  /* 0x0282800000007b1d */ /* 0x000fec0000002000 */
[----:B------:R-:W-:Y:S01]  /*e850*/  BSSY B0, `(.L_x_1441) ;  /* 0x0000004000007945 */ /* 0x000fe20003800000 */
[----:B------:R-:W-:-:S03]  /*e860*/  ISETP.LE.AND P1, PT, R0, UR9, PT ;  /* 0x0000000900007c0c */ /* 0x000fc6000bf23270 */
[----:B------:R-:W-:Y:S10]  /*e870*/  @!P0 BRA `(.L_x_1442) ;  /* 0x0000000000048947 */ /* 0x000ff40003800000 */
[----:B------:R-:W-:-:S04]  /*e880*/  DEPBAR.LE SB0, 0x0 ;  /* 0x000080000000791a */ /* 0x000fc80000000000 */
.L_x_1442:
[----:B------:R-:W-:Y:S05]  /*e890*/  BSYNC B0 ;  /* 0x0000000000007941 */ /* 0x000fea0003800000 */
.L_x_1441:
[----:B------:R-:W-:Y:S06]  /*e8a0*/  BAR.ARV 0xb, 0xa0 ;  /* 0x02c2800000007b1d */ /* 0x000fec0000002000 */
[----:B------:R-:W-:Y:S02]  /*e8b0*/  UIADD3 UR13, UR13, 0x4000, URZ ;  /* 0x000040000d0d7890 */ /* 0x000fe4000fffe03f */
[----:B------:R-:W-:Y:S01]  /*e8c0*/  UIADD3 UR4, UR4, 0x4000, URZ ;  /* 0x0000400004047890 */ /* 0x000fe2000fffe03f */
[----:B------:R-:W-:Y:S11]  /*e8d0*/  @!P1 BRA `(.L_x_1443) ;  /* 0xfffffff800c49947 */ /* 0x000ff6000383ffff */
[----:B------:R-:W-:Y:S05]  /*e8e0*/  BRA `(.L_x_1371) ;  /* 0x0000001c00347947 */ /* 0x000fea0003800000 */
.L_x_1421:
        /* <DEDUP_REMOVED lines=33> */
.L_x_1445:
        /* <DEDUP_REMOVED lines=42> */
.L_x_1475:
        /* <DEDUP_REMOVED lines=15> */
.L_x_1448:
        /* <DEDUP_REMOVED lines=75> */
.L_x_1459:
[----:B--234-:R-:W-:-:S04]  /*f340*/  SHF.L.U32 R21, R11, 0x1f, RZ ;  /* 0x0000001f0b157819 */ /* 0x01cfc800000006ff */
[----:B------:R-:W1:Y:S02]  /*f350*/  SYNCS.PHASECHK.TRANS64.TRYWAIT P1, [R16+URZ+0x30c40], R21 ;  /* 0x030c4015100075a7 */ /* 0x000e64000802017f */
[----:B-1----:R-:W-:Y:S05]  /*f360*/  @!P1 BRA `(.L_x_1451) ;  /* 0x00000014005c9947 */ /* 0x002fea0003800000 */
.L_x_1476:
[----:B------:R-:W-:Y:S05]  /*f370*/  @P0 BRA `(.L_x_1452) ;  /* 0x0000000000140947 */ /* 0x000fea0003800000 */
[----:B------:R-:W-:Y:S01]  /*f380*/  ISETP.NE.AND P1, PT, R6, RZ, PT ;  /* 0x000000ff0600720c */ /* 0x000fe20003f25270 */
[----:B------:R-:W-:-:S04]  /*f390*/  IMAD.MOV.U32 R3, RZ, RZ, 0x4200 ;  /* 0x00004200ff037424 */ /* 0x000fc800078e00ff */
[----:B------:R2:W-:Y:S08]  /*f3a0*/  SYNCS.ARRIVE.TRANS64 RZ, [R16+URZ+0x30c30], R3 ;  /* 0x030c300310ff79a7 */ /* 0x0005f0000800003f */
[----:B------:R-:W-:Y:S05]  /*f3b0*/  @!P1 BRA `(.L_x_1452) ;  /* 0x0000000000049947 */ /* 0x000fea0003800000 */
[----:B------:R-:W-:Y:S01]  /*f3c0*/  BPT.TRAP 0x1 ;  /* 0x000000040000795c */ /* 0x000fe20000300000 */
.L_x_1452:
        /* <DEDUP_REMOVED lines=29> */
.L_x_1477:
[----:B------:R-:W-:Y:S05]  /*f5a0*/  @P0 BRA `(.L_x_1454) ;  /* 0x0000000000140947 */ /* 0x000fea0003800000 */
[----:B------:R-:W-:Y:S01]  /*f5b0*/  ISETP.NE.AND P1, PT, R6, RZ, PT ;  /* 0x000000ff0600720c */ /* 0x000fe20003f25270 */
[----:B------:R-:W-:-:S04]  /*f5c0*/  IMAD.MOV.U32 R2, RZ, RZ, 0x4200 ;  /* 0x00004200ff027424 */ /* 0x000fc800078e00ff */
[----:B------:R3:W-:Y:S08]  /*f5d0*/  SYNCS.ARRIVE.TRANS64 RZ, [R16+URZ+0x30c18], R2 ;  /* 0x030c180210ff79a7 */ /* 0x0007f0000800003f */
[----:B------:R-:W-:Y:S05]  /*f5e0*/  @!P1 BRA `(.L_x_1454) ;  /* 0x0000000000049947 */ /* 0x000fea0003800000 */
[----:B------:R-:W-:Y:S01]  /*f5f0*/  BPT.TRAP 0x1 ;  /* 0x000000040000795c */ /* 0x000fe20000300000 */
.L_x_1454:
        /* <DEDUP_REMOVED lines=29> */
.L_x_1478:
[----:B------:R-:W-:Y:S05]  /*f7d0*/  @P0 BRA `(.L_x_1456) ;  /* 0x0000000000140947 */ /* 0x000fea0003800000 */
[----:B------:R-:W-:Y:S01]  /*f7e0*/  ISETP.NE.AND P1, PT, R6, RZ, PT ;  /* 0x000000ff0600720c */ /* 0x000fe20003f25270 */
[----:B-123--:R-:W-:-:S04]  /*f7f0*/  IMAD.MOV.U32 R21, RZ, RZ, 0x4200 ;  /* 0x00004200ff157424 */ /* 0x00efc800078e00ff */
[----:B------:R4:W-:Y:S08]  /*f800*/  SYNCS.ARRIVE.TRANS64 RZ, [R16+URZ+0x30c38], R21 ;  /* 0x030c381510ff79a7 */ /* 0x0009f0000800003f */
[----:B------:R-:W-:Y:S05]  /*f810*/  @!P1 BRA `(.L_x_1456) ;  /* 0x0000000000049947 */ /* 0x000fea0003800000 */
[----:B------:R-:W-:Y:S01]  /*f820*/  BPT.TRAP 0x1 ;  /* 0x000000040000795c */ /* 0x000fe20000300000 */
.L_x_1456:
        /* <DEDUP_REMOVED lines=24> */
.L_x_1480:
[----:B------:R-:W-:Y:S05]  /*f9b0*/  @P0 BRA `(.L_x_1458) ;  /* 0x0000000000140947 */ /* 0x000fea0003800000 */
[----:B------:R-:W-:Y:S01]  /*f9c0*/  ISETP.NE.AND P1, PT, R6, RZ, PT ;  /* 0x000000ff0600720c */ /* 0x000fe20003f25270 */
[----:B------:R-:W-:-:S04]  /*f9d0*/  IMAD.MOV.U32 R5, RZ, RZ, 0x4200 ;  /* 0x00004200ff057424 */ /* 0x000fc800078e00ff */
[----:B------:R1:W-:Y:S08]  /*f9e0*/  SYNCS.ARRIVE.TRANS64 RZ, [R16+URZ+0x30c10], R5 ;  /* 0x030c100510ff79a7 */ /* 0x0003f0000800003f */
[----:B------:R-:W-:Y:S05]  /*f9f0*/  @!P1 BRA `(.L_x_1458) ;  /* 0x0000000000049947 */ /* 0x000fea0003800000 */
[----:B------:R-:W-:Y:S01]  /*fa00*/  BPT.TRAP 0x1 ;  /* 0x000000040000795c */ /* 0x000fe20000300000 */
.L_x_1458:
        /* <DEDUP_REMOVED lines=30> */
.L_x_1450:
[----:B------:R-:W2:Y:S02]  /*fbf0*/  LDL.LU R4, [R1+0x4] ;  /* 0x0000040001047983 */ /* 0x000ea40000300800 */
[----:B--2---:R-:W-:Y:S02]  /*fc00*/  ISETP.NE.AND P1, PT, R4, RZ, PT ;  /* 0x000000ff0400720c */ /* 0x004fe40003f25270 */
[----:B------:R2:W5:Y:S11]  /*fc10*/  LDL R4, [R1] ;  /* 0x0000000001047983 */ /* 0x0005760000100800 */
[----:B--2---:R-:W-:Y:S05]  /*fc20*/  @!P1 BRA `(.L_x_1449) ;  /* 0x0000000400109947 */ /* 0x004fea0003800000 */
[----:B------:R-:W-:-:S04]  /*fc30*/  SHF.L.U32 R13, R11, 0x1f, RZ ;  /* 0x0000001f0b0d7819 */ /* 0x000fc800000006ff */
[----:B------:R-:W1:Y:S02]  /*fc40*/  SYNCS.PHASECHK.TRANS64.TRYWAIT P1, [R16+URZ+0x30c40], R13 ;  /* 0x030c400d100075a7 */ /* 0x000e64000802017f */
[----:B-1----:R-:W-:Y:S05]  /*fc50*/  @!P1 BRA `(.L_x_1460) ;  /* 0x0000000c00749947 */ /* 0x002fea0003800000 */
.L_x_1481:
[----:B------:R-:W-:Y:S05]  /*fc60*/  @P0 BRA `(.L_x_1461) ;  /* 0x0000000000140947 */ /* 0x000fea0003800000 */
[----:B------:R-:W-:Y:S01]  /*fc70*/  ISETP.NE.AND P1, PT, R6, RZ, PT ;  /* 0x000000ff0600720c */ /* 0x000fe20003f25270 */
[----:B------:R-:W-:-:S04]  /*fc80*/  IMAD.MOV.U32 R5, RZ, RZ, 0x4200 ;  /* 0x00004200ff057424 */ /* 0x000fc800078e00ff */
[----:B------:R2:W-:Y:S08]  /*fc90*/  SYNCS.ARRIVE.TRANS64 RZ, [R16+URZ+0x30c30], R5 ;  /* 0x030c300510ff79a7 */ /* 0x0005f0000800003f */
[----:B------:R-:W-:Y:S05]  /*fca0*/  @!P1 BRA `(.L_x_1461) ;  /* 0x0000000000049947 */ /* 0x000fea0003800000 */
[----:B------:R-:W-:Y:S01]  /*fcb0*/  BPT.TRAP 0x1 ;  /* 0x000000040000795c */ /* 0x000fe20000300000 */
.L_x_1461:
        /* <DEDUP_REMOVED lines=26> */
.L_x_1482:
[----:B------:R-:W-:Y:S05]  /*fe60*/  @P0 BRA `(.L_x_1463) ;  /* 0x0000000000140947 */ /* 0x000fea0003800000 */
[----:B------:R-:W-:Y:S01]  /*fe70*/  ISETP.NE.AND P0, PT, R6, RZ, PT ;  /* 0x000000ff0600720c */ /* 0x000fe20003f05270 */
[----:B------:R-:W-:-:S04]  /*fe80*/  IMAD.MOV.U32 R5, RZ, RZ, 0x4200 ;  /* 0x00004200ff057424 */ /* 0x000fc800078e00ff */
[----:B------:R2:W-:Y:S08]  /*fe90*/  SYNCS.ARRIVE.TRANS64 RZ, [R16+URZ+0x30c18], R5 ;  /* 0x030c180510ff79a7 */ /* 0x0005f0000800003f */
[----:B------:R-:W-:Y:S05]  /*fea0*/  @!P0 BRA `(.L_x_1463) ;  /* 0x0000000000048947 */ /* 0x000fea0003800000 */
[----:B------:R-:W-:Y:S01]  /*feb0*/  BPT.TRAP 0x1 ;  /* 0x000000040000795c */ /* 0x000fe20000300000 */
.L_x_1463:
        /* <DEDUP_REMOVED lines=27> */
.L_x_1449:
[----:B------:R-:W2:Y:S01]  /*10070*/  S2R R0, SR_TID.X ;  /* 0x0000000000007919 */ /* 0x000ea20000002100 */
[----:B------:R-:W-:Y:S01]  /*10080*/  IMAD R3, R19, 0x8, R16 ;  /* 0x0000000813037824 */ /* 0x000fe200078e0210 */
[----:B--2---:R-:W-:Y:S02]  /*10090*/  LOP3.LUT R2, R0, 0x7f, RZ, 0xc0, !PT ;  /* 0x0000007f00027812 */ /* 0x004fe400078ec0ff */
[----:B------:R-:W-:Y:S02]  /*100a0*/  SHF.L.U32 R0, R11, 0x1f, RZ ;  /* 0x0000001f0b007819 */ /* 0x000fe400000006ff */
[----:B------:R-:W-:Y:S02]  /*100b0*/  ISETP.NE.AND P1, PT, R2, RZ, PT ;  /* 0x000000ff0200720c */ /* 0x000fe40003f25270 */
[----:B------:R-:W2:Y:S02]  /*100c0*/  SYNCS.PHASECHK.TRANS64.TRYWAIT P0, [R3+URZ+0x30c40], R0 ;  /* 0x030c4000030075a7 */ /* 0x000ea4000800017f */
[----:B--2---:R-:W-:Y:S09]  /*100d0*/  @!P0 BRA `(.L_x_1464) ;  /* 0x00000008007c8947 */ /* 0x004ff20003800000 */
.L_x_1483:
[----:B------:R-:W-:Y:S05]  /*100e0*/  @P1 BRA `(.L_x_1465) ;  /* 0x0000000000181947 */ /* 0x000fea0003800000 */
[----:B------:R-:W1:Y:S01]  /*100f0*/  S2R R2, SR_TID.X ;  /* 0x0000000000027919 */ /* 0x000e620000002100 */
[----:B--2---:R-:W-:-:S04]  /*10100*/  IMAD.MOV.U32 R0, RZ, RZ, 0x4200 ;  /* 0x00004200ff007424 */ /* 0x004fc800078e00ff */
[----:B------:R2:W-:Y:S01]  /*10110*/  SYNCS.ARRIVE.TRANS64 RZ, [R3+URZ+0x30c30], R0 ;  /* 0x030c300003ff79a7 */ /* 0x0005e2000800003f */
[----:B-1----:R-:W-:-:S13]  /*10120*/  LOP3.LUT P0, RZ, R2, 0x1f, RZ, 0xc0, !PT ;  /* 0x0000001f02ff7812 */ /* 0x002fda000780c0ff */
[----:B--2---:R-:W-:Y:S05]  /*10130*/  @!P0 BRA `(.L_x_1465) ;  /* 0x0000000000048947 */ /* 0x004fea0003800000 */
[----:B------:R-:W-:Y:S01]  /*10140*/  BPT.TRAP 0x1 ;  /* 0x000000040000795c */ /* 0x000fe20000300000 */
.L_x_1465:
        /* <DEDUP_REMOVED lines=33> */
.L_x_1446:
[----:B------:R-:W-:Y:S05]  /*10360*/  BSYNC B0 ;  /* 0x0000000000007941 */ /* 0x000fea0003800000 */
.L_x_1444:
[----:B------:R-:W-:-:S03]  /*10370*/  UMOV UR8, 0xffffffff ;  /* 0xffffffff00087882 */ /* 0x000fc60000000000 */
[----:B------:R-:W-:Y:S05]  /*10380*/  BRA.DIV UR8, `(.L_x_1466) ;  /* 0x0000000608e47947 */ /* 0x000fea000b800000 */
[----:B------:R-:W-:-:S13]  /*10390*/  ELECT P6, URZ, PT ;  /* 0x00000000003f782f */ /* 0x000fda00038c0000 */
.L_x_1486:
[----:B------:R-:W-:Y:S05]  /*103a0*/  @!P6 BRA `(.L_x_1371) ;  /* 0x000000000084e947 */ /* 0x000fea0003800000 */
[----:B------:R-:W-:-:S06]  /*103b0*/  ULOP3.LUT UR8, UR36, 0x2, URZ, 0xfc, !UPT ;  /* 0x0000000224087892 */ /* 0x000fcc000f8efc3f */
[----:B------:R-:W-:-:S05]  /*103c0*/  IMAD.U32 R0, RZ, RZ, UR8 ;  /* 0x00000008ff007e24 */ /* 0x000fca000f8e00ff */
[----:B------:R-:W-:-:S13]  /*103d0*/  ISETP.NE.AND P2, PT, R0, 0x3, PT ;  /* 0x000000030000780c */ /* 0x000fda0003f45270 */
[----:B------:R-:W-:Y:S05]  /*103e0*/  @!P2 BRA `(.L_x_1467) ;  /* 0x000000000004a947 */ /* 0x000fea0003800000 */
[----:B------:R-:W-:Y:S01]  /*103f0*/  BPT.TRAP 0x1 ;  /* 0x000000040000795c */ /* 0x000fe20000300000 */
.L_x_1467:
        /* <DEDUP_REMOVED lines=15> */
.L_x_1487:
[----:B------:R-:W2:Y:S02]  /*104f0*/  SYNCS.PHASECHK.TRANS64.TRYWAIT P0, [R3+URZ], R0 ;  /* 0x00000000030075a7 */ /* 0x000ea4000800017f */
[----:B--2---:R-:W-:Y:S05]  /*10500*/  @!P0 BRA `(.L_x_1469) ;  /* 0x0000000400b88947 */ /* 0x004fea0003800000 */
.L_x_1488:
[----:B------:R-:W-:Y:S05]  /*10510*/  @!P2 BRA `(.L_x_1470) ;  /* 0x000000000004a947 */ /* 0x000fea0003800000 */
[----:B------:R-:W-:Y:S01]  /*10520*/  BPT.TRAP 0x1 ;  /* 0x000000040000795c */ /* 0x000fe20000300000 */
.L_x_1470:
[----:B--2---:R-:W-:-:S04]  /*10530*/  VIADD R3, R7, 0x30c40 ;  /* 0x00030c4007037836 */ /* 0x004fc80000000000 */
[----:B------:R-:W-:-:S04]  /*10540*/  IMAD R2, R2, 0x8, R3 ;  /* 0x0000000802027824 */ /* 0x000fc800078e0203 */
[----:B------:R-:W2:Y:S02]  /*10550*/  SYNCS.PHASECHK.TRANS64.TRYWAIT P0, [R2+URZ], R5 ;  /* 0x00000005020075a7 */ /* 0x000ea4000800017f */
[----:B--2---:R-:W-:Y:S05]  /*10560*/  @!P0 BRA `(.L_x_1471) ;  /* 0x0000000400b48947 */ /* 0x004fea0003800000 */
.L_x_1489:
[----:B------:R-:W-:-:S07]  /*10570*/  IMAD R3, R4, 0x8, R3 ;  /* 0x0000000804037824 */ /* 0x000fce00078e0203 */
.L_x_1472:
[----:B---3--:R3:W4:Y:S02]  /*10580*/  SYNCS.PHASECHK.TRANS64.TRYWAIT P0, [R3+URZ], R0 ;  /* 0x00000000030075a7 */ /* 0x008724000800017f */
[----:B----4-:R-:W-:Y:S05]  /*10590*/  @!P0 NANOSLEEP.SYNCS 0x989680 ;  /* 0x009896800000895d */ /* 0x010fea0003900000 */
[----:B------:R-:W4:Y:S02]  /*105a0*/  @!P0 SYNCS.PHASECHK.TRANS64 P0, [R3+URZ], R0 ;  /* 0x00000000030085a7 */ /* 0x000f24000800007f */
[----:B----4-:R-:W-:Y:S05]  /*105b0*/  @!P0 BRA `(.L_x_1472) ;  /* 0xfffffffc00f08947 */ /* 0x010fea000383ffff */
.L_x_1371:
[----:B------:R-:W-:Y:S05]  /*105c0*/  BSYNC B6 ;  /* 0x0000000000067941 */ /* 0x000fea0003800000 */
.L_x_1368:
[----:B------:R-:W-:Y:S05]  /*105d0*/  EXIT ;  /* 0x000000000000794d */ /* 0x000fea0003800000 */
.L_x_1378:
[----:B------:R-:W-:Y:S02]  /*105e0*/  IMAD.MOV.U32 R13, RZ, RZ, R10 ;  /* 0x000000ffff0d7224 */ /* 0x000fe400078e000a */
[----:B------:R-:W-:Y:S02]  /*105f0*/  IMAD.MOV.U32 R12, RZ, RZ, RZ ;  /* 0x000000ffff0c7224 */ /* 0x000fe400078e00ff */
[----:B------:R-:W-:Y:S02]  /*10600*/  IMAD.MOV.U32 R11, RZ, RZ, 0x1f ;  /* 0x0000001fff0b7424 */ /* 0x000fe400078e00ff */
[----:B------:R-:W-:-:S07]  /*10610*/  IMAD.MOV.U32 R15, RZ, RZ, -0x1 ;  /* 0xffffffffff0f7424 */ /* 0x000fce00078e00ff */
[----:B------:R-:W-:Y:S05]  /*10620*/  WARPSYNC.COLLECTIVE R15, `(.L_x_1473) ;  /* 0x000000000f087348 */ /* 0x000fea0003c00000 */
[----:B------:R1:W2:Y:S02]  /*10630*/  SHFL.IDX P6, R14, R13, R12, R11 ;  /* 0x0000000c0d0e7389 */ /* 0x0002a400000c000b */
[----:B-12---:R-:W-:Y:S01]  /*10640*/  ENDCOLLECTIVE ;  /* 0x000000000000791b */ /* 0x006fe20003800000 */
.L_x_1473:
[----:B------:R-:W-:Y:S05]  /*10650*/  BRA `(.L_x_1474) ;  /* 0xffffff0800407947 */ /* 0x000fea000383ffff */
.L_x_1380:
[----:B--2---:R2:W3:Y:S02]  /*10660*/  SYNCS.PHASECHK.TRANS64.TRYWAIT P0, [R222+URZ+0x30c00], R11 ;  /* 0x030c000bde0075a7 */ /* 0x0044e4000800017f */
[----:B---3--:R-:W-:Y:S05]  /*10670*/  @!P0 NANOSLEEP.SYNCS 0x989680 ;  /* 0x009896800000895d */ /* 0x008fea0003900000 */
[----:B------:R-:W3:Y:S02]  /*10680*/  @!P0 SYNCS.PHASECHK.TRANS64 P0, [R222+URZ+0x30c00], R11 ;  /* 0x030c000bde0085a7 */ /* 0x000ee4000800007f */
[----:B---3--:R-:W-:Y:S05]  /*10690*/  @!P0 BRA `(.L_x_1380) ;  /* 0xfffffffc00f08947 */ /* 0x008fea000383ffff */
[----:B------:R-:W-:Y:S05]  /*106a0*/  BRA `(.L_x_1379) ;  /* 0xffffff0800887947 */ /* 0x000fea000383ffff */
.L_x_1385:
[----:B--2---:R2:W3:Y:S02]  /*106b0*/  SYNCS.PHASECHK.TRANS64.TRYWAIT P0, [R8+URZ+0x30c10], R21 ;  /* 0x030c1015080075a7 */ /* 0x0044e4000800017f */
[----:B---3--:R-:W-:Y:S05]  /*106c0*/  @!P0 NANOSLEEP.SYNCS 0x989680 ;  /* 0x009896800000895d */ /* 0x008fea0003900000 */
[----:B------:R-:W3:Y:S02]  /*106d0*/  @!P0 SYNCS.PHASECHK.TRANS64 P0, [R8+URZ+0x30c10], R21 ;  /* 0x030c1015080085a7 */ /* 0x000ee4000800007f */
[----:B---3--:R-:W-:Y:S05]  /*106e0*/  @!P0 BRA `(.L_x_1385) ;  /* 0xfffffffc00f08947 */ /* 0x008fea000383ffff */
[----:B------:R-:W-:Y:S05]  /*106f0*/  BRA `(.L_x_1384) ;  /* 0xffffff1400347947 */ /* 0x000fea000383ffff */
.L_x_1389:
[----:B------:R1:W1:Y:S02]  /*10700*/  SYNCS.PHASECHK.TRANS64.TRYWAIT P0, [R8+URZ+0x30c30], R21 ;  /* 0x030c3015080075a7 */ /* 0x000264000800017f */
[----:B-1----:R-:W-:Y:S05]  /*10710*/  @!P0 NANOSLEEP.SYNCS 0x989680 ;  /* 0x009896800000895d */ /* 0x002fea0003900000 */
[----:B------:R-:W1:Y:S02]  /*10720*/  @!P0 SYNCS.PHASECHK.TRANS64 P0, [R8+URZ+0x30c30], R21 ;  /* 0x030c3015080085a7 */ /* 0x000e64000800007f */
[----:B-1----:R-:W-:Y:S05]  /*10730*/  @!P0 BRA `(.L_x_1389) ;  /* 0xfffffffc00f08947 */ /* 0x002fea000383ffff */
[----:B------:R-:W-:Y:S05]  /*10740*/  BRA `(.L_x_1388) ;  /* 0xffffff1800387947 */ /* 0x000fea000383ffff */
.L_x_1397:
[----:B--2---:R2:W3:Y:S02]  /*10750*/  SYNCS.PHASECHK.TRANS64.TRYWAIT P1, [R6+URZ+0x30c10], R11 ;  /* 0x030c100b060075a7 */ /* 0x0044e4000802017f */
[----:B---3--:R-:W-:Y:S05]  /*10760*/  @!P1 NANOSLEEP.SYNCS 0x989680 ;  /* 0x009896800000995d */ /* 0x008fea0003900000 */
[----:B------:R-:W3:Y:S02]  /*10770*/  @!P1 SYNCS.PHASECHK.TRANS64 P1, [R6+URZ+0x30c10], R11 ;  /* 0x030c100b060095a7 */ /* 0x000ee4000802007f */
[----:B---3--:R-:W-:Y:S05]  /*10780*/  @!P1 BRA `(.L_x_1397) ;  /* 0xfffffffc00f09947 */ /* 0x008fea000383ffff */
[----:B------:R-:W-:Y:S05]  /*10790*/  BRA `(.L_x_1396) ;  /* 0xffffff5400a07947 */ /* 0x000fea000383ffff */
.L_x_1401:
[----:B------:R1:W1:Y:S02]  /*107a0*/  SYNCS.PHASECHK.TRANS64.TRYWAIT P1, [R6+URZ+0x30c30], R11 ;  /* 0x030c300b060075a7 */ /* 0x000264000802017f */
[----:B-1----:R-:W-:Y:S05]  /*107b0*/  @!P1 NANOSLEEP.SYNCS 0x989680 ;  /* 0x009896800000995d */ /* 0x002fea0003900000 */
[----:B------:R-:W1:Y:S02]  /*107c0*/  @!P1 SYNCS.PHASECHK.TRANS64 P1, [R6+URZ+0x30c30], R11 ;  /* 0x030c300b060095a7 */ /* 0x000e64000802007f */
[----:B-1----:R-:W-:Y:S05]  /*107d0*/  @!P1 BRA `(.L_x_1401) ;  /* 0xfffffffc00f09947 */ /* 0x002fea000383ffff */
[----:B------:R-:W-:Y:S05]  /*107e0*/  BRA `(.L_x_1400) ;  /* 0xffffff5800b07947 */ /* 0x000fea000383ffff */
.L_x_1409:
[----:B--2---:R2:W3:Y:S02]  /*107f0*/  SYNCS.PHASECHK.TRANS64.TRYWAIT P0, [R7+URZ+0x30c10], R18 ;  /* 0x030c1012070075a7 */ /* 0x0044e4000800017f */
[----:B---3--:R-:W-:Y:S05]  /*10800*/  @!P0 NANOSLEEP.SYNCS 0x989680 ;  /* 0x009896800000895d */ /* 0x008fea0003900000 */
[----:B------:R-:W3:Y:S02]  /*10810*/  @!P0 SYNCS.PHASECHK.TRANS64 P0, [R7+URZ+0x30c10], R18 ;  /* 0x030c1012070085a7 */ /* 0x000ee4000800007f */
[----:B---3--:R-:W-:Y:S05]  /*10820*/  @!P0 BRA `(.L_x_1409) ;  /* 0xfffffffc00f08947 */ /* 0x008fea000383ffff */
[----:B------:R-:W-:Y:S05]  /*10830*/  BRA `(.L_x_1408) ;  /* 0xffffff8c00e07947 */ /* 0x000fea000383ffff */
.L_x_1413:
[----:B------:R1:W1:Y:S02]  /*10840*/  SYNCS.PHASECHK.TRANS64.TRYWAIT P0, [R7+URZ+0x30c30], R18 ;  /* 0x030c3012070075a7 */ /* 0x000264000800017f */
[----:B-1----:R-:W-:Y:S05]  /*10850*/  @!P0 NANOSLEEP.SYNCS 0x989680 ;  /* 0x009896800000895d */ /* 0x002fea0003900000 */
[----:B------:R-:W1:Y:S02]  /*10860*/  @!P0 SYNCS.PHASECHK.TRANS64 P0, [R7+URZ+0x30c30], R18 ;  /* 0x030c3012070085a7 */ /* 0x000e64000800007f */
[----:B-1----:R-:W-:Y:S05]  /*10870*/  @!P0 BRA `(.L_x_1413) ;  /* 0xfffffffc00f08947 */ /* 0x002fea000383ffff */
[----:B------:R-:W-:Y:S05]  /*10880*/  BRA `(.L_x_1412) ;  /* 0xffffff9000f47947 */ /* 0x000fea000383ffff */
.L_x_1447:
[----:B-1----:R1:W2:Y:S02]  /*10890*/  SYNCS.PHASECHK.TRANS64.TRYWAIT P0, [R16+URZ+0x30c20], R3 ;  /* 0x030c2003100075a7 */ /* 0x0022a4000800017f */
[----:B--2---:R-:W-:Y:S05]  /*108a0*/  @!P0 NANOSLEEP.SYNCS 0x989680 ;  /* 0x009896800000895d */ /* 0x004fea0003900000 */
[----:B------:R-:W2:Y:S02]  /*108b0*/  @!P0 SYNCS.PHASECHK.TRANS64 P0, [R16+URZ+0x30c20], R3 ;  /* 0x030c2003100085a7 */ /* 0x000ea4000800007f */
[----:B--2---:R-:W-:Y:S05]  /*108c0*/  @!P0 BRA `(.L_x_1447) ;  /* 0xfffffffc00f08947 */ /* 0x004fea000383ffff */
[----:B------:R-:W-:Y:S05]  /*108d0*/  BRA `(.L_x_1475) ;  /* 0xffffffe400307947 */ /* 0x000fea000383ffff */
.L_x_1451:
[----:B-1----:R1:W2:Y:S02]  /*108e0*/  SYNCS.PHASECHK.TRANS64.TRYWAIT P1, [R16+URZ+0x30c40], R21 ;  /* 0x030c4015100075a7 */ /* 0x0022a4000802017f */
[----:B--2---:R-:W-:Y:S05]  /*108f0*/  @!P1 NANOSLEEP.SYNCS 0x989680 ;  /* 0x009896800000995d */ /* 0x004fea0003900000 */
[----:B------:R-:W2:Y:S02]  /*10900*/  @!P1 SYNCS.PHASECHK.TRANS64 P1, [R16+URZ+0x30c40], R21 ;  /* 0x030c4015100095a7 */ /* 0x000ea4000802007f */
[----:B--2---:R-:W-:Y:S05]  /*10910*/  @!P1 BRA `(.L_x_1451) ;  /* 0xfffffffc00f09947 */ /* 0x004fea000383ffff */
[----:B------:R-:W-:Y:S05]  /*10920*/  BRA `(.L_x_1476) ;  /* 0xffffffe800907947 */ /* 0x000fea000383ffff */
.L_x_1453:
[----:B--2---:R2:W3:Y:S02]  /*10930*/  SYNCS.PHASECHK.TRANS64.TRYWAIT P1, [R16+URZ+0x30c28], R21 ;  /* 0x030c2815100075a7 */ /* 0x0044e4000802017f */
[----:B---3--:R-:W-:Y:S05]  /*10940*/  @!P1 NANOSLEEP.SYNCS 0x989680 ;  /* 0x009896800000995d */ /* 0x008fea0003900000 */
[----:B------:R-:W3:Y:S02]  /*10950*/  @!P1 SYNCS.PHASECHK.TRANS64 P1, [R16+URZ+0x30c28], R21 ;  /* 0x030c2815100095a7 */ /* 0x000ee4000802007f */
[----:B---3--:R-:W-:Y:S05]  /*10960*/  @!P1 BRA `(.L_x_1453) ;  /* 0xfffffffc00f09947 */ /* 0x008fea000383ffff */
[----:B------:R-:W-:Y:S05]  /*10970*/  BRA `(.L_x_1477) ;  /* 0xffffffec00087947 */ /* 0x000fea000383ffff */
.L_x_1455:
[----:B---3--:R3:W4:Y:S02]  /*10980*/  SYNCS.PHASECHK.TRANS64.TRYWAIT P1, [R16+URZ+0x30c48], R21 ;  /* 0x030c4815100075a7 */ /* 0x008724000802017f */
[----:B----4-:R-:W-:Y:S05]  /*10990*/  @!P1 NANOSLEEP.SYNCS 0x989680 ;  /* 0x009896800000995d */ /* 0x010fea0003900000 */
[----:B------:R-:W4:Y:S02]  /*109a0*/  @!P1 SYNCS.PHASECHK.TRANS64 P1, [R16+URZ+0x30c48], R21 ;  /* 0x030c4815100095a7 */ /* 0x000f24000802007f */
[----:B----4-:R-:W-:Y:S05]  /*109b0*/  @!P1 BRA `(.L_x_1455) ;  /* 0xfffffffc00f09947 */ /* 0x010fea000383ffff */
[----:B------:R-:W-:Y:S05]  /*109c0*/  BRA `(.L_x_1478) ;  /* 0xffffffec00807947 */ /* 0x000fea000383ffff */
.L_x_1457:
[----:B------:R-:W-:-:S07]  /*109d0*/  SHF.L.U32 R5, R11, 0x1f, RZ ;  /* 0x0000001f0b057819 */ /* 0x000fce00000006ff */
.L_x_1479:
[----:B------:R1:W1:Y:S02]  /*109e0*/  SYNCS.PHASECHK.TRANS64.TRYWAIT P1, [R16+URZ+0x30c20], R5 ;  /* 0x030c2005100075a7 */ /* 0x000264000802017f */
[----:B-1----:R-:W-:Y:S05]  /*109f0*/  @!P1 NANOSLEEP.SYNCS 0x989680 ;  /* 0x009896800000995d */ /* 0x002fea0003900000 */
[----:B------:R-:W1:Y:S02]  /*10a00*/  @!P1 SYNCS.PHASECHK.TRANS64 P1, [R16+URZ+0x30c20], R5 ;  /* 0x030c2005100095a7 */ /* 0x000e64000802007f */
[----:B-1----:R-:W-:Y:S05]  /*10a10*/  @!P1 BRA `(.L_x_1479) ;  /* 0xfffffffc00f09947 */ /* 0x002fea000383ffff */
[----:B------:R-:W-:Y:S05]  /*10a20*/  BRA `(.L_x_1480) ;  /* 0xffffffec00e07947 */ /* 0x000fea000383ffff */
.L_x_1460:
[----:B-1----:R1:W2:Y:S02]  /*10a30*/  SYNCS.PHASECHK.TRANS64.TRYWAIT P1, [R16+URZ+0x30c40], R13 ;  /* 0x030c400d100075a7 */ /* 0x0022a4000802017f */
[----:B--2---:R-:W-:Y:S05]  /*10a40*/  @!P1 NANOSLEEP.SYNCS 0x989680 ;  /* 0x009896800000995d */ /* 0x004fea0003900000 */
[----:B------:R-:W2:Y:S02]  /*10a50*/  @!P1 SYNCS.PHASECHK.TRANS64 P1, [R16+URZ+0x30c40], R13 ;  /* 0x030c400d100095a7 */ /* 0x000ea4000802007f */
[----:B--2---:R-:W-:Y:S05]  /*10a60*/  @!P1 BRA `(.L_x_1460) ;  /* 0xfffffffc00f09947 */ /* 0x004fea000383ffff */
[----:B------:R-:W-:Y:S05]  /*10a70*/  BRA `(.L_x_1481) ;  /* 0xfffffff000787947 */ /* 0x000fea000383ffff */
.L_x_1462:
[----:B-1----:R1:W2:Y:S02]  /*10a80*/  SYNCS.PHASECHK.TRANS64.TRYWAIT P1, [R16+URZ+0x30c28], R13 ;  /* 0x030c280d100075a7 */ /* 0x0022a4000802017f */
[----:B--2---:R-:W-:Y:S05]  /*10a90*/  @!P1 NANOSLEEP.SYNCS 0x989680 ;  /* 0x009896800000995d */ /* 0x004fea0003900000 */
[----:B------:R-:W2:Y:S02]  /*10aa0*/  @!P1 SYNCS.PHASECHK.TRANS64 P1, [R16+URZ+0x30c28], R13 ;  /* 0x030c280d100095a7 */ /* 0x000ea4000802007f */
[----:B--2---:R-:W-:Y:S05]  /*10ab0*/  @!P1 BRA `(.L_x_1462) ;  /* 0xfffffffc00f09947 */ /* 0x004fea000383ffff */
[----:B------:R-:W-:Y:S05]  /*10ac0*/  BRA `(.L_x_1482) ;  /* 0xfffffff000e47947 */ /* 0x000fea000383ffff */
.L_x_1464:
[----:B--2---:R2:W1:Y:S02]  /*10ad0*/  SYNCS.PHASECHK.TRANS64.TRYWAIT P0, [R3+URZ+0x30c40], R0 ;  /* 0x030c4000030075a7 */ /* 0x004464000800017f */
[----:B-1----:R-:W-:Y:S05]  /*10ae0*/  @!P0 NANOSLEEP.SYNCS 0x989680 ;  /* 0x009896800000895d */ /* 0x002fea0003900000 */
[----:B------:R-:W1:Y:S02]  /*10af0*/  @!P0 SYNCS.PHASECHK.TRANS64 P0, [R3+URZ+0x30c40], R0 ;  /* 0x030c4000030085a7 */ /* 0x000e64000800007f */
[----:B-1----:R-:W-:Y:S05]  /*10b00*/  @!P0 BRA `(.L_x_1464) ;  /* 0xfffffffc00f08947 */ /* 0x002fea000383ffff */
[----:B------:R-:W-:Y:S05]  /*10b10*/  BRA `(.L_x_1483) ;  /* 0xfffffff400707947 */ /* 0x000fea000383ffff */
.L_x_1466:
[----:B------:R-:W-:Y:S01]  /*10b20*/  BSSY B0, `(.L_x_1484) ;  /* 0x0000006000007945 */ /* 0x000fe20003800000 */
[----:B------:R-:W-:-:S07]  /*10b30*/  IMAD.MOV.U32 R15, RZ, RZ, -0x1 ;  /* 0xffffffffff0f7424 */ /* 0x000fce00078e00ff */
[----:B------:R-:W-:Y:S05]  /*10b40*/  WARPSYNC.COLLECTIVE R15, `(.L_x_1485) ;  /* 0x000000000f0c7348 */ /* 0x000fea0003c00000 */
[----:B------:R-:W-:Y:S02]  /*10b50*/  ELECT P6, UR62, PT ;  /* 0x00000000003e782f */ /* 0x000fe400038c0000 */
[----:B------:R-:W-:Y:S01]  /*10b60*/  MOV R14, UR62 ;  /* 0x0000003e000e7c02 */ /* 0x000fe20008000f00 */
[----:B------:R-:W-:Y:S10]  /*10b70*/  ENDCOLLECTIVE ;  /* 0x000000000000791b */ /* 0x000ff40003800000 */
.L_x_1485:
[----:B------:R-:W-:Y:S05]  /*10b80*/  BSYNC B0 ;  /* 0x0000000000007941 */ /* 0x000fea0003800000 */
.L_x_1484:
[----:B------:R-:W-:Y:S05]  /*10b90*/  BRA `(.L_x_1486) ;  /* 0xfffffff800007947 */ /* 0x000fea000383ffff */
.L_x_1468:
[----:B-1----:R1:W2:Y:S02]  /*10ba0*/  SYNCS.PHASECHK.TRANS64.TRYWAIT P0, [R6+URZ], R5 ;  /* 0x00000005060075a7 */ /* 0x0022a4000800017f */
[----:B--2---:R-:W-:Y:S05]  /*10bb0*/  @!P0 NANOSLEEP.SYNCS 0x989680 ;  /* 0x009896800000895d */ /* 0x004fea0003900000 */
[----:B------:R-:W2:Y:S02]  /*10bc0*/  @!P0 SYNCS.PHASECHK.TRANS64 P0, [R6+URZ], R5 ;  /* 0x00000005060085a7 */ /* 0x000ea4000800007f */
[----:B--2---:R-:W-:Y:S05]  /*10bd0*/  @!P0 BRA `(.L_x_1468) ;  /* 0xfffffffc00f08947 */ /* 0x004fea000383ffff */
[----:B------:R-:W-:Y:S05]  /*10be0*/  BRA `(.L_x_1487) ;  /* 0xfffffff800407947 */ /* 0x000fea000383ffff */
.L_x_1469:
[----:B--2---:R2:W3:Y:S02]  /*10bf0*/  SYNCS.PHASECHK.TRANS64.TRYWAIT P0, [R3+URZ], R0 ;  /* 0x00000000030075a7 */ /* 0x0044e4000800017f */
[----:B---3--:R-:W-:Y:S05]  /*10c00*/  @!P0 NANOSLEEP.SYNCS 0x989680 ;  /* 0x009896800000895d */ /* 0x008fea0003900000 */
[----:B------:R-:W3:Y:S02]  /*10c10*/  @!P0 SYNCS.PHASECHK.TRANS64 P0, [R3+URZ], R0 ;  /* 0x00000000030085a7 */ /* 0x000ee4000800007f */
[----:B---3--:R-:W-:Y:S05]  /*10c20*/  @!P0 BRA `(.L_x_1469) ;  /* 0xfffffffc00f08947 */ /* 0x008fea000383ffff */
[----:B------:R-:W-:Y:S05]  /*10c30*/  BRA `(.L_x_1488) ;  /* 0xfffffff800347947 */ /* 0x000fea000383ffff */
.L_x_1471:
[----:B--2---:R2:W3:Y:S02]  /*10c40*/  SYNCS.PHASECHK.TRANS64.TRYWAIT P0, [R2+URZ], R5 ;  /* 0x00000005020075a7 */ /* 0x0044e4000800017f */
[----:B---3--:R-:W-:Y:S05]  /*10c50*/  @!P0 NANOSLEEP.SYNCS 0x989680 ;  /* 0x009896800000895d */ /* 0x008fea0003900000 */
[----:B------:R-:W3:Y:S02]  /*10c60*/  @!P0 SYNCS.PHASECHK.TRANS64 P0, [R2+URZ], R5 ;  /* 0x00000005020085a7 */ /* 0x000ee4000800007f */
[----:B---3--:R-:W-:Y:S05]  /*10c70*/  @!P0 BRA `(.L_x_1471) ;  /* 0xfffffffc00f08947 */ /* 0x008fea000383ffff */
[----:B------:R-:W-:Y:S05]  /*10c80*/  BRA `(.L_x_1489) ;  /* 0xfffffff800387947 */ /* 0x000fea000383ffff */
.L_x_1490:
        /* <DEDUP_REMOVED lines=15> */
.L_x_3703:


//--------------------- .text._ZN7cutlass13device_kernelIN5flash11enable_sm90INS1_16FlashAttnBwdSm90INS1_25CollectiveMainloopBwdSm90ILi2ELi2ELi2EN4cute5tupleIJNS5_1CILi1EEES8_S8_EEENS6_IJNS7_ILi128EEESA_NS7_ILi64EEEEEENS_10bfloat16_tEfNS_4arch4Sm90ELb0ELb1ELb0ELb0ELb1ELb1ELb0ELb0ELi2ELi1ELi2ELi2ELb0EEENS1_24CollectiveEpilogueBwdGQAISC_fSF_Li256ELb0ELb1EEENS1_19SingleTileSchedulerILb0ELb0ELb0ELi128EEEEEEEEEvNT_6ParamsE --------------------------
	.section	.text._ZN7cutlass13device_kernelIN5flash11enable_sm90INS1_16FlashAttnBwdSm90INS1_25CollectiveMainloopBwdSm90ILi2ELi2ELi2EN4cute5tupleIJNS5_1CILi1EEES8_S8_EEENS6_IJNS7_ILi128EEESA_NS7_ILi64EEEEEENS_10bfloat16_tEfNS_4arch4Sm90ELb0ELb1ELb0ELb0ELb1ELb1ELb0ELb0ELi2ELi1ELi2ELi2ELb0EEENS1_24CollectiveEpilogueBwdGQAISC_fSF_Li256ELb0ELb1EEENS1_19SingleTileSchedulerILb0ELb0ELb0ELi128EEEEEEEEEvNT_6ParamsE,"ax",@progbits
	.align	128
.text._ZN7cutlass13device_kernelIN5flash11enable_sm90INS1_16FlashAttnBwdSm90INS1_25CollectiveMainloopBwdSm90ILi2ELi2ELi2EN4cute5tupleIJNS5_1CILi1EEES8_S8_EEENS6_IJNS7_ILi128EEESA_NS7_ILi64EEEEEENS_10bfloat16_tEfNS_4arch4Sm90ELb0ELb1ELb0ELb0ELb1ELb1ELb0ELb0ELi2ELi1ELi2ELi2ELb0EEENS1_24CollectiveEpilogueBwdGQAISC_fSF_Li256ELb0ELb1EEENS1_19SingleTileSchedulerILb0ELb0ELb0ELi128EEEEEEEEEvNT_6ParamsE:
        .type           _ZN7cutlass13device_kernelIN5flash11enable_sm90INS1_16FlashAttnBwdSm90INS1_25CollectiveMainloopBwdSm90ILi2ELi2ELi2EN4cute5tupleIJNS5_1CILi1EEES8_S8_EEENS6_IJNS7_ILi128EEESA_NS7_ILi64EEEEEENS_10bfloat16_tEfNS_4arch4Sm90ELb0ELb1ELb0ELb0ELb1ELb1ELb0ELb0ELi2ELi1ELi2ELi2ELb0EEENS1_24CollectiveEpilogueBwdGQAISC_fSF_Li256ELb0ELb1EEENS1_19SingleTileSchedulerILb0ELb0ELb0ELi128EEEEEEEEEvNT_6ParamsE,@function
        .size           _ZN7cutlass13device_kernelIN5flash11enable_sm90INS1_16FlashAttnBwdSm90INS1_25CollectiveMainloopBwdSm90ILi2ELi2ELi2EN4cute5tupleIJNS5_1CILi1EEES8_S8_EEENS6_IJNS7_ILi128EEESA_NS7_ILi64EEEEEENS_10bfloat16_tEfNS_4arch4Sm90ELb0ELb1ELb0ELb0ELb1ELb1ELb0ELb0ELi2ELi1ELi2ELi2ELb0EEENS1_24CollectiveEpilogueBwdGQAISC_fSF_Li256ELb0ELb1EEENS1_19SingleTileSchedulerILb0ELb0ELb0ELi128EEEEEEEEEvNT_6ParamsE,(.L_x_3704 - _ZN7cutlass13device_kernelIN5flash11enable_sm90INS1_16FlashAttnBwdSm90INS1_25CollectiveMainloopBwdSm90ILi2ELi2ELi2EN4cute5tupleIJNS5_1CILi1EEES8_S8_EEENS6_IJNS7_ILi128EEESA_NS7_ILi64EEEEEENS_10bfloat16_tEfNS_4arch4Sm90ELb0ELb1ELb0ELb0ELb1ELb1ELb0ELb0ELi2ELi1ELi2ELi2ELb0EEENS1_24CollectiveEpilogueBwdGQAISC_fSF_Li256ELb0ELb1EEENS1_19SingleTileSchedulerILb0ELb0ELb0ELi128EEEEEEEEEvNT_6ParamsE)
        .other          _ZN7cutlass13device_kernelIN5flash11enable_sm90INS1_16FlashAttnBwdSm90INS1_25CollectiveMainloopBwdSm90ILi2ELi2ELi2EN4cute5tupleIJNS5_1CILi1EEES8_S8_EEENS6_IJNS7_ILi128EEESA_NS7_ILi64EEEEEENS_10bfloat16_tEfNS_4arch4Sm90ELb0ELb1ELb0ELb0ELb1ELb1ELb0ELb0ELi2ELi1ELi2ELi2ELb0EEENS1_24CollectiveEpilogueBwdGQAISC_fSF_Li256ELb0ELb1EEENS1_19SingleTileSchedulerILb0ELb0ELb0ELi128EEEEEEEEEvNT_6ParamsE,@"STO_CUDA_ENTRY STV_DEFAULT"
_ZN7cutlass13device_kernelIN5flash11enable_sm90INS1_16FlashAttnBwdSm90INS1_25CollectiveMainloopBwdSm90ILi2ELi2ELi2EN4cute5tupleIJNS5_1CILi1EEES8_S8_EEENS6_IJNS7_ILi128EEESA_NS7_ILi64EEEEEENS_10bfloat16_tEfNS_4arch4Sm90ELb0ELb1ELb0ELb0ELb1ELb1ELb0ELb0ELi2ELi1ELi2ELi2ELb0EEENS1_24CollectiveEpilogueBwdGQAISC_fSF_Li256ELb0ELb1EEENS1_19SingleTileSchedulerILb0ELb0ELb0ELi128EEEEEEEEEvNT_6ParamsE:
        /* <DEDUP_REMOVED lines=24> */
.L_x_1492:
[----:B------:R-:W-:Y:S05]  /*0180*/  BSYNC B0 ;  /* 0x0000000000007941 */ /* 0x000fea0003800000 */
.L_x_1491:
        /* <DEDUP_REMOVED lines=37> */
.L_x_1493:
        /* <DEDUP_REMOVED lines=22> */
.L_x_1494:
[----:B------:R-:W-:Y:S01]  /*0540*/  PLOP3.LUT P0, PT, PT, PT, UP0, 0x80, 0x0 ;  /* 0x000000000000781c */ /* 0x000fe20003f0f008 */
[----:B------:R-:W-:Y:S01]  /*0550*/  NOP ;  /* 0x0000000000007918 */ /* 0x000fe20000000000 */
[----:B------:R-:W-:Y:S01]  /*0560*/  ULDC.64 UR38, c[0x0][0x208] ;  /* 0x0000820000267ab9 */ /* 0x000fe20000000a00 */
[----:B------:R-:W-:Y:S01]  /*0570*/  BSSY B6, `(.L_x_1495) ;  /* 0x000113b000067945 */ /* 0x000fe20003800000 */
[----:B-12-4-:R-:W-:Y:S09]  /*0580*/  BAR.SYNC.DEFER_BLOCKING 0x0 ;  /* 0x0000000000007b1d */ /* 0x016ff20000010000 */
[----:B------:R-:W-:Y:S05]  /*0590*/  @!P0 BRA `(.L_x_1496) ;  /* 0x000000d800bc8947 */ /* 0x000fea0003800000 */
.L_x_1497:
        /* <DEDUP_REMOVED lines=71> */
.L_x_1499:
        /* <DEDUP_REMOVED lines=28> */
.L_x_1502:
        /* <DEDUP_REMOVED lines=15> */
.L_x_1501:
        /* <DEDUP_REMOVED lines=22> */
.L_x_1504:
        /* <DEDUP_REMOVED lines=15> */
.L_x_1503:
[----:B------:R-:W-:Y:S01]  /*0f10*/  SHF.R.S32.HI R5, RZ, 0x1f, R16 ;  /* 0x0000001fff057819 */ /* 0x000fe20000011410 */
[----:B------:R-:W-:-:S03]  /*0f20*/  UMOV UR4, 0xffffffff ;  /* 0xffffffff00047882 */ /* 0x000fc60000000000 */
[----:B------:R-:W-:-:S04]  /*0f30*/  LEA.HI R0, R5, R16, RZ, 0x7 ;  /* 0x0000001005007211 */ /* 0x000fc800078f38ff */
[----:B------:R-:W-:Y:S01]  /*0f40*/  SHF.R.S32.HI R10, RZ, 0x7, R0 ;  /* 0x00000007ff0a7819 */ /* 0x000fe20000011400 */
[----:B------:R-:W-:Y:S06]  /*0f50*/  BRA.DIV UR4, `(.L_x_1505) ;  /* 0x0000010a04787947 */ /* 0x000fec000b800000 */
[----:B------:R1:W2:Y:S02]  /*0f60*/  SHFL.IDX PT, R14, R10, RZ, 0x1f ;  /* 0x00001fff0a0e7589 */ /* 0x0002a400000e0000 */
.L_x_1642:
        /* <DEDUP_REMOVED lines=23> */
.L_x_1506:
        /* <DEDUP_REMOVED lines=160> */
.L_x_1519:
[----:B------:R-:W-:-:S06]  /*1ae0*/  ULOP3.LUT UR4, UR36, 0x1, URZ, 0xfc, !UPT ;  /* 0x0000000124047892 */ /* 0x000fcc000f8efc3f */
[----:B-1----:R-:W-:-:S05]  /*1af0*/  IMAD.U32 R8, RZ, RZ, UR4 ;  /* 0x00000004ff087e24 */ /* 0x002fca000f8e00ff */
[----:B------:R-:W-:-:S13]  /*1b00*/  ISETP.NE.AND P6, PT, R8, 0x3, PT ;  /* 0x000000030800780c */ /* 0x000fda0003fc5270 */
[----:B------:R-:W-:Y:S05]  /*1b10*/  @!P6 BRA `(.L_x_1509) ;  /* 0x000000000004e947 */ /* 0x000fea0003800000 */
[----:B------:R-:W-:Y:S01]  /*1b20*/  BPT.TRAP 0x1 ;  /* 0x000000040000795c */ /* 0x000fe20000300000 */
.L_x_1509:
[----:B------:R-:W-:Y:S01]  /*1b30*/  IMAD R8, R0, 0x8, R222 ;  /* 0x0000000800087824 */ /* 0x000fe200078e02de */
[----:B------:R-:W-:-:S04]  /*1b40*/  SHF.L.U32 R21, R4, 0x1f, RZ ;  /* 0x0000001f04157819 */ /* 0x000fc800000006ff */
[----:B------:R1:W2:Y:S01]  /*1b50*/  SYNCS.PHASECHK.TRANS64.TRYWAIT P0, [R8+URZ+0x30c10], R21 ;  /* 0x030c1015080075a7 */ /* 0x0002a2000800017f */
[----:B------:R-:W-:Y:S05]  /*1b60*/  @!P6 BRA `(.L_x_1510) ;  /* 0x000000000004e947 */ /* 0x000fea0003800000 */
[----:B------:R-:W-:Y:S01]  /*1b70*/  BPT.TRAP 0x1 ;  /* 0x000000040000795c */ /* 0x000fe20000300000 */
.L_x_1510:
[----:B------:R-:W-:-:S05]  /*1b80*/  VIADD R9, R222, 0x10000 ;  /* 0x00010000de097836 */ /* 0x000fca0000000000 */
[----:B------:R-:W-:-:S04]  /*1b90*/  SHF.R.U32.HI R9, RZ, 0x4, R9 ;  /* 0x00000004ff097819 */ /* 0x000fc80000011609 */
[----:B------:R-:W-:Y:S01]  /*1ba0*/  LOP3.LUT R9, R9, 0x3fff, RZ, 0xc0, !PT ;  /* 0x00003fff09097812 */ /* 0x000fe200078ec0ff */
[----:B--2---:R-:W-:Y:S06]  /*1bb0*/  @P0 BRA `(.L_x_1511) ;  /* 0x0000000000080947 */ /* 0x004fec0003800000 */
[----:B------:R-:W2:Y:S02]  /*1bc0*/  SYNCS.PHASECHK.TRANS64.TRYWAIT P0, [R8+URZ+0x30c10], R21 ;  /* 0x030c1015080075a7 */ /* 0x000ea4000800017f */
[----:B--2---:R-:W-:Y:S05]  /*1bd0*/  @!P0 BRA `(.L_x_1512) ;  /* 0x000000fc008c8947 */ /* 0x004fea0003800000 */
.L_x_1511:
        /* <DEDUP_REMOVED lines=60> */
.L_x_1513:
[----:B------:R1:W1:Y:S01]  /*1fa0*/  SYNCS.PHASECHK.TRANS64.TRYWAIT P0, [R8+URZ+0x30c30], R21 ;  /* 0x030c3015080075a7 */ /* 0x000262000800017f */
[----:B------:R-:W-:Y:S05]  /*1fb0*/  @!P6 BRA `(.L_x_1514) ;  /* 0x000000000004e947 */ /* 0x000fea0003800000 */
[----:B------:R-:W-:Y:S01]  /*1fc0*/  BPT.TRAP 0x1 ;  /* 0x000000040000795c */ /* 0x000fe20000300000 */
.L_x_1514:
[----:B------:R-:W-:-:S05]  /*1fd0*/  VIADD R13, R222, 0x18000 ;  /* 0x00018000de0d7836 */ /* 0x000fca0000000000 */
[----:B------:R-:W-:-:S04]  /*1fe0*/  SHF.R.U32.HI R13, RZ, 0x4, R13 ;  /* 0x00000004ff0d7819 */ /* 0x000fc8000001160d */
[----:B------:R-:W-:-:S04]  /*1ff0*/  LOP3.LUT R13, R13, 0x3fff, RZ, 0xc0, !PT ;  /* 0x00003fff0d0d7812 */ /* 0x000fc800078ec0ff */
[----:B------:R-:W-:Y:S01]  /*2000*/  LOP3.LUT R19, R13, 0x10000, RZ, 0xfc, !PT ;  /* 0x000100000d137812 */ /* 0x000fe200078efcff */
[----:B-1----:R-:W-:Y:S06]  /*2010*/  @P0 BRA `(.L_x_1515) ;  /* 0x0000000000080947 */ /* 0x002fec0003800000 */
[----:B------:R-:W1:Y:S02]  /*2020*/  SYNCS.PHASECHK.TRANS64.TRYWAIT P0, [R8+URZ+0x30c30], R21 ;  /* 0x030c3015080075a7 */ /* 0x000e64000800017f */
[----:B-1----:R-:W-:Y:S05]  /*2030*/  @!P0 BRA `(.L_x_1516) ;  /* 0x000000f800888947 */ /* 0x002fea0003800000 */
.L_x_1515:
        /* <DEDUP_REMOVED lines=767> */
.L_x_1517:
        /* <DEDUP_REMOVED lines=68> */
.L_x_1518:
        /* <DEDUP_REMOVED lines=11> */
.L_x_1508:
        /* <DEDUP_REMOVED lines=128> */
.L_x_1531:
[----:B------:R-:W-:-:S05]  /*5d20*/  IMAD.U32 R6, RZ, RZ, UR36 ;  /* 0x00000024ff067e24 */ /* 0x000fca000f8e00ff */
[----:B------:R-:W-:-:S04]  /*5d30*/  LOP3.LUT R6, R6, 0x1, RZ, 0xfc, !PT ;  /* 0x0000000106067812 */ /* 0x000fc800078efcff */
[----:B------:R-:W-:-:S13]  /*5d40*/  ISETP.NE.AND P0, PT, R6, 0x3, PT ;  /* 0x000000030600780c */ /* 0x000fda0003f05270 */
[----:B------:R-:W-:Y:S05]  /*5d50*/  @!P0 BRA `(.L_x_1521) ;  /* 0x0000000000048947 */ /* 0x000fea0003800000 */
[----:B------:R-:W-:Y:S01]  /*5d60*/  BPT.TRAP 0x1 ;  /* 0x000000040000795c */ /* 0x000fe20000300000 */
.L_x_1521:
[----:B------:R-:W-:Y:S01]  /*5d70*/  IMAD R6, R0, 0x8, R222 ;  /* 0x0000000800067824 */ /* 0x000fe200078e02de */
[----:B-1----:R-:W-:-:S04]  /*5d80*/  SHF.L.U32 R11, R4, 0x1f, RZ ;  /* 0x0000001f040b7819 */ /* 0x002fc800000006ff */
[----:B------:R1:W2:Y:S01]  /*5d90*/  SYNCS.PHASECHK.TRANS64.TRYWAIT P1, [R6+URZ+0x30c10], R11 ;  /* 0x030c100b060075a7 */ /* 0x0002a2000802017f */
[----:B------:R-:W-:Y:S05]  /*5da0*/  @!P0 BRA `(.L_x_1522) ;  /* 0x0000000000048947 */ /* 0x000fea0003800000 */
[----:B------:R-:W-:Y:S01]  /*5db0*/  BPT.TRAP 0x1 ;  /* 0x000000040000795c */ /* 0x000fe20000300000 */
.L_x_1522:
[----:B------:R-:W-:-:S05]  /*5dc0*/  VIADD R7, R222, 0x10000 ;  /* 0x00010000de077836 */ /* 0x000fca0000000000 */
[----:B------:R-:W-:-:S04]  /*5dd0*/  SHF.R.U32.HI R7, RZ, 0x4, R7 ;  /* 0x00000004ff077819 */ /* 0x000fc80000011607 */
[----:B------:R-:W-:-:S04]  /*5de0*/  LOP3.LUT R220, R7, 0x3fff, RZ, 0xc0, !PT ;  /* 0x00003fff07dc7812 */ /* 0x000fc800078ec0ff */
[----:B------:R-:W-:Y:S01]  /*5df0*/  LOP3.LUT R7, R220, 0x10000, RZ, 0xfc, !PT ;  /* 0x00010000dc077812 */ /* 0x000fe200078efcff */
[----:B--2---:R-:W-:Y:S06]  /*5e00*/  @P1 BRA `(.L_x_1523) ;  /* 0x0000000000081947 */ /* 0x004fec0003800000 */
[----:B------:R-:W2:Y:S02]  /*5e10*/  SYNCS.PHASECHK.TRANS64.TRYWAIT P1, [R6+URZ+0x30c10], R11 ;  /* 0x030c100b060075a7 */ /* 0x000ea4000802017f */
[----:B--2---:R-:W-:Y:S05]  /*5e20*/  @!P1 BRA `(.L_x_1524) ;  /* 0x000000bc00209947 */ /* 0x004fea0003800000 */
.L_x_1523:
        /* <DEDUP_REMOVED lines=62> */
.L_x_1525:
[----:B------:R1:W1:Y:S01]  /*6210*/  SYNCS.PHASECHK.TRANS64.TRYWAIT P1, [R6+URZ+0x30c30], R11 ;  /* 0x030c300b060075a7 */ /* 0x000262000802017f */
[----:B------:R-:W-:Y:S05]  /*6220*/  @!P0 BRA `(.L_x_1526) ;  /* 0x0000000000048947 */ /* 0x000fea0003800000 */
[----:B------:R-:W-:Y:S01]  /*6230*/  BPT.TRAP 0x1 ;  /* 0x000000040000795c */ /* 0x000fe20000300000 */
.L_x_1526:
        /* <DEDUP_REMOVED lines=8> */
.L_x_1527:
        /* <DEDUP_REMOVED lines=629> */
.L_x_1529:
        /* <DEDUP_REMOVED lines=70> */
.L_x_1530:
        /* <DEDUP_REMOVED lines=12> */
.L_x_1520:
        /* <DEDUP_REMOVED lines=121> */
.L_x_1543:
[----:B------:R-:W-:-:S05]  /*96c0*/  IMAD.U32 R7, RZ, RZ, UR36 ;  /* 0x00000024ff077e24 */ /* 0x000fca000f8e00ff */
[----:B------:R-:W-:-:S04]  /*96d0*/  LOP3.LUT R7, R7, 0x1, RZ, 0xfc, !PT ;  /* 0x0000000107077812 */ /* 0x000fc800078efcff */
[----:B------:R-:W-:-:S13]  /*96e0*/  ISETP.NE.AND P6, PT, R7, 0x3, PT ;  /* 0x000000030700780c */ /* 0x000fda0003fc5270 */
[----:B--2---:R-:W-:Y:S05]  /*96f0*/  @!P6 BRA `(.L_x_1533) ;  /* 0x000000000004e947 */ /* 0x004fea0003800000 */
[----:B------:R-:W-:Y:S01]  /*9700*/  BPT.TRAP 0x1 ;  /* 0x000000040000795c */ /* 0x000fe20000300000 */
.L_x_1533:
[----:B------:R-:W-:Y:S01]  /*9710*/  IMAD R7, R0, 0x8, R222 ;  /* 0x0000000800077824 */ /* 0x000fe200078e02de */
[----:B------:R-:W-:-:S04]  /*9720*/  SHF.L.U32 R18, R4, 0x1f, RZ ;  /* 0x0000001f04127819 */ /* 0x000fc800000006ff */
[----:B------:R1:W2:Y:S01]  /*9730*/  SYNCS.PHASECHK.TRANS64.TRYWAIT P0, [R7+URZ+0x30c10], R18 ;  /* 0x030c1012070075a7 */ /* 0x0002a2000800017f */
[----:B------:R-:W-:Y:S05]  /*9740*/  @!P6 BRA `(.L_x_1534) ;  /* 0x000000000004e947 */ /* 0x000fea0003800000 */
[----:B------:R-:W-:Y:S01]  /*9750*/  BPT.TRAP 0x1 ;  /* 0x000000040000795c */ /* 0x000fe20000300000 */
.L_x_1534:
[----:B---3--:R-:W-:-:S05]  /*9760*/  VIADD R8, R222, 0x10000 ;  /* 0x00010000de087836 */ /* 0x008fca0000000000 */
[----:B------:R-:W-:-:S04]  /*9770*/  SHF.R.U32.HI R8, RZ, 0x4, R8 ;  /* 0x00000004ff087819 */ /* 0x000fc80000011608 */
[----:B------:R-:W-:-:S04]  /*9780*/  LOP3.LUT R8, R8, 0x3fff, RZ, 0xc0, !PT ;  /* 0x00003fff08087812 */ /* 0x000fc800078ec0ff */
[----:B------:R-:W-:Y:S01]  /*9790*/  LOP3.LUT R9, R8, 0x10000, RZ, 0xfc, !PT ;  /* 0x0001000008097812 */ /* 0x000fe200078efcff */
[----:B--2---:R-:W-:Y:S06]  /*97a0*/  @P0 BRA `(.L_x_1535) ;  /* 0x0000000000080947 */ /* 0x004fec0003800000 */
[----:B------:R-:W2:Y:S02]  /*97b0*/  SYNCS.PHASECHK.TRANS64.TRYWAIT P0, [R7+URZ+0x30c10], R18 ;  /* 0x030c1012070075a7 */ /* 0x000ea4000800017f */
[----:B--2---:R-:W-:Y:S05]  /*97c0*/  @!P0 BRA `(.L_x_1536) ;  /* 0x0000008000e08947 */ /* 0x004fea0003800000 */
.L_x_1535:
        /* <DEDUP_REMOVED lines=63> */
.L_x_1537:
[----:B------:R1:W1:Y:S01]  /*9bc0*/  SYNCS.PHASECHK.TRANS64.TRYWAIT P0, [R7+URZ+0x30c30], R18 ;  /* 0x030c3012070075a7 */ /* 0x000262000800017f */
[----:B------:R-:W-:Y:S05]  /*9bd0*/  @!P6 BRA `(.L_x_1538) ;  /* 0x000000000004e947 */ /* 0x000fea0003800000 */
[----:B------:R-:W-:Y:S01]  /*9be0*/  BPT.TRAP 0x1 ;  /* 0x000000040000795c */ /* 0x000fe20000300000 */
.L_x_1538:
        /* <DEDUP_REMOVED lines=8> */
.L_x_1539:
        /* <DEDUP_REMOVED lines=779> */
.L_x_1541:
        /* <DEDUP_REMOVED lines=70> */
.L_x_1542:
        /* <DEDUP_REMOVED lines=12> */
.L_x_1532:
        /* <DEDUP_REMOVED lines=34> */
.L_x_1500:
[----:B------:R-:W-:Y:S05]  /*d460*/  @P0 BRA `(.L_x_1498) ;  /* 0x00000044002c0947 */ /* 0x000fea0003800000 */
[----:B------:R-:W1:Y:S01]  /*d470*/  LDC R17, c[0x0][0x850] ;  /* 0x00021400ff117b82 */ /* 0x000e620000000800 */
[----:B------:R-:W3:Y:S01]  /*d480*/  S2R R14, SR_TID.X ;  /* 0x00000000000e7919 */ /* 0x000ee20000002100 */
[----:B------:R-:W-:Y:S01]  /*d490*/  MOV R4, 0x400 ;  /* 0x0000040000047802 */ /* 0x000fe20000000f00 */
[----:B------:R-:W-:Y:S01]  /*d4a0*/  ULDC.64 UR4, c[0x0][0x818] ;  /* 0x0002060000047ab9 */ /* 0x000fe20000000a00 */
[----:B------:R-:W-:Y:S01]  /*d4b0*/  ULDC.64 UR6, c[0x0][0x840] ;  /* 0x0002100000067ab9 */ /* 0x000fe20000000a00 */
[----:B------:R-:W4:Y:S01]  /*d4c0*/  S2R R10, SR_CTAID.Y ;  /* 0x00000000000a7919 */ /* 0x000f220000002600 */
[----:B--2---:R-:W2:Y:S01]  /*d4d0*/  S2R R9, SR_CgaCtaId ;  /* 0x0000000000097919 */ /* 0x004ea20000008800 */
[----:B------:R-:W5:Y:S01]  /*d4e0*/  S2R R12, SR_CTAID.X ;  /* 0x00000000000c7919 */ /* 0x000f620000002500 */
[----:B------:R-:W5:Y:S01]  /*d4f0*/  S2R R21, SR_CTAID.Z ;  /* 0x0000000000157919 */ /* 0x000f620000002700 */
[----:B-1----:R-:W-:Y:S01]  /*d500*/  ISETP.NE.AND P0, PT, R17, 0x1, PT ;  /* 0x000000011100780c */ /* 0x002fe20003f05270 */
[----:B---3--:R-:W-:-:S12]  /*d510*/  VIADD R19, R14, 0xffffff80 ;  /* 0xffffff800e137836 */ /* 0x008fd80000000000 */
[----:B------:R-:W1:Y:S01]  /*d520*/  @P0 LDC R3, c[0x0][0x854] ;  /* 0x00021500ff030b82 */ /* 0x000e620000000800 */
[----:B----4-:R-:W-:Y:S01]  /*d530*/  IMAD.MOV.U32 R7, RZ, RZ, R10 ;  /* 0x000000ffff077224 */ /* 0x010fe200078e000a */
[----:B------:R-:W-:Y:S02]  /*d540*/  SHF.R.S32.HI R2, RZ, 0x1f, R19 ;  /* 0x0000001fff027819 */ /* 0x000fe40000011413 */
[----:B--2---:R-:W-:Y:S02]  /*d550*/  LEA R23, R9, R4, 0x18 ;  /* 0x0000000409177211 */ /* 0x004fe400078ec0ff */
[----:B------:R-:W-:Y:S02]  /*d560*/  LEA.HI R2, R2, R19, RZ, 0x7 ;  /* 0x0000001302027211 */ /* 0x000fe400078f38ff */
[----:B------:R-:W2:Y:S01]  /*d570*/  @P0 LDC R5, c[0x0][0x858] ;  /* 0x00021600ff050b82 */ /* 0x000ea20000000800 */
[----:B-----5:R-:W-:Y:S02]  /*d580*/  IMAD.SHL.U32 R4, R12, 0x2000, RZ ;  /* 0x000020000c047824 */ /* 0x020fe400078e00ff */
[----:B-1----:R-:W-:-:S05]  /*d590*/  @P0 IMAD.HI.U32 R0, R10, R3, RZ ;  /* 0x000000030a000227 */ /* 0x002fca00078e00ff */
[----:B--2---:R-:W-:Y:S02]  /*d5a0*/  @P0 SHF.R.U32.HI R7, RZ, R5, R0 ;  /* 0x00000005ff070219 */ /* 0x004fe40000011600 */
[C---:B------:R-:W-:Y:S01]  /*d5b0*/  LOP3.LUT R0, R2.reuse, 0xfffff80, RZ, 0xc0, !PT ;  /* 0x0fffff8002007812 */ /* 0x040fe200078ec0ff */
[----:B------:R-:W-:Y:S01]  /*d5c0*/  IMAD.SHL.U32 R2, R2, 0x20, RZ ;  /* 0x0000002002027824 */ /* 0x000fe200078e00ff */
[----:B------:R-:W-:Y:S02]  /*d5d0*/  SHF.R.S32.HI R11, RZ, 0x1f, R7 ;  /* 0x0000001fff0b7819 */ /* 0x000fe40000011407 */
[----:B------:R-:W-:Y:S01]  /*d5e0*/  SHF.R.S32.HI R5, RZ, 0x1f, R4 ;  /* 0x0000001fff057819 */ /* 0x000fe20000011404 */
[----:B------:R-:W-:Y:S01]  /*d5f0*/  IMAD.IADD R0, R19, 0x1, -R0 ;  /* 0x0000000113007824 */ /* 0x000fe200078e0a00 */
[----:B------:R-:W-:Y:S01]  /*d600*/  LOP3.LUT R9, R2, 0x3ffff000, RZ, 0xc0, !PT ;  /* 0x3ffff00002097812 */ /* 0x000fe200078ec0ff */
[C---:B------:R-:W-:Y:S02]  /*d610*/  IMAD R6, R11.reuse, UR4, RZ ;  /* 0x000000040b067c24 */ /* 0x040fe4000f8e02ff */
[----:B------:R-:W-:-:S02]  /*d620*/  IMAD R8, R11, UR6, RZ ;  /* 0x000000060b087c24 */ /* 0x000fc4000f8e02ff */
[C---:B------:R-:W-:Y:S01]  /*d630*/  IMAD R13, R7.reuse, UR5, R6 ;  /* 0x00000005070d7c24 */ /* 0x040fe2000f8e0206 */
[----:B------:R-:W-:Y:S01]  /*d640*/  SHF.R.S32.HI R6, RZ, 0x1f, R21 ;  /* 0x0000001fff067819 */ /* 0x000fe20000011415 */
[----:B------:R-:W-:Y:S01]  /*d650*/  IMAD.WIDE.U32 R2, R7, UR4, R4 ;  /* 0x0000000407027c25 */ /* 0x000fe2000f8e0004 */
[----:B------:R-:W-:-:S03]  /*d660*/  ULDC.64 UR4, c[0x0][0x820] ;  /* 0x0002080000047ab9 */ /* 0x000fc60000000a00 */
[----:B------:R-:W-:-:S04]  /*d670*/  IMAD.WIDE.U32 R4, R7, UR6, R4 ;  /* 0x0000000607047c25 */ /* 0x000fc8000f8e0004 */
[----:B------:R-:W-:Y:S01]  /*d680*/  IMAD R15, R7, UR7, R8 ;  /* 0x00000007070f7c24 */ /* 0x000fe2000f8e0208 */
[----:B------:R-:W-:Y:S01]  /*d690*/  ULDC.64 UR6, c[0x0][0x848] ;  /* 0x0002120000067ab9 */ /* 0x000fe20000000a00 */
[C---:B------:R-:W-:Y:S02]  /*d6a0*/  IMAD R8, R6.reuse, UR4, RZ ;  /* 0x0000000406087c24 */ /* 0x040fe4000f8e02ff */
[----:B------:R-:W-:Y:S02]  /*d6b0*/  IMAD.IADD R3, R3, 0x1, R13 ;  /* 0x0000000103037824 */ /* 0x000fe400078e020d */
[----:B------:R-:W-:Y:S02]  /*d6c0*/  IMAD.IADD R5, R5, 0x1, R15 ;  /* 0x0000000105057824 */ /* 0x000fe400078e020f */
[----:B------:R-:W-:Y:S02]  /*d6d0*/  IMAD R6, R6, UR6, RZ ;  /* 0x0000000606067c24 */ /* 0x000fe4000f8e02ff */
[----:B------:R-:W-:-:S02]  /*d6e0*/  IMAD R0, R0, 0x4, R9 ;  /* 0x0000000400007824 */ /* 0x000fc400078e0209 */
[C---:B------:R-:W-:Y:S02]  /*d6f0*/  IMAD R13, R21.reuse, UR5, R8 ;  /* 0x00000005150d7c24 */ /* 0x040fe4000f8e0208 */
[----:B------:R-:W-:-:S04]  /*d700*/  IMAD.WIDE.U32 R2, R21, UR4, R2 ;  /* 0x0000000415027c25 */ /* 0x000fc8000f8e0002 */
[C---:B------:R-:W-:Y:S02]  /*d710*/  IMAD R9, R21.reuse, UR7, R6 ;  /* 0x0000000715097c24 */ /* 0x040fe4000f8e0206 */
[----:B------:R-:W-:Y:S01]  /*d720*/  IMAD.WIDE.U32 R4, R21, UR6, R4 ;  /* 0x0000000615047c25 */ /* 0x000fe2000f8e0004 */
[----:B------:R-:W-:Y:S05]  /*d730*/  WARPSYNC.ALL ;  /* 0x0000000000007948 */ /* 0x000fea0003800000 */
[----:B------:R-:W-:Y:S02]  /*d740*/  IMAD R0, R0, 0x4, R23 ;  /* 0x0000000400007824 */ /* 0x000fe400078e0217 */
[----:B------:R-:W-:-:S02]  /*d750*/  IMAD.IADD R13, R3, 0x1, R13 ;  /* 0x00000001030d7824 */ /* 0x000fc400078e020d */
[----:B------:R-:W-:Y:S01]  /*d760*/  IMAD.IADD R9, R5, 0x1, R9 ;  /* 0x0000000105097824 */ /* 0x000fe200078e0209 */
[----:B------:R-:W-:Y:S01]  /*d770*/  BAR.SYNC.DEFER_BLOCKING 0x1, 0x100 ;  /* 0x0044000000007b1d */ /* 0x000fe20000010000 */
[----:B------:R-:W-:Y:S02]  /*d780*/  ISETP.NE.AND P0, PT, R19, RZ, PT ;  /* 0x000000ff1300720c */ /* 0x000fe40003f05270 */
[----:B------:R-:W-:-:S03]  /*d790*/  ISETP.NE.AND P1, PT, R14, 0x80, PT ;  /* 0x000000800e00780c */ /* 0x000fc60003f25270 */
        /* <DEDUP_REMOVED lines=10> */
[----:B------:R-:W-:Y:S02]  /*d840*/  IADD3 R6, P2, P3, R8, R6, R7 ;  /* 0x0000000608067210 */ /* 0x000fe40007b5e007 */
[----:B------:R-:W-:Y:S01]  /*d850*/  SHF.R.S32.HI R8, RZ, 0x1f, R8 ;  /* 0x0000001fff087819 */ /* 0x000fe20000011408 */
[----:B------:R3:W-:Y:S03]  /*d860*/  STS.128 [R0], R184 ;  /* 0x000000b800007388 */ /* 0x0007e60000000c00 */
[----:B------:R-:W-:Y:S01]  /*d870*/  IADD3.X R11, R8, R12, R11, P2, P3 ;  /* 0x0000000c080b7210 */ /* 0x000fe200017e640b */
[C---:B------:R-:W-:Y:S01]  /*d880*/  IMAD.SHL.U32 R12, R6.reuse, 0x4, RZ ;  /* 0x00000004060c7824 */ /* 0x040fe200078e00ff */
[----:B------:R3:W-:Y:S02]  /*d890*/  STS.128 [R0+0x800], R188 ;  /* 0x000800bc00007388 */ /* 0x0007e40000000c00 */
[----:B------:R-:W-:Y:S01]  /*d8a0*/  SHF.L.U64.HI R11, R6, 0x2, R11 ;  /* 0x00000002060b7819 */ /* 0x000fe2000001020b */
[----:B------:R-:W-:Y:S01]  /*d8b0*/  IMAD.MOV R8, RZ, RZ, -R7 ;  /* 0x000000ffff087224 */ /* 0x000fe200078e0a07 */
[----:B------:R-:W-:Y:S01]  /*d8c0*/  IADD3 R6, P4, R12, UR4, RZ ;  /* 0x000000040c067c10 */ /* 0x000fe2000ff9e0ff */
[----:B------:R3:W-:Y:S01]  /*d8d0*/  STS.128 [R0+0x1000], R192 ;  /* 0x001000c000007388 */ /* 0x0007e20000000c00 */
[----:B-1----:R-:W-:Y:S01]  /*d8e0*/  LEA R14, P2, R2, R14, 0x2 ;  /* 0x0000000e020e7211 */ /* 0x002fe200078410ff */
[----:B------:R-:W-:Y:S01]  /*d8f0*/  IMAD R17, R17, R8, R10 ;  /* 0x0000000811117224 */ /* 0x000fe200078e020a */
        /* <DEDUP_REMOVED lines=8> */
.L_x_1546:
[----:B------:R-:W2:Y:S04]  /*d980*/  LDG.E.STRONG.GPU R8, desc[UR38][R6.64] ;  /* 0x0000002606087981 */ /* 0x000ea8000c1ef900 */
[----:B--2---:R-:W-:Y:S01]  /*d990*/  CCTL.IVALL ;  /* 0x00000000ff00798f */ /* 0x004fe20002000000 */
[----:B------:R-:W-:Y:S05]  /*d9a0*/  YIELD ;  /* 0x0000000000007946 */ /* 0x000fea0003800000 */
[----:B------:R-:W-:-:S13]  /*d9b0*/  ISETP.NE.AND P0, PT, R8, R17, PT ;  /* 0x000000110800720c */ /* 0x000fda0003f05270 */
[----:B------:R-:W-:Y:S05]  /*d9c0*/  @P0 BRA `(.L_x_1546) ;  /* 0xfffffffc00ec0947 */ /* 0x000fea000383ffff */
.L_x_1545:
[----:B------:R-:W-:Y:S05]  /*d9d0*/  BSYNC B0 ;  /* 0x0000000000007941 */ /* 0x000fea0003800000 */
.L_x_1544:
[----:B------:R-:W-:Y:S01]  /*d9e0*/  UMOV UR4, 0xffffffff ;  /* 0xffffffff00047882 */ /* 0x000fe20000000000 */
[----:B------:R-:W-:Y:S02]  /*d9f0*/  LEA.HI.X R13, R2, R15, R13, 0x2, P2 ;  /* 0x0000000f020d7211 */ /* 0x000fe400010f140d */
[----:B------:R-:W-:Y:S01]  /*da00*/  LEA.HI.X R9, R4, R19, R9, 0x2, P3 ;  /* 0x0000001304097211 */ /* 0x000fe200018f1409 */
[----:B------:R-:W-:Y:S06]  /*da10*/  BRA.DIV UR4, `(.L_x_1547) ;  /* 0x0000004204747947 */ /* 0x000fec000b800000 */
[----:B------:R-:W-:Y:S01]  /*da20*/  NOP ;  /* 0x0000000000007918 */ /* 0x000fe20000000000 */
.L_x_1645:
        /* <DEDUP_REMOVED lines=17> */
.L_x_1550:
[----:B------:R-:W-:Y:S01]  /*db40*/  @P0 ELECT P2, URZ, PT ;  /* 0x00000000003f082f */ /* 0x000fe20003840000 */
[----:B------:R1:W-:-:S12]  /*db50*/  UBLKRED.G.S.ADD.F32.RN [UR4], [UR6], UR7, desc[UR8] ;  /* 0x00000804060073bb */ /* 0x0003d800080a1407 */
[----:B------:R-:W-:Y:S02]  /*db60*/  @P2 PLOP3.LUT P0, PT, P2, PT, PT, 0x8, 0x0 ;  /* 0x000000000000281c */ /* 0x000fe4000170e170 */
[----:B------:R-:W-:-:S11]  /*db70*/  PLOP3.LUT P2, PT, PT, PT, PT, 0x8, 0x0 ;  /* 0x000000000000781c */ /* 0x000fd60003f4e170 */
[----:B-1----:R-:W-:Y:S05]  /*db80*/  @P0 BRA.U.ANY `(.L_x_1550) ;  /* 0xfffffffd00ec0947 */ /* 0x002fea000393ffff */
[----:B------:R0:W-:Y:S01]  /*db90*/  UTMACMDFLUSH ;  /* 0x00000000000079b7 */ /* 0x0001e20000000000 */
[----:B------:R-:W-:-:S04]  /*dba0*/  DEPBAR.LE SB0, 0x0 ;  /* 0x000080000000791a */ /* 0x000fc80000000000 */
.L_x_1549:
[----:B------:R-:W-:Y:S05]  /*dbb0*/  BSYNC B0 ;  /* 0x0000000000007941 */ /* 0x000fea0003800000 */
.L_x_1548:
        /* <DEDUP_REMOVED lines=14> */
.L_x_1552:
[----:B------:R-:W-:Y:S05]  /*dca0*/  BSYNC B0 ;  /* 0x0000000000007941 */ /* 0x000fea0003800000 */
.L_x_1551:
        /* <DEDUP_REMOVED lines=14> */
.L_x_1555:
[----:B-1-3--:R-:W2:Y:S04]  /*dd90*/  LDG.E.STRONG.GPU R0, desc[UR38][R2.64] ;  /* 0x0000002602007981 */ /* 0x00aea8000c1ef900 */
[----:B--2---:R-:W-:Y:S01]  /*dda0*/  CCTL.IVALL ;  /* 0x00000000ff00798f */ /* 0x004fe20002000000 */
[----:B------:R-:W-:Y:S05]  /*ddb0*/  YIELD ;  /* 0x0000000000007946 */ /* 0x000fea0003800000 */
[----:B------:R-:W-:-:S13]  /*ddc0*/  ISETP.NE.AND P0, PT, R0, R17, PT ;  /* 0x000000110000720c */ /* 0x000fda0003f05270 */
[----:B------:R-:W-:Y:S05]  /*ddd0*/  @P0 BRA `(.L_x_1555) ;  /* 0xfffffffc00ec0947 */ /* 0x000fea000383ffff */
.L_x_1554:
[----:B------:R-:W-:Y:S05]  /*dde0*/  BSYNC B0 ;  /* 0x0000000000007941 */ /* 0x000fea0003800000 */
.L_x_1553:
[----:B------:R-:W-:-:S03]  /*ddf0*/  UMOV UR4, 0xffffffff ;  /* 0xffffffff00047882 */ /* 0x000fc60000000000 */
[----:B------:R-:W-:Y:S05]  /*de00*/  BRA.DIV UR4, `(.L_x_1556) ;  /* 0x0000003e04947947 */ /* 0x000fea000b800000 */
[----:B------:R-:W-:Y:S01]  /*de10*/  NOP ;  /* 0x0000000000007918 */ /* 0x000fe20000000000 */
.L_x_1648:
        /* <DEDUP_REMOVED lines=17> */
.L_x_1559:
[----:B------:R-:W-:Y:S01]  /*df30*/  @P0 ELECT P2, URZ, PT ;  /* 0x00000000003f082f */ /* 0x000fe20003840000 */
[----:B------:R2:W-:-:S12]  /*df40*/  UBLKRED.G.S.ADD.F32.RN [UR4], [UR6], UR7, desc[UR8] ;  /* 0x00000804060073bb */ /* 0x0005d800080a1407 */
[----:B------:R-:W-:Y:S02]  /*df50*/  @P2 PLOP3.LUT P0, PT, P2, PT, PT, 0x8, 0x0 ;  /* 0x000000000000281c */ /* 0x000fe4000170e170 */
[----:B------:R-:W-:-:S11]  /*df60*/  PLOP3.LUT P2, PT, PT, PT, PT, 0x8, 0x0 ;  /* 0x000000000000781c */ /* 0x000fd60003f4e170 */
[----:B--2---:R-:W-:Y:S05]  /*df70*/  @P0 BRA.U.ANY `(.L_x_1559) ;  /* 0xfffffffd00ec0947 */ /* 0x004fea000393ffff */
[----:B------:R0:W-:Y:S01]  /*df80*/  UTMACMDFLUSH ;  /* 0x00000000000079b7 */ /* 0x0001e20000000000 */
[----:B------:R-:W-:-:S04]  /*df90*/  DEPBAR.LE SB0, 0x0 ;  /* 0x000080000000791a */ /* 0x000fc80000000000 */
.L_x_1558:
[----:B------:R-:W-:Y:S05]  /*dfa0*/  BSYNC B0 ;  /* 0x0000000000007941 */ /* 0x000fea0003800000 */
.L_x_1557:
        /* <DEDUP_REMOVED lines=14> */
.L_x_1496:
        /* <DEDUP_REMOVED lines=34> */
.L_x_1561:
[----:B------:R-:W-:-:S07]  /*e2b0*/  IMAD.U32 R9, RZ, RZ, UR5 ;  /* 0x00000005ff097e24 */ /* 0x000fce000f8e00ff */
.L_x_1562:
[----:B------:R-:W-:Y:S01]  /*e2c0*/  ULEA UR6, UR22, UR6, 0x7 ;  /* 0x0000000616067291 */ /* 0x000fe2000f8e383f */
[----:B------:R-:W-:Y:S01]  /*e2d0*/  ULDC UR4, c[0x0][0x290] ;  /* 0x0000a40000047ab9 */ /* 0x000fe20000000800 */
[----:B------:R-:W-:Y:S01]  /*e2e0*/  ULDC UR7, c[0x0][0x74c] ;  /* 0x0001d30000077ab9 */ /* 0x000fe20000000800 */
[----:B------:R-:W-:Y:S01]  /*e2f0*/  ULDC UR14, c[0x0][0x288] ;  /* 0x0000a200000e7ab9 */ /* 0x000fe20000000800 */
[----:B------:R-:W-:Y:S01]  /*e300*/  UIADD3 UR10, -UR7, UR6, -UR4 ;  /* 0x00000006070a7290 */ /* 0x000fe2000fffe904 */
[----:B------:R-:W-:-:S03]  /*e310*/  ELECT P0, URZ, PT ;  /* 0x00000000003f782f */ /* 0x000fc60003800000 */
[----:B------:R-:W-:Y:S01]  /*e320*/  USHF.R.S32.HI UR12, URZ, 0x1f, UR10 ;  /* 0x0000001f3f0c7899 */ /* 0x000fe2000801140a */
[----:B------:R-:W-:Y:S02]  /*e330*/  ULDC.64 UR6, c[0x0][0x2d8] ;  /* 0x0000b60000067ab9 */ /* 0x000fe40000000a00 */
[----:B------:R-:W-:Y:S02]  /*e340*/  UIMAD UR4, UR11, UR6, URZ ;  /* 0x000000060b0472a4 */ /* 0x000fe4000f8e023f */
[----:B------:R-:W-:Y:S02]  /*e350*/  ULEA.HI UR10, UR12, UR10, URZ, 0x7 ;  /* 0x0000000a0c0a7291 */ /* 0x000fe4000f8f383f */
[----:B------:R-:W-:Y:S02]  /*e360*/  UIMAD.WIDE.U32 UR8, UR16, UR6, URZ ;  /* 0x00000006100872a5 */ /* 0x000fe4000f8e003f */
[----:B------:R-:W-:Y:S02]  /*e370*/  UIMAD UR4, UR16, UR7, UR4 ;  /* 0x00000007100472a4 */ /* 0x000fe4000f8e0204 */
[----:B------:R-:W-:-:S02]  /*e380*/  USHF.R.S32.HI UR6, URZ, 0x1f, UR15 ;  /* 0x0000001f3f067899 */ /* 0x000fc4000801140f */
[----:B------:R-:W-:Y:S01]  /*e390*/  USHF.R.S32.HI UR7, URZ, 0x7, UR10 ;  /* 0x000000073f077899 */ /* 0x000fe2000801140a */
[----:B------:R-:W-:Y:S01]  /*e3a0*/  ULDC.64 UR12, c[0x0][0x2e0] ;  /* 0x0000b800000c7ab9 */ /* 0x000fe20000000a00 */
[----:B------:R-:W-:Y:S02]  /*e3b0*/  UIADD3 UR9, UR9, UR4, URZ ;  /* 0x0000000409097290 */ /* 0x000fe4000fffe03f */
[----:B------:R-:W-:Y:S02]  /*e3c0*/  UIMAD UR6, UR6, UR12, URZ ;  /* 0x0000000c060672a4 */ /* 0x000fe4000f8e023f */
[----:B------:R-:W-:Y:S02]  /*e3d0*/  UISETP.LT.AND UP0, UPT, URZ, UR7, UPT ;  /* 0x000000073f00728c */ /* 0x000fe4000bf01270 */
[----:B------:R-:W-:Y:S02]  /*e3e0*/  UIMAD UR4, UR15, UR13, UR6 ;  /* 0x0000000d0f0472a4 */ /* 0x000fe4000f8e0206 */
[----:B------:R-:W-:-:S02]  /*e3f0*/  USEL UR6, URZ, UR7, !UP0 ;  /* 0x000000073f067287 */ /* 0x000fc4000c000000 */
[----:B------:R-:W-:Y:S02]  /*e400*/  UIMAD UR10, UR15, UR14, URZ ;  /* 0x0000000e0f0a72a4 */ /* 0x000fe4000f8e023f */
[----:B------:R-:W-:Y:S02]  /*e410*/  UIMAD.WIDE.U32 UR8, UR15, UR12, UR8 ;  /* 0x0000000c0f0872a5 */ /* 0x000fe4000f8e0008 */
[----:B------:R-:W-:Y:S01]  /*e420*/  ISETP.GT.AND P1, PT, R9, UR6, PT ;  /* 0x0000000609007c0c */ /* 0x000fe2000bf24270 */
[----:B------:R-:W-:-:S04]  /*e430*/  UIADD3 UR7, UP0, UR10, UR16, URZ ;  /* 0x000000100a077290 */ /* 0x000fc8000ff1e03f */
        /* <DEDUP_REMOVED lines=22> */
.L_x_1567:
[----:B------:R-:W2:Y:S04]  /*e5a0*/  LDG.E.STRONG.GPU R0, desc[UR38][R2.64] ;  /* 0x0000002602007981 */ /* 0x000ea8000c1ef900 */
[----:B--2---:R-:W-:Y:S01]  /*e5b0*/  CCTL.IVALL ;  /* 0x00000000ff00798f */ /* 0x004fe20002000000 */
[----:B------:R-:W-:Y:S05]  /*e5c0*/  YIELD ;  /* 0x0000000000007946 */ /* 0x000fea0003800000 */
[----:B------:R-:W-:-:S13]  /*e5d0*/  ISETP.NE.AND P1, PT, R0, UR22, PT ;  /* 0x0000001600007c0c */ /* 0x000fda000bf25270 */
[----:B------:R-:W-:Y:S05]  /*e5e0*/  @P1 BRA `(.L_x_1567) ;  /* 0xfffffffc00ec1947 */ /* 0x000fea000383ffff */
.L_x_1566:
[----:B------:R-:W-:Y:S05]  /*e5f0*/  BSYNC B0 ;  /* 0x0000000000007941 */ /* 0x000fea0003800000 */
.L_x_1565:
[----:B------:R-:W-:-:S03]  /*e600*/  UMOV UR4, 0xffffffff ;  /* 0xffffffff00047882 */ /* 0x000fc60000000000 */
[----:B------:R-:W-:Y:S05]  /*e610*/  BRA.DIV UR4, `(.L_x_1568) ;  /* 0x0000003604ac7947 */ /* 0x000fea000b800000 */
[----:B------:R-:W-:Y:S01]  /*e620*/  NOP ;  /* 0x0000000000007918 */ /* 0x000fe20000000000 */
.L_x_1651:
        /* <DEDUP_REMOVED lines=22> */
.L_x_1570:
[----:B------:R-:W-:Y:S05]  /*e790*/  BSYNC B0 ;  /* 0x0000000000007941 */ /* 0x000fea0003800000 */
.L_x_1569:
        /* <DEDUP_REMOVED lines=20> */
.L_x_1572:
[----:B------:R-:W-:Y:S05]  /*e8e0*/  BSYNC B0 ;  /* 0x0000000000007941 */ /* 0x000fea0003800000 */
.L_x_1571:
[----:B------:R-:W-:Y:S06]  /*e8f0*/  BAR.ARV 0xa, 0xa0 ;  /* 0x0282800000007b1d */ /* 0x000fec0000002000 */
[----:B------:R-:W-:Y:S04]  /*e900*/  BSSY B0, `(.L_x_1573) ;  /* 0x0000003000007945 */ /* 0x000fe80003800000 */
[----:B------:R-:W-:Y:S05]  /*e910*/  @!P0 BRA `(.L_x_1574) ;  /* 0x0000000000048947 */ /* 0x000fea0003800000 */
[----:B------:R-:W-:-:S04]  /*e920*/  DEPBAR.LE SB0, 0x0 ;  /* 0x000080000000791a */ /* 0x000fc80000000000 */
.L_x_1574:
[----:B------:R-:W-:Y:S05]  /*e930*/  BSYNC B0 ;  /* 0x0000000000007941 */ /* 0x000fea0003800000 */
.L_x_1573:
        /* <DEDUP_REMOVED lines=19> */
.L_x_1576:
[----:B------:R-:W-:Y:S05]  /*ea70*/  BSYNC B0 ;  /* 0x0000000000007941 */ /* 0x000fea0003800000 */
.L_x_1575:
[----:B------:R-:W-:Y:S01]  /*ea80*/  UIADD3 UR13, UR6, 0x1, URZ ;  /* 0x00000001060d7890 */ /* 0x000fe2000fffe03f */
[----:B------:R-:W-:Y:S11]  /*ea90*/  BRA `(.L_x_1577) ;  /* 0x0000000000047947 */ /* 0x000ff60003800000 */
.L_x_1564:
[----:B------:R-:W-:-:S05]  /*eaa0*/  UMOV UR13, UR6 ;  /* 0x00000006000d7c82 */ /* 0x000fca0008000000 */
.L_x_1577:
        /* <DEDUP_REMOVED lines=11> */
.L_x_1602:
        /* <DEDUP_REMOVED lines=11> */
.L_x_1580:
[----:B------:R-:W2:Y:S04]  /*ec10*/  LDG.E.STRONG.GPU R0, desc[UR38][R2.64] ;  /* 0x0000002602007981 */ /* 0x000ea8000c1ef900 */
[----:B--2---:R-:W-:Y:S01]  /*ec20*/  CCTL.IVALL ;  /* 0x00000000ff00798f */ /* 0x004fe20002000000 */
[----:B------:R-:W-:Y:S05]  /*ec30*/  YIELD ;  /* 0x0000000000007946 */ /* 0x000fea0003800000 */
[----:B------:R-:W-:-:S13]  /*ec40*/  ISETP.NE.AND P1, PT, R0, UR22, PT ;  /* 0x0000001600007c0c */ /* 0x000fda000bf25270 */
[----:B------:R-:W-:Y:S05]  /*ec50*/  @P1 BRA `(.L_x_1580) ;  /* 0xfffffffc00ec1947 */ /* 0x000fea000383ffff */
.L_x_1579:
[----:B------:R-:W-:Y:S05]  /*ec60*/  BSYNC B0 ;  /* 0x0000000000007941 */ /* 0x000fea0003800000 */
.L_x_1578:
[----:B------:R-:W-:-:S03]  /*ec70*/  UMOV UR16, 0xffffffff ;  /* 0xffffffff00107882 */ /* 0x000fc60000000000 */
[----:B------:R-:W-:Y:S05]  /*ec80*/  BRA.DIV UR16, `(.L_x_1581) ;  /* 0x00000032102c7947 */ /* 0x000fea000b800000 */
[----:B------:R-:W-:Y:S01]  /*ec90*/  NOP ;  /* 0x0000000000007918 */ /* 0x000fe20000000000 */
.L_x_1654:
        /* <DEDUP_REMOVED lines=19> */
.L_x_1583:
[----:B------:R-:W-:Y:S05]  /*edd0*/  BSYNC B0 ;  /* 0x0000000000007941 */ /* 0x000fea0003800000 */
.L_x_1582:
        /* <DEDUP_REMOVED lines=15> */
.L_x_1585:
[----:B------:R-:W-:Y:S05]  /*eed0*/  BSYNC B0 ;  /* 0x0000000000007941 */ /* 0x000fea0003800000 */
.L_x_1584:
[----:B------:R-:W-:Y:S06]  /*eee0*/  BAR.ARV 0xa, 0xa0 ;  /* 0x0282800000007b1d */ /* 0x000fec0000002000 */
[----:B------:R-:W-:Y:S04]  /*eef0*/  BSSY B0, `(.L_x_1586) ;  /* 0x0000003000007945 */ /* 0x000fe80003800000 */
[----:B------:R-:W-:Y:S05]  /*ef00*/  @!P0 BRA `(.L_x_1587) ;  /* 0x0000000000048947 */ /* 0x000fea0003800000 */
[----:B------:R-:W-:-:S04]  /*ef10*/  DEPBAR.LE SB0, 0x0 ;  /* 0x000080000000791a */ /* 0x000fc80000000000 */
.L_x_1587:
[----:B------:R-:W-:Y:S05]  /*ef20*/  BSYNC B0 ;  /* 0x0000000000007941 */ /* 0x000fea0003800000 */
.L_x_1586:
        /* <DEDUP_REMOVED lines=19> */
.L_x_1589:
[----:B------:R-:W-:Y:S05]  /*f060*/  BSYNC B0 ;  /* 0x0000000000007941 */ /* 0x000fea0003800000 */
.L_x_1588:
        /* <DEDUP_REMOVED lines=9> */
.L_x_1592:
[----:B------:R-:W2:Y:S04]  /*f100*/  LDG.E.STRONG.GPU R0, desc[UR38][R2.64] ;  /* 0x0000002602007981 */ /* 0x000ea8000c1ef900 */
[----:B--2---:R-:W-:Y:S01]  /*f110*/  CCTL.IVALL ;  /* 0x00000000ff00798f */ /* 0x004fe20002000000 */
[----:B------:R-:W-:Y:S05]  /*f120*/  YIELD ;  /* 0x0000000000007946 */ /* 0x000fea0003800000 */
[----:B------:R-:W-:-:S13]  /*f130*/  ISETP.NE.AND P1, PT, R0, UR22, PT ;  /* 0x0000001600007c0c */ /* 0x000fda000bf25270 */
[----:B------:R-:W-:Y:S05]  /*f140*/  @P1 BRA `(.L_x_1592) ;  /* 0xfffffffc00ec1947 */ /* 0x000fea000383ffff */
.L_x_1591:
[----:B------:R-:W-:Y:S05]  /*f150*/  BSYNC B0 ;  /* 0x0000000000007941 */ /* 0x000fea0003800000 */
.L_x_1590:
[----:B------:R-:W-:-:S03]  /*f160*/  UMOV UR14, 0xffffffff ;  /* 0xffffffff000e7882 */ /* 0x000fc60000000000 */
[----:B------:R-:W-:Y:S05]  /*f170*/  BRA.DIV UR14, `(.L_x_1593) ;  /* 0x0000002e0e0c7947 */ /* 0x000fea000b800000 */
[----:B------:R-:W-:Y:S01]  /*f180*/  NOP ;  /* 0x0000000000007918 */ /* 0x000fe20000000000 */
.L_x_1657:
        /* <DEDUP_REMOVED lines=15> */
.L_x_1595:
[----:B------:R-:W-:Y:S05]  /*f280*/  BSYNC B0 ;  /* 0x0000000000007941 */ /* 0x000fea0003800000 */
.L_x_1594:
        /* <DEDUP_REMOVED lines=15> */
.L_x_1597:
[----:B------:R-:W-:Y:S05]  /*f380*/  BSYNC B0 ;  /* 0x0000000000007941 */ /* 0x000fea0003800000 */
.L_x_1596:
[----:B------:R-:W-:Y:S06]  /*f390*/  BAR.ARV 0xa, 0xa0 ;  /* 0x0282800000007b1d */ /* 0x000fec0000002000 */
[----:B------:R-:W-:Y:S04]  /*f3a0*/  BSSY B0, `(.L_x_1598) ;  /* 0x0000003000007945 */ /* 0x000fe80003800000 */
[----:B------:R-:W-:Y:S05]  /*f3b0*/  @!P0 BRA `(.L_x_1599) ;  /* 0x0000000000048947 */ /* 0x000fea0003800000 */
[----:B------:R-:W-:-:S04]  /*f3c0*/  DEPBAR.LE SB0, 0x0 ;  /* 0x000080000000791a */ /* 0x000fc80000000000 */
.L_x_1599:
[----:B------:R-:W-:Y:S05]  /*f3d0*/  BSYNC B0 ;  /* 0x0000000000007941 */ /* 0x000fea0003800000 */
.L_x_1598:
        /* <DEDUP_REMOVED lines=19> */
.L_x_1601:
[----:B------:R-:W-:Y:S05]  /*f510*/  BSYNC B0 ;  /* 0x0000000000007941 */ /* 0x000fea0003800000 */
.L_x_1600:
[----:B------:R-:W-:Y:S02]  /*f520*/  UIADD3 UR6, UR6, 0x2, URZ ;  /* 0x0000000206067890 */ /* 0x000fe4000fffe03f */
[----:B------:R-:W-:-:S04]  /*f530*/  UIADD3 UR4, UR4, 0x4000, URZ ;  /* 0x0000400004047890 */ /* 0x000fc8000fffe03f */
[----:B------:R-:W-:-:S13]  /*f540*/  ISETP.LE.AND P1, PT, R9, UR6, PT ;  /* 0x0000000609007c0c */ /* 0x000fda000bf23270 */
[----:B------:R-:W-:Y:S05]  /*f550*/  @!P1 BRA `(.L_x_1602) ;  /* 0xfffffff400809947 */ /* 0x000fea000383ffff */
.L_x_1563:
        /* <DEDUP_REMOVED lines=41> */
.L_x_1605:
[----:B------:R-:W-:Y:S05]  /*f7f0*/  BSYNC B0 ;  /* 0x0000000000007941 */ /* 0x000fea0003800000 */
.L_x_1604:
[----:B------:R-:W-:Y:S05]  /*f800*/  BRA `(.L_x_1606) ;  /* 0x0000000000047947 */ /* 0x000fea0003800000 */
.L_x_1603:
[----:B------:R-:W-:-:S05]  /*f810*/  UMOV UR4, UR6 ;  /* 0x0000000600047c82 */ /* 0x000fca0008000000 */
.L_x_1606:
        /* <DEDUP_REMOVED lines=11> */
.L_x_1611:
        /* <DEDUP_REMOVED lines=24> */
.L_x_1608:
[----:B------:R-:W-:Y:S05]  /*fa50*/  BSYNC B0 ;  /* 0x0000000000007941 */ /* 0x000fea0003800000 */
.L_x_1607:
        /* <DEDUP_REMOVED lines=24> */
.L_x_1610:
[----:B------:R-:W-:Y:S05]  /*fbe0*/  BSYNC B0 ;  /* 0x0000000000007941 */ /* 0x000fea0003800000 */
.L_x_1609:
[----:B------:R-:W-:Y:S02]  /*fbf0*/  UIADD3 UR11, UR11, 0x2, URZ ;  /* 0x000000020b0b7890 */ /* 0x000fe4000fffe03f */
[----:B------:R-:W-:Y:S02]  /*fc00*/  ULEA UR8, UR18, UR8, 0x1 ;  /* 0x0000000812087291 */ /* 0x000fe4000f8e083f */
[----:B------:R-:W-:Y:S02]  /*fc10*/  ULEA UR9, UR18, UR9, 0x1 ;  /* 0x0000000912097291 */ /* 0x000fe4000f8e083f */
[----:B------:R-:W-:-:S13]  /*fc20*/  ISETP.NE.AND P0, PT, RZ, UR11, PT ;  /* 0x0000000bff007c0c */ /* 0x000fda000bf05270 */
[----:B------:R-:W-:Y:S05]  /*fc30*/  @!P0 BRA `(.L_x_1498) ;  /* 0x0000001c00388947 */ /* 0x000fea0003800000 */
[----:B------:R-:W-:Y:S05]  /*fc40*/  BRA `(.L_x_1611) ;  /* 0xfffffffc00207947 */ /* 0x000fea000383ffff */
.L_x_1560:
        /* <DEDUP_REMOVED lines=33> */
.L_x_1613:
        /* <DEDUP_REMOVED lines=42> */
.L_x_1658:
        /* <DEDUP_REMOVED lines=15> */
.L_x_1616:
        /* <DEDUP_REMOVED lines=75> */
.L_x_1627:
[----:B--234-:R-:W-:-:S04]  /*106a0*/  SHF.L.U32 R21, R11, 0x1f, RZ ;  /* 0x0000001f0b157819 */ /* 0x01cfc800000006ff */
[----:B------:R-:W1:Y:S02]  /*106b0*/  SYNCS.PHASECHK.TRANS64.TRYWAIT P1, [R16+URZ+0x30c40], R21 ;  /* 0x030c4015100075a7 */ /* 0x000e64000802017f */
[----:B-1----:R-:W-:Y:S05]  /*106c0*/  @!P1 BRA `(.L_x_1619) ;  /* 0x0000001400e89947 */ /* 0x002fea0003800000 */
.L_x_1659:
[----:B------:R-:W-:Y:S05]  /*106d0*/  @P0 BRA `(.L_x_1620) ;  /* 0x0000000000140947 */ /* 0x000fea0003800000 */
[----:B------:R-:W-:Y:S01]  /*106e0*/  ISETP.NE.AND P1, PT, R6, RZ, PT ;  /* 0x000000ff0600720c */ /* 0x000fe20003f25270 */
[----:B------:R-:W-:-:S04]  /*106f0*/  IMAD.MOV.U32 R3, RZ, RZ, 0x4200 ;  /* 0x00004200ff037424 */ /* 0x000fc800078e00ff */
[----:B------:R2:W-:Y:S08]  /*10700*/  SYNCS.ARRIVE.TRANS64 RZ, [R16+URZ+0x30c30], R3 ;  /* 0x030c300310ff79a7 */ /* 0x0005f0000800003f */
[----:B------:R-:W-:Y:S05]  /*10710*/  @!P1 BRA `(.L_x_1620) ;  /* 0x0000000000049947 */ /* 0x000fea0003800000 */
[----:B------:R-:W-:Y:S01]  /*10720*/  BPT.TRAP 0x1 ;  /* 0x000000040000795c */ /* 0x000fe20000300000 */
.L_x_1620:
        /* <DEDUP_REMOVED lines=29> */
.L_x_1660:
[----:B------:R-:W-:Y:S05]  /*10900*/  @P0 BRA `(.L_x_1622) ;  /* 0x0000000000140947 */ /* 0x000fea0003800000 */
[----:B------:R-:W-:Y:S01]  /*10910*/  ISETP.NE.AND P1, PT, R6, RZ, PT ;  /* 0x000000ff0600720c */ /* 0x000fe20003f25270 */
[----:B------:R-:W-:-:S04]  /*10920*/  IMAD.MOV.U32 R2, RZ, RZ, 0x4200 ;  /* 0x00004200ff027424 */ /* 0x000fc800078e00ff */
[----:B------:R3:W-:Y:S08]  /*10930*/  SYNCS.ARRIVE.TRANS64 RZ, [R16+URZ+0x30c18], R2 ;  /* 0x030c180210ff79a7 */ /* 0x0007f0000800003f */
[----:B------:R-:W-:Y:S05]  /*10940*/  @!P1 BRA `(.L_x_1622) ;  /* 0x0000000000049947 */ /* 0x000fea0003800000 */
[----:B------:R-:W-:Y:S01]  /*10950*/  BPT.TRAP 0x1 ;  /* 0x000000040000795c */ /* 0x000fe20000300000 */
.L_x_1622:
        /* <DEDUP_REMOVED lines=29> */
.L_x_1661:
[----:B------:R-:W-:Y:S05]  /*10b30*/  @P0 BRA `(.L_x_1624) ;  /* 0x0000000000140947 */ /* 0x000fea0003800000 */
[----:B------:R-:W-:Y:S01]  /*10b40*/  ISETP.NE.AND P1, PT, R6, RZ, PT ;  /* 0x000000ff0600720c */ /* 0x000fe20003f25270 */
[----:B-123--:R-:W-:-:S04]  /*10b50*/  IMAD.MOV.U32 R21, RZ, RZ, 0x4200 ;  /* 0x00004200ff157424 */ /* 0x00efc800078e00ff */
[----:B------:R4:W-:Y:S08]  /*10b60*/  SYNCS.ARRIVE.TRANS64 RZ, [R16+URZ+0x30c38], R21 ;  /* 0x030c381510ff79a7 */ /* 0x0009f0000800003f */
[----:B------:R-:W-:Y:S05]  /*10b70*/  @!P1 BRA `(.L_x_1624) ;  /* 0x0000000000049947 */ /* 0x000fea0003800000 */
[----:B------:R-:W-:Y:S01]  /*10b80*/  BPT.TRAP 0x1 ;  /* 0x000000040000795c */ /* 0x000fe20000300000 */
.L_x_1624:
        /* <DEDUP_REMOVED lines=24> */
.L_x_1663:
[----:B------:R-:W-:Y:S05]  /*10d10*/  @P0 BRA `(.L_x_1626) ;  /* 0x0000000000140947 */ /* 0x000fea0003800000 */
[----:B------:R-:W-:Y:S01]  /*10d20*/  ISETP.NE.AND P1, PT, R6, RZ, PT ;  /* 0x000000ff0600720c */ /* 0x000fe20003f25270 */
[----:B------:R-:W-:-:S04]  /*10d30*/  IMAD.MOV.U32 R5, RZ, RZ, 0x4200 ;  /* 0x00004200ff057424 */ /* 0x000fc800078e00ff */
[----:B------:R1:W-:Y:S08]  /*10d40*/  SYNCS.ARRIVE.TRANS64 RZ, [R16+URZ+0x30c10], R5 ;  /* 0x030c100510ff79a7 */ /* 0x0003f0000800003f */
[----:B------:R-:W-:Y:S05]  /*10d50*/  @!P1 BRA `(.L_x_1626) ;  /* 0x0000000000049947 */ /* 0x000fea0003800000 */
[----:B------:R-:W-:Y:S01]  /*10d60*/  BPT.TRAP 0x1 ;  /* 0x000000040000795c */ /* 0x000fe20000300000 */
.L_x_1626:
        /* <DEDUP_REMOVED lines=30> */
.L_x_1618:
[----:B------:R-:W2:Y:S02]  /*10f50*/  LDL.LU R4, [R1+0x4] ;  /* 0x0000040001047983 */ /* 0x000ea40000300800 */
[----:B--2---:R-:W-:Y:S02]  /*10f60*/  ISETP.NE.AND P1, PT, R4, RZ, PT ;  /* 0x000000ff0400720c */ /* 0x004fe40003f25270 */
[----:B------:R2:W5:Y:S11]  /*10f70*/  LDL R4, [R1] ;  /* 0x0000000001047983 */ /* 0x0005760000100800 */
[----:B--2---:R-:W-:Y:S05]  /*10f80*/  @!P1 BRA `(.L_x_1617) ;  /* 0x0000000400109947 */ /* 0x004fea0003800000 */
[----:B------:R-:W-:-:S04]  /*10f90*/  SHF.L.U32 R13, R11, 0x1f, RZ ;  /* 0x0000001f0b0d7819 */ /* 0x000fc800000006ff */
[----:B------:R-:W1:Y:S02]  /*10fa0*/  SYNCS.PHASECHK.TRANS64.TRYWAIT P1, [R16+URZ+0x30c40], R13 ;  /* 0x030c400d100075a7 */ /* 0x000e64000802017f */
[----:B-1----:R-:W-:Y:S05]  /*10fb0*/  @!P1 BRA `(.L_x_1628) ;  /* 0x0000001000009947 */ /* 0x002fea0003800000 */
.L_x_1664:
[----:B------:R-:W-:Y:S05]  /*10fc0*/  @P0 BRA `(.L_x_1629) ;  /* 0x0000000000140947 */ /* 0x000fea0003800000 */
[----:B------:R-:W-:Y:S01]  /*10fd0*/  ISETP.NE.AND P1, PT, R6, RZ, PT ;  /* 0x000000ff0600720c */ /* 0x000fe20003f25270 */
[----:B------:R-:W-:-:S04]  /*10fe0*/  IMAD.MOV.U32 R5, RZ, RZ, 0x4200 ;  /* 0x00004200ff057424 */ /* 0x000fc800078e00ff */
[----:B------:R2:W-:Y:S08]  /*10ff0*/  SYNCS.ARRIVE.TRANS64 RZ, [R16+URZ+0x30c30], R5 ;  /* 0x030c300510ff79a7 */ /* 0x0005f0000800003f */
[----:B------:R-:W-:Y:S05]  /*11000*/  @!P1 BRA `(.L_x_1629) ;  /* 0x0000000000049947 */ /* 0x000fea0003800000 */
[----:B------:R-:W-:Y:S01]  /*11010*/  BPT.TRAP 0x1 ;  /* 0x000000040000795c */ /* 0x000fe20000300000 */
.L_x_1629:
        /* <DEDUP_REMOVED lines=26> */
.L_x_1665:
[----:B------:R-:W-:Y:S05]  /*111c0*/  @P0 BRA `(.L_x_1631) ;  /* 0x0000000000140947 */ /* 0x000fea0003800000 */
[----:B------:R-:W-:Y:S01]  /*111d0*/  ISETP.NE.AND P0, PT, R6, RZ, PT ;  /* 0x000000ff0600720c */ /* 0x000fe20003f05270 */
[----:B------:R-:W-:-:S04]  /*111e0*/  IMAD.MOV.U32 R5, RZ, RZ, 0x4200 ;  /* 0x00004200ff057424 */ /* 0x000fc800078e00ff */
[----:B------:R2:W-:Y:S08]  /*111f0*/  SYNCS.ARRIVE.TRANS64 RZ, [R16+URZ+0x30c18], R5 ;  /* 0x030c180510ff79a7 */ /* 0x0005f0000800003f */
[----:B------:R-:W-:Y:S05]  /*11200*/  @!P0 BRA `(.L_x_1631) ;  /* 0x0000000000048947 */ /* 0x000fea0003800000 */
[----:B------:R-:W-:Y:S01]  /*11210*/  BPT.TRAP 0x1 ;  /* 0x000000040000795c */ /* 0x000fe20000300000 */
.L_x_1631:
        /* <DEDUP_REMOVED lines=27> */
.L_x_1617:
[----:B------:R-:W2:Y:S01]  /*113d0*/  S2R R0, SR_TID.X ;  /* 0x0000000000007919 */ /* 0x000ea20000002100 */
[----:B------:R-:W-:Y:S01]  /*113e0*/  IMAD R3, R19, 0x8, R16 ;  /* 0x0000000813037824 */ /* 0x000fe200078e0210 */
[----:B--2---:R-:W-:Y:S02]  /*113f0*/  LOP3.LUT R2, R0, 0x7f, RZ, 0xc0, !PT ;  /* 0x0000007f00027812 */ /* 0x004fe400078ec0ff */
[----:B------:R-:W-:Y:S02]  /*11400*/  SHF.L.U32 R0, R11, 0x1f, RZ ;  /* 0x0000001f0b007819 */ /* 0x000fe400000006ff */
[----:B------:R-:W-:Y:S02]  /*11410*/  ISETP.NE.AND P1, PT, R2, RZ, PT ;  /* 0x000000ff0200720c */ /* 0x000fe40003f25270 */
[----:B------:R-:W2:Y:S02]  /*11420*/  SYNCS.PHASECHK.TRANS64.TRYWAIT P0, [R3+URZ+0x30c40], R0 ;  /* 0x030c4000030075a7 */ /* 0x000ea4000800017f */
[----:B--2---:R-:W-:Y:S09]  /*11430*/  @!P0 BRA `(.L_x_1632) ;  /* 0x0000000c00088947 */ /* 0x004ff20003800000 */
.L_x_1666:
[----:B------:R-:W-:Y:S05]  /*11440*/  @P1 BRA `(.L_x_1633) ;  /* 0x0000000000181947 */ /* 0x000fea0003800000 */
[----:B------:R-:W1:Y:S01]  /*11450*/  S2R R2, SR_TID.X ;  /* 0x0000000000027919 */ /* 0x000e620000002100 */
[----:B--2---:R-:W-:-:S04]  /*11460*/  IMAD.MOV.U32 R0, RZ, RZ, 0x4200 ;  /* 0x00004200ff007424 */ /* 0x004fc800078e00ff */
[----:B------:R2:W-:Y:S01]  /*11470*/  SYNCS.ARRIVE.TRANS64 RZ, [R3+URZ+0x30c30], R0 ;  /* 0x030c300003ff79a7 */ /* 0x0005e2000800003f */
[----:B-1----:R-:W-:-:S13]  /*11480*/  LOP3.LUT P0, RZ, R2, 0x1f, RZ, 0xc0, !PT ;  /* 0x0000001f02ff7812 */ /* 0x002fda000780c0ff */
[----:B--2---:R-:W-:Y:S05]  /*11490*/  @!P0 BRA `(.L_x_1633) ;  /* 0x0000000000048947 */ /* 0x004fea0003800000 */
[----:B------:R-:W-:Y:S01]  /*114a0*/  BPT.TRAP 0x1 ;  /* 0x000000040000795c */ /* 0x000fe20000300000 */
.L_x_1633:
        /* <DEDUP_REMOVED lines=33> */
.L_x_1614:
[----:B------:R-:W-:Y:S05]  /*116c0*/  BSYNC B0 ;  /* 0x0000000000007941 */ /* 0x000fea0003800000 */
.L_x_1612:
[----:B------:R-:W-:-:S03]  /*116d0*/  UMOV UR8, 0xffffffff ;  /* 0xffffffff00087882 */ /* 0x000fc60000000000 */
[----:B------:R-:W-:Y:S05]  /*116e0*/  BRA.DIV UR8, `(.L_x_1634) ;  /* 0x0000000a08707947 */ /* 0x000fea000b800000 */
[----:B------:R-:W-:-:S13]  /*116f0*/  ELECT P6, URZ, PT ;  /* 0x00000000003f782f */ /* 0x000fda00038c0000 */
.L_x_1669:
[----:B------:R-:W-:Y:S05]  /*11700*/  @!P6 BRA `(.L_x_1498) ;  /* 0x000000000084e947 */ /* 0x000fea0003800000 */
[----:B------:R-:W-:-:S06]  /*11710*/  ULOP3.LUT UR8, UR36, 0x2, URZ, 0xfc, !UPT ;  /* 0x0000000224087892 */ /* 0x000fcc000f8efc3f */
[----:B------:R-:W-:-:S05]  /*11720*/  IMAD.U32 R0, RZ, RZ, UR8 ;  /* 0x00000008ff007e24 */ /* 0x000fca000f8e00ff */
[----:B------:R-:W-:-:S13]  /*11730*/  ISETP.NE.AND P2, PT, R0, 0x3, PT ;  /* 0x000000030000780c */ /* 0x000fda0003f45270 */
[----:B------:R-:W-:Y:S05]  /*11740*/  @!P2 BRA `(.L_x_1635) ;  /* 0x000000000004a947 */ /* 0x000fea0003800000 */
[----:B------:R-:W-:Y:S01]  /*11750*/  BPT.TRAP 0x1 ;  /* 0x000000040000795c */ /* 0x000fe20000300000 */
.L_x_1635:
        /* <DEDUP_REMOVED lines=15> */
.L_x_1670:
[----:B------:R-:W2:Y:S02]  /*11850*/  SYNCS.PHASECHK.TRANS64.TRYWAIT P0, [R3+URZ], R0 ;  /* 0x00000000030075a7 */ /* 0x000ea4000800017f */
[----:B--2---:R-:W-:Y:S05]  /*11860*/  @!P0 BRA `(.L_x_1637) ;  /* 0x0000000800448947 */ /* 0x004fea0003800000 */
.L_x_1671:
[----:B------:R-:W-:Y:S05]  /*11870*/  @!P2 BRA `(.L_x_1638) ;  /* 0x000000000004a947 */ /* 0x000fea0003800000 */
[----:B------:R-:W-:Y:S01]  /*11880*/  BPT.TRAP 0x1 ;  /* 0x000000040000795c */ /* 0x000fe20000300000 */
.L_x_1638:
[----:B--2---:R-:W-:-:S04]  /*11890*/  VIADD R3, R7, 0x30c40 ;  /* 0x00030c4007037836 */ /* 0x004fc80000000000 */
[----:B------:R-:W-:-:S04]  /*118a0*/  IMAD R2, R2, 0x8, R3 ;  /* 0x0000000802027824 */ /* 0x000fc800078e0203 */
[----:B------:R-:W2:Y:S02]  /*118b0*/  SYNCS.PHASECHK.TRANS64.TRYWAIT P0, [R2+URZ], R5 ;  /* 0x00000005020075a7 */ /* 0x000ea4000800017f */
[----:B--2---:R-:W-:Y:S05]  /*118c0*/  @!P0 BRA `(.L_x_1639) ;  /* 0x0000000800408947 */ /* 0x004fea0003800000 */
.L_x_1672:
[----:B------:R-:W-:-:S07]  /*118d0*/  IMAD R3, R4, 0x8, R3 ;  /* 0x0000000804037824 */ /* 0x000fce00078e0203 */
.L_x_1640:
[----:B---3--:R3:W4:Y:S02]  /*118e0*/  SYNCS.PHASECHK.TRANS64.TRYWAIT P0, [R3+URZ], R0 ;  /* 0x00000000030075a7 */ /* 0x008724000800017f */
[----:B----4-:R-:W-:Y:S05]  /*118f0*/  @!P0 NANOSLEEP.SYNCS 0x989680 ;  /* 0x009896800000895d */ /* 0x010fea0003900000 */
[----:B------:R-:W4:Y:S02]  /*11900*/  @!P0 SYNCS.PHASECHK.TRANS64 P0, [R3+URZ], R0 ;  /* 0x00000000030085a7 */ /* 0x000f24000800007f */
[----:B----4-:R-:W-:Y:S05]  /*11910*/  @!P0 BRA `(.L_x_1640) ;  /* 0xfffffffc00f08947 */ /* 0x010fea000383ffff */
.L_x_1498:
[----:B------:R-:W-:Y:S05]  /*11920*/  BSYNC B6 ;  /* 0x0000000000067941 */ /* 0x000fea0003800000 */
.L_x_1495:
[----:B------:R-:W-:Y:S05]  /*11930*/  EXIT ;  /* 0x000000000000794d */ /* 0x000fea0003800000 */
.L_x_1505:
[----:B------:R-:W-:Y:S02]  /*11940*/  IMAD.MOV.U32 R13, RZ, RZ, R10 ;  /* 0x000000ffff0d7224 */ /* 0x000fe400078e000a */
[----:B------:R-:W-:Y:S02]  /*11950*/  IMAD.MOV.U32 R12, RZ, RZ, RZ ;  /* 0x000000ffff0c7224 */ /* 0x000fe400078e00ff */
[----:B------:R-:W-:Y:S02]  /*11960*/  IMAD.MOV.U32 R11, RZ, RZ, 0x1f ;  /* 0x0000001fff0b7424 */ /* 0x000fe400078e00ff */
[----:B------:R-:W-:-:S07]  /*11970*/  IMAD.MOV.U32 R15, RZ, RZ, -0x1 ;  /* 0xffffffffff0f7424 */ /* 0x000fce00078e00ff */
[----:B------:R-:W-:Y:S05]  /*11980*/  WARPSYNC.COLLECTIVE R15, `(.L_x_1641) ;  /* 0x000000000f087348 */ /* 0x000fea0003c00000 */
[----:B------:R1:W2:Y:S02]  /*11990*/  SHFL.IDX P6, R14, R13, R12, R11 ;  /* 0x0000000c0d0e7389 */ /* 0x0002a400000c000b */
[----:B-12---:R-:W-:Y:S01]  /*119a0*/  ENDCOLLECTIVE ;  /* 0x000000000000791b */ /* 0x006fe20003800000 */
.L_x_1641:
[----:B------:R-:W-:Y:S05]  /*119b0*/  BRA `(.L_x_1642) ;  /* 0xfffffef4006c7947 */ /* 0x000fea000383ffff */
.L_x_1507:
[----:B--2---:R2:W3:Y:S02]  /*119c0*/  SYNCS.PHASECHK.TRANS64.TRYWAIT P0, [R222+URZ+0x30c00], R11 ;  /* 0x030c000bde0075a7 */ /* 0x0044e4000800017f */
[----:B---3--:R-:W-:Y:S05]  /*119d0*/  @!P0 NANOSLEEP.SYNCS 0x989680 ;  /* 0x009896800000895d */ /* 0x008fea0003900000 */
[----:B------:R-:W3:Y:S02]  /*119e0*/  @!P0 SYNCS.PHASECHK.TRANS64 P0, [R222+URZ+0x30c00], R11 ;  /* 0x030c000bde0085a7 */ /* 0x000ee4000800007f */
[----:B---3--:R-:W-:Y:S05]  /*119f0*/  @!P0 BRA `(.L_x_1507) ;  /* 0xfffffffc00f08947 */ /* 0x008fea000383ffff */
[----:B------:R-:W-:Y:S05]  /*11a00*/  BRA `(.L_x_1506) ;  /* 0xfffffef400b47947 */ /* 0x000fea000383ffff */
.L_x_1512:
[----:B--2---:R2:W3:Y:S02]  /*11a10*/  SYNCS.PHASECHK.TRANS64.TRYWAIT P0, [R8+URZ+0x30c10], R21 ;  /* 0x030c1015080075a7 */ /* 0x0044e4000800017f */
[----:B---3--:R-:W-:Y:S05]  /*11a20*/  @!P0 NANOSLEEP.SYNCS 0x989680 ;  /* 0x009896800000895d */ /* 0x008fea0003900000 */
[----:B------:R-:W3:Y:S02]  /*11a30*/  @!P0 SYNCS.PHASECHK.TRANS64 P0, [R8+URZ+0x30c10], R21 ;  /* 0x030c1015080085a7 */ /* 0x000ee4000800007f */
[----:B---3--:R-:W-:Y:S05]  /*11a40*/  @!P0 BRA `(.L_x_1512) ;  /* 0xfffffffc00f08947 */ /* 0x008fea000383ffff */
[----:B------:R-:W-:Y:S05]  /*11a50*/  BRA `(.L_x_1511) ;  /* 0xffffff0000607947 */ /* 0x000fea000383ffff */
.L_x_1516:
[----:B------:R1:W1:Y:S02]  /*11a60*/  SYNCS.PHASECHK.TRANS64.TRYWAIT P0, [R8+URZ+0x30c30], R21 ;  /* 0x030c3015080075a7 */ /* 0x000264000800017f */
[----:B-1----:R-:W-:Y:S05]  /*11a70*/  @!P0 NANOSLEEP.SYNCS 0x989680 ;  /* 0x009896800000895d */ /* 0x002fea0003900000 */
[----:B------:R-:W1:Y:S02]  /*11a80*/  @!P0 SYNCS.PHASECHK.TRANS64 P0, [R8+URZ+0x30c30], R21 ;  /* 0x030c3015080085a7 */ /* 0x000e64000800007f */
[----:B-1----:R-:W-:Y:S05]  /*11a90*/  @!P0 BRA `(.L_x_1516) ;  /* 0xfffffffc00f08947 */ /* 0x002fea000383ffff */
[----:B------:R-:W-:Y:S05]  /*11aa0*/  BRA `(.L_x_1515) ;  /* 0xffffff0400647947 */ /* 0x000fea000383ffff */
.L_x_1524:
[----:B--2---:R2:W3:Y:S02]  /*11ab0*/  SYNCS.PHASECHK.TRANS64.TRYWAIT P1, [R6+URZ+0x30c10], R11 ;  /* 0x030c100b060075a7 */ /* 0x0044e4000802017f */
[----:B---3--:R-:W-:Y:S05]  /*11ac0*/  @!P1 NANOSLEEP.SYNCS 0x989680 ;  /* 0x009896800000995d */ /* 0x008fea0003900000 */
[----:B------:R-:W3:Y:S02]  /*11ad0*/  @!P1 SYNCS.PHASECHK.TRANS64 P1, [R6+URZ+0x30c10], R11 ;  /* 0x030c100b060095a7 */ /* 0x000ee4000802007f */
[----:B---3--:R-:W-:Y:S05]  /*11ae0*/  @!P1 BRA `(.L_x_1524) ;  /* 0xfffffffc00f09947 */ /* 0x008fea000383ffff */
[----:B------:R-:W-:Y:S05]  /*11af0*/  BRA `(.L_x_1523) ;  /* 0xffffff4000cc7947 */ /* 0x000fea000383ffff */
.L_x_1528:
[----:B------:R1:W1:Y:S02]  /*11b00*/  SYNCS.PHASECHK.TRANS64.TRYWAIT P1, [R6+URZ+0x30c30], R11 ;  /* 0x030c300b060075a7 */ /* 0x000264000802017f */
[----:B-1----:R-:W-:Y:S05]  /*11b10*/  @!P1 NANOSLEEP.SYNCS 0x989680 ;  /* 0x009896800000995d */ /* 0x002fea0003900000 */
[----:B------:R-:W1:Y:S02]  /*11b20*/  @!P1 SYNCS.PHASECHK.TRANS64 P1, [R6+URZ+0x30c30], R11 ;  /* 0x030c300b060095a7 */ /* 0x000e64000802007f */
[----:B-1----:R-:W-:Y:S05]  /*11b30*/  @!P1 BRA `(.L_x_1528) ;  /* 0xfffffffc00f09947 */ /* 0x002fea000383ffff */
[----:B------:R-:W-:Y:S05]  /*11b40*/  BRA `(.L_x_1527) ;  /* 0xffffff4400dc7947 */ /* 0x000fea000383ffff */
.L_x_1536:
[----:B--2---:R2:W3:Y:S02]  /*11b50*/  SYNCS.PHASECHK.TRANS64.TRYWAIT P0, [R7+URZ+0x30c10], R18 ;  /* 0x030c1012070075a7 */ /* 0x0044e4000800017f */
[----:B---3--:R-:W-:Y:S05]  /*11b60*/  @!P0 NANOSLEEP.SYNCS 0x989680 ;  /* 0x009896800000895d */ /* 0x008fea0003900000 */
[----:B------:R-:W3:Y:S02]  /*11b70*/  @!P0 SYNCS.PHASECHK.TRANS64 P0, [R7+URZ+0x30c10], R18 ;  /* 0x030c1012070085a7 */ /* 0x000ee4000800007f */
[----:B---3--:R-:W-:Y:S05]  /*11b80*/  @!P0 BRA `(.L_x_1536) ;  /* 0xfffffffc00f08947 */ /* 0x008fea000383ffff */
[----:B------:R-:W-:Y:S05]  /*11b90*/  BRA `(.L_x_1535) ;  /* 0xffffff7c000c7947 */ /* 0x000fea000383ffff */
.L_x_1540:
[----:B------:R1:W1:Y:S02]  /*11ba0*/  SYNCS.PHASECHK.TRANS64.TRYWAIT P0, [R7+URZ+0x30c30], R18 ;  /* 0x030c3012070075a7 */ /* 0x000264000800017f */
[----:B-1----:R-:W-:Y:S05]  /*11bb0*/  @!P0 NANOSLEEP.SYNCS 0x989680 ;  /* 0x009896800000895d */ /* 0x002fea0003900000 */
[----:B------:R-:W1:Y:S02]  /*11bc0*/  @!P0 SYNCS.PHASECHK.TRANS64 P0, [R7+URZ+0x30c30], R18 ;  /* 0x030c3012070085a7 */ /* 0x000e64000800007f */
[----:B-1----:R-:W-:Y:S05]  /*11bd0*/  @!P0 BRA `(.L_x_1540) ;  /* 0xfffffffc00f08947 */ /* 0x002fea000383ffff */
[----:B------:R-:W-:Y:S05]  /*11be0*/  BRA `(.L_x_1539) ;  /* 0xffffff8000207947 */ /* 0x000fea000383ffff */
.L_x_1547:
[----:B------:R-:W-:Y:S01]  /*11bf0*/  BSSY B0, `(.L_x_1643) ;  /* 0x0000005000007945 */ /* 0x000fe20003800000 */
[----:B------:R-:W-:-:S07]  /*11c00*/  IMAD.MOV.U32 R15, RZ, RZ, -0x1 ;  /* 0xffffffffff0f7424 */ /* 0x000fce00078e00ff */
[----:B---3--:R-:W-:Y:S05]  /*11c10*/  WARPSYNC.COLLECTIVE R15, `(.L_x_1644) ;  /* 0x000000000f087348 */ /* 0x008fea0003c00000 */
[----:B------:R-:W-:Y:S01]  /*11c20*/  NOP ;  /* 0x0000000000007918 */ /* 0x000fe20000000000 */
[----:B---3--:R-:W-:Y:S01]  /*11c30*/  ENDCOLLECTIVE ;  /* 0x000000000000791b */ /* 0x008fe20003800000 */
.L_x_1644:
[----:B------:R-:W-:Y:S05]  /*11c40*/  BSYNC B0 ;  /* 0x0000000000007941 */ /* 0x000fea0003800000 */
.L_x_1643:
[----:B------:R-:W-:Y:S05]  /*11c50*/  BRA `(.L_x_1645) ;  /* 0xffffffbc00747947 */ /* 0x000fea000383ffff */
.L_x_1556:
[----:B------:R-:W-:Y:S01]  /*11c60*/  BSSY B0, `(.L_x_1646) ;  /* 0x0000005000007945 */ /* 0x000fe20003800000 */
[----:B------:R-:W-:-:S07]  /*11c70*/  IMAD.MOV.U32 R15, RZ, RZ, -0x1 ;  /* 0xffffffffff0f7424 */ /* 0x000fce00078e00ff */
[----:B-1-3--:R-:W-:Y:S05]  /*11c80*/  WARPSYNC.COLLECTIVE R15, `(.L_x_1647) ;  /* 0x000000000f087348 */ /* 0x00afea0003c00000 */
[----:B------:R-:W-:Y:S01]  /*11c90*/  NOP ;  /* 0x0000000000007918 */ /* 0x000fe20000000000 */
[----:B-1-3--:R-:W-:Y:S01]  /*11ca0*/  ENDCOLLECTIVE ;  /* 0x000000000000791b */ /* 0x00afe20003800000 */
.L_x_1647:
[----:B------:R-:W-:Y:S05]  /*11cb0*/  BSYNC B0 ;  /* 0x0000000000007941 */ /* 0x000fea0003800000 */
.L_x_1646:
[----:B------:R-:W-:Y:S05]  /*11cc0*/  BRA `(.L_x_1648) ;  /* 0xffffffc000547947 */ /* 0x000fea000383ffff */
.L_x_1568:
[----:B------:R-:W-:Y:S01]  /*11cd0*/  BSSY B0, `(.L_x_1649) ;  /* 0x0000005000007945 */ /* 0x000fe20003800000 */
[----:B------:R-:W-:-:S07]  /*11ce0*/  IMAD.MOV.U32 R15, RZ, RZ, -0x1 ;  /* 0xffffffffff0f7424 */ /* 0x000fce00078e00ff */
[----:B------:R-:W-:Y:S05]  /*11cf0*/  WARPSYNC.COLLECTIVE R15, `(.L_x_1650) ;  /* 0x000000000f087348 */ /* 0x000fea0003c00000 */
[----:B------:R-:W-:Y:S01]  /*11d00*/  NOP ;  /* 0x0000000000007918 */ /* 0x000fe20000000000 */
[----:B------:R-:W-:Y:S01]  /*11d10*/  ENDCOLLECTIVE ;  /* 0x000000000000791b */ /* 0x000fe20003800000 */
.L_x_1650:
[----:B------:R-:W-:Y:S05]  /*11d20*/  BSYNC B0 ;  /* 0x0000000000007941 */ /* 0x000fea0003800000 */
.L_x_1649:
[----:B------:R-:W-:Y:S05]  /*11d30*/  BRA `(.L_x_1651) ;  /* 0xffffffc8003c7947 */ /* 0x000fea000383ffff */
.L_x_1581:
[----:B------:R-:W-:Y:S01]  /*11d40*/  BSSY B0, `(.L_x_1652) ;  /* 0x0000005000007945 */ /* 0x000fe20003800000 */
[----:B------:R-:W-:-:S07]  /*11d50*/  IMAD.MOV.U32 R15, RZ, RZ, -0x1 ;  /* 0xffffffffff0f7424 */ /* 0x000fce00078e00ff */
[----:B------:R-:W-:Y:S05]  /*11d60*/  WARPSYNC.COLLECTIVE R15, `(.L_x_1653) ;  /* 0x000000000f087348 */ /* 0x000fea0003c00000 */
[----:B------:R-:W-:Y:S01]  /*11d70*/  NOP ;  /* 0x0000000000007918 */ /* 0x000fe20000000000 */
[----:B------:R-:W-:Y:S01]  /*11d80*/  ENDCOLLECTIVE ;  /* 0x000000000000791b */ /* 0x000fe20003800000 */
.L_x_1653:
[----:B------:R-:W-:Y:S05]  /*11d90*/  BSYNC B0 ;  /* 0x0000000000007941 */ /* 0x000fea0003800000 */
.L_x_1652:
[----:B------:R-:W-:Y:S05]  /*11da0*/  BRA `(.L_x_1654) ;  /* 0xffffffcc00bc7947 */ /* 0x000fea000383ffff */
.L_x_1593:
[----:B------:R-:W-:Y:S01]  /*11db0*/  BSSY B0, `(.L_x_1655) ;  /* 0x0000005000007945 */ /* 0x000fe20003800000 */
[----:B------:R-:W-:-:S07]  /*11dc0*/  IMAD.MOV.U32 R15, RZ, RZ, -0x1 ;  /* 0xffffffffff0f7424 */ /* 0x000fce00078e00ff */
[----:B------:R-:W-:Y:S05]  /*11dd0*/  WARPSYNC.COLLECTIVE R15, `(.L_x_1656) ;  /* 0x000000000f087348 */ /* 0x000fea0003c00000 */
[----:B------:R-:W-:Y:S01]  /*11de0*/  NOP ;  /* 0x0000000000007918 */ /* 0x000fe20000000000 */
[----:B------:R-:W-:Y:S01]  /*11df0*/  ENDCOLLECTIVE ;  /* 0x000000000000791b */ /* 0x000fe20003800000 */
.L_x_1656:
[----:B------:R-:W-:Y:S05]  /*11e00*/  BSYNC B0 ;  /* 0x0000000000007941 */ /* 0x000fea0003800000 */
.L_x_1655:
[----:B------:R-:W-:Y:S05]  /*11e10*/  BRA `(.L_x_1657) ;  /* 0xffffffd000dc7947 */ /* 0x000fea000383ffff */
.L_x_1615:
[----:B-1----:R1:W2:Y:S02]  /*11e20*/  SYNCS.PHASECHK.TRANS64.TRYWAIT P0, [R16+URZ+0x30c20], R3 ;  /* 0x030c2003100075a7 */ /* 0x0022a4000800017f */
[----:B--2---:R-:W-:Y:S05]  /*11e30*/  @!P0 NANOSLEEP.SYNCS 0x989680 ;  /* 0x009896800000895d */ /* 0x004fea0003900000 */
[----:B------:R-:W2:Y:S02]  /*11e40*/  @!P0 SYNCS.PHASECHK.TRANS64 P0, [R16+URZ+0x30c20], R3 ;  /* 0x030c2003100085a7 */ /* 0x000ea4000800007f */
[----:B--2---:R-:W-:Y:S05]  /*11e50*/  @!P0 BRA `(.L_x_1615) ;  /* 0xfffffffc00f08947 */ /* 0x004fea000383ffff */
[----:B------:R-:W-:Y:S05]  /*11e60*/  BRA `(.L_x_1658) ;  /* 0xffffffe000a47947 */ /* 0x000fea000383ffff */
.L_x_1619:
[----:B-1----:R1:W2:Y:S02]  /*11e70*/  SYNCS.PHASECHK.TRANS64.TRYWAIT P1, [R16+URZ+0x30c40], R21 ;  /* 0x030c4015100075a7 */ /* 0x0022a4000802017f */
[----:B--2---:R-:W-:Y:S05]  /*11e80*/  @!P1 NANOSLEEP.SYNCS 0x989680 ;  /* 0x009896800000995d */ /* 0x004fea0003900000 */
[----:B------:R-:W2:Y:S02]  /*11e90*/  @!P1 SYNCS.PHASECHK.TRANS64 P1, [R16+URZ+0x30c40], R21 ;  /* 0x030c4015100095a7 */ /* 0x000ea4000802007f */
[----:B--2---:R-:W-:Y:S05]  /*11ea0*/  @!P1 BRA `(.L_x_1619) ;  /* 0xfffffffc00f09947 */ /* 0x004fea000383ffff */
[----:B------:R-:W-:Y:S05]  /*11eb0*/  BRA `(.L_x_1659) ;  /* 0xffffffe800047947 */ /* 0x000fea000383ffff */
.L_x_1621:
[----:B--2---:R2:W3:Y:S02]  /*11ec0*/  SYNCS.PHASECHK.TRANS64.TRYWAIT P1, [R16+URZ+0x30c28], R21 ;  /* 0x030c2815100075a7 */ /* 0x0044e4000802017f */
[----:B---3--:R-:W-:Y:S05]  /*11ed0*/  @!P1 NANOSLEEP.SYNCS 0x989680 ;  /* 0x009896800000995d */ /* 0x008fea0003900000 */
[----:B------:R-:W3:Y:S02]  /*11ee0*/  @!P1 SYNCS.PHASECHK.TRANS64 P1, [R16+URZ+0x30c28], R21 ;  /* 0x030c2815100095a7 */ /* 0x000ee4000802007f */
[----:B---3--:R-:W-:Y:S05]  /*11ef0*/  @!P1 BRA `(.L_x_1621) ;  /* 0xfffffffc00f09947 */ /* 0x008fea000383ffff */
[----:B------:R-:W-:Y:S05]  /*11f00*/  BRA `(.L_x_1660) ;  /* 0xffffffe8007c7947 */ /* 0x000fea000383ffff */
.L_x_1623:
[----:B---3--:R3:W4:Y:S02]  /*11f10*/  SYNCS.PHASECHK.TRANS64.TRYWAIT P1, [R16+URZ+0x30c48], R21 ;  /* 0x030c4815100075a7 */ /* 0x008724000802017f */
[----:B----4-:R-:W-:Y:S05]  /*11f20*/  @!P1 NANOSLEEP.SYNCS 0x989680 ;  /* 0x009896800000995d */ /* 0x010fea0003900000 */
[----:B------:R-:W4:Y:S02]  /*11f30*/  @!P1 SYNCS.PHASECHK.TRANS64 P1, [R16+URZ+0x30c48], R21 ;  /* 0x030c4815100095a7 */ /* 0x000f24000802007f */
[----:B----4-:R-:W-:Y:S05]  /*11f40*/  @!P1 BRA `(.L_x_1623) ;  /* 0xfffffffc00f09947 */ /* 0x010fea000383ffff */
[----:B------:R-:W-:Y:S05]  /*11f50*/  BRA `(.L_x_1661) ;  /* 0xffffffe800f47947 */ /* 0x000fea000383ffff */
.L_x_1625:
[----:B------:R-:W-:-:S07]  /*11f60*/  SHF.L.U32 R5, R11, 0x1f, RZ ;  /* 0x0000001f0b057819 */ /* 0x000fce00000006ff */
.L_x_1662:
[----:B------:R1:W1:Y:S02]  /*11f70*/  SYNCS.PHASECHK.TRANS64.TRYWAIT P1, [R16+URZ+0x30c20], R5 ;  /* 0x030c2005100075a7 */ /* 0x000264000802017f */
[----:B-1----:R-:W-:Y:S05]  /*11f80*/  @!P1 NANOSLEEP.SYNCS 0x989680 ;  /* 0x009896800000995d */ /* 0x002fea0003900000 */
[----:B------:R-:W1:Y:S02]  /*11f90*/  @!P1 SYNCS.PHASECHK.TRANS64 P1, [R16+URZ+0x30c20], R5 ;  /* 0x030c2005100095a7 */ /* 0x000e64000802007f */
[----:B-1----:R-:W-:Y:S05]  /*11fa0*/  @!P1 BRA `(.L_x_1662) ;  /* 0xfffffffc00f09947 */ /* 0x002fea000383ffff */
[----:B------:R-:W-:Y:S05]  /*11fb0*/  BRA `(.L_x_1663) ;  /* 0xffffffec00547947 */ /* 0x000fea000383ffff */
.L_x_1628:
[----:B-1----:R1:W2:Y:S02]  /*11fc0*/  SYNCS.PHASECHK.TRANS64.TRYWAIT P1, [R16+URZ+0x30c40], R13 ;  /* 0x030c400d100075a7 */ /* 0x0022a4000802017f */
[----:B--2---:R-:W-:Y:S05]  /*11fd0*/  @!P1 NANOSLEEP.SYNCS 0x989680 ;  /* 0x009896800000995d */ /* 0x004fea0003900000 */
[----:B------:R-:W2:Y:S02]  /*11fe0*/  @!P1 SYNCS.PHASECHK.TRANS64 P1, [R16+URZ+0x30c40], R13 ;  /* 0x030c400d100095a7 */ /* 0x000ea4000802007f */
[----:B--2---:R-:W-:Y:S05]  /*11ff0*/  @!P1 BRA `(.L_x_1628) ;  /* 0xfffffffc00f09947 */ /* 0x004fea000383ffff */
[----:B------:R-:W-:Y:S05]  /*12000*/  BRA `(.L_x_1664) ;  /* 0xffffffec00ec7947 */ /* 0x000fea000383ffff */
.L_x_1630:
[----:B-1----:R1:W2:Y:S02]  /*12010*/  SYNCS.PHASECHK.TRANS64.TRYWAIT P1, [R16+URZ+0x30c28], R13 ;  /* 0x030c280d100075a7 */ /* 0x0022a4000802017f */
[----:B--2---:R-:W-:Y:S05]  /*12020*/  @!P1 NANOSLEEP.SYNCS 0x989680 ;  /* 0x009896800000995d */ /* 0x004fea0003900000 */
[----:B------:R-:W2:Y:S02]  /*12030*/  @!P1 SYNCS.PHASECHK.TRANS64 P1, [R16+URZ+0x30c28], R13 ;  /* 0x030c280d100095a7 */ /* 0x000ea4000802007f */
[----:B--2---:R-:W-:Y:S05]  /*12040*/  @!P1 BRA `(.L_x_1630) ;  /* 0xfffffffc00f09947 */ /* 0x004fea000383ffff */
[----:B------:R-:W-:Y:S05]  /*12050*/  BRA `(.L_x_1665) ;  /* 0xfffffff000587947 */ /* 0x000fea000383ffff */
.L_x_1632:
[----:B--2---:R2:W1:Y:S02]  /*12060*/  SYNCS.PHASECHK.TRANS64.TRYWAIT P0, [R3+URZ+0x30c40], R0 ;  /* 0x030c4000030075a7 */ /* 0x004464000800017f */
[----:B-1----:R-:W-:Y:S05]  /*12070*/  @!P0 NANOSLEEP.SYNCS 0x989680 ;  /* 0x009896800000895d */ /* 0x002fea0003900000 */
[----:B------:R-:W1:Y:S02]  /*12080*/  @!P0 SYNCS.PHASECHK.TRANS64 P0, [R3+URZ+0x30c40], R0 ;  /* 0x030c4000030085a7 */ /* 0x000e64000800007f */
[----:B-1----:R-:W-:Y:S05]  /*12090*/  @!P0 BRA `(.L_x_1632) ;  /* 0xfffffffc00f08947 */ /* 0x002fea000383ffff */
[----:B------:R-:W-:Y:S05]  /*120a0*/  BRA `(.L_x_1666) ;  /* 0xfffffff000e47947 */ /* 0x000fea000383ffff */
.L_x_1634:
[----:B------:R-:W-:Y:S01]  /*120b0*/  BSSY B0, `(.L_x_1667) ;  /* 0x0000006000007945 */ /* 0x000fe20003800000 */
[----:B------:R-:W-:-:S07]  /*120c0*/  IMAD.MOV.U32 R15, RZ, RZ, -0x1 ;  /* 0xffffffffff0f7424 */ /* 0x000fce00078e00ff */
[----:B------:R-:W-:Y:S05]  /*120d0*/  WARPSYNC.COLLECTIVE R15, `(.L_x_1668) ;  /* 0x000000000f0c7348 */ /* 0x000fea0003c00000 */
[----:B------:R-:W-:Y:S02]  /*120e0*/  ELECT P6, UR62, PT ;  /* 0x00000000003e782f */ /* 0x000fe400038c0000 */
[----:B------:R-:W-:Y:S01]  /*120f0*/  MOV R14, UR62 ;  /* 0x0000003e000e7c02 */ /* 0x000fe20008000f00 */
[----:B------:R-:W-:Y:S10]  /*12100*/  ENDCOLLECTIVE ;  /* 0x000000000000791b */ /* 0x000ff40003800000 */
.L_x_1668:
[----:B------:R-:W-:Y:S05]  /*12110*/  BSYNC B0 ;  /* 0x0000000000007941 */ /* 0x000fea0003800000 */
.L_x_1667:
[----:B------:R-:W-:Y:S05]  /*12120*/  BRA `(.L_x_1669) ;  /* 0xfffffff400747947 */ /* 0x000fea000383ffff */
.L_x_1636:
[----:B-1----:R1:W2:Y:S02]  /*12130*/  SYNCS.PHASECHK.TRANS64.TRYWAIT P0, [R6+URZ], R5 ;  /* 0x00000005060075a7 */ /* 0x0022a4000800017f */
[----:B--2---:R-:W-:Y:S05]  /*12140*/  @!P0 NANOSLEEP.SYNCS 0x989680 ;  /* 0x009896800000895d */ /* 0x004fea0003900000 */
[----:B------:R-:W2:Y:S02]  /*12150*/  @!P0 SYNCS.PHASECHK.TRANS64 P0, [R6+URZ], R5 ;  /* 0x00000005060085a7 */ /* 0x000ea4000800007f */
[----:B--2---:R-:W-:Y:S05]  /*12160*/  @!P0 BRA `(.L_x_1636) ;  /* 0xfffffffc00f08947 */ /* 0x004fea000383ffff */
[----:B------:R-:W-:Y:S05]  /*12170*/  BRA `(.L_x_1670) ;  /* 0xfffffff400b47947 */ /* 0x000fea000383ffff */
.L_x_1637:
[----:B--2---:R2:W3:Y:S02]  /*12180*/  SYNCS.PHASECHK.TRANS64.TRYWAIT P0, [R3+URZ], R0 ;  /* 0x00000000030075a7 */ /* 0x0044e4000800017f */
[----:B---3--:R-:W-:Y:S05]  /*12190*/  @!P0 NANOSLEEP.SYNCS 0x989680 ;  /* 0x009896800000895d */ /* 0x008fea0003900000 */
[----:B------:R-:W3:Y:S02]  /*121a0*/  @!P0 SYNCS.PHASECHK.TRANS64 P0, [R3+URZ], R0 ;  /* 0x00000000030085a7 */ /* 0x000ee4000800007f */
[----:B---3--:R-:W-:Y:S05]  /*121b0*/  @!P0 BRA `(.L_x_1637) ;  /* 0xfffffffc00f08947 */ /* 0x008fea000383ffff */
[----:B------:R-:W-:Y:S05]  /*121c0*/  BRA `(.L_x_1671) ;  /* 0xfffffff400a87947 */ /* 0x000fea000383ffff */
.L_x_1639:
[----:B--2---:R2:W3:Y:S02]  /*121d0*/  SYNCS.PHASECHK.TRANS64.TRYWAIT P0, [R2+URZ], R5 ;  /* 0x00000005020075a7 */ /* 0x0044e4000800017f */
[----:B---3--:R-:W-:Y:S05]  /*121e0*/  @!P0 NANOSLEEP.SYNCS 0x989680 ;  /* 0x009896800000895d */ /* 0x008fea0003900000 */
[----:B------:R-:W3:Y:S02]  /*121f0*/  @!P0 SYNCS.PHASECHK.TRANS64 P0, [R2+URZ], R5 ;  /* 0x00000005020085a7 */ /* 0x000ee4000800007f */
[----:B---3--:R-:W-:Y:S05]  /*12200*/  @!P0 BRA `(.L_x_1639) ;  /* 0xfffffffc00f08947 */ /* 0x008fea000383ffff */
[----:B------:R-:W-:Y:S05]  /*12210*/  BRA `(.L_x_1672) ;  /* 0xfffffff400ac7947 */ /* 0x000fea000383ffff */
.L_x_1673:
        /* <DEDUP_REMOVED lines=14> */
.L_x_3704:


//--------------------- .text._ZN7cutlass13device_kernelIN5flash11enable_sm90INS1_16FlashAttnBwdSm90INS1_25CollectiveMainloopBwdSm90ILi2ELi2ELi2EN4cute5tupleIJNS5_1CILi1EEES8_S8_EEENS6_IJNS7_ILi128EEESA_NS7_ILi64EEEEEENS_10bfloat16_tEfNS_4arch4Sm90ELb0ELb1ELb0ELb1ELb0ELb1ELb0ELb0ELi2ELi1ELi2ELi2ELb0EEENS1_21CollectiveEpilogueBwdISC_SD_SF_Li256ELb1ELb0ELi1EEENS1_19SingleTileSchedulerILb1ELb0ELb0ELi128EEEEEEEEEvNT_6ParamsE --------------------------
	.section	.text._ZN7cutlass13device_kernelIN5flash11enable_sm90INS1_16FlashAttnBwdSm90INS1_25CollectiveMainloopBwdSm90ILi2ELi2ELi2EN4cute5tupleIJNS5_1CILi1EEES8_S8_EEENS6_IJNS7_ILi128EEESA_NS7_ILi64EEEEEENS_10bfloat16_tEfNS_4arch4Sm90ELb0ELb1ELb0ELb1ELb0ELb1ELb0ELb0ELi2ELi1ELi2ELi2ELb0EEENS1_21CollectiveEpilogueBwdISC_SD_SF_Li256ELb1ELb0ELi1EEENS1_19SingleTileSchedulerILb1ELb0ELb0ELi128EEEEEEEEEvNT_6ParamsE,"ax",@progbits
	.align	128
.text._ZN7cutlass13device_kernelIN5flash11enable_sm90INS1_16FlashAttnBwdSm90INS1_25CollectiveMainloopBwdSm90ILi2ELi2ELi2EN4cute5tupleIJNS5_1CILi1EEES8_S8_EEENS6_IJNS7_ILi128EEESA_NS7_ILi64EEEEEENS_10bfloat16_tEfNS_4arch4Sm90ELb0ELb1ELb0ELb1ELb0ELb1ELb0ELb0ELi2ELi1ELi2ELi2ELb0EEENS1_21CollectiveEpilogueBwdISC_SD_SF_Li256ELb1ELb0ELi1EEENS1_19SingleTileSchedulerILb1ELb0ELb0ELi128EEEEEEEEEvNT_6ParamsE:
        .type           _ZN7cutlass13device_kernelIN5flash11enable_sm90INS1_16FlashAttnBwdSm90INS1_25CollectiveMainloopBwdSm90ILi2ELi2ELi2EN4cute5tupleIJNS5_1CILi1EEES8_S8_EEENS6_IJNS7_ILi128EEESA_NS7_ILi64EEEEEENS_10bfloat16_tEfNS_4arch4Sm90ELb0ELb1ELb0ELb1ELb0ELb1ELb0ELb0ELi2ELi1ELi2ELi2ELb0EEENS1_21CollectiveEpilogueBwdISC_SD_SF_Li256ELb1ELb0ELi1EEENS1_19SingleTileSchedulerILb1ELb0ELb0ELi128EEEEEEEEEvNT_6ParamsE,@function
        .size           _ZN7cutlass13device_kernelIN5flash11enable_sm90INS1_16FlashAttnBwdSm90INS1_25CollectiveMainloopBwdSm90ILi2ELi2ELi2EN4cute5tupleIJNS5_1CILi1EEES8_S8_EEENS6_IJNS7_ILi128EEESA_NS7_ILi64EEEEEENS_10bfloat16_tEfNS_4arch4Sm90ELb0ELb1ELb0ELb1ELb0ELb1ELb0ELb0ELi2ELi1ELi2ELi2ELb0EEENS1_21CollectiveEpilogueBwdISC_SD_SF_Li256ELb1ELb0ELi1EEENS1_19SingleTileSchedulerILb1ELb0ELb0ELi128EEEEEEEEEvNT_6ParamsE,(.L_x_3705 - _ZN7cutlass13device_kernelIN5flash11enable_sm90INS1_16FlashAttnBwdSm90INS1_25CollectiveMainloopBwdSm90ILi2ELi2ELi2EN4cute5tupleIJNS5_1CILi1EEES8_S8_EEENS6_IJNS7_ILi128EEESA_NS7_ILi64EEEEEENS_10bfloat16_tEfNS_4arch4Sm90ELb0ELb1ELb0ELb1ELb0ELb1ELb0ELb0ELi2ELi1ELi2ELi2ELb0EEENS1_21CollectiveEpilogueBwdISC_SD_SF_Li256ELb1ELb0ELi1EEENS1_19SingleTileSchedulerILb1ELb0ELb0ELi128EEEEEEEEEvNT_6ParamsE)
        .other          _ZN7cutlass13device_kernelIN5flash11enable_sm90INS1_16FlashAttnBwdSm90INS1_25CollectiveMainloopBwdSm90ILi2ELi2ELi2EN4cute5tupleIJNS5_1CILi1EEES8_S8_EEENS6_IJNS7_ILi128EEESA_NS7_ILi64EEEEEENS_10bfloat16_tEfNS_4arch4Sm90ELb0ELb1ELb0ELb1ELb0ELb1ELb0ELb0ELi2ELi1ELi2ELi2ELb0EEENS1_21CollectiveEpilogueBwdISC_SD_SF_Li256ELb1ELb0ELi1EEENS1_19SingleTileSchedulerILb1ELb0ELb0ELi128EEEEEEEEEvNT_6ParamsE,@"STO_CUDA_ENTRY STV_DEFAULT"
_ZN7cutlass13device_kernelIN5flash11enable_sm90INS1_16FlashAttnBwdSm90INS1_25CollectiveMainloopBwdSm90ILi2ELi2ELi2EN4cute5tupleIJNS5_1CILi1EEES8_S8_EEENS6_IJNS7_ILi128EEESA_NS7_ILi64EEEEEENS_10bfloat16_tEfNS_4arch4Sm90ELb0ELb1ELb0ELb1ELb0ELb1ELb0ELb0ELi2ELi1ELi2ELi2ELb0EEENS1_21CollectiveEpilogueBwdISC_SD_SF_Li256ELb1ELb0ELi1EEENS1_19SingleTileSchedulerILb1ELb0ELb0ELi128EEEEEEEEEvNT_6ParamsE:
        /* <DEDUP_REMOVED lines=24> */
.L_x_1675:
[----:B------:R-:W-:Y:S05]  /*0180*/  BSYNC B0 ;  /* 0x0000000000007941 */ /* 0x000fea0003800000 */
.L_x_1674:
        /* <DEDUP_REMOVED lines=37> */
.L_x_1676:
        /* <DEDUP_REMOVED lines=22> */
.L_x_1677:
[----:B------:R-:W-:Y:S01]  /*0540*/  PLOP3.LUT P0, PT, PT, PT, UP0, 0x80, 0x0 ;  /* 0x000000000000781c */ /* 0x000fe20003f0f008 */
[----:B------:R-:W-:Y:S01]  /*0550*/  NOP ;  /* 0x0000000000007918 */ /* 0x000fe20000000000 */
[----:B------:R-:W-:Y:S01]  /*0560*/  ULDC.64 UR38, c[0x0][0x208] ;  /* 0x0000820000267ab9 */ /* 0x000fe20000000a00 */
[----:B------:R-:W-:Y:S01]  /*0570*/  BSSY B6, `(.L_x_1678) ;  /* 0x0001283000067945 */ /* 0x000fe20003800000 */
[----:B-12-4-:R-:W-:Y:S09]  /*0580*/  BAR.SYNC.DEFER_BLOCKING 0x0 ;  /* 0x0000000000007b1d */ /* 0x016ff20000010000 */
[----:B------:R-:W-:Y:S05]  /*0590*/  @!P0 BRA `(.L_x_1679) ;  /* 0x000000f0003c8947 */ /* 0x000fea0003800000 */
.L_x_1680:
[----:B------:R-:W-:-:S08]  /*05a0*/  NOP ;  /* 0x0000000000007918 */ /* 0x000fd00000000000 */
[----:B------:R-:W1:Y:S02]  /*05b0*/  USETMAXREG.TRY_ALLOC.CTAPOOL UP0, 0xf0 ;  /* 0x000000f0000079c8 */ /* 0x000e640008000600 */
[----:B-1----:R-:W-:-:S13]  /*05c0*/  PLOP3.LUT P0, PT, PT, PT, UP0, 0x80, 0x0 ;  /* 0x000000000000781c */ /* 0x002fda0003f0f008 */
[----:B------:R-:W-:Y:S05]  /*05d0*/  @!P0 BRA `(.L_x_1680) ;  /* 0xfffffffc00f08947 */ /* 0x000fea000383ffff */
[----:B------:R-:W-:Y:S01]  /*05e0*/  LOP3.LUT R0, R0, 0x3, RZ, 0xc0, !PT ;  /* 0x0000000300007812 */ /* 0x000fe200078ec0ff */
[----:B------:R-:W1:Y:S01]  /*05f0*/  S2R R2, SR_TID.X ;  /* 0x0000000000027919 */ /* 0x000e620000002100 */
[----:B------:R-:W-:Y:S01]  /*0600*/  ULDC.64 UR4, c[0x0][0x8d8] ;  /* 0x0002360000047ab9 */ /* 0x000fe20000000a00 */
[----:B------:R-:W2:Y:S03]  /*0610*/  S2UR UR6, SR_CTAID.X ;  /* 0x00000000000679c3 */ /* 0x000ea60000002500 */
[----:B------:R-:W3:Y:S05]  /*0620*/  SHFL.IDX PT, R0, R0, RZ, 0x1f ;  /* 0x00001fff00007589 */ /* 0x000eea00000e0000 */
[----:B------:R-:W4:Y:S01]  /*0630*/  S2UR UR37, SR_CTAID.Z ;  /* 0x00000000002579c3 */ /* 0x000f220000002700 */
[----:B---3--:R-:W-:-:S02]  /*0640*/  ISETP.NE.AND P0, PT, R0, RZ, PT ;  /* 0x000000ff0000720c */ /* 0x008fc40003f05270 */
[----:B-1----:R-:W-:-:S11]  /*0650*/  SHF.R.U32.HI R2, RZ, 0x7, R2 ;  /* 0x00000007ff027819 */ /* 0x002fd60000011602 */
[----:B------:R-:W-:-:S05]  /*0660*/  @!P0 VIADD R2, R2, 0x9 ;  /* 0x0000000902028836 */ /* 0x000fca0000000000 */
[----:B------:R1:W-:Y:S06]  /*0670*/  @!P0 BAR.ARV R2, 0xa0 ;  /* 0x000280020000851d */ /* 0x0003ec0000002000 */
[----:B------:R-:W-:-:S04]  /*0680*/  ISETP.NE.U32.AND P0, PT, RZ, UR4, PT ;  /* 0x00000004ff007c0c */ /* 0x000fc8000bf05070 */
[----:B------:R-:W-:-:S13]  /*0690*/  ISETP.NE.AND.EX P0, PT, RZ, UR5, PT, P0 ;  /* 0x00000005ff007c0c */ /* 0x000fda000bf05300 */
[----:B-12-4-:R-:W-:Y:S05]  /*06a0*/  @!P0 BRA `(.L_x_1681) ;  /* 0x00000000001c8947 */ /* 0x016fea0003800000 */
[----:B------:R-:W-:Y:S02]  /*06b0*/  ULDC.64 UR4, c[0x0][0x8d8] ;  /* 0x0002360000047ab9 */ /* 0x000fe40000000a00 */
[----:B------:R-:W-:-:S06]  /*06c0*/  UIMAD.WIDE UR4, UR37, 0x4, UR4 ;  /* 0x00000004250478a5 */ /* 0x000fcc000f8e0204 */
[----:B------:R-:W-:Y:S02]  /*06d0*/  IMAD.U32 R2, RZ, RZ, UR4 ;  /* 0x00000004ff027e24 */ /* 0x000fe4000f8e00ff */
[----:B------:R-:W-:-:S05]  /*06e0*/  IMAD.U32 R3, RZ, RZ, UR5 ;  /* 0x00000005ff037e24 */ /* 0x000fca000f8e00ff */
[----:B------:R-:W2:Y:S02]  /*06f0*/  LDG.E R2, desc[UR38][R2.64] ;  /* 0x0000002602027981 */ /* 0x000ea4000c1e1900 */
[----:B--2---:R-:W-:Y:S01]  /*0700*/  R2UR UR4, R2 ;  /* 0x00000000020472ca */ /* 0x004fe200000e0000 */
[----:B------:R-:W-:-:S14]  /*0710*/  BRA `(.L_x_1682) ;  /* 0x00000000003c7947 */ /* 0x000fdc0003800000 */
.L_x_1681:
[----:B------:R-:W-:Y:S02]  /*0720*/  ULDC.64 UR4, c[0x0][0x8d0] ;  /* 0x0002340000047ab9 */ /* 0x000fe40000000a00 */
[----:B------:R-:W-:-:S04]  /*0730*/  ISETP.NE.U32.AND P0, PT, RZ, UR4, PT ;  /* 0x00000004ff007c0c */ /* 0x000fc8000bf05070 */
[----:B------:R-:W-:-:S13]  /*0740*/  ISETP.NE.AND.EX P0, PT, RZ, UR5, PT, P0 ;  /* 0x00000005ff007c0c */ /* 0x000fda000bf05300 */
[----:B------:R-:W-:Y:S05]  /*0750*/  @!P0 BRA `(.L_x_1683) ;  /* 0x0000000000288947 */ /* 0x000fea0003800000 */
[----:B------:R-:W-:Y:S02]  /*0760*/  ULDC.64 UR4, c[0x0][0x8d0] ;  /* 0x0002340000047ab9 */ /* 0x000fe40000000a00 */
[----:B------:R-:W-:-:S06]  /*0770*/  UIMAD.WIDE UR4, UR37, 0x4, UR4 ;  /* 0x00000004250478a5 */ /* 0x000fcc000f8e0204 */
[----:B------:R-:W-:Y:S02]  /*0780*/  IMAD.U32 R2, RZ, RZ, UR4 ;  /* 0x00000004ff027e24 */ /* 0x000fe4000f8e00ff */
[----:B------:R-:W-:-:S05]  /*0790*/  IMAD.U32 R3, RZ, RZ, UR5 ;  /* 0x00000005ff037e24 */ /* 0x000fca000f8e00ff */
[----:B------:R-:W2:Y:S04]  /*07a0*/  LDG.E R4, desc[UR38][R2.64] ;  /* 0x0000002602047981 */ /* 0x000ea8000c1e1900 */
[----:B------:R-:W3:Y:S01]  /*07b0*/  LDG.E R0, desc[UR38][R2.64+0x4] ;  /* 0x0000042602007981 */ /* 0x000ee2000c1e1900 */
[----:B--2---:R-:W-:Y:S02]  /*07c0*/  R2UR UR4, R4 ;  /* 0x00000000040472ca */ /* 0x004fe400000e0000 */
[----:B---3--:R-:W-:-:S13]  /*07d0*/  R2UR UR5, R0 ;  /* 0x00000000000572ca */ /* 0x008fda00000e0000 */
[----:B------:R-:W-:Y:S01]  /*07e0*/  UIADD3 UR4, -UR4, UR5, URZ ;  /* 0x0000000504047290 */ /* 0x000fe2000fffe13f */
[----:B------:R-:W-:Y:S11]  /*07f0*/  BRA `(.L_x_1682) ;  /* 0x0000000000047947 */ /* 0x000ff60003800000 */
.L_x_1683:
[----:B------:R-:W-:-:S05]  /*0800*/  ULDC UR4, c[0x0][0x8bc] ;  /* 0x00022f0000047ab9 */ /* 0x000fca0000000800 */
.L_x_1682:
[----:B------:R-:W-:-:S04]  /*0810*/  USHF.L.U32 UR44, UR6, 0x7, URZ ;  /* 0x00000007062c7899 */ /* 0x000fc8000800063f */
[----:B------:R-:W-:-:S04]  /*0820*/  UISETP.GE.AND UP0, UPT, UR44, UR4, UPT ;  /* 0x000000042c00728c */ /* 0x000fc8000bf06270 */
[----:B------:R-:W-:-:S06]  /*0830*/  USEL UR37, UR37, 0xffffffff, !UP0 ;  /* 0xffffffff25257887 */ /* 0x000fcc000c000000 */
[----:B------:R-:W-:-:S13]  /*0840*/  ISETP.LE.AND P0, PT, RZ, UR37, PT ;  /* 0x00000025ff007c0c */ /* 0x000fda000bf03270 */
[----:B------:R-:W-:Y:S05]  /*0850*/  @!P0 BRA `(.L_x_1684) ;  /* 0x0000012400508947 */ /* 0x000fea0003800000 */
[----:B------:R-:W1:Y:S01]  /*0860*/  S2R R0, SR_TID.X ;  /* 0x0000000000007919 */ /* 0x000e620000002100 */
[----:B------:R-:W-:Y:S01]  /*0870*/  ULDC.64 UR4, c[0x0][0x780] ;  /* 0x0001e00000047ab9 */ /* 0x000fe20000000a00 */
[----:B------:R-:W-:Y:S01]  /*0880*/  ULDC UR41, c[0x0][0x290] ;  /* 0x0000a40000297ab9 */ /* 0x000fe20000000800 */
[----:B------:R-:W-:-:S04]  /*0890*/  ISETP.NE.U32.AND P0, PT, RZ, UR4, PT ;  /* 0x00000004ff007c0c */ /* 0x000fc8000bf05070 */
[----:B------:R-:W-:Y:S01]  /*08a0*/  ISETP.NE.AND.EX P0, PT, RZ, UR5, PT, P0 ;  /* 0x00000005ff007c0c */ /* 0x000fe2000bf05300 */
[----:B-1----:R-:W-:-:S12]  /*08b0*/  VIADD R17, R0, 0xffffff80 ;  /* 0xffffff8000117836 */ /* 0x002fd80000000000 */
[----:B------:R-:W-:Y:S05]  /*08c0*/  @!P0 BRA `(.L_x_1685) ;  /* 0x00000000001c8947 */ /* 0x000fea0003800000 */
[----:B------:R-:W-:Y:S02]  /*08d0*/  ULDC.64 UR4, c[0x0][0x780] ;  /* 0x0001e00000047ab9 */ /* 0x000fe40000000a00 */
[----:B------:R-:W-:-:S06]  /*08e0*/  UIMAD.WIDE UR4, UR37, 0x4, UR4 ;  /* 0x00000004250478a5 */ /* 0x000fcc000f8e0204 */
[----:B------:R-:W-:Y:S02]  /*08f0*/  IMAD.U32 R2, RZ, RZ, UR4 ;  /* 0x00000004ff027e24 */ /* 0x000fe4000f8e00ff */
[----:B------:R-:W-:-:S05]  /*0900*/  IMAD.U32 R3, RZ, RZ, UR5 ;  /* 0x00000005ff037e24 */ /* 0x000fca000f8e00ff */
[----:B------:R-:W2:Y:S02]  /*0910*/  LDG.E R2, desc[UR38][R2.64] ;  /* 0x0000002602027981 */ /* 0x000ea4000c1e1900 */
[----:B--2---:R-:W-:Y:S01]  /*0920*/  R2UR UR40, R2 ;  /* 0x00000000022872ca */ /* 0x004fe200000e0000 */
[----:B------:R-:W-:-:S14]  /*0930*/  BRA `(.L_x_1686) ;  /* 0x0000000000387947 */ /* 0x000fdc0003800000 */
.L_x_1685:
[----:B------:R-:W-:Y:S01]  /*0940*/  ULDC.64 UR4, c[0x0][0x770] ;  /* 0x0001dc0000047ab9 */ /* 0x000fe20000000a00 */
[----:B------:R-:W-:Y:S01]  /*0950*/  ULDC UR40, c[0x0][0x280] ;  /* 0x0000a00000287ab9 */ /* 0x000fe20000000800 */
        /* <DEDUP_REMOVED lines=11> */
[----:B------:R-:W-:-:S12]  /*0a10*/  UIADD3 UR40, -UR40, UR4, URZ ;  /* 0x0000000428287290 */ /* 0x000fd8000fffe13f */
.L_x_1686:
        /* <DEDUP_REMOVED lines=11> */
.L_x_1687:
        /* <DEDUP_REMOVED lines=13> */
.L_x_1688:
[----:B------:R-:W-:Y:S01]  /*0ba0*/  UIADD3 UR4, UR44, UR40, -UR41 ;  /* 0x000000282c047290 */ /* 0x000fe2000fffe829 */
[----:B------:R-:W-:Y:S01]  /*0bb0*/  ISETP.LE.AND P1, PT, RZ, UR6, PT ;  /* 0x00000006ff007c0c */ /* 0x000fe2000bf23270 */
[----:B------:R-:W-:Y:S01]  /*0bc0*/  ULDC UR5, c[0x0][0x74c] ;  /* 0x0001d30000057ab9 */ /* 0x000fe20000000800 */
[----:B------:R-:W-:Y:S01]  /*0bd0*/  UIADD3 UR45, UR40, 0x7f, URZ ;  /* 0x0000007f282d7890 */ /* 0x000fe2000fffe03f */
[----:B------:R-:W-:Y:S01]  /*0be0*/  PLOP3.LUT P0, PT, PT, PT, PT, 0x80, 0x0 ;  /* 0x000000000000781c */ /* 0x000fe20003f0f070 */
[----:B------:R-:W-:Y:S01]  /*0bf0*/  UIADD3 UR4, UR4, -UR5, URZ ;  /* 0x8000000504047290 */ /* 0x000fe2000fffe03f */
[----:B------:R-:W-:Y:S02]  /*0c00*/  CS2R R182, SRZ ;  /* 0x0000000000b67805 */ /* 0x000fe4000001ff00 */
[----:B------:R-:W-:Y:S02]  /*0c10*/  CS2R R180, SRZ ;  /* 0x0000000000b47805 */ /* 0x000fe4000001ff00 */
[----:B------:R-:W-:Y:S01]  /*0c20*/  CS2R R178, SRZ ;  /* 0x0000000000b27805 */ /* 0x000fe2000001ff00 */
[----:B------:R-:W-:Y:S01]  /*0c30*/  USHF.R.S32.HI UR5, URZ, 0x1f, UR4 ;  /* 0x0000001f3f057899 */ /* 0x000fe20008011404 */
[----:B------:R-:W-:-:S02]  /*0c40*/  CS2R R176, SRZ ;  /* 0x0000000000b07805 */ /* 0x000fc4000001ff00 */
[----:B------:R-:W-:Y:S02]  /*0c50*/  CS2R R174, SRZ ;  /* 0x0000000000ae7805 */ /* 0x000fe4000001ff00 */
[----:B------:R-:W-:Y:S01]  /*0c60*/  CS2R R172, SRZ ;  /* 0x0000000000ac7805 */ /* 0x000fe2000001ff00 */
[----:B------:R-:W-:Y:S01]  /*0c70*/  ULEA.HI UR5, UR5, UR4, URZ, 0x7 ;  /* 0x0000000405057291 */ /* 0x000fe2000f8f383f */
[----:B------:R-:W-:Y:S01]  /*0c80*/  CS2R R170, SRZ ;  /* 0x0000000000aa7805 */ /* 0x000fe2000001ff00 */
[----:B------:R-:W-:Y:S01]  /*0c90*/  USHF.R.S32.HI UR4, URZ, 0x1f, UR45 ;  /* 0x0000001f3f047899 */ /* 0x000fe2000801142d */
[----:B------:R-:W-:Y:S01]  /*0ca0*/  CS2R R168, SRZ ;  /* 0x0000000000a87805 */ /* 0x000fe2000001ff00 */
[----:B------:R-:W-:Y:S01]  /*0cb0*/  USHF.R.S32.HI UR5, URZ, 0x7, UR5 ;  /* 0x000000073f057899 */ /* 0x000fe20008011405 */
[----:B------:R-:W-:Y:S01]  /*0cc0*/  CS2R R166, SRZ ;  /* 0x0000000000a67805 */ /* 0x000fe2000001ff00 */
[----:B------:R-:W-:Y:S01]  /*0cd0*/  ULEA.HI UR4, UR4, UR45, URZ, 0x7 ;  /* 0x0000002d04047291 */ /* 0x000fe2000f8f383f */
[----:B------:R-:W-:Y:S01]  /*0ce0*/  CS2R R164, SRZ ;  /* 0x0000000000a47805 */ /* 0x000fe2000001ff00 */
[----:B------:R-:W-:Y:S01]  /*0cf0*/  UISETP.LT.AND UP0, UPT, URZ, UR5, UPT ;  /* 0x000000053f00728c */ /* 0x000fe2000bf01270 */
[----:B------:R-:W-:Y:S01]  /*0d00*/  CS2R R162, SRZ ;  /* 0x0000000000a27805 */ /* 0x000fe2000001ff00 */
[----:B------:R-:W-:Y:S01]  /*0d10*/  USHF.R.S32.HI UR42, URZ, 0x7, UR4 ;  /* 0x000000073f2a7899 */ /* 0x000fe20008011404 */
[----:B------:R-:W-:Y:S01]  /*0d20*/  CS2R R160, SRZ ;  /* 0x0000000000a07805 */ /* 0x000fe2000001ff00 */
[----:B------:R-:W-:Y:S01]  /*0d30*/  USEL UR43, URZ, UR5, !UP0 ;  /* 0x000000053f2b7287 */ /* 0x000fe2000c000000 */
        /* <DEDUP_REMOVED lines=13> */
[----:B------:R-:W-:Y:S01]  /*0e10*/  CS2R R196, SRZ ;  /* 0x0000000000c47805 */ /* 0x000fe2000001ff00 */
[----:B------:R-:W-:Y:S01]  /*0e20*/  IMAD.MOV.U32 R195, RZ, RZ, RZ ;  /* 0x000000ffffc37224 */ /* 0x000fe200078e00ff */
[----:B------:R-:W-:Y:S06]  /*0e30*/  @!P1 BRA `(.L_x_1689) ;  /* 0x0000000000209947 */ /* 0x000fec0003800000 */
[----:B------:R-:W-:Y:S01]  /*0e40*/  UIADD3 UR4, -UR41, 0xff, UR40 ;  /* 0x000000ff29047890 */ /* 0x000fe2000fffe128 */
[----:B------:R-:W-:-:S03]  /*0e50*/  ULDC UR5, c[0x0][0x748] ;  /* 0x0001d20000057ab9 */ /* 0x000fc60000000800 */
[----:B------:R-:W-:-:S04]  /*0e60*/  UIADD3 UR4, UR4, UR5, UR44 ;  /* 0x0000000504047290 */ /* 0x000fc8000fffe02c */
[----:B------:R-:W-:-:S04]  /*0e70*/  USHF.R.S32.HI UR5, URZ, 0x1f, UR4 ;  /* 0x0000001f3f057899 */ /* 0x000fc80008011404 */
[----:B------:R-:W-:-:S04]  /*0e80*/  ULEA.HI UR5, UR5, UR4, URZ, 0x7 ;  /* 0x0000000405057291 */ /* 0x000fc8000f8f383f */
[----:B------:R-:W-:-:S04]  /*0e90*/  USHF.R.S32.HI UR5, URZ, 0x7, UR5 ;  /* 0x000000073f057899 */ /* 0x000fc80008011405 */
[----:B------:R-:W-:-:S04]  /*0ea0*/  UISETP.LT.AND UP0, UPT, UR42, UR5, UPT ;  /* 0x000000052a00728c */ /* 0x000fc8000bf01270 */
[----:B------:R-:W-:-:S12]  /*0eb0*/  USEL UR42, UR42, UR5, UP0 ;  /* 0x000000052a2a7287 */ /* 0x000fd80008000000 */
.L_x_1689:
        /* <DEDUP_REMOVED lines=28> */
.L_x_1692:
        /* <DEDUP_REMOVED lines=15> */
.L_x_1691:
        /* <DEDUP_REMOVED lines=22> */
.L_x_1694:
        /* <DEDUP_REMOVED lines=15> */
.L_x_1693:
[----:B------:R-:W-:Y:S01]  /*13c0*/  SHF.R.S32.HI R6, RZ, 0x1f, R17 ;  /* 0x0000001fff067819 */ /* 0x000fe20000011411 */
[----:B------:R-:W-:-:S03]  /*13d0*/  UMOV UR4, 0xffffffff ;  /* 0xffffffff00047882 */ /* 0x000fc60000000000 */
[----:B------:R-:W-:-:S04]  /*13e0*/  LEA.HI R0, R6, R17, RZ, 0x7 ;  /* 0x0000001106007211 */ /* 0x000fc800078f38ff */
[----:B------:R-:W-:Y:S01]  /*13f0*/  SHF.R.S32.HI R10, RZ, 0x7, R0 ;  /* 0x00000007ff0a7819 */ /* 0x000fe20000011400 */
[----:B------:R-:W-:Y:S06]  /*1400*/  BRA.DIV UR4, `(.L_x_1695) ;  /* 0x0000011a046c7947 */ /* 0x000fec000b800000 */
[----:B------:R1:W2:Y:S02]  /*1410*/  SHFL.IDX PT, R14, R10, RZ, 0x1f ;  /* 0x00001fff0a0e7589 */ /* 0x0002a400000e0000 */
.L_x_1830:
        /* <DEDUP_REMOVED lines=23> */
.L_x_1696:
[----:B------:R-:W-:Y:S01]  /*1590*/  UIADD3 UR4, UR44, UR45, -UR41 ;  /* 0x0000002d2c047290 */ /* 0x000fe2000fffe829 */
[----:B------:R-:W-:Y:S01]  /*15a0*/  IMAD.U32 R3, R2, 0x200, R3 ;  /* 0x0000020002037824 */ /* 0x000fe200078e0003 */
[----:B------:R-:W-:Y:S01]  /*15b0*/  ULDC UR5, c[0x0][0x74c] ;  /* 0x0001d30000057ab9 */ /* 0x000fe20000000800 */
[----:B------:R-:W-:Y:S01]  /*15c0*/  LOP3.LUT R2, R0, 0xffffff80, RZ, 0xc0, !PT ;  /* 0xffffff8000027812 */ /* 0x000fe200078ec0ff */
[----:B------:R-:W-:Y:S01]  /*15d0*/  UIADD3 UR4, UR4, -UR5, URZ ;  /* 0x8000000504047290 */ /* 0x000fe2000fffe03f */
[----:B------:R-:W-:Y:S01]  /*15e0*/  LEA.HI R12, R6, R17, RZ, 0x7 ;  /* 0x00000011060c7211 */ /* 0x000fe200078f38ff */
[----:B------:R3:W-:Y:S01]  /*15f0*/  STL [R1+0x2c], R3 ;  /* 0x00002c0301007387 */ /* 0x0007e20000100800 */
[----:B------:R-:W-:Y:S01]  /*1600*/  IMAD.MOV.U32 R0, RZ, RZ, RZ ;  /* 0x000000ffff007224 */ /* 0x000fe200078e00ff */
[----:B------:R-:W-:Y:S01]  /*1610*/  USHF.R.S32.HI UR5, URZ, 0x1f, UR4 ;  /* 0x0000001f3f057899 */ /* 0x000fe20008011404 */
[----:B--2---:R-:W-:Y:S01]  /*1620*/  IMAD.IADD R11, R17, 0x1, -R2 ;  /* 0x00000001110b7824 */ /* 0x004fe200078e0a02 */
[----:B------:R-:W-:Y:S01]  /*1630*/  SHF.R.S32.HI R12, RZ, 0x7, R12 ;  /* 0x00000007ff0c7819 */ /* 0x000fe2000001140c */
[----:B------:R-:W-:Y:S01]  /*1640*/  IMAD.MOV.U32 R4, RZ, RZ, RZ ;  /* 0x000000ffff047224 */ /* 0x000fe200078e00ff */
[----:B------:R-:W-:Y:S01]  /*1650*/  ULEA.HI UR5, UR5, UR4, URZ, 0x7 ;  /* 0x0000000405057291 */ /* 0x000fe2000f8f383f */
[----:B------:R-:W-:-:S02]  /*1660*/  CS2R R182, SRZ ;  /* 0x0000000000b67805 */ /* 0x000fc4000001ff00 */
[--C-:B-1----:R-:W-:Y:S01]  /*1670*/  SHF.R.S32.HI R10, RZ, 0x1f, R11.reuse ;  /* 0x0000001fff0a7819 */ /* 0x102fe2000001140b */
[----:B------:R1:W-:Y:S01]  /*1680*/  STL [R1+0x44], R11 ;  /* 0x0000440b01007387 */ /* 0x0003e20000100800 */
[----:B------:R-:W-:Y:S01]  /*1690*/  ULEA.HI.SX32 UR5, UR5, 0x1, 0x19 ;  /* 0x0000000105057891 */ /* 0x000fe2000f8fca3f */
[----:B------:R-:W-:Y:S01]  /*16a0*/  IMAD R7, R12, 0x400, R11 ;  /* 0x000004000c077824 */ /* 0x000fe200078e020b */
[----:B------:R-:W-:Y:S01]  /*16b0*/  LEA.HI R9, R10, R11, RZ, 0x2 ;  /* 0x0000000b0a097211 */ /* 0x000fe200078f10ff */
[----:B------:R1:W-:Y:S01]  /*16c0*/  STL [R1+0x4c], R10 ;  /* 0x00004c0a01007387 */ /* 0x0003e20000100800 */
[----:B------:R-:W-:Y:S01]  /*16d0*/  CS2R R180, SRZ ;  /* 0x0000000000b47805 */ /* 0x000fe2000001ff00 */
[----:B------:R-:W-:Y:S01]  /*16e0*/  IMAD.SHL.U32 R7, R7, 0x4, RZ ;  /* 0x0000000407077824 */ /* 0x000fe200078e00ff */
[----:B---3--:R-:W-:Y:S01]  /*16f0*/  LOP3.LUT R3, R9, 0x7ffffffc, RZ, 0xc0, !PT ;  /* 0x7ffffffc09037812 */ /* 0x008fe200078ec0ff */
[----:B------:R-:W-:Y:S01]  /*1700*/  IMAD.U32 R224, RZ, RZ, UR5 ;  /* 0x00000005ffe07e24 */ /* 0x000fe2000f8e00ff */
[----:B------:R1:W-:Y:S01]  /*1710*/  STL [R1+0x48], R9 ;  /* 0x0000480901007387 */ /* 0x0003e20000100800 */
[----:B------:R-:W-:-:S02]  /*1720*/  CS2R R178, SRZ ;  /* 0x0000000000b27805 */ /* 0x000fc4000001ff00 */
[----:B------:R-:W-:Y:S02]  /*1730*/  CS2R R176, SRZ ;  /* 0x0000000000b07805 */ /* 0x000fe4000001ff00 */
[----:B------:R-:W-:Y:S02]  /*1740*/  CS2R R174, SRZ ;  /* 0x0000000000ae7805 */ /* 0x000fe4000001ff00 */
[----:B------:R-:W-:Y:S02]  /*1750*/  VIMNMX R224, R224, UR42, PT ;  /* 0x0000002ae0e07c48 */ /* 0x000fe4000bfe0100 */
[----:B------:R-:W-:Y:S02]  /*1760*/  CS2R R172, SRZ ;  /* 0x0000000000ac7805 */ /* 0x000fe4000001ff00 */
[----:B------:R-:W-:Y:S02]  /*1770*/  CS2R R170, SRZ ;  /* 0x0000000000aa7805 */ /* 0x000fe4000001ff00 */
[----:B------:R-:W-:-:S02]  /*1780*/  CS2R R168, SRZ ;  /* 0x0000000000a87805 */ /* 0x000fc4000001ff00 */
[----:B------:R-:W-:Y:S02]  /*1790*/  ISETP.LE.AND P0, PT, R224, UR43, PT ;  /* 0x0000002be0007c0c */ /* 0x000fe4000bf03270 */
        /* <DEDUP_REMOVED lines=24> */
[----:B------:R-:W-:Y:S02]  /*1920*/  IMAD R2, R7, 0x4, R16 ;  /* 0x0000000407027824 */ /* 0x000fe400078e0210 */
[----:B------:R-:W-:Y:S01]  /*1930*/  IMAD.IADD R3, R11, 0x1, -R3 ;  /* 0x000000010b037824 */ /* 0x000fe200078e0a03 */
[----:B-1----:R-:W-:Y:S06]  /*1940*/  @P0 BRA `(.L_x_1698) ;  /* 0x0000003c009c0947 */ /* 0x002fec0003800000 */
[----:B------:R-:W-:Y:S01]  /*1950*/  LOP3.LUT R0, R5, 0xffffffe0, RZ, 0xc0, !PT ;  /* 0xffffffe005007812 */ /* 0x000fe200078ec0ff */
[----:B------:R-:W-:Y:S01]  /*1960*/  IMAD.MOV.U32 R183, RZ, RZ, RZ ;  /* 0x000000ffffb77224 */ /* 0x000fe200078e00ff */
[--C-:B------:R-:W-:Y:S02]  /*1970*/  SHF.R.S32.HI R8, RZ, 0x2, R9.reuse ;  /* 0x00000002ff087819 */ /* 0x100fe40000011409 */
[----:B------:R-:W-:Y:S01]  /*1980*/  SHF.R.S32.HI R5, RZ, 0x1f, R9 ;  /* 0x0000001fff057819 */ /* 0x000fe20000011409 */
[----:B------:R-:W-:Y:S01]  /*1990*/  IMAD.IADD R0, R17, 0x1, -R0 ;  /* 0x0000000111007824 */ /* 0x000fe200078e0a00 */
[----:B------:R-:W-:Y:S02]  /*19a0*/  LEA.HI R6, R6, R17, RZ, 0x2 ;  /* 0x0000001106067211 */ /* 0x000fe400078f10ff */
[----:B------:R-:W-:Y:S02]  /*19b0*/  LEA.HI R5, R5, R8, RZ, 0x3 ;  /* 0x0000000805057211 */ /* 0x000fe400078f18ff */
[----:B------:R-:W-:-:S02]  /*19c0*/  LOP3.LUT R6, R6, 0xfffffffc, RZ, 0xc0, !PT ;  /* 0xfffffffc06067812 */ /* 0x000fc400078ec0ff */
[----:B------:R-:W-:Y:S02]  /*19d0*/  SHF.R.S32.HI R7, RZ, 0x1f, R0 ;  /* 0x0000001fff077819 */ /* 0x000fe40000011400 */
[----:B------:R-:W-:Y:S01]  /*19e0*/  LOP3.LUT R9, R5, 0xfffffff8, RZ, 0xc0, !PT ;  /* 0xfffffff805097812 */ /* 0x000fe200078ec0ff */
[----:B------:R-:W-:Y:S01]  /*19f0*/  IMAD.IADD R5, R17, 0x1, -R6 ;  /* 0x0000000111057824 */ /* 0x000fe200078e0a06 */
[CC--:B------:R-:W-:Y:S02]  /*1a00*/  LEA.HI R4, R7.reuse, R0.reuse, RZ, 0x3 ;  /* 0x0000000007047211 */ /* 0x0c0fe400078f18ff */
[----:B------:R-:W-:Y:S01]  /*1a10*/  LEA.HI R7, R7, R0, RZ, 0x2 ;  /* 0x0000000007077211 */ /* 0x000fe200078f10ff */
[----:B------:R-:W-:Y:S01]  /*1a20*/  IMAD.IADD R8, R8, 0x1, -R9 ;  /* 0x0000000108087824 */ /* 0x000fe200078e0a09 */
[----:B------:R-:W-:Y:S02]  /*1a30*/  LEA.HI R6, R10, R11, RZ, 0x5 ;  /* 0x0000000b0a067211 */ /* 0x000fe400078f28ff */
[----:B------:R-:W-:-:S02]  /*1a40*/  LEA.HI R10, R12, R12, RZ, 0x1 ;  /* 0x0000000c0c0a7211 */ /* 0x000fc400078f08ff */
[--C-:B------:R-:W-:Y:S02]  /*1a50*/  SHF.R.S32.HI R0, RZ, 0x3, R4.reuse ;  /* 0x00000003ff007819 */ /* 0x100fe40000011404 */
[----:B------:R-:W-:Y:S02]  /*1a60*/  SHF.R.S32.HI R9, RZ, 0x1f, R4 ;  /* 0x0000001fff097819 */ /* 0x000fe40000011404 */
[----:B------:R-:W-:Y:S02]  /*1a70*/  SHF.R.S32.HI R4, RZ, 0x2, R7 ;  /* 0x00000002ff047819 */ /* 0x000fe40000011407 */
[----:B------:R-:W-:Y:S02]  /*1a80*/  SHF.R.S32.HI R11, RZ, 0x5, R6 ;  /* 0x00000005ff0b7819 */ /* 0x000fe40000011406 */
[----:B------:R-:W-:Y:S01]  /*1a90*/  LOP3.LUT R10, R10, 0x3fffffe, RZ, 0xc0, !PT ;  /* 0x03fffffe0a0a7812 */ /* 0x000fe200078ec0ff */
[----:B------:R-:W-:Y:S01]  /*1aa0*/  VIADD R6, R4, 0x8 ;  /* 0x0000000804067836 */ /* 0x000fe20000000000 */
[----:B------:R-:W-:Y:S01]  /*1ab0*/  LEA.HI R9, R9, R0, RZ, 0x4 ;  /* 0x0000000009097211 */ /* 0x000fe200078f20ff */
[----:B------:R-:W-:Y:S01]  /*1ac0*/  IMAD R11, R11, 0x10, R8 ;  /* 0x000000100b0b7824 */ /* 0x000fe200078e0208 */
[----:B------:R-:W-:Y:S01]  /*1ad0*/  LEA.HI R7, R7, R4, RZ, 0x1 ;  /* 0x0000000407077211 */ /* 0x000fe200078f08ff */
[----:B------:R-:W-:Y:S01]  /*1ae0*/  IMAD.IADD R10, R12, 0x1, -R10 ;  /* 0x000000010c0a7824 */ /* 0x000fe200078e0a0a */
[----:B------:R-:W-:Y:S01]  /*1af0*/  LOP3.LUT R9, R9, 0x1ffffff0, RZ, 0xc0, !PT ;  /* 0x1ffffff009097812 */ /* 0x000fe200078ec0ff */
[----:B------:R-:W-:Y:S01]  /*1b00*/  VIADD R12, R4, 0x18 ;  /* 0x00000018040c7836 */ /* 0x000fe20000000000 */
[----:B------:R-:W-:Y:S01]  /*1b10*/  LEA.HI R8, R6, R6, RZ, 0x1 ;  /* 0x0000000606087211 */ /* 0x000fe200078f08ff */
[----:B------:R-:W-:Y:S01]  /*1b20*/  IMAD R18, R10, 0x40, R11 ;  /* 0x000000400a127824 */ /* 0x000fe200078e020b */
[----:B------:R-:W-:Y:S01]  /*1b30*/  LOP3.LUT R7, R7, 0xfffffffe, RZ, 0xc0, !PT ;  /* 0xfffffffe07077812 */ /* 0x000fe200078ec0ff */
        /* <DEDUP_REMOVED lines=10> */
[--C-:B------:R-:W-:Y:S01]  /*1be0*/  SHF.R.S32.HI R6, RZ, 0x1, R4.reuse ;  /* 0x00000001ff067819 */ /* 0x100fe20000011404 */
[----:B------:R-:W-:Y:S01]  /*1bf0*/  IMAD.U32 R7, RZ, RZ, UR44 ;  /* 0x0000002cff077e24 */ /* 0x000fe2000f8e00ff */
[----:B------:R-:W-:Y:S01]  /*1c00*/  SHF.R.S32.HI R15, RZ, 0x1f, R4 ;  /* 0x0000001fff0f7819 */ /* 0x000fe20000011404 */
[----:B------:R-:W-:Y:S01]  /*1c10*/  IMAD.IADD R13, R10, 0x1, -R13 ;  /* 0x000000010a0d7824 */ /* 0x000fe200078e0a0d */
[----:B------:R-:W-:Y:S02]  /*1c20*/  SHF.R.S32.HI R11, RZ, 0x1f, R8 ;  /* 0x0000001fff0b7819 */ /* 0x000fe40000011408 */
        /* <DEDUP_REMOVED lines=10> */
[----:B------:R-:W-:Y:S02]  /*1cd0*/  IMAD.IADD R0, R0, 0x1, -R11 ;  /* 0x0000000100007824 */ /* 0x000fe400078e0a0b */
[----:B------:R-:W-:Y:S02]  /*1ce0*/  IMAD.IADD R4, R4, 0x1, -R19 ;  /* 0x0000000104047824 */ /* 0x000fe400078e0a13 */
[----:B------:R-:W-:Y:S01]  /*1cf0*/  IMAD.IADD R226, R6, 0x1, -R15 ;  /* 0x0000000106e27824 */ /* 0x000fe200078e0a0f */
[----:B------:R-:W-:Y:S01]  /*1d00*/  IADD3 R6, -R18, UR41, -R7 ;  /* 0x0000002912067c10 */ /* 0x000fe2000fffe907 */
[----:B------:R-:W-:Y:S01]  /*1d10*/  IMAD R227, R0, 0x8, R9 ;  /* 0x0000000800e37824 */ /* 0x000fe200078e0209 */
[----:B------:R-:W-:Y:S01]  /*1d20*/  IADD3 R7, RZ, -UR44, -R18 ;  /* 0x8000002cff077c10 */ /* 0x000fe2000fffe812 */
[----:B------:R-:W-:-:S02]  /*1d30*/  IMAD R225, R4, 0x8, R17 ;  /* 0x0000000804e17824 */ /* 0x000fc400078e0211 */
[----:B------:R-:W-:Y:S02]  /*1d40*/  IMAD R226, R226, 0x8, R13 ;  /* 0x00000008e2e27824 */ /* 0x000fe400078e020d */
[----:B------:R-:W-:Y:S02]  /*1d50*/  IMAD.MOV.U32 R4, RZ, RZ, RZ ;  /* 0x000000ffff047224 */ /* 0x000fe400078e00ff */
[----:B------:R-:W-:-:S07]  /*1d60*/  IMAD.MOV.U32 R0, RZ, RZ, RZ ;  /* 0x000000ffff007224 */ /* 0x000fce00078e00ff */
.L_x_1709:
[----:B------:R-:W-:-:S06]  /*1d70*/  ULOP3.LUT UR4, UR36, 0x1, URZ, 0xfc, !UPT ;  /* 0x0000000124047892 */ /* 0x000fcc000f8efc3f */
[----:B-1----:R-:W-:-:S05]  /*1d80*/  IMAD.U32 R8, RZ, RZ, UR4 ;  /* 0x00000004ff087e24 */ /* 0x002fca000f8e00ff */
[----:B------:R-:W-:-:S13]  /*1d90*/  ISETP.NE.AND P6, PT, R8, 0x3, PT ;  /* 0x000000030800780c */ /* 0x000fda0003fc5270 */
[----:B------:R-:W-:Y:S05]  /*1da0*/  @!P6 BRA `(.L_x_1699) ;  /* 0x000000000004e947 */ /* 0x000fea0003800000 */
[----:B------:R-:W-:Y:S01]  /*1db0*/  BPT.TRAP 0x1 ;  /* 0x000000040000795c */ /* 0x000fe20000300000 */
.L_x_1699:
[----:B------:R-:W-:Y:S01]  /*1dc0*/  IMAD R8, R0, 0x8, R16 ;  /* 0x0000000800087824 */ /* 0x000fe200078e0210 */
[----:B------:R-:W-:-:S04]  /*1dd0*/  SHF.L.U32 R23, R4, 0x1f, RZ ;  /* 0x0000001f04177819 */ /* 0x000fc800000006ff */
[----:B------:R1:W2:Y:S01]  /*1de0*/  SYNCS.PHASECHK.TRANS64.TRYWAIT P0, [R8+URZ+0x30c10], R23 ;  /* 0x030c1017080075a7 */ /* 0x0002a2000800017f */
[----:B------:R-:W-:Y:S05]  /*1df0*/  @!P6 BRA `(.L_x_1700) ;  /* 0x000000000004e947 */ /* 0x000fea0003800000 */
[----:B------:R-:W-:Y:S01]  /*1e00*/  BPT.TRAP 0x1 ;  /* 0x000000040000795c */ /* 0x000fe20000300000 */
.L_x_1700:
[----:B------:R-:W-:-:S05]  /*1e10*/  VIADD R9, R16, 0x10000 ;  /* 0x0001000010097836 */ /* 0x000fca0000000000 */
[----:B------:R-:W-:-:S04]  /*1e20*/  SHF.R.U32.HI R9, RZ, 0x4, R9 ;  /* 0x00000004ff097819 */ /* 0x000fc80000011609 */
[----:B------:R-:W-:Y:S01]  /*1e30*/  LOP3.LUT R9, R9, 0x3fff, RZ, 0xc0, !PT ;  /* 0x00003fff09097812 */ /* 0x000fe200078ec0ff */
[----:B--2---:R-:W-:Y:S06]  /*1e40*/  @P0 BRA `(.L_x_1701) ;  /* 0x0000000000080947 */ /* 0x004fec0003800000 */
[----:B------:R-:W2:Y:S02]  /*1e50*/  SYNCS.PHASECHK.TRANS64.TRYWAIT P0, [R8+URZ+0x30c10], R23 ;  /* 0x030c1017080075a7 */ /* 0x000ea4000800017f */
[----:B--2---:R-:W-:Y:S05]  /*1e60*/  @!P0 BRA `(.L_x_1702) ;  /* 0x0000011000088947 */ /* 0x004fea0003800000 */
.L_x_1701:
        /* <DEDUP_REMOVED lines=60> */
.L_x_1703:
[----:B------:R1:W1:Y:S01]  /*2230*/  SYNCS.PHASECHK.TRANS64.TRYWAIT P0, [R8+URZ+0x30c30], R23 ;  /* 0x030c3017080075a7 */ /* 0x000262000800017f */
[----:B------:R-:W-:Y:S05]  /*2240*/  @!P6 BRA `(.L_x_1704) ;  /* 0x000000000004e947 */ /* 0x000fea0003800000 */
[----:B------:R-:W-:Y:S01]  /*2250*/  BPT.TRAP 0x1 ;  /* 0x000000040000795c */ /* 0x000fe20000300000 */
.L_x_1704:
[----:B------:R-:W2:Y:S01]  /*2260*/  LDC.64 R24, c[0x0][0x748] ;  /* 0x0001d200ff187b82 */ /* 0x000ea20000000a00 */
[----:B------:R-:W-:-:S05]  /*2270*/  VIADD R13, R16, 0x18000 ;  /* 0x00018000100d7836 */ /* 0x000fca0000000000 */
[----:B------:R-:W-:Y:S01]  /*2280*/  SHF.R.U32.HI R13, RZ, 0x4, R13 ;  /* 0x00000004ff0d7819 */ /* 0x000fe2000001160d */
[----:B-1----:R-:W-:Y:S06]  /*2290*/  @P0 BRA `(.L_x_1705) ;  /* 0x0000000000080947 */ /* 0x002fec0003800000 */
[----:B------:R-:W1:Y:S02]  /*22a0*/  SYNCS.PHASECHK.TRANS64.TRYWAIT P0, [R8+URZ+0x30c30], R23 ;  /* 0x030c3017080075a7 */ /* 0x000e64000800017f */
[----:B-1----:R-:W-:Y:S05]  /*22b0*/  @!P0 BRA `(.L_x_1706) ;  /* 0x0000010c00088947 */ /* 0x002fea0003800000 */
.L_x_1705:
[----:B------:R-:W-:Y:S01]  /*22c0*/  ULEA UR4, UR43, -UR40, 0x7 ;  /* 0x800000282b047291 */ /* 0x000fe2000f8e383f */
[----:B------:R-:W-:Y:S01]  /*22d0*/  LOP3.LUT R13, R13, 0x3fff, RZ, 0xc0, !PT ;  /* 0x00003fff0d0d7812 */ /* 0x000fe200078ec0ff */
[----:B------:R-:W5:Y:S01]  /*22e0*/  LDL R234, [R1+0x2c] ;  /* 0x00002c0001ea7983 */ /* 0x000f620000100800 */
[----:B------:R-:W-:Y:S01]  /*22f0*/  ISETP.GT.AND P2, PT, R7, RZ, PT ;  /* 0x000000ff0700720c */ /* 0x000fe20003f44270 */
[----:B------:R-:W-:Y:S01]  /*2300*/  UIADD3 UR9, UR9, 0x4000, URZ ;  /* 0x0000400009097890 */ /* 0x000fe2000fffe03f */
[----:B--2---:R-:W-:Y:S01]  /*2310*/  LOP3.LUT R23, R13, 0x10000, RZ, 0xfc, !PT ;  /* 0x000100000d177812 */ /* 0x004fe200078efcff */
[C---:B------:R-:W-:Y:S01]  /*2320*/  IMAD R13, R0.reuse, 0x400, R13 ;  /* 0x00000400000d7824 */ /* 0x040fe200078e020d */
[----:B------:R-:W-:Y:S01]  /*2330*/  LEA R19, R3, UR4, 0x1 ;  /* 0x0000000403137c11 */ /* 0x000fe2000f8e08ff */
[----:B------:R-:W-:Y:S01]  /*2340*/  USHF.R.U32.HI UR9, URZ, 0x4, UR9 ;  /* 0x000000043f097899 */ /* 0x000fe20008011609 */
[----:B------:R-:W-:Y:S01]  /*2350*/  ISETP.GT.AND P0, PT, R7, 0x8, PT ;  /* 0x000000080700780c */ /* 0x000fe20003f04270 */
[----:B------:R-:W-:Y:S01]  /*2360*/  IMAD R23, R0, 0x400, R23 ;  /* 0x0000040000177824 */ /* 0x000fe200078e0217 */
[----:B------:R-:W-:Y:S01]  /*2370*/  R2UR UR8, R13 ;  /* 0x000000000d0872ca */ /* 0x000fe200000e0000 */
[C---:B------:R-:W-:Y:S01]  /*2380*/  IMAD.IADD R19, R6.reuse, 0x1, R19 ;  /* 0x0000000106137824 */ /* 0x040fe200078e0213 */
[----:B------:R-:W-:Y:S01]  /*2390*/  ISETP.GT.AND P1, PT, R6, RZ, PT ;  /* 0x000000ff0600720c */ /* 0x000fe20003f24270 */
[----:B------:R-:W-:Y:S01]  /*23a0*/  ULOP3.LUT UR9, UR9, 0x3fff, URZ, 0xc0, !UPT ;  /* 0x00003fff09097892 */ /* 0x000fe2000f8ec03f */
[----:B------:R-:W-:Y:S01]  /*23b0*/  R2UR UR10, R23 ;  /* 0x00000000170a72ca */ /* 0x000fe200000e0000 */
[C-C-:B------:R-:W-:Y:S01]  /*23c0*/  IMAD.IADD R22, R24.reuse, 0x1, -R19.reuse ;  /* 0x0000000118167824 */ /* 0x140fe200078e0a13 */
[----:B------:R-:W-:Y:S01]  /*23d0*/  IADD3 R13, R24, 0x8, -R19 ;  /* 0x00000008180d7810 */ /* 0x000fe20007ffe813 */
[----:B------:R-:W-:Y:S01]  /*23e0*/  ULOP3.LUT UR9, UR9, 0x10000, URZ, 0xfc, !UPT ;  /* 0x0001000009097892 */ /* 0x000fe2000f8efc3f */
[--C-:B------:R-:W-:Y:S01]  /*23f0*/  IADD3 R20, RZ, -R19, -R25.reuse ;  /* 0x80000013ff147210 */ /* 0x100fe20007ffe819 */
[----:B------:R-:W-:Y:S01]  /*2400*/  UMOV UR7, 0x40000040 ;  /* 0x4000004000077882 */ /* 0x000fe20000000000 */
[----:B------:R-:W-:Y:S01]  /*2410*/  IADD3 R23, -R19, 0x8, -R25 ;  /* 0x0000000813177810 */ /* 0x000fe20007ffe919 */
[----:B------:R-:W-:Y:S01]  /*2420*/  UMOV UR5, 0x40000040 ;  /* 0x4000004000057882 */ /* 0x000fe20000000000 */
[----:B------:R-:W-:Y:S01]  /*2430*/  ISETP.GT.AND P3, PT, R6, 0x8, PT ;  /* 0x000000080600780c */ /* 0x000fe20003f64270 */
[----:B---3--:R-:W1:Y:S01]  /*2440*/  SHFL.IDX PT, R220, R21, R5, 0x1f ;  /* 0x00001f0515dc7589 */ /* 0x008e6200000e0000 */
[----:B------:R-:W-:Y:S01]  /*2450*/  SEL R22, R22, 0x80, !P2 ;  /* 0x0000008016167807 */ /* 0x000fe20005000000 */
[----:B------:R-:W-:Y:S01]  /*2460*/  UMOV UR4, UR9 ;  /* 0x0000000900047c82 */ /* 0x000fe20008000000 */
[----:B------:R-:W-:Y:S01]  /*2470*/  SEL R13, R13, 0x80, !P0 ;  /* 0x000000800d0d7807 */ /* 0x000fe20004000000 */
[----:B------:R-:W-:Y:S01]  /*2480*/  UMOV UR6, UR10 ;  /* 0x0000000a00067c82 */ /* 0x000fe20008000000 */
[----:B------:R-:W-:Y:S01]  /*2490*/  SEL R20, R20, 0x80, P1 ;  /* 0x0000008014147807 */ /* 0x000fe20000800000 */
[----:B------:R-:W-:Y:S01]  /*24a0*/  VIADD R223, R5, 0x4 ;  /* 0x0000000405df7836 */ /* 0x000fe20000000000 */
[----:B------:R-:W-:Y:S01]  /*24b0*/  SEL R19, R23, 0x80, P3 ;  /* 0x0000008017137807 */ /* 0x000fe20001800000 */
[----:B------:R-:W-:Y:S01]  /*24c0*/  ULDC UR11, c[0x0][0x744] ;  /* 0x0001d100000b7ab9 */ /* 0x000fe20000000800 */
[C---:B------:R-:W-:Y:S01]  /*24d0*/  ISETP.GE.AND P1, PT, R22.reuse, RZ, PT ;  /* 0x000000ff1600720c */ /* 0x040fe20003f26270 */
[----:B------:R-:W-:Y:S01]  /*24e0*/  VIADD R221, R5, 0x8 ;  /* 0x0000000805dd7836 */ /* 0x000fe20000000000 */
[----:B------:R-:W-:Y:S01]  /*24f0*/  ISETP.GE.AND P3, PT, R13, RZ, PT ;  /* 0x000000ff0d00720c */ /* 0x000fe20003f66270 */
[----:B------:R-:W2:Y:S01]  /*2500*/  SHFL.IDX PT, R217, R21, R223, 0x1f ;  /* 0x00001fdf15d97589 */ /* 0x000ea200000e0000 */
[----:B------:R-:W-:-:S02]  /*2510*/  ISETP.GE.AND P2, PT, R22, 0x1, PT ;  /* 0x000000011600780c */ /* 0x000fc40003f46270 */
[----:B------:R-:W-:Y:S01]  /*2520*/  ISETP.GE.AND P0, PT, R13, 0x1, PT ;  /* 0x000000010d00780c */ /* 0x000fe20003f06270 */
[----:B------:R-:W3:Y:S01]  /*2530*/  SHFL.IDX PT, R149, R21, R221, 0x1f ;  /* 0x00001fdd15957589 */ /* 0x000ee200000e0000 */
[C---:B------:R-:W-:Y:S02]  /*2540*/  ISETP.GT.OR P1, PT, R20.reuse, RZ, !P1 ;  /* 0x000000ff1400720c */ /* 0x040fe40004f24670 */
[C---:B------:R-:W-:Y:S02]  /*2550*/  ISETP.GT.OR P3, PT, R19.reuse, RZ, !P3 ;  /* 0x000000ff1300720c */ /* 0x040fe40005f64670 */
[----:B------:R-:W-:Y:S02]  /*2560*/  ISETP.GT.OR P2, PT, R20, 0x1, !P2 ;  /* 0x000000011400780c */ /* 0x000fe40005744670 */
[----:B------:R-:W-:Y:S02]  /*2570*/  ISETP.GT.OR P0, PT, R19, 0x1, !P0 ;  /* 0x000000011300780c */ /* 0x000fe40004704670 */
[----:B------:R-:W-:-:S02]  /*2580*/  FSEL R219, R84, -INF , !P1 ;  /* 0xff80000054db7808 */ /* 0x000fc40004800000 */
[----:B------:R-:W-:Y:S02]  /*2590*/  FSEL R23, R86, -INF , !P3 ;  /* 0xff80000056177808 */ /* 0x000fe40005800000 */
[----:B------:R-:W-:Y:S01]  /*25a0*/  FSEL R222, R85, -INF , !P2 ;  /* 0xff80000055de7808 */ /* 0x000fe20005000000 */
[--C-:B-1----:R-:W-:Y:S01]  /*25b0*/  FFMA.FTZ R219, R219, UR11, -R220.reuse ;  /* 0x0000000bdbdb7c23 */ /* 0x102fe200080108dc */
[----:B------:R-:W-:Y:S01]  /*25c0*/  FSEL R148, R87, -INF , !P0 ;  /* 0xff80000057947808 */ /* 0x000fe20004000000 */
[----:B------:R-:W-:Y:S01]  /*25d0*/  FFMA.FTZ R220, R23, UR11, -R220 ;  /* 0x0000000b17dc7c23 */ /* 0x000fe200080108dc */
[----:B------:R-:W-:Y:S01]  /*25e0*/  WARPGROUP.ARRIVE ;  /* 0x00000000000079c5 */ /* 0x000fe20000000000 */
[C---:B------:R-:W-:Y:S01]  /*25f0*/  VIADD R23, R5.reuse, 0xc ;  /* 0x0000000c05177836 */ /* 0x040fe20000000000 */
[----:B------:R-:W-:Y:S01]  /*2600*/  ISETP.GE.AND P1, PT, R22, 0x8, PT ;  /* 0x000000081600780c */ /* 0x000fe20003f26270 */
[--C-:B--2---:R-:W-:Y:S01]  /*2610*/  FFMA.FTZ R222, R222, UR11, -R217.reuse ;  /* 0x0000000bdede7c23 */ /* 0x104fe200080108d9 */
[----:B------:R-:W-:Y:S01]  /*2620*/  FFMA.FTZ R217, R148, UR11, -R217 ;  /* 0x0000000b94d97c23 */ /* 0x000fe200080108d9 */
[----:B------:R-:W-:Y:S01]  /*2630*/  VIADD R148, R5, 0x10 ;  /* 0x0000001005947836 */ /* 0x000fe20000000000 */
[----:B------:R-:W-:Y:S01]  /*2640*/  HGMMA.64x128x16.F32.BF16 R24, gdesc[UR4], RZ, !UPT, gsb0 ;  /* 0x01e00000041879f0 */ /* 0x000fe2000c0018ff */
[----:B------:R-:W-:Y:S01]  /*2650*/  UIADD3 UR6, UR10, 0x2, URZ ;  /* 0x000000020a067890 */ /* 0x000fe2000fffe03f */
[----:B------:R-:W1:Y:S01]  /*2660*/  SHFL.IDX PT, R216, R21, R23, 0x1f ;  /* 0x00001f1715d87589 */ /* 0x000e6200000e0000 */
[----:B------:R-:W-:Y:S01]  /*2670*/  UIADD3 UR4, UR9, 0x2, URZ ;  /* 0x0000000209047890 */ /* 0x000fe2000fffe03f */
[C---:B------:R-:W-:Y:S01]  /*2680*/  ISETP.GE.AND P3, PT, R13.reuse, 0x8, PT ;  /* 0x000000080d00780c */ /* 0x040fe20003f66270 */
[----:B------:R-:W-:Y:S01]  /*2690*/  UMOV UR7, 0x40000040 ;  /* 0x4000004000077882 */ /* 0x000fe20000000000 */
[----:B------:R-:W-:Y:S01]  /*26a0*/  UMOV UR5, 0x40000040 ;  /* 0x4000004000057882 */ /* 0x000fe20000000000 */
[----:B------:R-:W2:Y:S01]  /*26b0*/  SHFL.IDX PT, R150, R21, R148, 0x1f ;  /* 0x00001f9415967589 */ /* 0x000ea200000e0000 */
[----:B------:R-:W-:Y:S01]  /*26c0*/  ISETP.GE.AND P0, PT, R13, 0x9, PT ;  /* 0x000000090d00780c */ /* 0x000fe20003f06270 */
[----:B------:R-:W-:Y:S01]  /*26d0*/  MUFU.EX2 R219, R219 ;  /* 0x000000db00db7308 */ /* 0x000fe20000000800 */
[----:B------:R-:W-:-:S02]  /*26e0*/  ISETP.GT.OR P1, PT, R20, 0x8, !P1 ;  /* 0x000000081400780c */ /* 0x000fc40004f24670 */
[----:B------:R-:W-:Y:S02]  /*26f0*/  ISETP.GE.AND P2, PT, R22, 0x9, PT ;  /* 0x000000091600780c */ /* 0x000fe40003f46270 */
[C---:B------:R-:W-:Y:S02]  /*2700*/  ISETP.GT.OR P3, PT, R19.reuse, 0x8, !P3 ;  /* 0x000000081300780c */ /* 0x040fe40005f64670 */
[----:B------:R-:W-:Y:S02]  /*2710*/  ISETP.GT.OR P0, PT, R19, 0x9, !P0 ;  /* 0x000000091300780c */ /* 0x000fe40004704670 */
[----:B------:R-:W-:Y:S02]  /*2720*/  FSEL R88, R88, -INF , !P1 ;  /* 0xff80000058587808 */ /* 0x000fe40004800000 */
[----:B------:R-:W-:Y:S02]  /*2730*/  ISETP.GE.AND P1, PT, R13, 0x10, PT ;  /* 0x000000100d00780c */ /* 0x000fe40003f26270 */
[----:B------:R-:W-:-:S02]  /*2740*/  ISETP.GT.OR P2, PT, R20, 0x9, !P2 ;  /* 0x000000091400780c */ /* 0x000fc40005744670 */
[----:B------:R-:W-:Y:S01]  /*2750*/  FSEL R218, R90, -INF , !P3 ;  /* 0xff8000005ada7808 */ /* 0x000fe20005800000 */
[--C-:B---3--:R-:W-:Y:S01]  /*2760*/  FFMA.FTZ R90, R88, UR11, -R149.reuse ;  /* 0x0000000b585a7c23 */ /* 0x108fe20008010895 */
[----:B------:R-:W-:Y:S01]  /*2770*/  FSEL R151, R91, -INF , !P0 ;  /* 0xff8000005b977808 */ /* 0x000fe20004000000 */
[----:B------:R-:W-:Y:S01]  /*2780*/  MUFU.EX2 R88, R220 ;  /* 0x000000dc00587308 */ /* 0x000fe20000000800 */
[----:B------:R-:W-:Y:S01]  /*2790*/  ISETP.GE.AND P0, PT, R22, 0x10, PT ;  /* 0x000000101600780c */ /* 0x000fe20003f06270 */
[----:B------:R-:W-:Y:S01]  /*27a0*/  FFMA.FTZ R91, R218, UR11, -R149 ;  /* 0x0000000bda5b7c23 */ /* 0x000fe20008010895 */
[----:B------:R-:W-:Y:S02]  /*27b0*/  ISETP.GT.OR P1, PT, R19, 0x10, !P1 ;  /* 0x000000101300780c */ /* 0x000fe40004f24670 */
[----:B------:R-:W-:Y:S02]  /*27c0*/  FSEL R89, R89, -INF , !P2 ;  /* 0xff80000059597808 */ /* 0x000fe40005000000 */
[----:B------:R-:W-:Y:S01]  /*27d0*/  ISETP.GT.OR P0, PT, R20, 0x10, !P0 ;  /* 0x000000101400780c */ /* 0x000fe20004704670 */
[----:B------:R-:W-:Y:S01]  /*27e0*/  MUFU.EX2 R91, R91 ;  /* 0x0000005b005b7308 */ /* 0x000fe20000000800 */
[----:B------:R-:W-:Y:S01]  /*27f0*/  FSEL R149, R94, -INF , !P1 ;  /* 0xff8000005e957808 */ /* 0x000fe20004800000 */
[--C-:B-1----:R-:W-:Y:S01]  /*2800*/  FFMA.FTZ R218, R89, UR11, -R216.reuse ;  /* 0x0000000b59da7c23 */ /* 0x102fe200080108d8 */
[C---:B------:R-:W-:Y:S01]  /*2810*/  ISETP.GE.AND P1, PT, R22.reuse, 0x11, PT ;  /* 0x000000111600780c */ /* 0x040fe20003f26270 */
[----:B------:R-:W-:Y:S01]  /*2820*/  FFMA.FTZ R216, R151, UR11, -R216 ;  /* 0x0000000b97d87c23 */ /* 0x000fe200080108d8 */
[----:B------:R-:W-:-:S02]  /*2830*/  ISETP.GE.AND P4, PT, R22, 0x18, PT ;  /* 0x000000181600780c */ /* 0x000fc40003f86270 */
[----:B------:R-:W-:Y:S01]  /*2840*/  ISETP.GE.AND P5, PT, R22, 0x19, PT ;  /* 0x000000191600780c */ /* 0x000fe20003fa6270 */
[----:B------:R-:W-:Y:S01]  /*2850*/  MUFU.EX2 R90, R90 ;  /* 0x0000005a005a7308 */ /* 0x000fe20000000800 */
[----:B------:R-:W-:Y:S02]  /*2860*/  FSEL R89, R92, -INF , !P0 ;  /* 0xff8000005c597808 */ /* 0x000fe40004000000 */
[C---:B------:R-:W-:Y:S02]  /*2870*/  ISETP.GT.OR P1, PT, R20.reuse, 0x11, !P1 ;  /* 0x000000111400780c */ /* 0x040fe40004f24670 */
[C---:B------:R-:W-:Y:S01]  /*2880*/  ISETP.GT.OR P4, PT, R20.reuse, 0x18, !P4 ;  /* 0x000000181400780c */ /* 0x040fe20006784670 */
[--C-:B--2---:R-:W-:Y:S01]  /*2890*/  FFMA.FTZ R94, R89, UR11, -R150.reuse ;  /* 0x0000000b595e7c23 */ /* 0x104fe20008010896 */
[----:B------:R-:W-:Y:S01]  /*28a0*/  ISETP.GT.OR P5, PT, R20, 0x19, !P5 ;  /* 0x000000191400780c */ /* 0x000fe20006fa4670 */
[----:B------:R-:W-:Y:S01]  /*28b0*/  FFMA.FTZ R150, R149, UR11, -R150 ;  /* 0x0000000b95967c23 */ /* 0x000fe20008010896 */
[----:B------:R-:W-:Y:S01]  /*28c0*/  FSEL R151, R93, -INF , !P1 ;  /* 0xff8000005d977808 */ /* 0x000fe20004800000 */
[----:B------:R1:W-:Y:S01]  /*28d0*/  MUFU.EX2 R89, R217 ;  /* 0x000000d900597308 */ /* 0x0003e20000000800 */
[----:B------:R-:W-:-:S02]  /*28e0*/  FSEL R96, R96, -INF , !P4 ;  /* 0xff80000060607808 */ /* 0x000fc40006000000 */
[C---:B------:R-:W-:Y:S02]  /*28f0*/  ISETP.GE.AND P1, PT, R22.reuse, 0x29, PT ;  /* 0x000000291600780c */ /* 0x040fe40003f26270 */
[C---:B------:R-:W-:Y:S02]  /*2900*/  ISETP.GE.AND P4, PT, R22.reuse, 0x30, PT ;  /* 0x000000301600780c */ /* 0x040fe40003f86270 */
[----:B------:R-:W-:Y:S01]  /*2910*/  FSEL R149, R97, -INF , !P5 ;  /* 0xff80000061957808 */ /* 0x000fe20006800000 */
[----:B------:R2:W3:Y:S01]  /*2920*/  MUFU.EX2 R92, R218 ;  /* 0x000000da005c7308 */ /* 0x0004e20000000800 */
[----:B------:R-:W-:Y:S01]  /*2930*/  ISETP.GE.AND P5, PT, R22, 0x31, PT ;  /* 0x000000311600780c */ /* 0x000fe20003fa6270 */
[----:B-1----:R-:W-:Y:S01]  /*2940*/  VIADD R217, R5, 0x18 ;  /* 0x0000001805d97836 */ /* 0x002fe20000000000 */
[C---:B------:R-:W-:Y:S02]  /*2950*/  ISETP.GT.OR P1, PT, R20.reuse, 0x29, !P1 ;  /* 0x000000291400780c */ /* 0x040fe40004f24670 */
[----:B------:R-:W-:-:S02]  /*2960*/  ISETP.GT.OR P4, PT, R20, 0x30, !P4 ;  /* 0x000000301400780c */ /* 0x000fc40006784670 */
[----:B------:R-:W-:Y:S01]  /*2970*/  ISETP.GT.OR P5, PT, R20, 0x31, !P5 ;  /* 0x000000311400780c */ /* 0x000fe20006fa4670 */
[----:B------:R-:W1:Y:S01]  /*2980*/  SHFL.IDX PT, R229, R21, R217, 0x1f ;  /* 0x00001fd915e57589 */ /* 0x000e6200000e0000 */
[----:B------:R-:W-:Y:S01]  /*2990*/  FSEL R105, R105, -INF , !P1 ;  /* 0xff80000069697808 */ /* 0x000fe20004800000 */
[----:B--2---:R-:W-:Y:S01]  /*29a0*/  VIADD R218, R5, 0x14 ;  /* 0x0000001405da7836 */ /* 0x004fe20000000000 */
[----:B------:R-:W-:Y:S01]  /*29b0*/  FSEL R108, R108, -INF , !P4 ;  /* 0xff8000006c6c7808 */ /* 0x000fe20006000000 */
[----:B------:R4:W-:Y:S01]  /*29c0*/  MUFU.EX2 R93, R216 ;  /* 0x000000d8005d7308 */ /* 0x0009e20000000800 */
[C---:B------:R-:W-:Y:S02]  /*29d0*/  ISETP.GE.AND P1, PT, R22.reuse, 0x41, PT ;  /* 0x000000411600780c */ /* 0x040fe40003f26270 */
[----:B------:R-:W-:Y:S01]  /*29e0*/  ISETP.GE.AND P4, PT, R22, 0x48, PT ;  /* 0x000000481600780c */ /* 0x000fe20003f86270 */
[----:B------:R-:W2:Y:S01]  /*29f0*/  SHFL.IDX PT, R228, R21, R218, 0x1f ;  /* 0x00001fda15e47589 */ /* 0x000ea200000e0000 */
[----:B------:R-:W-:-:S02]  /*2a00*/  FSEL R109, R109, -INF , !P5 ;  /* 0xff8000006d6d7808 */ /* 0x000fc40006800000 */
[----:B------:R-:W-:Y:S01]  /*2a10*/  ISETP.GE.AND P5, PT, R22, 0x49, PT ;  /* 0x000000491600780c */ /* 0x000fe20003fa6270 */
[----:B------:R-:W-:Y:S01]  /*2a20*/  MUFU.EX2 R94, R94 ;  /* 0x0000005e005e7308 */ /* 0x000fe20000000800 */
[C---:B------:R-:W-:Y:S01]  /*2a30*/  ISETP.GT.OR P1, PT, R20.reuse, 0x41, !P1 ;  /* 0x000000411400780c */ /* 0x040fe20004f24670 */
[----:B----4-:R-:W-:Y:S01]  /*2a40*/  SHFL.IDX PT, R216, R18, R23, 0x1f ;  /* 0x00001f1712d87589 */ /* 0x010fe200000e0000 */
[C---:B------:R-:W-:Y:S02]  /*2a50*/  ISETP.GT.OR P4, PT, R20.reuse, 0x48, !P4 ;  /* 0x000000481400780c */ /* 0x040fe40006784670 */
[----:B------:R-:W-:Y:S02]  /*2a60*/  ISETP.GT.OR P5, PT, R20, 0x49, !P5 ;  /* 0x000000491400780c */ /* 0x000fe40006fa4670 */
[----:B------:R-:W-:Y:S02]  /*2a70*/  FSEL R117, R117, -INF , !P1 ;  /* 0xff80000075757808 */ /* 0x000fe40004800000 */
[----:B------:R-:W-:-:S02]  /*2a80*/  FSEL R220, R120, -INF , !P4 ;  /* 0xff80000078dc7808 */ /* 0x000fc40006000000 */
[C---:B------:R-:W-:Y:S01]  /*2a90*/  ISETP.GE.AND P1, PT, R22.reuse, 0x59, PT ;  /* 0x000000591600780c */ /* 0x040fe20003f26270 */
[----:B------:R-:W-:Y:S01]  /*2aa0*/  MUFU.EX2 R120, R222 ;  /* 0x000000de00787308 */ /* 0x000fe20000000800 */
[----:B------:R-:W-:Y:S01]  /*2ab0*/  ISETP.GE.AND P4, PT, R22, 0x60, PT ;  /* 0x000000601600780c */ /* 0x000fe20003f86270 */
[----:B-1----:R-:W-:Y:S01]  /*2ac0*/  FFMA.FTZ R96, R96, UR11, -R229 ;  /* 0x0000000b60607c23 */ /* 0x002fe200080108e5 */
[----:B------:R-:W-:Y:S02]  /*2ad0*/  FSEL R121, R121, -INF , !P5 ;  /* 0xff80000079797808 */ /* 0x000fe40006800000 */
[----:B------:R-:W-:Y:S02]  /*2ae0*/  ISETP.GE.AND P5, PT, R22, 0x61, PT ;  /* 0x000000611600780c */ /* 0x000fe40003fa6270 */
[C---:B------:R-:W-:Y:S02]  /*2af0*/  ISETP.GT.OR P1, PT, R20.reuse, 0x59, !P1 ;  /* 0x000000591400780c */ /* 0x040fe40004f24670 */
[----:B------:R-:W-:-:S02]  /*2b00*/  ISETP.GT.OR P4, PT, R20, 0x60, !P4 ;  /* 0x000000601400780c */ /* 0x000fc40006784670 */
[----:B------:R-:W-:Y:S02]  /*2b10*/  ISETP.GT.OR P5, PT, R20, 0x61, !P5 ;  /* 0x000000611400780c */ /* 0x000fe40006fa4670 */
[----:B------:R-:W-:Y:S02]  /*2b20*/  FSEL R129, R129, -INF , !P1 ;  /* 0xff80000081817808 */ /* 0x000fe40004800000 */
[----:B------:R-:W-:Y:S02]  /*2b30*/  FSEL R132, R132, -INF , !P4 ;  /* 0xff80000084847808 */ /* 0x000fe40006000000 */
[C---:B------:R-:W-:Y:S02]  /*2b40*/  ISETP.GE.AND P2, PT, R22.reuse, 0x20, PT ;  /* 0x000000201600780c */ /* 0x040fe40003f46270 */
[C---:B------:R-:W-:Y:S02]  /*2b50*/  ISETP.GE.AND P3, PT, R22.reuse, 0x21, PT ;  /* 0x000000211600780c */ /* 0x040fe40003f66270 */
[----:B------:R-:W-:-:S02]  /*2b60*/  ISETP.GE.AND P0, PT, R22, 0x28, PT ;  /* 0x000000281600780c */ /* 0x000fc40003f06270 */
[C---:B------:R-:W-:Y:S02]  /*2b70*/  ISETP.GE.AND P1, PT, R13.reuse, 0x11, PT ;  /* 0x000000110d00780c */ /* 0x040fe40003f26270 */
[----:B------:R-:W-:Y:S02]  /*2b80*/  ISETP.GE.AND P4, PT, R13, 0x18, PT ;  /* 0x000000180d00780c */ /* 0x000fe40003f86270 */
[----:B------:R-:W-:Y:S02]  /*2b90*/  FSEL R133, R133, -INF , !P5 ;  /* 0xff80000085857808 */ /* 0x000fe40006800000 */
[----:B------:R-:W-:Y:S02]  /*2ba0*/  ISETP.GE.AND P5, PT, R13, 0x19, PT ;  /* 0x000000190d00780c */ /* 0x000fe40003fa6270 */
[C---:B------:R-:W-:Y:S02]  /*2bb0*/  ISETP.GT.OR P2, PT, R20.reuse, 0x20, !P2 ;  /* 0x000000201400780c */ /* 0x040fe40005744670 */
[----:B------:R-:W-:-:S02]  /*2bc0*/  ISETP.GT.OR P3, PT, R20, 0x21, !P3 ;  /* 0x000000211400780c */ /* 0x000fc40005f64670 */
[----:B------:R-:W-:Y:S02]  /*2bd0*/  ISETP.GT.OR P0, PT, R20, 0x28, !P0 ;  /* 0x000000281400780c */ /* 0x000fe40004704670 */
[C---:B------:R-:W-:Y:S02]  /*2be0*/  ISETP.GT.OR P1, PT, R19.reuse, 0x11, !P1 ;  /* 0x000000111300780c */ /* 0x040fe40004f24670 */
[C---:B------:R-:W-:Y:S01]  /*2bf0*/  ISETP.GT.OR P4, PT, R19.reuse, 0x18, !P4 ;  /* 0x000000181300780c */ /* 0x040fe20006784670 */
[----:B------:R-:W-:Y:S02]  /*2c00*/  WARPGROUP.DEPBAR.LE gsb0, 0x0 ;  /* 0x00008000000079c5 */ /* 0x000fe40000010000 */
[----:B------:R-:W-:Y:S01]  /*2c10*/  WARPGROUP.ARRIVE ;  /* 0x00000000000079c5 */ /* 0x000fe20000000000 */
[----:B------:R-:W-:Y:S02]  /*2c20*/  ISETP.GT.OR P5, PT, R19, 0x19, !P5 ;  /* 0x000000191300780c */ /* 0x000fe40006fa4670 */
[----:B------:R-:W-:-:S02]  /*2c30*/  FSEL R100, R100, -INF , !P2 ;  /* 0xff80000064647808 */ /* 0x000fc40005000000 */
[----:B------:R-:W-:Y:S01]  /*2c40*/  FSEL R101, R101, -INF , !P3 ;  /* 0xff80000065657808 */ /* 0x000fe20005800000 */
[----:B------:R-:W-:Y:S01]  /*2c50*/  HGMMA.64x128x16.F32.BF16 R24, gdesc[UR4], R24, gsb0 ;  /* 0x01e00000041879f0 */ /* 0x000fe20008001818 */
[----:B------:R-:W-:Y:S01]  /*2c60*/  UIADD3 UR6, UR10, 0x4, URZ ;  /* 0x000000040a067890 */ /* 0x000fe2000fffe03f */
[----:B------:R-:W-:Y:S01]  /*2c70*/  FSEL R104, R104, -INF , !P0 ;  /* 0xff80000068687808 */ /* 0x000fe20004000000 */
[----:B------:R-:W-:Y:S01]  /*2c80*/  UIADD3 UR4, UR9, 0x4, URZ ;  /* 0x0000000409047890 */ /* 0x000fe2000fffe03f */
[----:B------:R-:W-:Y:S01]  /*2c90*/  FSEL R97, R95, -INF , !P1 ;  /* 0xff8000005f617808 */ /* 0x000fe20004800000 */
[----:B------:R-:W-:Y:S01]  /*2ca0*/  UMOV UR7, 0x40000040 ;  /* 0x4000004000077882 */ /* 0x000fe20000000000 */
[----:B------:R-:W-:Y:S01]  /*2cb0*/  UMOV UR5, 0x40000040 ;  /* 0x4000004000057882 */ /* 0x000fe20000000000 */
[----:B------:R-:W-:Y:S01]  /*2cc0*/  FSEL R98, R98, -INF , !P4 ;  /* 0xff80000062627808 */ /* 0x000fe20006000000 */
[----:B------:R1:W-:Y:S01]  /*2cd0*/  MUFU.EX2 R95, R150 ;  /* 0x00000096005f7308 */ /* 0x0003e20000000800 */
[C---:B------:R-:W-:Y:S01]  /*2ce0*/  ISETP.GE.AND P2, PT, R22.reuse, 0x38, PT ;  /* 0x000000381600780c */ /* 0x040fe20003f46270 */
[----:B--2---:R-:W-:Y:S01]  /*2cf0*/  FFMA.FTZ R233, R97, UR11, -R228 ;  /* 0x0000000b61e97c23 */ /* 0x004fe200080108e4 */
[----:B------:R-:W-:Y:S01]  /*2d00*/  ISETP.GE.AND P3, PT, R22, 0x39, PT ;  /* 0x000000391600780c */ /* 0x000fe20003f66270 */
[----:B------:R-:W-:Y:S01]  /*2d10*/  FFMA.FTZ R229, R98, UR11, -R229 ;  /* 0x0000000b62e57c23 */ /* 0x000fe200080108e5 */
[----:B------:R-:W-:Y:S01]  /*2d20*/  ISETP.GE.AND P0, PT, R22, 0x40, PT ;  /* 0x000000401600780c */ /* 0x000fe20003f06270 */
[----:B------:R-:W2:Y:S01]  /*2d30*/  SHFL.IDX PT, R98, R18, R5, 0x1f ;  /* 0x00001f0512627589 */ /* 0x000ea200000e0000 */
[C---:B------:R-:W-:Y:S01]  /*2d40*/  ISETP.GE.AND P1, PT, R13.reuse, 0x20, PT ;  /* 0x000000200d00780c */ /* 0x040fe20003f26270 */
[----:B------:R-:W4:Y:S01]  /*2d50*/  MUFU.EX2 R97, R96 ;  /* 0x0000006000617308 */ /* 0x000f220000000800 */
[----:B------:R-:W-:Y:S01]  /*2d60*/  ISETP.GE.AND P4, PT, R13, 0x21, PT ;  /* 0x000000210d00780c */ /* 0x000fe20003f86270 */
[----:B-1----:R-:W-:Y:S01]  /*2d70*/  VIADD R150, R5, 0x1c ;  /* 0x0000001c05967836 */ /* 0x002fe20000000000 */
[----:B------:R-:W-:-:S02]  /*2d80*/  FSEL R99, R99, -INF , !P5 ;  /* 0xff80000063637808 */ /* 0x000fc40006800000 */
[----:B------:R-:W-:Y:S02]  /*2d90*/  ISETP.GE.AND P5, PT, R13, 0x28, PT ;  /* 0x000000280d00780c */ /* 0x000fe40003fa6270 */
[C---:B------:R-:W-:Y:S01]  /*2da0*/  ISETP.GT.OR P2, PT, R20.reuse, 0x38, !P2 ;  /* 0x000000381400780c */ /* 0x040fe20005744670 */
[----:B------:R1:W3:Y:S01]  /*2db0*/  SHFL.IDX PT, R232, R21, R150, 0x1f ;  /* 0x00001f9615e87589 */ /* 0x0002e200000e0000 */
[C---:B------:R-:W-:Y:S01]  /*2dc0*/  ISETP.GT.OR P3, PT, R20.reuse, 0x39, !P3 ;  /* 0x000000391400780c */ /* 0x040fe20005f64670 */
[----:B------:R3:W-:Y:S01]  /*2dd0*/  MUFU.EX2 R96, R229 ;  /* 0x000000e500607308 */ /* 0x0007e20000000800 */
[----:B------:R-:W-:Y:S02]  /*2de0*/  ISETP.GT.OR P0, PT, R20, 0x40, !P0 ;  /* 0x000000401400780c */ /* 0x000fe40004704670 */
[C---:B------:R-:W-:Y:S02]  /*2df0*/  ISETP.GT.OR P1, PT, R19.reuse, 0x20, !P1 ;  /* 0x000000201300780c */ /* 0x040fe40004f24670 */
[----:B------:R-:W-:-:S02]  /*2e00*/  ISETP.GT.OR P4, PT, R19, 0x21, !P4 ;  /* 0x000000211300780c */ /* 0x000fc40006784670 */
[----:B------:R-:W-:Y:S01]  /*2e10*/  ISETP.GT.OR P5, PT, R19, 0x28, !P5 ;  /* 0x000000281300780c */ /* 0x000fe20006fa4670 */
[----:B-1----:R-:W1:Y:S01]  /*2e20*/  MUFU.EX2 R21, R233 ;  /* 0x000000e900157308 */ /* 0x002e620000000800 */
[----:B------:R-:W-:Y:S02]  /*2e30*/  FSEL R112, R112, -INF , !P2 ;  /* 0xff80000070707808 */ /* 0x000fe40005000000 */
[----:B------:R-:W-:Y:S01]  /*2e40*/  FSEL R113, R113, -INF , !P3 ;  /* 0xff80000071717808 */ /* 0x000fe20005800000 */
[----:B--2---:R-:W-:Y:S01]  /*2e50*/  FFMA.FTZ R100, R100, UR11, -R98 ;  /* 0x0000000b64647c23 */ /* 0x004fe20008010862 */
[----:B------:R-:W-:Y:S02]  /*2e60*/  FSEL R116, R116, -INF , !P0 ;  /* 0xff80000074747808 */ /* 0x000fe40004000000 */
[----:B------:R-:W-:Y:S02]  /*2e70*/  FSEL R102, R102, -INF , !P1 ;  /* 0xff80000066667808 */ /* 0x000fe40004800000 */
[----:B------:R-:W-:Y:S01]  /*2e80*/  FSEL R103, R103, -INF , !P4 ;  /* 0xff80000067677808 */ /* 0x000fe20006000000 */
[----:B------:R-:W-:Y:S01]  /*2e90*/  MUFU.EX2 R100, R100 ;  /* 0x0000006400647308 */ /* 0x000fe20000000800 */
[----:B------:R-:W-:-:S02]  /*2ea0*/  ISETP.GE.AND P2, PT, R22, 0x50, PT ;  /* 0x000000501600780c */ /* 0x000fc40003f46270 */
[C---:B------:R-:W-:Y:S01]  /*2eb0*/  ISETP.GE.AND P3, PT, R22.reuse, 0x51, PT ;  /* 0x000000511600780c */ /* 0x040fe20003f66270 */
[----:B---3--:R-:W-:Y:S01]  /*2ec0*/  FFMA.FTZ R229, R149, UR11, -R232 ;  /* 0x0000000b95e57c23 */ /* 0x008fe200080108e8 */
[----:B------:R-:W-:Y:S01]  /*2ed0*/  ISETP.GE.AND P0, PT, R22, 0x58, PT ;  /* 0x000000581600780c */ /* 0x000fe20003f06270 */
[----:B------:R-:W-:Y:S01]  /*2ee0*/  FFMA.FTZ R149, R102, UR11, -R98 ;  /* 0x0000000b66957c23 */ /* 0x000fe20008010862 */
[C---:B------:R-:W-:Y:S01]  /*2ef0*/  ISETP.GE.AND P1, PT, R13.reuse, 0x29, PT ;  /* 0x000000290d00780c */ /* 0x040fe20003f26270 */
[----:B------:R-:W-:Y:S01]  /*2f00*/  MUFU.EX2 R98, R229 ;  /* 0x000000e500627308 */ /* 0x000fe20000000800 */
[----:B------:R-:W-:Y:S01]  /*2f10*/  ISETP.GE.AND P4, PT, R13, 0x30, PT ;  /* 0x000000300d00780c */ /* 0x000fe20003f86270 */
[----:B------:R-:W-:Y:S01]  /*2f20*/  FFMA.FTZ R99, R99, UR11, -R232 ;  /* 0x0000000b63637c23 */ /* 0x000fe200080108e8 */
[----:B------:R-:W-:Y:S02]  /*2f30*/  FSEL R222, R106, -INF , !P5 ;  /* 0xff8000006ade7808 */ /* 0x000fe40006800000 */
[----:B------:R-:W2:Y:S01]  /*2f40*/  SHFL.IDX PT, R106, R18, R221, 0x1f ;  /* 0x00001fdd126a7589 */ /* 0x000ea200000e0000 */
[----:B------:R-:W-:-:S02]  /*2f50*/  ISETP.GT.OR P2, PT, R20, 0x50, !P2 ;  /* 0x000000501400780c */ /* 0x000fc40005744670 */
[C---:B------:R-:W-:Y:S01]  /*2f60*/  ISETP.GT.OR P3, PT, R20.reuse, 0x51, !P3 ;  /* 0x000000511400780c */ /* 0x040fe20005f64670 */
[----:B------:R-:W-:Y:S01]  /*2f70*/  MUFU.EX2 R99, R99 ;  /* 0x0000006300637308 */ /* 0x000fe20000000800 */
[----:B------:R-:W-:Y:S02]  /*2f80*/  ISETP.GT.OR P0, PT, R20, 0x58, !P0 ;  /* 0x000000581400780c */ /* 0x000fe40004704670 */
[C---:B------:R-:W-:Y:S02]  /*2f90*/  ISETP.GT.OR P1, PT, R19.reuse, 0x29, !P1 ;  /* 0x000000291300780c */ /* 0x040fe40004f24670 */
[----:B------:R-:W-:Y:S02]  /*2fa0*/  ISETP.GT.OR P4, PT, R19, 0x30, !P4 ;  /* 0x000000301300780c */ /* 0x000fe40006784670 */
[----:B------:R-:W-:Y:S02]  /*2fb0*/  FSEL R124, R124, -INF , !P2 ;  /* 0xff8000007c7c7808 */ /* 0x000fe40005000000 */
[----:B------:R-:W-:-:S02]  /*2fc0*/  FSEL R125, R125, -INF , !P3 ;  /* 0xff8000007d7d7808 */ /* 0x000fc40005800000 */
[----:B------:R-:W-:Y:S02]  /*2fd0*/  FSEL R128, R128, -INF , !P0 ;  /* 0xff80000080807808 */ /* 0x000fe40004000000 */
[----:B------:R-:W-:Y:S02]  /*2fe0*/  FSEL R107, R107, -INF , !P1 ;  /* 0xff8000006b6b7808 */ /* 0x000fe40004800000 */
[----:B------:R-:W-:Y:S02]  /*2ff0*/  FSEL R110, R110, -INF , !P4 ;  /* 0xff8000006e6e7808 */ /* 0x000fe40006000000 */
[C---:B------:R-:W-:Y:S01]  /*3000*/  ISETP.GE.AND P2, PT, R22.reuse, 0x68, PT ;  /* 0x000000681600780c */ /* 0x040fe20003f46270 */
[----:B------:R-:W-:Y:S01]  /*3010*/  FFMA.FTZ R107, R107, UR11, -R216 ;  /* 0x0000000b6b6b7c23 */ /* 0x000fe200080108d8 */
[----:B------:R-:W-:Y:S01]  /*3020*/  ISETP.GE.AND P3, PT, R22, 0x69, PT ;  /* 0x000000691600780c */ /* 0x000fe20003f66270 */
[--C-:B--2---:R-:W-:Y:S01]  /*3030*/  FFMA.FTZ R104, R104, UR11, -R106.reuse ;  /* 0x0000000b68687c23 */ /* 0x104fe2000801086a */
[----:B------:R-:W-:Y:S01]  /*3040*/  ISETP.GE.AND P0, PT, R22, 0x70, PT ;  /* 0x000000701600780c */ /* 0x000fe20003f06270 */
[----:B------:R-:W-:Y:S01]  /*3050*/  FFMA.FTZ R222, R222, UR11, -R106 ;  /* 0x0000000bdede7c23 */ /* 0x000fe2000801086a */
[C---:B------:R-:W-:Y:S01]  /*3060*/  ISETP.GE.AND P5, PT, R22.reuse, 0x71, PT ;  /* 0x000000711600780c */ /* 0x040fe20003fa6270 */
[----:B------:R-:W-:Y:S01]  /*3070*/  FFMA.FTZ R106, R105, UR11, -R216 ;  /* 0x0000000b696a7c23 */ /* 0x000fe200080108d8 */
[C---:B------:R-:W-:Y:S01]  /*3080*/  ISETP.GE.AND P1, PT, R22.reuse, 0x78, PT ;  /* 0x000000781600780c */ /* 0x040fe20003f26270 */
[----:B------:R2:W-:Y:S01]  /*3090*/  MUFU.EX2 R105, R222 ;  /* 0x000000de00697308 */ /* 0x0005e20000000800 */
[----:B------:R-:W-:Y:S01]  /*30a0*/  ISETP.GE.AND P4, PT, R22, 0x79, PT ;  /* 0x000000791600780c */ /* 0x000fe20003f86270 */
[----:B------:R-:W-:Y:S01]  /*30b0*/  FFMA.FTZ R22, R151, UR11, -R228 ;  /* 0x0000000b97167c23 */ /* 0x000fe200080108e4 */
[C---:B------:R-:W-:Y:S01]  /*30c0*/  ISETP.GT.OR P2, PT, R20.reuse, 0x68, !P2 ;  /* 0x000000681400780c */ /* 0x040fe20005744670 */
[----:B------:R-:W3:Y:S01]  /*30d0*/  SHFL.IDX PT, R228, R18, R223, 0x1f ;  /* 0x00001fdf12e47589 */ /* 0x000ee200000e0000 */
[----:B------:R-:W-:-:S02]  /*30e0*/  ISETP.GT.OR P0, PT, R20, 0x70, !P0 ;  /* 0x000000701400780c */ /* 0x000fc40004704670 */
[----:B------:R-:W-:Y:S01]  /*30f0*/  FSEL R136, R136, -INF , !P2 ;  /* 0xff80000088887808 */ /* 0x000fe20005000000 */
[----:B------:R-:W4:Y:S01]  /*3100*/  SHFL.IDX PT, R151, R18, R148, 0x1f ;  /* 0x00001f9412977589 */ /* 0x000f2200000e0000 */
[C---:B------:R-:W-:Y:S01]  /*3110*/  ISETP.GE.AND P2, PT, R13.reuse, 0x31, PT ;  /* 0x000000310d00780c */ /* 0x040fe20003f46270 */
[----:B------:R-:W-:Y:S01]  /*3120*/  MUFU.EX2 R22, R22 ;  /* 0x0000001600167308 */ /* 0x000fe20000000800 */
[----:B------:R-:W-:Y:S01]  /*3130*/  FSEL R140, R140, -INF , !P0 ;  /* 0xff8000008c8c7808 */ /* 0x000fe20004000000 */
[----:B--2---:R-:W2:Y:S01]  /*3140*/  SHFL.IDX PT, R222, R18, R218, 0x1f ;  /* 0x00001fda12de7589 */ /* 0x004ea200000e0000 */
[----:B------:R-:W-:Y:S02]  /*3150*/  ISETP.GE.AND P0, PT, R13, 0x39, PT ;  /* 0x000000390d00780c */ /* 0x000fe40003f06270 */
[C---:B------:R-:W-:Y:S02]  /*3160*/  ISETP.GT.OR P2, PT, R19.reuse, 0x31, !P2 ;  /* 0x000000311300780c */ /* 0x040fe40005744670 */
[----:B------:R-:W-:Y:S01]  /*3170*/  ISETP.GT.OR P0, PT, R19, 0x39, !P0 ;  /* 0x000000391300780c */ /* 0x000fe20004704670 */
[----:B------:R-:W-:Y:S01]  /*3180*/  MUFU.EX2 R104, R104 ;  /* 0x0000006800687308 */ /* 0x000fe20000000800 */
[----:B------:R-:W-:-:S02]  /*3190*/  ISETP.GT.OR P3, PT, R20, 0x69, !P3 ;  /* 0x000000691400780c */ /* 0x000fc40005f64670 */
[----:B------:R-:W-:Y:S02]  /*31a0*/  FSEL R216, R111, -INF , !P2 ;  /* 0xff8000006fd87808 */ /* 0x000fe40005000000 */
[----:B------:R-:W-:Y:S02]  /*31b0*/  ISETP.GE.AND P2, PT, R13, 0x40, PT ;  /* 0x000000400d00780c */ /* 0x000fe40003f46270 */
[----:B------:R-:W-:Y:S01]  /*31c0*/  FSEL R111, R115, -INF , !P0 ;  /* 0xff800000736f7808 */ /* 0x000fe20004000000 */
[----:B------:R-:W-:Y:S01]  /*31d0*/  MUFU.EX2 R106, R106 ;  /* 0x0000006a006a7308 */ /* 0x000fe20000000800 */
[----:B------:R-:W-:Y:S01]  /*31e0*/  ISETP.GE.AND P0, PT, R13, 0x48, PT ;  /* 0x000000480d00780c */ /* 0x000fe20003f06270 */
[--C-:B---3--:R-:W-:Y:S01]  /*31f0*/  FFMA.FTZ R102, R101, UR11, -R228.reuse ;  /* 0x0000000b65667c23 */ /* 0x108fe200080108e4 */
[----:B------:R-:W-:Y:S01]  /*3200*/  FSEL R137, R137, -INF , !P3 ;  /* 0xff80000089897808 */ /* 0x000fe20005800000 */
[----:B------:R-:W-:Y:S01]  /*3210*/  FFMA.FTZ R103, R103, UR11, -R228 ;  /* 0x0000000b67677c23 */ /* 0x000fe200080108e4 */
[----:B------:R-:W-:Y:S01]  /*3220*/  ISETP.GE.AND P3, PT, R13, 0x38, PT ;  /* 0x000000380d00780c */ /* 0x000fe20003f66270 */
[--C-:B----4-:R-:W-:Y:S01]  /*3230*/  FFMA.FTZ R108, R108, UR11, -R151.reuse ;  /* 0x0000000b6c6c7c23 */ /* 0x110fe20008010897 */
[C---:B------:R-:W-:Y:S01]  /*3240*/  ISETP.GT.OR P2, PT, R19.reuse, 0x40, !P2 ;  /* 0x000000401300780c */ /* 0x040fe20005744670 */
[----:B------:R3:W-:Y:S01]  /*3250*/  MUFU.EX2 R101, R149 ;  /* 0x0000009500657308 */ /* 0x0007e20000000800 */
[C---:B------:R-:W-:Y:S01]  /*3260*/  ISETP.GT.OR P0, PT, R19.reuse, 0x48, !P0 ;  /* 0x000000481300780c */ /* 0x040fe20004704670 */
[----:B------:R-:W-:Y:S01]  /*3270*/  FFMA.FTZ R110, R110, UR11, -R151 ;  /* 0x0000000b6e6e7c23 */ /* 0x000fe20008010897 */
[----:B------:R-:W-:Y:S01]  /*3280*/  ISETP.GT.OR P3, PT, R19, 0x38, !P3 ;  /* 0x000000381300780c */ /* 0x000fe20005f64670 */
[----:B------:R-:W-:Y:S01]  /*3290*/  SHFL.IDX PT, R228, R18, R150, 0x1f ;  /* 0x00001f9612e47589 */ /* 0x000fe200000e0000 */
[----:B------:R-:W-:Y:S01]  /*32a0*/  FSEL R118, R118, -INF , !P2 ;  /* 0xff80000076767808 */ /* 0x000fe20005000000 */
[--C-:B--2---:R-:W-:Y:S01]  /*32b0*/  FFMA.FTZ R216, R216, UR11, -R222.reuse ;  /* 0x0000000bd8d87c23 */ /* 0x104fe200080108de */
[----:B------:R-:W-:Y:S01]  /*32c0*/  ISETP.GE.AND P2, PT, R13, 0x49, PT ;  /* 0x000000490d00780c */ /* 0x000fe20003f46270 */
[----:B------:R-:W-:Y:S01]  /*32d0*/  FFMA.FTZ R109, R109, UR11, -R222 ;  /* 0x0000000b6d6d7c23 */ /* 0x000fe200080108de */
[----:B---3--:R-:W-:Y:S01]  /*32e0*/  FSEL R149, R122, -INF , !P0 ;  /* 0xff8000007a957808 */ /* 0x008fe20004000000 */
[----:B------:R-:W-:Y:S01]  /*32f0*/  SHFL.IDX PT, R222, R12, R23, 0x1f ;  /* 0x00001f170cde7589 */ /* 0x000fe200000e0000 */
[----:B------:R-:W-:Y:S01]  /*3300*/  ISETP.GE.AND P0, PT, R13, 0x51, PT ;  /* 0x000000510d00780c */ /* 0x000fe20003f06270 */
[----:B------:R-:W2:Y:S01]  /*3310*/  MUFU.EX2 R102, R102 ;  /* 0x0000006600667308 */ /* 0x000ea20000000800 */
[----:B------:R-:W-:-:S02]  /*3320*/  WARPGROUP.DEPBAR.LE gsb0, 0x0 ;  /* 0x00008000000079c5 */ /* 0x000fc40000010000 */
[----:B------:R-:W-:Y:S01]  /*3330*/  WARPGROUP.ARRIVE ;  /* 0x00000000000079c5 */ /* 0x000fe20000000000 */
[----:B------:R-:W-:Y:S02]  /*3340*/  FSEL R151, R114, -INF , !P3 ;  /* 0xff80000072977808 */ /* 0x000fe40005800000 */
[----:B------:R-:W-:Y:S02]  /*3350*/  ISETP.GE.AND P3, PT, R13, 0x41, PT ;  /* 0x000000410d00780c */ /* 0x000fe40003f66270 */
[C---:B------:R-:W-:Y:S01]  /*3360*/  ISETP.GT.OR P2, PT, R19.reuse, 0x49, !P2 ;  /* 0x000000491300780c */ /* 0x040fe20005744670 */
[----:B------:R-:W-:Y:S01]  /*3370*/  HGMMA.64x128x16.F32.BF16 R24, gdesc[UR4], R24, gsb0 ;  /* 0x01e00000041879f0 */ /* 0x000fe20008001818 */
[----:B------:R-:W-:Y:S01]  /*3380*/  UIADD3 UR6, UR10, 0x6, URZ ;  /* 0x000000060a067890 */ /* 0x000fe2000fffe03f */
[C---:B------:R-:W-:Y:S01]  /*3390*/  ISETP.GT.OR P0, PT, R19.reuse, 0x51, !P0 ;  /* 0x000000511300780c */ /* 0x040fe20004704670 */
[----:B------:R-:W-:Y:S01]  /*33a0*/  UIADD3 UR4, UR9, 0x6, URZ ;  /* 0x0000000609047890 */ /* 0x000fe2000fffe03f */
[----:B------:R-:W-:Y:S01]  /*33b0*/  ISETP.GT.OR P3, PT, R19, 0x41, !P3 ;  /* 0x000000411300780c */ /* 0x000fe20005f64670 */
[----:B------:R-:W-:Y:S01]  /*33c0*/  UMOV UR7, 0x40000040 ;  /* 0x4000004000077882 */ /* 0x000fe20000000000 */
[----:B------:R-:W-:Y:S01]  /*33d0*/  UMOV UR5, 0x40000040 ;  /* 0x4000004000057882 */ /* 0x000fe20000000000 */
[----:B------:R-:W-:Y:S01]  /*33e0*/  FSEL R123, R123, -INF , !P2 ;  /* 0xff8000007b7b7808 */ /* 0x000fe20005000000 */
[----:B------:R-:W3:Y:S01]  /*33f0*/  MUFU.EX2 R103, R103 ;  /* 0x0000006700677308 */ /* 0x000ee20000000800 */
[----:B------:R-:W-:-:S02]  /*3400*/  ISETP.GE.AND P2, PT, R13, 0x58, PT ;  /* 0x000000580d00780c */ /* 0x000fc40003f46270 */
[----:B------:R-:W-:Y:S02]  /*3410*/  FSEL R122, R127, -INF , !P0 ;  /* 0xff8000007f7a7808 */ /* 0x000fe40004000000 */
[----:B------:R-:W-:Y:S02]  /*3420*/  ISETP.GE.AND P0, PT, R13, 0x60, PT ;  /* 0x000000600d00780c */ /* 0x000fe40003f06270 */
[----:B------:R-:W-:Y:S01]  /*3430*/  FSEL R119, R119, -INF , !P3 ;  /* 0xff80000077777808 */ /* 0x000fe20005800000 */
[----:B------:R-:W4:Y:S01]  /*3440*/  MUFU.EX2 R107, R107 ;  /* 0x0000006b006b7308 */ /* 0x000f220000000800 */
[----:B------:R-:W-:Y:S02]  /*3450*/  ISETP.GE.AND P3, PT, R13, 0x50, PT ;  /* 0x000000500d00780c */ /* 0x000fe40003f66270 */
[C---:B------:R-:W-:Y:S02]  /*3460*/  ISETP.GT.OR P2, PT, R19.reuse, 0x58, !P2 ;  /* 0x000000581300780c */ /* 0x040fe40005744670 */
[----:B------:R-:W-:-:S02]  /*3470*/  ISETP.GT.OR P0, PT, R19, 0x60, !P0 ;  /* 0x000000601300780c */ /* 0x000fc40004704670 */
[----:B------:R-:W-:Y:S01]  /*3480*/  ISETP.GT.OR P3, PT, R19, 0x50, !P3 ;  /* 0x000000501300780c */ /* 0x000fe20005f64670 */
[----:B------:R-:W5:Y:S01]  /*3490*/  MUFU.EX2 R108, R108 ;  /* 0x0000006c006c7308 */ /* 0x000f620000000800 */
[----:B------:R-:W-:Y:S02]  /*34a0*/  FSEL R114, R130, -INF , !P2 ;  /* 0xff80000082727808 */ /* 0x000fe40005000000 */
[----:B------:R-:W-:Y:S02]  /*34b0*/  FSEL R130, R134, -INF , !P0 ;  /* 0xff80000086827808 */ /* 0x000fe40004000000 */
[----:B------:R-:W-:Y:S01]  /*34c0*/  SHFL.IDX PT, R134, R18, R217, 0x1f ;  /* 0x00001fd912867589 */ /* 0x000fe200000e0000 */
[----:B------:R-:W-:Y:S02]  /*34d0*/  FSEL R126, R126, -INF , !P3 ;  /* 0xff8000007e7e7808 */ /* 0x000fe40005800000 */
[C---:B------:R-:W-:Y:S01]  /*34e0*/  ISETP.GE.AND P3, PT, R13.reuse, 0x59, PT ;  /* 0x000000590d00780c */ /* 0x040fe20003f66270 */
[----:B------:R-:W-:Y:S01]  /*34f0*/  MUFU.EX2 R110, R110 ;  /* 0x0000006e006e7308 */ /* 0x000fe20000000800 */
[----:B------:R-:W-:-:S02]  /*3500*/  ISETP.GE.AND P2, PT, R13, 0x61, PT ;  /* 0x000000610d00780c */ /* 0x000fc40003f46270 */
[C---:B------:R-:W-:Y:S02]  /*3510*/  ISETP.GT.OR P3, PT, R19.reuse, 0x59, !P3 ;  /* 0x000000591300780c */ /* 0x040fe40005f64670 */
[----:B------:R-:W-:Y:S02]  /*3520*/  ISETP.GT.OR P2, PT, R19, 0x61, !P2 ;  /* 0x000000611300780c */ /* 0x000fe40005744670 */
[----:B------:R-:W-:Y:S02]  /*3530*/  FSEL R131, R131, -INF , !P3 ;  /* 0xff80000083837808 */ /* 0x000fe40005800000 */
[----:B------:R-:W-:Y:S02]  /*3540*/  FSEL R115, R135, -INF , !P2 ;  /* 0xff80000087737808 */ /* 0x000fe40005000000 */
[C---:B------:R-:W-:Y:S01]  /*3550*/  ISETP.GE.AND P3, PT, R13.reuse, 0x68, PT ;  /* 0x000000680d00780c */ /* 0x040fe20003f66270 */
[----:B------:R-:W1:Y:S01]  /*3560*/  SHFL.IDX PT, R135, R12, R5, 0x1f ;  /* 0x00001f050c877589 */ /* 0x000e6200000e0000 */
[----:B------:R-:W-:-:S02]  /*3570*/  ISETP.GE.AND P0, PT, R13, 0x69, PT ;  /* 0x000000690d00780c */ /* 0x000fc40003f06270 */
[----:B------:R-:W-:Y:S02]  /*3580*/  ISETP.GE.AND P2, PT, R13, 0x70, PT ;  /* 0x000000700d00780c */ /* 0x000fe40003f46270 */
[C---:B------:R-:W-:Y:S02]  /*3590*/  ISETP.GT.OR P3, PT, R19.reuse, 0x68, !P3 ;  /* 0x000000681300780c */ /* 0x040fe40005f64670 */
[C---:B------:R-:W-:Y:S02]  /*35a0*/  ISETP.GT.OR P0, PT, R19.reuse, 0x69, !P0 ;  /* 0x000000691300780c */ /* 0x040fe40004704670 */
[----:B------:R-:W-:Y:S02]  /*35b0*/  ISETP.GT.OR P2, PT, R19, 0x70, !P2 ;  /* 0x000000701300780c */ /* 0x000fe40005744670 */
[----:B------:R-:W-:Y:S02]  /*35c0*/  FSEL R138, R138, -INF , !P3 ;  /* 0xff8000008a8a7808 */ /* 0x000fe40005800000 */
[----:B------:R-:W-:-:S02]  /*35d0*/  FSEL R127, R139, -INF , !P0 ;  /* 0xff8000008b7f7808 */ /* 0x000fc40004000000 */
[----:B------:R-:W-:Y:S01]  /*35e0*/  FSEL R142, R142, -INF , !P2 ;  /* 0xff8000008e8e7808 */ /* 0x000fe20005000000 */
[----:B------:R-:W2:Y:S01]  /*35f0*/  SHFL.IDX PT, R139, R12, R150, 0x1f ;  /* 0x00001f960c8b7589 */ /* 0x000ea200000e0000 */
[C---:B------:R-:W-:Y:S02]  /*3600*/  ISETP.GE.AND P3, PT, R13.reuse, 0x71, PT ;  /* 0x000000710d00780c */ /* 0x040fe40003f66270 */
[C---:B------:R-:W-:Y:S02]  /*3610*/  ISETP.GE.AND P0, PT, R13.reuse, 0x78, PT ;  /* 0x000000780d00780c */ /* 0x040fe40003f06270 */
[----:B------:R-:W-:Y:S02]  /*3620*/  ISETP.GE.AND P2, PT, R13, 0x79, PT ;  /* 0x000000790d00780c */ /* 0x000fe40003f46270 */
[C---:B------:R-:W-:Y:S01]  /*3630*/  ISETP.GT.OR P5, PT, R20.reuse, 0x71, !P5 ;  /* 0x000000711400780c */ /* 0x040fe20006fa4670 */
[----:B------:R3:W5:Y:S01]  /*3640*/  MUFU.EX2 R13, R109 ;  /* 0x0000006d000d7308 */ /* 0x0007620000000800 */
[----:B------:R-:W-:Y:S01]  /*3650*/  ISETP.GT.OR P1, PT, R20, 0x78, !P1 ;  /* 0x000000781400780c */ /* 0x000fe20004f24670 */
[--C-:B-1----:R-:W-:Y:S01]  /*3660*/  FFMA.FTZ R118, R118, UR11, -R135.reuse ;  /* 0x0000000b76767c23 */ /* 0x102fe20008010887 */
[----:B------:R-:W-:Y:S01]  /*3670*/  ISETP.GT.OR P4, PT, R20, 0x79, !P4 ;  /* 0x000000791400780c */ /* 0x000fe20006784670 */
[--C-:B------:R-:W-:Y:S01]  /*3680*/  FFMA.FTZ R20, R112, UR11, -R134.reuse ;  /* 0x0000000b70147c23 */ /* 0x100fe20008010886 */
[----:B------:R-:W-:Y:S01]  /*3690*/  ISETP.GT.OR P3, PT, R19, 0x71, !P3 ;  /* 0x000000711300780c */ /* 0x000fe20005f64670 */
[----:B------:R-:W-:Y:S01]  /*36a0*/  FFMA.FTZ R134, R151, UR11, -R134 ;  /* 0x0000000b97867c23 */ /* 0x000fe20008010886 */
[C---:B------:R-:W-:Y:S01]  /*36b0*/  ISETP.GT.OR P0, PT, R19.reuse, 0x78, !P0 ;  /* 0x000000781300780c */ /* 0x040fe20004704670 */
[----:B------:R-:W1:Y:S01]  /*36c0*/  SHFL.IDX PT, R151, R12, R221, 0x1f ;  /* 0x00001fdd0c977589 */ /* 0x000e6200000e0000 */
[----:B------:R-:W-:Y:S01]  /*36d0*/  ISETP.GT.OR P2, PT, R19, 0x79, !P2 ;  /* 0x000000791300780c */ /* 0x000fe20005744670 */
[--C-:B---3--:R-:W-:Y:S01]  /*36e0*/  FFMA.FTZ R109, R113, UR11, -R228.reuse ;  /* 0x0000000b716d7c23 */ /* 0x108fe200080108e4 */
[----:B------:R3:W5:Y:S01]  /*36f0*/  MUFU.EX2 R19, R216 ;  /* 0x000000d800137308 */ /* 0x0007620000000800 */
[----:B------:R-:W4:Y:S01]  /*3700*/  SHFL.IDX PT, R112, R12, R148, 0x1f ;  /* 0x00001f940c707589 */ /* 0x000f2200000e0000 */
[----:B------:R-:W-:Y:S01]  /*3710*/  FFMA.FTZ R228, R111, UR11, -R228 ;  /* 0x0000000b6fe47c23 */ /* 0x000fe200080108e4 */
[----:B------:R-:W-:Y:S01]  /*3720*/  FFMA.FTZ R111, R116, UR11, -R135 ;  /* 0x0000000b746f7c23 */ /* 0x000fe20008010887 */
[----:B------:R-:W-:Y:S01]  /*3730*/  FSEL R141, R141, -INF , !P5 ;  /* 0xff8000008d8d7808 */ /* 0x000fe20006800000 */
[----:B------:R-:W-:Y:S01]  /*3740*/  SHFL.IDX PT, R113, R12, R218, 0x1f ;  /* 0x00001fda0c717589 */ /* 0x000fe200000e0000 */
[----:B--2---:R-:W-:Y:S01]  /*3750*/  FFMA.FTZ R131, R131, UR11, -R139 ;  /* 0x0000000b83837c23 */ /* 0x004fe2000801088b */
[----:B------:R-:W-:Y:S01]  /*3760*/  FSEL R143, R143, -INF , !P3 ;  /* 0xff8000008f8f7808 */ /* 0x000fe20005800000 */
[----:B------:R2:W-:Y:S01]  /*3770*/  MUFU.EX2 R18, R134 ;  /* 0x0000008600127308 */ /* 0x0005e20000000800 */
[----:B---3--:R-:W2:Y:S01]  /*3780*/  SHFL.IDX PT, R216, R12, R223, 0x1f ;  /* 0x00001fdf0cd87589 */ /* 0x008ea200000e0000 */
[----:B------:R-:W-:-:S02]  /*3790*/  FSEL R146, R146, -INF , !P0 ;  /* 0xff80000092927808 */ /* 0x000fc40004000000 */
[----:B------:R-:W-:Y:S01]  /*37a0*/  FSEL R147, R147, -INF , !P2 ;  /* 0xff80000093937808 */ /* 0x000fe20005000000 */
[----:B------:R-:W3:Y:S03]  /*37b0*/  SHFL.IDX PT, R135, R12, R217, 0x1f ;  /* 0x00001fd90c877589 */ /* 0x000ee600000e0000 */
[----:B------:R-:W-:Y:S01]  /*37c0*/  MUFU.EX2 R111, R111 ;  /* 0x0000006f006f7308 */ /* 0x000fe20000000800 */
[--C-:B-1----:R-:W-:Y:S01]  /*37d0*/  FFMA.FTZ R220, R220, UR11, -R151.reuse ;  /* 0x0000000bdcdc7c23 */ /* 0x102fe20008010897 */
[----:B------:R-:W-:Y:S01]  /*37e0*/  FFMA.FTZ R116, R149, UR11, -R151 ;  /* 0x0000000b95747c23 */ /* 0x000fe20008010897 */
[----:B------:R-:W-:-:S05]  /*37f0*/  FFMA.FTZ R151, R121, UR11, -R222 ;  /* 0x0000000b79977c23 */ /* 0x000fca00080108de */
[----:B------:R-:W1:Y:S01]  /*3800*/  MUFU.EX2 R20, R20 ;  /* 0x0000001400147308 */ /* 0x000e620000000800 */
[--C-:B----4-:R-:W-:Y:S01]  /*3810*/  FFMA.FTZ R124, R124, UR11, -R112.reuse ;  /* 0x0000000b7c7c7c23 */ /* 0x110fe20008010870 */
[----:B------:R-:W-:Y:S02]  /*3820*/  FFMA.FTZ R121, R126, UR11, -R112 ;  /* 0x0000000b7e797c23 */ /* 0x000fe40008010870 */
[----:B------:R-:W-:Y:S04]  /*3830*/  SHFL.IDX PT, R126, R17, R218, 0x1f ;  /* 0x00001fda117e7589 */ /* 0x000fe800000e0000 */
[----:B------:R4:W-:Y:S01]  /*3840*/  MUFU.EX2 R112, R118 ;  /* 0x0000007600707308 */ /* 0x0009e20000000800 */
[--C-:B--2---:R-:W-:Y:S01]  /*3850*/  FFMA.FTZ R134, R117, UR11, -R216.reuse ;  /* 0x0000000b75867c23 */ /* 0x104fe200080108d8 */
[----:B------:R-:W-:Y:S01]  /*3860*/  FFMA.FTZ R216, R119, UR11, -R216 ;  /* 0x0000000b77d87c23 */ /* 0x000fe200080108d8 */
[----:B------:R-:W-:Y:S01]  /*3870*/  FFMA.FTZ R119, R122, UR11, -R113 ;  /* 0x0000000b7a777c23 */ /* 0x000fe20008010871 */
[----:B------:R-:W-:Y:S01]  /*3880*/  FFMA.FTZ R117, R123, UR11, -R222 ;  /* 0x0000000b7b757c23 */ /* 0x000fe200080108de */
[----:B------:R-:W2:Y:S01]  /*3890*/  SHFL.IDX PT, R122, R17, R223, 0x1f ;  /* 0x00001fdf117a7589 */ /* 0x000ea200000e0000 */
[--C-:B---3--:R-:W-:Y:S01]  /*38a0*/  FFMA.FTZ R149, R128, UR11, -R135.reuse ;  /* 0x0000000b80957c23 */ /* 0x108fe20008010887 */
[----:B------:R-:W-:Y:S01]  /*38b0*/  FFMA.FTZ R135, R114, UR11, -R135 ;  /* 0x0000000b72877c23 */ /* 0x000fe20008010887 */
[----:B------:R-:W-:Y:S01]  /*38c0*/  MUFU.EX2 R116, R116 ;  /* 0x0000007400747308 */ /* 0x000fe20000000800 */
[----:B----4-:R-:W-:Y:S01]  /*38d0*/  FFMA.FTZ R118, R125, UR11, -R113 ;  /* 0x0000000b7d767c23 */ /* 0x010fe20008010871 */
[----:B------:R-:W3:Y:S04]  /*38e0*/  SHFL.IDX PT, R123, R17, R5, 0x1f ;  /* 0x00001f05117b7589 */ /* 0x000ee800000e0000 */
[----:B------:R-:W4:Y:S02]  /*38f0*/  SHFL.IDX PT, R125, R17, R221, 0x1f ;  /* 0x00001fdd117d7589 */ /* 0x000f2400000e0000 */
[----:B------:R5:W1:Y:S01]  /*3900*/  MUFU.EX2 R113, R134 ;  /* 0x0000008600717308 */ /* 0x000a620000000800 */
[----:B------:R-:W-:-:S02]  /*3910*/  WARPGROUP.DEPBAR.LE gsb0, 0x0 ;  /* 0x00008000000079c5 */ /* 0x000fc40000010000 */
[----:B------:R-:W-:Y:S01]  /*3920*/  WARPGROUP.ARRIVE ;  /* 0x00000000000079c5 */ /* 0x000fe20000000000 */
[----:B-----5:R-:W-:-:S04]  /*3930*/  FFMA.FTZ R134, R129, UR11, -R139 ;  /* 0x0000000b81867c23 */ /* 0x020fc8000801088b */
[----:B------:R-:W5:Y:S01]  /*3940*/  MUFU.EX2 R114, R220 ;  /* 0x000000dc00727308 */ /* 0x000f620000000800 */
[----:B------:R-:W1:Y:S01]  /*3950*/  SHFL.IDX PT, R129, R17, R148, 0x1f ;  /* 0x00001f9411817589 */ /* 0x000e6200000e0000 */
[--C-:B--2---:R-:W-:Y:S01]  /*3960*/  FFMA.FTZ R128, R115, UR11, -R122.reuse ;  /* 0x0000000b73807c23 */ /* 0x104fe2000801087a */
[----:B------:R-:W-:Y:S01]  /*3970*/  HGMMA.64x128x16.F32.BF16 R24, gdesc[UR4], R24, gsb0 ;  /* 0x01e00000041879f0 */ /* 0x000fe20008001818 */
[----:B------:R-:W-:Y:S01]  /*3980*/  FFMA.FTZ R133, R133, UR11, -R122 ;  /* 0x0000000b85857c23 */ /* 0x000fe2000801087a */
[----:B------:R-:W-:Y:S01]  /*3990*/  FSEL R122, R144, -INF , !P1 ;  /* 0xff800000907a7808 */ /* 0x000fe20004800000 */
[----:B------:R-:W-:Y:S01]  /*39a0*/  UMOV UR6, UR8 ;  /* 0x0000000800067c82 */ /* 0x000fe20008000000 */
[--C-:B---3--:R-:W-:Y:S01]  /*39b0*/  FFMA.FTZ R132, R132, UR11, -R123.reuse ;  /* 0x0000000b84847c23 */ /* 0x108fe2000801087b */
[----:B------:R-:W-:Y:S01]  /*39c0*/  FFMA.FTZ R130, R130, UR11, -R123 ;  /* 0x0000000b82827c23 */ /* 0x000fe2000801087b */
[----:B------:R2:W3:Y:S01]  /*39d0*/  MUFU.EX2 R115, R151 ;  /* 0x0000009700737308 */ /* 0x0004e20000000800 */
[----:B------:R-:W5:Y:S01]  /*39e0*/  SHFL.IDX PT, R123, R17, R217, 0x1f ;  /* 0x00001fd9117b7589 */ /* 0x000f6200000e0000 */
[--C-:B----4-:R-:W-:Y:S01]  /*39f0*/  FFMA.FTZ R136, R136, UR11, -R125.reuse ;  /* 0x0000000b88887c23 */ /* 0x110fe2000801087d */
[----:B------:R-:W-:Y:S01]  /*3a00*/  FFMA.FTZ R125, R138, UR11, -R125 ;  /* 0x0000000b8a7d7c23 */ /* 0x000fe2000801087d */
[--C-:B------:R-:W-:Y:S01]  /*3a10*/  FFMA.FTZ R138, R141, UR11, -R126.reuse ;  /* 0x0000000b8d8a7c23 */ /* 0x100fe2000801087e */
[----:B------:R-:W-:Y:S01]  /*3a20*/  FFMA.FTZ R126, R143, UR11, -R126 ;  /* 0x0000000b8f7e7c23 */ /* 0x000fe2000801087e */
[----:B------:R-:W-:Y:S01]  /*3a30*/  UMOV UR7, 0x40000040 ;  /* 0x4000004000077882 */ /* 0x000fe20000000000 */
[----:B------:R-:W-:Y:S01]  /*3a40*/  UIADD3 UR4, UR8, 0x80, URZ ;  /* 0x0000008008047890 */ /* 0x000fe2000fffe03f */
[----:B------:R-:W-:Y:S01]  /*3a50*/  MUFU.EX2 R118, R118 ;  /* 0x0000007600767308 */ /* 0x000fe20000000800 */
[----:B--2---:R-:W-:Y:S01]  /*3a60*/  FSEL R151, R145, -INF , !P4 ;  /* 0xff80000091977808 */ /* 0x004fe20006000000 */
[----:B------:R-:W-:Y:S01]  /*3a70*/  UMOV UR5, 0x40000040 ;  /* 0x4000004000057882 */ /* 0x000fe20000000000 */
[--C-:B-1----:R-:W-:Y:S01]  /*3a80*/  FFMA.FTZ R140, R140, UR11, -R129.reuse ;  /* 0x0000000b8c8c7c23 */ /* 0x102fe20008010881 */
[----:B------:R-:W-:-:S04]  /*3a90*/  FFMA.FTZ R129, R142, UR11, -R129 ;  /* 0x0000000b8e817c23 */ /* 0x000fc80008010881 */
[----:B------:R-:W-:Y:S01]  /*3aa0*/  MUFU.EX2 R119, R119 ;  /* 0x0000007700777308 */ /* 0x000fe20000000800 */
[----:B------:R-:W1:Y:S07]  /*3ab0*/  SHFL.IDX PT, R142, R17, R150, 0x1f ;  /* 0x00001f96118e7589 */ /* 0x000e6e00000e0000 */
        /* <DEDUP_REMOVED lines=9> */
[----:B------:R2:W4:Y:S04]  /*3b50*/  LDS R139, [R10+0x400] ;  /* 0x000400000a8b7984 */ /* 0x0005280000000800 */
[----:B------:R3:W-:Y:S01]  /*3b60*/  LDS R141, [R15+0x400] ;  /* 0x000400000f8d7984 */ /* 0x0007e20000000800 */
[----:B--2---:R2:W-:Y:S08]  /*3b70*/  MUFU.EX2 R10, R216 ;  /* 0x000000d8000a7308 */ /* 0x0045f00000000800 */
[----:B---3--:R5:W3:Y:S01]  /*3b80*/  MUFU.EX2 R15, R124 ;  /* 0x0000007c000f7308 */ /* 0x008ae20000000800 */
[----:B--2---:R2:W3:Y:S01]  /*3b90*/  SHFL.IDX PT, R216, R17, R23, 0x1f ;  /* 0x00001f1711d87589 */ /* 0x0044e200000e0000 */
[--C-:B-----5:R-:W-:Y:S01]  /*3ba0*/  FFMA.FTZ R124, R122, UR11, -R123.reuse ;  /* 0x0000000b7a7c7c23 */ /* 0x120fe2000801087b */
[----:B------:R-:W-:Y:S01]  /*3bb0*/  FFMA.FTZ R123, R146, UR11, -R123 ;  /* 0x0000000b927b7c23 */ /* 0x000fe2000801087b */
[----:B-1----:R-:W-:-:S04]  /*3bc0*/  FFMA.FTZ R122, R151, UR11, -R142 ;  /* 0x0000000b977a7c23 */ /* 0x002fc8000801088e */
[----:B--2---:R1:W2:Y:S08]  /*3bd0*/  MUFU.EX2 R17, R121 ;  /* 0x0000007900117308 */ /* 0x0042b00000000800 */
[----:B------:R-:W-:Y:S01]  /*3be0*/  MUFU.EX2 R124, R124 ;  /* 0x0000007c007c7308 */ /* 0x000fe20000000800 */
[----:B-1----:R-:W-:Y:S01]  /*3bf0*/  FFMA.FTZ R121, R147, UR11, -R142 ;  /* 0x0000000b93797c23 */ /* 0x002fe2000801088e */
[----:B----4-:R-:W1:Y:S01]  /*3c00*/  SHFL.IDX PT, R145, R139, R23, 0x1f ;  /* 0x00001f178b917589 */ /* 0x010e6200000e0000 */
[--C-:B---3--:R-:W-:Y:S01]  /*3c10*/  FFMA.FTZ R137, R137, UR11, -R216.reuse ;  /* 0x0000000b89897c23 */ /* 0x108fe200080108d8 */
[----:B------:R-:W-:-:S02]  /*3c20*/  FFMA.FTZ R127, R127, UR11, -R216 ;  /* 0x0000000b7f7f7c23 */ /* 0x000fc400080108d8 */
[----:B------:R-:W3:Y:S02]  /*3c30*/  SHFL.IDX PT, R143, R139, R223, 0x1f ;  /* 0x00001fdf8b8f7589 */ /* 0x000ee400000e0000 */
[----:B------:R-:W-:Y:S02]  /*3c40*/  MUFU.EX2 R123, R123 ;  /* 0x0000007b007b7308 */ /* 0x000fe40000000800 */
[----:B------:R-:W4:Y:S04]  /*3c50*/  SHFL.IDX PT, R144, R139, R5, 0x1f ;  /* 0x00001f058b907589 */ /* 0x000f2800000e0000 */
[----:B------:R-:W5:Y:S02]  /*3c60*/  SHFL.IDX PT, R146, R139, R148, 0x1f ;  /* 0x00001f948b927589 */ /* 0x000f6400000e0000 */
[----:B------:R-:W-:Y:S02]  /*3c70*/  MUFU.EX2 R137, R137 ;  /* 0x0000008900897308 */ /* 0x000fe40000000800 */
[----:B------:R-:W2:Y:S04]  /*3c80*/  SHFL.IDX PT, R220, R139, R221, 0x1f ;  /* 0x00001fdd8bdc7589 */ /* 0x000ea800000e0000 */
[----:B------:R-:W2:Y:S02]  /*3c90*/  SHFL.IDX PT, R216, R139, R218, 0x1f ;  /* 0x00001fda8bd87589 */ /* 0x000ea400000e0000 */
[----:B------:R-:W-:Y:S02]  /*3ca0*/  MUFU.EX2 R127, R127 ;  /* 0x0000007f007f7308 */ /* 0x000fe40000000800 */
[----:B------:R-:W2:Y:S01]  /*3cb0*/  SHFL.IDX PT, R151, R139, R217, 0x1f ;  /* 0x00001fd98b977589 */ /* 0x000ea200000e0000 */
[----:B-1----:R-:W-:Y:S01]  /*3cc0*/  FADD.FTZ R147, R29, -R145 ;  /* 0x800000911d937221 */ /* 0x002fe20000010000 */
[----:B---3--:R-:W-:-:S04]  /*3cd0*/  FADD.FTZ R142, R25, -R143 ;  /* 0x8000008f198e7221 */ /* 0x008fc80000010000 */
[----:B------:R1:W-:Y:S01]  /*3ce0*/  MUFU.EX2 R29, R135 ;  /* 0x00000087001d7308 */ /* 0x0003e20000000800 */
[----:B------:R-:W-:Y:S01]  /*3cf0*/  FADD.FTZ R143, R27, -R143 ;  /* 0x8000008f1b8f7221 */ /* 0x000fe20000010000 */
[----:B------:R-:W-:Y:S01]  /*3d00*/  FADD.FTZ R27, R31, -R145 ;  /* 0x800000911f1b7221 */ /* 0x000fe20000010000 */
[--C-:B----4-:R-:W-:Y:S01]  /*3d10*/  FADD.FTZ R24, R24, -R144.reuse ;  /* 0x8000009018187221 */ /* 0x110fe20000010000 */
[----:B------:R-:W-:Y:S01]  /*3d20*/  FADD.FTZ R26, R26, -R144 ;  /* 0x800000901a1a7221 */ /* 0x000fe20000010000 */
[----:B------:R-:W3:Y:S01]  /*3d30*/  SHFL.IDX PT, R31, R141, R223, 0x1f ;  /* 0x00001fdf8d1f7589 */ /* 0x000ee200000e0000 */
[----:B------:R-:W-:Y:S01]  /*3d40*/  FMUL.FTZ R147, R92, R147 ;  /* 0x000000935c937220 */ /* 0x000fe20000410000 */
[--C-:B-----5:R-:W-:Y:S01]  /*3d50*/  FADD.FTZ R145, R32, -R146.reuse ;  /* 0x8000009220917221 */ /* 0x120fe20000010000 */
[----:B------:R-:W-:Y:S01]  /*3d60*/  FADD.FTZ R34, R34, -R146 ;  /* 0x8000009222227221 */ /* 0x000fe20000010000 */
[----:B-1----:R1:W-:Y:S01]  /*3d70*/  LDS R135, [R14+0x400] ;  /* 0x000400000e877984 */ /* 0x0023e20000000800 */
[----:B------:R-:W-:Y:S01]  /*3d80*/  FMUL.FTZ R26, R88, R26 ;  /* 0x0000001a581a7220 */ /* 0x000fe20000410000 */
[--C-:B--2---:R-:W-:Y:S01]  /*3d90*/  FADD.FTZ R144, R28, -R220.reuse ;  /* 0x800000dc1c907221 */ /* 0x104fe20000010000 */
[----:B------:R-:W-:Y:S01]  /*3da0*/  FADD.FTZ R25, R30, -R220 ;  /* 0x800000dc1e197221 */ /* 0x000fe20000010000 */
[----:B------:R2:W4:Y:S01]  /*3db0*/  MUFU.EX2 R28, R149 ;  /* 0x00000095001c7308 */ /* 0x0005220000000800 */
[----:B------:R-:W5:Y:S01]  /*3dc0*/  SHFL.IDX PT, R30, R139, R150, 0x1f ;  /* 0x00001f968b1e7589 */ /* 0x000f6200000e0000 */
[--C-:B------:R-:W-:Y:S01]  /*3dd0*/  FADD.FTZ R146, R33, -R216.reuse ;  /* 0x800000d821927221 */ /* 0x100fe20000010000 */
[----:B------:R-:W-:Y:S01]  /*3de0*/  FADD.FTZ R35, R35, -R216 ;  /* 0x800000d823237221 */ /* 0x000fe20000010000 */
[----:B------:R-:W-:Y:S01]  /*3df0*/  FMUL.FTZ R25, R91, R25 ;  /* 0x000000195b197220 */ /* 0x000fe20000410000 */
[----:B------:R-:W4:Y:S01]  /*3e00*/  SHFL.IDX PT, R33, R141, R217, 0x1f ;  /* 0x00001fd98d217589 */ /* 0x000f2200000e0000 */
[--C-:B------:R-:W-:Y:S01]  /*3e10*/  FADD.FTZ R36, R36, -R151.reuse ;  /* 0x8000009724247221 */ /* 0x100fe20000010000 */
[----:B------:R-:W-:Y:S01]  /*3e20*/  FADD.FTZ R38, R38, -R151 ;  /* 0x8000009726267221 */ /* 0x000fe20000010000 */
[----:B-1----:R1:W4:Y:S01]  /*3e30*/  MUFU.EX2 R14, R134 ;  /* 0x00000086000e7308 */ /* 0x0023220000000800 */
[----:B------:R-:W4:Y:S01]  /*3e40*/  SHFL.IDX PT, R151, R141, R221, 0x1f ;  /* 0x00001fdd8d977589 */ /* 0x000f2200000e0000 */
[----:B------:R-:W-:Y:S01]  /*3e50*/  FMUL.FTZ R36, R97, R36 ;  /* 0x0000002461247220 */ /* 0x000fe20000410000 */
[----:B------:R-:W-:Y:S01]  /*3e60*/  FMUL.FTZ R34, R95, R34 ;  /* 0x000000225f227220 */ /* 0x000fe20000410000 */
[----:B------:R-:W-:Y:S01]  /*3e70*/  FMUL.FTZ R35, R21, R35 ;  /* 0x0000002315237220 */ /* 0x000fe20000410000 */
[----:B--2---:R-:W2:Y:S01]  /*3e80*/  SHFL.IDX PT, R149, R141, R23, 0x1f ;  /* 0x00001f178d957589 */ /* 0x004ea200000e0000 */
[----:B------:R-:W-:Y:S01]  /*3e90*/  FMUL.FTZ R38, R96, R38 ;  /* 0x0000002660267220 */ /* 0x000fe20000410000 */
[----:B---3--:R-:W-:-:S02]  /*3ea0*/  FADD.FTZ R41, R41, -R31 ;  /* 0x8000001f29297221 */ /* 0x008fc40000010000 */
[----:B-1----:R1:W-:Y:S01]  /*3eb0*/  LDS R134, [R11+0x400] ;  /* 0x000400000b867984 */ /* 0x0023e20000000800 */
[----:B------:R-:W-:Y:S01]  /*3ec0*/  FADD.FTZ R43, R43, -R31 ;  /* 0x8000001f2b2b7221 */ /* 0x000fe20000010000 */
[----:B------:R-:W-:Y:S01]  /*3ed0*/  MUFU.EX2 R122, R122 ;  /* 0x0000007a007a7308 */ /* 0x000fe20000000800 */
[----:B------:R-:W-:Y:S01]  /*3ee0*/  FMUL.FTZ R41, R102, R41 ;  /* 0x0000002966297220 */ /* 0x000fe20000410000 */
[----:B------:R-:W3:Y:S01]  /*3ef0*/  SHFL.IDX PT, R139, R141, R148, 0x1f ;  /* 0x00001f948d8b7589 */ /* 0x000ee200000e0000 */
[----:B------:R-:W-:-:S03]  /*3f00*/  FMUL.FTZ R43, R103, R43 ;  /* 0x0000002b672b7220 */ /* 0x000fc60000410000 */
[----:B------:R-:W3:Y:S01]  /*3f10*/  SHFL.IDX PT, R32, R141, R218, 0x1f ;  /* 0x00001fda8d207589 */ /* 0x000ee200000e0000 */
[--C-:B-----5:R-:W-:Y:S01]  /*3f20*/  FADD.FTZ R37, R37, -R30.reuse ;  /* 0x8000001e25257221 */ /* 0x120fe20000010000 */
[----:B------:R-:W-:Y:S01]  /*3f30*/  FADD.FTZ R39, R39, -R30 ;  /* 0x8000001e27277221 */ /* 0x000fe20000010000 */
[----:B-1----:R-:W-:Y:S01]  /*3f40*/  MUFU.EX2 R11, R131 ;  /* 0x00000083000b7308 */ /* 0x002fe20000000800 */
[--C-:B----4-:R-:W-:Y:S01]  /*3f50*/  FADD.FTZ R52, R52, -R33.reuse ;  /* 0x8000002134347221 */ /* 0x110fe20000010000 */
[----:B------:R-:W-:Y:S01]  /*3f60*/  FADD.FTZ R54, R54, -R33 ;  /* 0x8000002136367221 */ /* 0x000fe20000010000 */
[----:B------:R-:W1:Y:S01]  /*3f70*/  SHFL.IDX PT, R216, R141, R5, 0x1f ;  /* 0x00001f058dd87589 */ /* 0x000e6200000e0000 */
[----:B------:R-:W-:Y:S01]  /*3f80*/  FMUL.FTZ R37, R98, R37 ;  /* 0x0000002562257220 */ /* 0x000fe20000410000 */
[--C-:B------:R-:W-:Y:S01]  /*3f90*/  FADD.FTZ R44, R44, -R151.reuse ;  /* 0x800000972c2c7221 */ /* 0x100fe20000010000 */
[----:B------:R-:W-:Y:S01]  /*3fa0*/  FADD.FTZ R46, R46, -R151 ;  /* 0x800000972e2e7221 */ /* 0x000fe20000010000 */
[----:B------:R-:W-:Y:S01]  /*3fb0*/  FMUL.FTZ R39, R99, R39 ;  /* 0x0000002763277220 */ /* 0x000fe20000410000 */
[----:B------:R4:W-:Y:S01]  /*3fc0*/  MUFU.EX2 R30, R132 ;  /* 0x00000084001e7308 */ /* 0x0009e20000000800 */
[--C-:B--2---:R-:W-:Y:S01]  /*3fd0*/  FADD.FTZ R45, R45, -R149.reuse ;  /* 0x800000952d2d7221 */ /* 0x104fe20000010000 */
[----:B------:R-:W-:Y:S01]  /*3fe0*/  FADD.FTZ R47, R47, -R149 ;  /* 0x800000952f2f7221 */ /* 0x000fe20000010000 */
[----:B------:R-:W2:Y:S01]  /*3ff0*/  SHFL.IDX PT, R151, R141, R150, 0x1f ;  /* 0x00001f968d977589 */ /* 0x000ea200000e0000 */
[----:B------:R-:W-:Y:S01]  /*4000*/  FMUL.FTZ R44, R104, R44 ;  /* 0x0000002c682c7220 */ /* 0x000fe20000410000 */
[----:B------:R-:W-:Y:S01]  /*4010*/  FMUL.FTZ R45, R106, R45 ;  /* 0x0000002d6a2d7220 */ /* 0x000fe20000410000 */
[----:B------:R-:W-:Y:S01]  /*4020*/  FMUL.FTZ R46, R105, R46 ;  /* 0x0000002e692e7220 */ /* 0x000fe20000410000 */
[----:B------:R-:W5:Y:S01]  /*4030*/  SHFL.IDX PT, R141, R135, R5, 0x1f ;  /* 0x00001f05878d7589 */ /* 0x000f6200000e0000 */
[----:B------:R1:W-:Y:S01]  /*4040*/  MUFU.EX2 R31, R130 ;  /* 0x00000082001f7308 */ /* 0x0003e20000000800 */
[--C-:B---3--:R-:W-:Y:S01]  /*4050*/  FADD.FTZ R48, R48, -R139.reuse ;  /* 0x8000008b30307221 */ /* 0x108fe20000010000 */
[----:B------:R-:W-:Y:S01]  /*4060*/  FADD.FTZ R50, R50, -R139 ;  /* 0x8000008b32327221 */ /* 0x000fe20000010000 */
[----:B------:R-:W3:Y:S01]  /*4070*/  SHFL.IDX PT, R149, R135, R223, 0x1f ;  /* 0x00001fdf87957589 */ /* 0x000ee200000e0000 */
[----:B------:R-:W-:Y:S01]  /*4080*/  FMUL.FTZ R47, R107, R47 ;  /* 0x0000002f6b2f7220 */ /* 0x000fe20000410000 */
[--C-:B------:R-:W-:Y:S01]  /*4090*/  FADD.FTZ R49, R49, -R32.reuse ;  /* 0x8000002031317221 */ /* 0x100fe20000010000 */
[----:B------:R-:W-:Y:S01]  /*40a0*/  FADD.FTZ R51, R51, -R32 ;  /* 0x8000002033337221 */ /* 0x000fe20000010000 */
[----:B------:R-:W3:Y:S01]  /*40b0*/  SHFL.IDX PT, R139, R135, R221, 0x1f ;  /* 0x00001fdd878b7589 */ /* 0x000ee200000e0000 */
[----:B------:R2:W3:Y:S01]  /*40c0*/  MUFU.EX2 R33, R128 ;  /* 0x0000008000217308 */ /* 0x0004e20000000800 */
[----:B------:R-:W-:Y:S01]  /*40d0*/  FMUL.FTZ R48, R108, R48 ;  /* 0x000000306c307220 */ /* 0x000fe20000410000 */
[----:B------:R-:W-:Y:S01]  /*40e0*/  FMUL.FTZ R49, R13, R49 ;  /* 0x000000310d317220 */ /* 0x000fe20000410000 */
[----:B----4-:R-:W4:Y:S01]  /*40f0*/  SHFL.IDX PT, R132, R135, R23, 0x1f ;  /* 0x00001f1787847589 */ /* 0x010f2200000e0000 */
[--C-:B-1----:R-:W-:Y:S01]  /*4100*/  FADD.FTZ R40, R40, -R216.reuse ;  /* 0x800000d828287221 */ /* 0x102fe20000010000 */
[----:B------:R-:W-:Y:S01]  /*4110*/  FADD.FTZ R42, R42, -R216 ;  /* 0x800000d82a2a7221 */ /* 0x000fe20000010000 */
[----:B------:R-:W-:Y:S01]  /*4120*/  FMUL.FTZ R50, R110, R50 ;  /* 0x000000326e327220 */ /* 0x000fe20000410000 */
[----:B------:R-:W1:Y:S01]  /*4130*/  SHFL.IDX PT, R131, R135, R148, 0x1f ;  /* 0x00001f9487837589 */ /* 0x000e6200000e0000 */
[----:B------:R3:W1:Y:S01]  /*4140*/  MUFU.EX2 R32, R133 ;  /* 0x0000008500207308 */ /* 0x0006620000000800 */
[----:B------:R-:W-:Y:S01]  /*4150*/  FMUL.FTZ R40, R100, R40 ;  /* 0x0000002864287220 */ /* 0x000fe20000410000 */
[----:B------:R-:W-:Y:S01]  /*4160*/  FMUL.FTZ R42, R101, R42 ;  /* 0x0000002a652a7220 */ /* 0x000fe20000410000 */
[----:B------:R-:W1:Y:S01]  /*4170*/  SHFL.IDX PT, R130, R135, R218, 0x1f ;  /* 0x00001fda87827589 */ /* 0x000e6200000e0000 */
[--C-:B--2---:R-:W-:Y:S01]  /*4180*/  FADD.FTZ R53, R53, -R151.reuse ;  /* 0x8000009735357221 */ /* 0x104fe20000010000 */
[----:B------:R-:W-:Y:S01]  /*4190*/  FADD.FTZ R55, R55, -R151 ;  /* 0x8000009737377221 */ /* 0x000fe20000010000 */
[----:B------:R-:W-:Y:S01]  /*41a0*/  FMUL.FTZ R51, R19, R51 ;  /* 0x0000003313337220 */ /* 0x000fe20000410000 */
[----:B------:R-:W2:Y:S01]  /*41b0*/  SHFL.IDX PT, R128, R135, R217, 0x1f ;  /* 0x00001fd987807589 */ /* 0x000ea200000e0000 */
[--C-:B-----5:R-:W-:Y:S01]  /*41c0*/  FADD.FTZ R56, R56, -R141.reuse ;  /* 0x8000008d38387221 */ /* 0x120fe20000010000 */
[----:B------:R-:W-:Y:S01]  /*41d0*/  FADD.FTZ R58, R58, -R141 ;  /* 0x8000008d3a3a7221 */ /* 0x000fe20000010000 */
[----:B------:R-:W-:Y:S01]  /*41e0*/  FMUL.FTZ R52, R20, R52 ;  /* 0x0000003414347220 */ /* 0x000fe20000410000 */
[----:B------:R-:W5:Y:S01]  /*41f0*/  SHFL.IDX PT, R135, R135, R150, 0x1f ;  /* 0x00001f9687877589 */ /* 0x000f6200000e0000 */
[--C-:B---3--:R-:W-:Y:S01]  /*4200*/  FADD.FTZ R57, R57, -R149.reuse ;  /* 0x8000009539397221 */ /* 0x108fe20000010000 */
[----:B------:R-:W-:Y:S01]  /*4210*/  FADD.FTZ R59, R59, -R149 ;  /* 0x800000953b3b7221 */ /* 0x000fe20000010000 */
[----:B------:R-:W-:Y:S01]  /*4220*/  FMUL.FTZ R56, R111, R56 ;  /* 0x000000386f387220 */ /* 0x000fe20000410000 */
[----:B------:R-:W3:Y:S01]  /*4230*/  SHFL.IDX PT, R150, R134, R150, 0x1f ;  /* 0x00001f9686967589 */ /* 0x000ee200000e0000 */
[--C-:B------:R-:W-:Y:S01]  /*4240*/  FADD.FTZ R60, R60, -R139.reuse ;  /* 0x8000008b3c3c7221 */ /* 0x100fe20000010000 */
[----:B------:R-:W-:Y:S01]  /*4250*/  FADD.FTZ R62, R62, -R139 ;  /* 0x8000008b3e3e7221 */ /* 0x000fe20000010000 */
[----:B------:R-:W-:Y:S01]  /*4260*/  FMUL.FTZ R57, R113, R57 ;  /* 0x0000003971397220 */ /* 0x000fe20000410000 */
[----:B------:R2:W3:Y:S01]  /*4270*/  SHFL.IDX PT, R133, R134, R23, 0x1f ;  /* 0x00001f1786857589 */ /* 0x0004e200000e0000 */
[--C-:B----4-:R-:W-:Y:S01]  /*4280*/  FADD.FTZ R61, R61, -R132.reuse ;  /* 0x800000843d3d7221 */ /* 0x110fe20000010000 */
[----:B------:R-:W-:Y:S01]  /*4290*/  FADD.FTZ R63, R63, -R132 ;  /* 0x800000843f3f7221 */ /* 0x000fe20000010000 */
[----:B------:R-:W-:Y:S01]  /*42a0*/  FMUL.FTZ R60, R114, R60 ;  /* 0x0000003c723c7220 */ /* 0x000fe20000410000 */
[----:B------:R-:W4:Y:S01]  /*42b0*/  SHFL.IDX PT, R148, R134, R148, 0x1f ;  /* 0x00001f9486947589 */ /* 0x000f2200000e0000 */
[--C-:B-1----:R-:W-:Y:S01]  /*42c0*/  FADD.FTZ R66, R66, -R131.reuse ;  /* 0x8000008342427221 */ /* 0x102fe20000010000 */
[----:B------:R-:W-:Y:S01]  /*42d0*/  FADD.FTZ R64, R64, -R131 ;  /* 0x8000008340407221 */ /* 0x000fe20000010000 */
[----:B------:R-:W-:Y:S01]  /*42e0*/  FMUL.FTZ R61, R115, R61 ;  /* 0x0000003d733d7220 */ /* 0x000fe20000410000 */
[----:B------:R-:W1:Y:S01]  /*42f0*/  SHFL.IDX PT, R223, R134, R223, 0x1f ;  /* 0x00001fdf86df7589 */ /* 0x000e6200000e0000 */
[--C-:B------:R-:W-:Y:S01]  /*4300*/  FADD.FTZ R65, R65, -R130.reuse ;  /* 0x8000008241417221 */ /* 0x100fe20000010000 */
[----:B------:R-:W-:Y:S01]  /*4310*/  FADD.FTZ R67, R67, -R130 ;  /* 0x8000008243437221 */ /* 0x000fe20000010000 */
[----:B--2---:R2:W2:Y:S01]  /*4320*/  MUFU.EX2 R23, R136 ;  /* 0x0000008800177308 */ /* 0x0044a20000000800 */
[----:B------:R-:W-:Y:S01]  /*4330*/  SHFL.IDX PT, R221, R134, R221, 0x1f ;  /* 0x00001fdd86dd7589 */ /* 0x000fe200000e0000 */
[--C-:B------:R-:W-:Y:S01]  /*4340*/  FADD.FTZ R130, R68, -R128.reuse ;  /* 0x8000008044827221 */ /* 0x100fe20000010000 */
[----:B------:R-:W-:Y:S01]  /*4350*/  FADD.FTZ R128, R70, -R128 ;  /* 0x8000008046807221 */ /* 0x000fe20000010000 */
[----:B------:R-:W-:Y:S01]  /*4360*/  FMUL.FTZ R64, R15, R64 ;  /* 0x000000400f407220 */ /* 0x000fe20000410000 */
[----:B------:R-:W2:Y:S01]  /*4370*/  SHFL.IDX PT, R218, R134, R218, 0x1f ;  /* 0x00001fda86da7589 */ /* 0x000ea200000e0000 */
[----:B-----5:R-:W-:Y:S01]  /*4380*/  FADD.FTZ R70, R69, -R135 ;  /* 0x8000008745467221 */ /* 0x020fe20000010000 */
[----:B------:R-:W-:Y:S01]  /*4390*/  FMUL.FTZ R69, R120, R142 ;  /* 0x0000008e78457220 */ /* 0x000fe20000410000 */
[----:B------:R-:W-:Y:S01]  /*43a0*/  FMUL.FTZ R62, R116, R62 ;  /* 0x0000003e743e7220 */ /* 0x000fe20000410000 */
[----:B------:R-:W5:Y:S01]  /*43b0*/  SHFL.IDX PT, R217, R134, R217, 0x1f ;  /* 0x00001fd986d97589 */ /* 0x000f6200000e0000 */
[--C-:B---3--:R-:W-:Y:S01]  /*43c0*/  FADD.FTZ R216, R85, -R150.reuse ;  /* 0x8000009655d87221 */ /* 0x108fe20000010000 */
[----:B------:R-:W-:Y:S01]  /*43d0*/  FMUL.FTZ R85, R89, R143 ;  /* 0x0000008f59557220 */ /* 0x000fe20000410000 */
[----:B------:R-:W-:Y:S01]  /*43e0*/  FADD.FTZ R150, R87, -R150 ;  /* 0x8000009657967221 */ /* 0x000fe20000010000 */
[----:B------:R-:W3:Y:S01]  /*43f0*/  SHFL.IDX PT, R134, R134, R5, 0x1f ;  /* 0x00001f0586867589 */ /* 0x000ee200000e0000 */
[--C-:B------:R-:W-:Y:S01]  /*4400*/  FADD.FTZ R139, R77, -R133.reuse ;  /* 0x800000854d8b7221 */ /* 0x100fe20000010000 */
[----:B------:R-:W-:Y:S01]  /*4410*/  FADD.FTZ R141, R79, -R133 ;  /* 0x800000854f8d7221 */ /* 0x000fe20000010000 */
[----:B------:R-:W-:Y:S01]  /*4420*/  F2FP.BF16.F32.PACK_AB R85, R85, R26 ;  /* 0x0000001a5555723e */ /* 0x000fe200000010ff */
[--C-:B----4-:R-:W-:Y:S01]  /*4430*/  FADD.FTZ R133, R80, -R148.reuse ;  /* 0x8000009450857221 */ /* 0x110fe20000010000 */
[----:B------:R-:W-:Y:S01]  /*4440*/  FMUL.FTZ R26, R93, R27 ;  /* 0x0000001b5d1a7220 */ /* 0x000fe20000410000 */
[----:B------:R-:W-:Y:S01]  /*4450*/  FADD.FTZ R148, R82, -R148 ;  /* 0x8000009452947221 */ /* 0x000fe20000010000 */
[----:B------:R-:W-:Y:S01]  /*4460*/  FMUL.FTZ R80, R94, R145 ;  /* 0x000000915e507220 */ /* 0x000fe20000410000 */
[----:B------:R-:W-:Y:S01]  /*4470*/  FMUL.FTZ R27, R22, R146 ;  /* 0x00000092161b7220 */ /* 0x000fe20000410000 */
[----:B------:R-:W-:Y:S01]  /*4480*/  F2FP.BF16.F32.PACK_AB R82, R37, R36 ;  /* 0x000000242552723e */ /* 0x000fe200000010ff */
[--C-:B-1----:R-:W-:Y:S01]  /*4490*/  FADD.FTZ R132, R73, -R223.reuse ;  /* 0x800000df49847221 */ /* 0x102fe20000010000 */
[----:B------:R-:W1:Y:S01]  /*44a0*/  MUFU.EX2 R36, R121 ;  /* 0x0000007900247308 */ /* 0x000e620000000800 */
[----:B------:R-:W-:Y:S01]  /*44b0*/  F2FP.BF16.F32.PACK_AB R87, R26, R25 ;  /* 0x000000191a57723e */ /* 0x000fe200000010ff */
[----:B------:R-:W-:Y:S01]  /*44c0*/  FMUL.FTZ R25, R118, R65 ;  /* 0x0000004176197220 */ /* 0x000fe20000410000 */
[----:B------:R-:W-:Y:S01]  /*44d0*/  F2FP.BF16.F32.PACK_AB R80, R27, R80 ;  /* 0x000000501b50723e */ /* 0x000fe200000010ff */
[----:B------:R-:W-:Y:S01]  /*44e0*/  FMUL.FTZ R65, R17, R66 ;  /* 0x0000004211417220 */ /* 0x000fe20000410000 */
[----:B------:R-:W-:Y:S01]  /*44f0*/  FADD.FTZ R223, R75, -R223 ;  /* 0x800000df4bdf7221 */ /* 0x000fe20000010000 */
[----:B------:R-:W-:Y:S01]  /*4500*/  FMUL.FTZ R66, R28, R130 ;  /* 0x000000821c427220 */ /* 0x000fe20000410000 */
[----:B------:R-:W-:Y:S01]  /*4510*/  FMUL.FTZ R27, R14, R70 ;  /* 0x000000460e1b7220 */ /* 0x000fe20000410000 */
[----:B--2---:R-:W-:Y:S01]  /*4520*/  FADD.FTZ R149, R81, -R218 ;  /* 0x800000da51957221 */ /* 0x004fe20000010000 */
[--C-:B-----5:R-:W-:Y:S01]  /*4530*/  FADD.FTZ R151, R84, -R217.reuse ;  /* 0x800000d954977221 */ /* 0x120fe20000010000 */
[----:B------:R-:W-:Y:S01]  /*4540*/  F2FP.BF16.F32.PACK_AB R81, R35, R34 ;  /* 0x000000222351723e */ /* 0x000fe200000010ff */
[----:B------:R-:W-:Y:S01]  /*4550*/  FADD.FTZ R217, R86, -R217 ;  /* 0x800000d956d97221 */ /* 0x000fe20000010000 */
[----:B------:R-:W-:Y:S01]  /*4560*/  F2FP.BF16.F32.PACK_AB R70, R61, R60 ;  /* 0x0000003c3d46723e */ /* 0x000fe200000010ff */
[--C-:B---3--:R-:W-:Y:S01]  /*4570*/  FADD.FTZ R131, R72, -R134.reuse ;  /* 0x8000008648837221 */ /* 0x108fe20000010000 */
        /* <DEDUP_REMOVED lines=8> */
[----:B------:R-:W-:Y:S01]  /*4600*/  FADD.FTZ R135, R71, -R135 ;  /* 0x8000008747877221 */ /* 0x000fe20000010000 */
[----:B------:R-:W-:Y:S01]  /*4610*/  F2FP.BF16.F32.PACK_AB R66, R27, R66 ;  /* 0x000000421b42723e */ /* 0x000fe200000010ff */
[----:B------:R-:W-:Y:S01]  /*4620*/  FADD.FTZ R136, R76, -R221 ;  /* 0x800000dd4c887221 */ /* 0x000fe20000010000 */
        /* <DEDUP_REMOVED lines=37> */
[----:B-1----:R-:W-:Y:S01]  /*4880*/  FMUL.FTZ R150, R36, R150 ;  /* 0x0000009624967220 */ /* 0x002fe20000410000 */
        /* <DEDUP_REMOVED lines=22> */
[----:B------:R1:W-:Y:S01]  /*49f0*/  STSM.16.MT88.4 [R34+0x24400], R56 ;  /* 0x0244003822007844 */ /* 0x0003e20000004200 */
[----:B------:R-:W-:Y:S02]  /*4a00*/  F2FP.BF16.F32.PACK_AB R100, R102, R100 ;  /* 0x000000646664723e */ /* 0x000fe400000010ff */
[----:B------:R-:W-:Y:S01]  /*4a10*/  WARPGROUP.ARRIVE ;  /* 0x00000000000079c5 */ /* 0x000fe20000000000 */
[----:B------:R-:W-:Y:S02]  /*4a20*/  F2FP.BF16.F32.PACK_AB R101, R103, R101 ;  /* 0x000000656765723e */ /* 0x000fe400000010ff */
[----:B------:R-:W-:Y:S02]  /*4a30*/  F2FP.BF16.F32.PACK_AB R102, R106, R104 ;  /* 0x000000686a66723e */ /* 0x000fe400000010ff */
[----:B------:R-:W-:Y:S01]  /*4a40*/  F2FP.BF16.F32.PACK_AB R103, R107, R105 ;  /* 0x000000696b67723e */ /* 0x000fe200000010ff */
[----:B------:R-:W-:Y:S01]  /*4a50*/  HGMMA.64x64x16.F32.BF16 R184, R24, gdesc[UR4].tnspB, R184, gsb0 ;  /* 0x40e0000418b87df0 */ /* 0x000fe200080018b8 */
[----:B------:R-:W-:Y:S01]  /*4a60*/  UMOV UR6, UR4 ;  /* 0x0000000400067c82 */ /* 0x000fe20008000000 */
[----:B------:R-:W-:Y:S01]  /*4a70*/  UMOV UR7, 0x40000040 ;  /* 0x4000004000077882 */ /* 0x000fe20000000000 */
[----:B------:R-:W-:Y:S01]  /*4a80*/  UIADD3 UR4, UR8, 0x100, URZ ;  /* 0x0000010008047890 */ /* 0x000fe2000fffe03f */
[----:B------:R-:W-:-:S02]  /*4a90*/  F2FP.BF16.F32.PACK_AB R32, R32, R30 ;  /* 0x0000001e2020723e */ /* 0x000fc400000010ff */
[----:B------:R-:W-:Y:S02]  /*4aa0*/  F2FP.BF16.F32.PACK_AB R33, R33, R31 ;  /* 0x0000001f2121723e */ /* 0x000fe400000010ff */
[----:B-1----:R-:W-:Y:S02]  /*4ab0*/  F2FP.BF16.F32.PACK_AB R34, R137, R23 ;  /* 0x000000178922723e */ /* 0x002fe400000010ff */
[----:B------:R-:W-:Y:S02]  /*4ac0*/  F2FP.BF16.F32.PACK_AB R35, R127, R125 ;  /* 0x0000007d7f23723e */ /* 0x000fe400000010ff */
[----:B------:R-:W-:Y:S02]  /*4ad0*/  F2FP.BF16.F32.PACK_AB R120, R138, R140 ;  /* 0x0000008c8a78723e */ /* 0x000fe400000010ff */
[----:B------:R-:W-:Y:S02]  /*4ae0*/  F2FP.BF16.F32.PACK_AB R121, R126, R129 ;  /* 0x000000817e79723e */ /* 0x000fe400000010ff */
[----:B------:R-:W-:-:S02]  /*4af0*/  F2FP.BF16.F32.PACK_AB R122, R122, R124 ;  /* 0x0000007c7a7a723e */ /* 0x000fc400000010ff */
[----:B------:R-:W-:Y:S01]  /*4b00*/  F2FP.BF16.F32.PACK_AB R123, R36, R123 ;  /* 0x0000007b247b723e */ /* 0x000fe200000010ff */
[----:B------:R-:W-:Y:S02]  /*4b10*/  WARPGROUP.DEPBAR.LE gsb0, 0x0 ;  /* 0x00008000000079c5 */ /* 0x000fe40000010000 */
[----:B------:R-:W-:Y:S02]  /*4b20*/  F2FP.BF16.F32.PACK_AB R24, R22, R94 ;  /* 0x0000005e1618723e */ /* 0x000fe400000010ff */
[----:B------:R-:W-:Y:S02]  /*4b30*/  F2FP.BF16.F32.PACK_AB R25, R21, R95 ;  /* 0x0000005f1519723e */ /* 0x000fe400000010ff */
[----:B------:R-:W-:Y:S02]  /*4b40*/  F2FP.BF16.F32.PACK_AB R26, R98, R97 ;  /* 0x00000061621a723e */ /* 0x000fe400000010ff */
[----:B------:R-:W-:-:S04]  /*4b50*/  F2FP.BF16.F32.PACK_AB R27, R99, R96 ;  /* 0x00000060631b723e */ /* 0x000fc800000010ff */
[----:B------:R-:W-:-:S06]  /*4b60*/  WARPGROUP.ARRIVE ;  /* 0x00000000000079c5 */ /* 0x000fcc0000000000 */
[----:B------:R-:W-:Y:S01]  /*4b70*/  HGMMA.64x64x16.F32.BF16 R184, R24, gdesc[UR4].tnspB, R184, gsb0 ;  /* 0x40e0000418b87df0 */ /* 0x000fe200080018b8 */
[----:B------:R-:W-:Y:S01]  /*4b80*/  UMOV UR6, UR4 ;  /* 0x0000000400067c82 */ /* 0x000fe20008000000 */
[----:B------:R-:W-:Y:S01]  /*4b90*/  UMOV UR7, 0x40000040 ;  /* 0x4000004000077882 */ /* 0x000fe20000000000 */
[----:B------:R-:W-:Y:S01]  /*4ba0*/  UIADD3 UR4, UR8, 0x180, URZ ;  /* 0x0000018008047890 */ /* 0x000fe2000fffe03f */
[----:B------:R-:W-:Y:S02]  /*4bb0*/  WARPGROUP.DEPBAR.LE gsb0, 0x0 ;  /* 0x00008000000079c5 */ /* 0x000fe40000010000 */
[----:B------:R-:W-:Y:S01]  /*4bc0*/  WARPGROUP.ARRIVE ;  /* 0x00000000000079c5 */ /* 0x000fe20000000000 */
[----:B------:R-:W-:Y:S02]  /*4bd0*/  F2FP.BF16.F32.PACK_AB R24, R13, R108 ;  /* 0x0000006c0d18723e */ /* 0x000fe400000010ff */
[----:B------:R-:W-:Y:S02]  /*4be0*/  F2FP.BF16.F32.PACK_AB R25, R19, R110 ;  /* 0x0000006e1319723e */ /* 0x000fe400000010ff */
[----:B------:R-:W-:Y:S01]  /*4bf0*/  F2FP.BF16.F32.PACK_AB R26, R109, R20 ;  /* 0x000000146d1a723e */ /* 0x000fe200000010ff */
[----:B------:R-:W-:Y:S01]  /*4c00*/  HGMMA.64x64x16.F32.BF16 R184, R100, gdesc[UR4].tnspB, R184, gsb0 ;  /* 0x40e0000464b87df0 */ /* 0x000fe200080018b8 */
[----:B------:R-:W-:Y:S01]  /*4c10*/  F2FP.BF16.F32.PACK_AB R27, R12, R18 ;  /* 0x000000120c1b723e */ /* 0x000fe200000010ff */
[----:B------:R-:W-:Y:S01]  /*4c20*/  UMOV UR6, UR4 ;  /* 0x0000000400067c82 */ /* 0x000fe20008000000 */
[----:B------:R-:W-:Y:S01]  /*4c30*/  UMOV UR7, 0x40000040 ;  /* 0x4000004000077882 */ /* 0x000fe20000000000 */
[----:B------:R-:W-:Y:S01]  /*4c40*/  UIADD3 UR4, UR8, 0x200, URZ ;  /* 0x0000020008047890 */ /* 0x000fe2000fffe03f */
[----:B------:R-:W-:-:S02]  /*4c50*/  WARPGROUP.DEPBAR.LE gsb0, 0x0 ;  /* 0x00008000000079c5 */ /* 0x000fc40000010000 */
[----:B------:R-:W-:-:S06]  /*4c60*/  WARPGROUP.ARRIVE ;  /* 0x00000000000079c5 */ /* 0x000fcc0000000000 */
[----:B------:R-:W-:Y:S01]  /*4c70*/  HGMMA.64x64x16.F32.BF16 R184, R24, gdesc[UR4].tnspB, R184, gsb0 ;  /* 0x40e0000418b87df0 */ /* 0x000fe200080018b8 */
[----:B------:R-:W-:Y:S01]  /*4c80*/  UMOV UR6, UR4 ;  /* 0x0000000400067c82 */ /* 0x000fe20008000000 */
[----:B------:R-:W-:Y:S01]  /*4c90*/  UMOV UR7, 0x40000040 ;  /* 0x4000004000077882 */ /* 0x000fe20000000000 */
[----:B------:R-:W-:Y:S01]  /*4ca0*/  UIADD3 UR4, UR8, 0x280, URZ ;  /* 0x0000028008047890 */ /* 0x000fe2000fffe03f */
[----:B------:R-:W-:Y:S02]  /*4cb0*/  WARPGROUP.DEPBAR.LE gsb0, 0x0 ;  /* 0x00008000000079c5 */ /* 0x000fe40000010000 */
[----:B------:R-:W-:Y:S02]  /*4cc0*/  F2FP.BF16.F32.PACK_AB R24, R113, R111 ;  /* 0x0000006f7118723e */ /* 0x000fe400000010ff */
[----:B------:R-:W-:Y:S01]  /*4cd0*/  F2FP.BF16.F32.PACK_AB R25, R10, R112 ;  /* 0x000000700a19723e */ /* 0x000fe200000010ff */
[----:B------:R-:W-:Y:S01]  /*4ce0*/  IMAD R10, R235, 0x2000, R231 ;  /* 0x00002000eb0a7824 */ /* 0x000fe200078e02e7 */
[----:B------:R-:W-:-:S02]  /*4cf0*/  F2FP.BF16.F32.PACK_AB R26, R115, R114 ;  /* 0x00000072731a723e */ /* 0x000fc400000010ff */
[----:B------:R-:W-:Y:S02]  /*4d00*/  F2FP.BF16.F32.PACK_AB R27, R117, R116 ;  /* 0x00000074751b723e */ /* 0x000fe400000010ff */
[----:B------:R-:W-:Y:S02]  /*4d10*/  SHF.R.U32.HI R10, RZ, 0x4, R10 ;  /* 0x00000004ff0a7819 */ /* 0x000fe4000001160a */
[----:B------:R-:W-:Y:S02]  /*4d20*/  WARPGROUP.ARRIVE ;  /* 0x00000000000079c5 */ /* 0x000fe40000000000 */
[----:B------:R-:W-:-:S04]  /*4d30*/  LOP3.LUT R10, R10, 0x3fff, RZ, 0xc0, !PT ;  /* 0x00003fff0a0a7812 */ /* 0x000fc800078ec0ff */
[----:B------:R-:W-:Y:S01]  /*4d40*/  HGMMA.64x64x16.F32.BF16 R184, R24, gdesc[UR4].tnspB, R184, gsb0 ;  /* 0x40e0000418b87df0 */ /* 0x000fe200080018b8 */
[----:B------:R-:W-:Y:S01]  /*4d50*/  UMOV UR6, UR4 ;  /* 0x0000000400067c82 */ /* 0x000fe20008000000 */
[----:B------:R-:W-:Y:S01]  /*4d60*/  UMOV UR7, 0x40000040 ;  /* 0x4000004000077882 */ /* 0x000fe20000000000 */
[----:B------:R-:W-:Y:S02]  /*4d70*/  UIADD3 UR4, UR8, 0x300, URZ ;  /* 0x0000030008047890 */ /* 0x000fe4000fffe03f */
[----:B------:R-:W-:Y:S01]  /*4d80*/  UIADD3 UR8, UR8, 0x380, URZ ;  /* 0x0000038008087890 */ /* 0x000fe2000fffe03f */
[----:B------:R-:W-:Y:S02]  /*4d90*/  WARPGROUP.DEPBAR.LE gsb0, 0x0 ;  /* 0x00008000000079c5 */ /* 0x000fe40000010000 */
[----:B------:R-:W-:Y:S02]  /*4da0*/  F2FP.BF16.F32.PACK_AB R24, R118, R15 ;  /* 0x0000000f7618723e */ /* 0x000fe400000010ff */
[----:B------:R-:W-:-:S02]  /*4db0*/  F2FP.BF16.F32.PACK_AB R25, R119, R17 ;  /* 0x000000117719723e */ /* 0x000fc400000010ff */
[----:B------:R-:W-:Y:S02]  /*4dc0*/  F2FP.BF16.F32.PACK_AB R26, R14, R28 ;  /* 0x0000001c0e1a723e */ /* 0x000fe400000010ff */
[----:B------:R-:W-:Y:S02]  /*4dd0*/  F2FP.BF16.F32.PACK_AB R27, R11, R29 ;  /* 0x0000001d0b1b723e */ /* 0x000fe400000010ff */
[----:B------:R-:W-:Y:S02]  /*4de0*/  LOP3.LUT R11, R10, 0x10000, RZ, 0xfc, !PT ;  /* 0x000100000a0b7812 */ /* 0x000fe400078efcff */
[----:B------:R-:W-:-:S03]  /*4df0*/  WARPGROUP.ARRIVE ;  /* 0x00000000000079c5 */ /* 0x000fc60000000000 */
[----:B------:R-:W-:-:S03]  /*4e00*/  IMAD R11, R0, 0x800, R11 ;  /* 0x00000800000b7824 */ /* 0x000fc600078e020b */
[----:B------:R-:W-:Y:S01]  /*4e10*/  HGMMA.64x64x16.F32.BF16 R184, R24, gdesc[UR4].tnspB, R184, gsb0 ;  /* 0x40e0000418b87df0 */ /* 0x000fe200080018b8 */
[----:B------:R-:W-:Y:S01]  /*4e20*/  UMOV UR6, UR4 ;  /* 0x0000000400067c82 */ /* 0x000fe20008000000 */
[----:B------:R-:W-:Y:S01]  /*4e30*/  UMOV UR7, 0x40000040 ;  /* 0x4000004000077882 */ /* 0x000fe20000000000 */
[----:B------:R-:W-:Y:S02]  /*4e40*/  R2UR UR4, R16 ;  /* 0x00000000100472ca */ /* 0x000fe400000e0000 */
[----:B------:R-:W-:-:S11]  /*4e50*/  R2UR UR9, R11 ;  /* 0x000000000b0972ca */ /* 0x000fd600000e0000 */
[----:B------:R-:W-:-:S04]  /*4e60*/  USHF.R.U32.HI UR4, URZ, 0x4, UR4 ;  /* 0x000000043f047899 */ /* 0x000fc80008011604 */
[----:B------:R-:W-:-:S03]  /*4e70*/  ULOP3.LUT UR10, UR4, 0x3fff, URZ, 0xc0, !UPT ;  /* 0x00003fff040a7892 */ /* 0x000fc6000f8ec03f */
[----:B------:R-:W-:Y:S01]  /*4e80*/  UMOV UR4, UR9 ;  /* 0x0000000900047c82 */ /* 0x000fe20008000000 */
[----:B------:R-:W-:Y:S02]  /*4e90*/  WARPGROUP.DEPBAR.LE gsb0, 0x0 ;  /* 0x00008000000079c5 */ /* 0x000fe40000010000 */
[----:B------:R-:W-:-:S06]  /*4ea0*/  WARPGROUP.ARRIVE ;  /* 0x00000000000079c5 */ /* 0x000fcc0000000000 */
[----:B------:R-:W-:Y:S01]  /*4eb0*/  HGMMA.64x64x16.F32.BF16 R184, R32, gdesc[UR4].tnspB, R184, gsb0 ;  /* 0x40e0000420b87df0 */ /* 0x000fe200080018b8 */
[----:B------:R-:W-:Y:S01]  /*4ec0*/  UMOV UR6, UR8 ;  /* 0x0000000800067c82 */ /* 0x000fe20008000000 */
[----:B------:R-:W-:Y:S01]  /*4ed0*/  UMOV UR7, 0x40000040 ;  /* 0x4000004000077882 */ /* 0x000fe20000000000 */
[----:B------:R-:W-:Y:S02]  /*4ee0*/  WARPGROUP.DEPBAR.LE gsb0, 0x0 ;  /* 0x00008000000079c5 */ /* 0x000fe40000010000 */
[----:B------:R-:W-:-:S06]  /*4ef0*/  WARPGROUP.ARRIVE ;  /* 0x00000000000079c5 */ /* 0x000fcc0000000000 */
[----:B------:R-:W-:Y:S01]  /*4f00*/  HGMMA.64x64x16.F32.BF16 R184, R120, gdesc[UR4].tnspB, R184, gsb0 ;  /* 0x40e0000478b87df0 */ /* 0x000fe200080018b8 */
[----:B------:R-:W-:Y:S01]  /*4f10*/  UMOV UR6, UR10 ;  /* 0x0000000a00067c82 */ /* 0x000fe20008000000 */
[----:B------:R-:W-:Y:S01]  /*4f20*/  UMOV UR7, 0x40000040 ;  /* 0x4000004000077882 */ /* 0x000fe20000000000 */
[----:B------:R-:W-:Y:S02]  /*4f30*/  WARPGROUP.DEPBAR.LE gsb0, 0x0 ;  /* 0x00008000000079c5 */ /* 0x000fe40000010000 */
[----:B------:R1:W-:Y:S06]  /*4f40*/  MEMBAR.ALL.CTA ;  /* 0x0000000000007992 */ /* 0x0003ec0000008000 */
[----:B-1----:R-:W1:Y:S02]  /*4f50*/  FENCE.VIEW.ASYNC.S ;  /* 0x00000000000073c6 */ /* 0x002e640000000000 */
[----:B-1----:R-:W-:Y:S06]  /*4f60*/  BAR.SYNC.DEFER_BLOCKING 0x9, 0x100 ;  /* 0x0244000000007b1d */ /* 0x002fec0000010000 */
        /* <DEDUP_REMOVED lines=54> */
.L_x_1707:
        /* <DEDUP_REMOVED lines=68> */
.L_x_1708:
        /* <DEDUP_REMOVED lines=11> */
.L_x_1698:
[----:B------:R-:W2:Y:S01]  /*57c0*/  S2UR UR6, SR_CTAID.X ;  /* 0x00000000000679c3 */ /* 0x000ea20000002500 */
[----:B------:R-:W-:Y:S01]  /*57d0*/  UIADD3 UR4, UR40, -UR41, URZ ;  /* 0x8000002928047290 */ /* 0x000fe2000fffe03f */
[----:B------:R-:W-:-:S03]  /*57e0*/  ULDC UR5, c[0x0][0x748] ;  /* 0x0001d20000057ab9 */ /* 0x000fc60000000800 */
[----:B--2---:R-:W-:-:S04]  /*57f0*/  ULEA UR4, UR6, UR4, 0x7 ;  /* 0x0000000406047291 */ /* 0x004fc8000f8e383f */
[----:B------:R-:W-:-:S04]  /*5800*/  UIADD3 UR4, UR4, UR5, URZ ;  /* 0x0000000504047290 */ /* 0x000fc8000fffe03f */
[----:B------:R-:W-:-:S04]  /*5810*/  USHF.R.S32.HI UR5, URZ, 0x1f, UR4 ;  /* 0x0000001f3f057899 */ /* 0x000fc80008011404 */
[----:B------:R-:W-:-:S04]  /*5820*/  ULEA.HI UR5, UR5, UR4, URZ, 0x7 ;  /* 0x0000000405057291 */ /* 0x000fc8000f8f383f */
[----:B------:R-:W-:-:S06]  /*5830*/  USHF.R.S32.HI UR5, URZ, 0x7, UR5 ;  /* 0x000000073f057899 */ /* 0x000fcc0008011405 */
[----:B------:R-:W-:-:S05]  /*5840*/  IMAD.U32 R5, RZ, RZ, UR5 ;  /* 0x00000005ff057e24 */ /* 0x000fca000f8e00ff */
[----:B------:R-:W-:-:S04]  /*5850*/  VIMNMX R6, R5, UR42, PT ;  /* 0x0000002a05067c48 */ /* 0x000fc8000bfe0100 */
[----:B------:R-:W-:Y:S01]  /*5860*/  ISETP.LE.AND P0, PT, R6, UR43, PT ;  /* 0x0000002b06007c0c */ /* 0x000fe2000bf03270 */
[----:B------:R2:W-:-:S12]  /*5870*/  STL [R1+0x28], R6 ;  /* 0x0000280601007387 */ /* 0x0005d80000100800 */
[----:B--2---:R-:W-:Y:S05]  /*5880*/  @P0 BRA `(.L_x_1710) ;  /* 0x00000038005c0947 */ /* 0x004fea0003800000 */
[----:B------:R-:W2:Y:S04]  /*5890*/  LDL R11, [R1+0x44] ;  /* 0x00004400010b7983 */ /* 0x000ea80000100800 */
[----:B------:R-:W2:Y:S04]  /*58a0*/  LDL R10, [R1+0x4c] ;  /* 0x00004c00010a7983 */ /* 0x000ea80000100800 */
[----:B------:R-:W3:Y:S01]  /*58b0*/  LDL R9, [R1+0x48] ;  /* 0x0000480001097983 */ /* 0x000ee20000100800 */
[----:B------:R-:W-:Y:S01]  /*58c0*/  UIMAD UR4, UR6, -0x80, UR41 ;  /* 0xffffff80060478a4 */ /* 0x000fe2000f8e0229 */
[----:B------:R-:W-:Y:S01]  /*58d0*/  IMAD.MOV.U32 R237, RZ, RZ, 0x40000040 ;  /* 0x40000040ffed7424 */ /* 0x000fe200078e00ff */
[----:B------:R-:W4:Y:S01]  /*58e0*/  S2R R5, SR_TID.X ;  /* 0x0000000000057919 */ /* 0x000f220000002100 */
[----:B------:R-:W-:-:S03]  /*58f0*/  IMAD.MOV.U32 R233, RZ, RZ, 0x40000040 ;  /* 0x40000040ffe97424 */ /* 0x000fc600078e00ff */
[----:B------:R-:W-:Y:S02]  /*5900*/  IMAD.U32 R13, RZ, RZ, UR4 ;  /* 0x00000004ff0d7e24 */ /* 0x000fe4000f8e00ff */
[----:B----4-:R-:W-:-:S05]  /*5910*/  VIADD R7, R5, 0xffffff80 ;  /* 0xffffff8005077836 */ /* 0x010fca0000000000 */
[----:B-1----:R-:W-:-:S04]  /*5920*/  SHF.R.S32.HI R8, RZ, 0x1f, R7 ;  /* 0x0000001fff087819 */ /* 0x002fc80000011407 */
[----:B------:R-:W-:Y:S02]  /*5930*/  LEA.HI R5, R8, R7, RZ, 0x5 ;  /* 0x0000000708057211 */ /* 0x000fe400078f28ff */
[----:B--2---:R-:W-:Y:S02]  /*5940*/  LEA.HI R6, R10, R11, RZ, 0x5 ;  /* 0x0000000b0a067211 */ /* 0x004fe400078f28ff */
[--C-:B---3--:R-:W-:Y:S02]  /*5950*/  SHF.R.S32.HI R11, RZ, 0x2, R9.reuse ;  /* 0x00000002ff0b7819 */ /* 0x108fe40000011409 */
[----:B------:R-:W-:Y:S02]  /*5960*/  SHF.R.S32.HI R10, RZ, 0x1f, R9 ;  /* 0x0000001fff0a7819 */ /* 0x000fe40000011409 */
[----:B------:R-:W1:Y:S01]  /*5970*/  S2R R9, SR_TID.X ;  /* 0x0000000000097919 */ /* 0x000e620000002100 */
[----:B------:R-:W-:Y:S02]  /*5980*/  SHF.R.S32.HI R12, RZ, 0x5, R6 ;  /* 0x00000005ff0c7819 */ /* 0x000fe40000011406 */
[----:B------:R-:W-:-:S02]  /*5990*/  LOP3.LUT R6, R5, 0xffffffe0, RZ, 0xc0, !PT ;  /* 0xffffffe005067812 */ /* 0x000fc400078ec0ff */
[----:B------:R-:W-:Y:S01]  /*59a0*/  LEA.HI R10, R10, R11, RZ, 0x3 ;  /* 0x0000000b0a0a7211 */ /* 0x000fe200078f18ff */
[C---:B-1----:R-:W-:Y:S02]  /*59b0*/  VIADD R14, R9.reuse, 0xffffff80 ;  /* 0xffffff80090e7836 */ /* 0x042fe40000000000 */
[----:B------:R-:W-:Y:S02]  /*59c0*/  VIADD R15, R9, 0xffffff80 ;  /* 0xffffff80090f7836 */ /* 0x000fe40000000000 */
[----:B------:R-:W-:Y:S01]  /*59d0*/  IMAD.IADD R9, R7, 0x1, -R6 ;  /* 0x0000000107097824 */ /* 0x000fe200078e0a06 */
[----:B------:R-:W-:Y:S01]  /*59e0*/  SHF.R.S32.HI R14, RZ, 0x1f, R14 ;  /* 0x0000001fff0e7819 */ /* 0x000fe2000001140e */
[----:B------:R-:W-:Y:S01]  /*59f0*/  IMAD R6, R12, -0x10, R13 ;  /* 0xfffffff00c067824 */ /* 0x000fe200078e020d */
[----:B------:R-:W-:Y:S02]  /*5a00*/  LOP3.LUT R12, R10, 0xfffffff8, RZ, 0xc0, !PT ;  /* 0xfffffff80a0c7812 */ /* 0x000fe400078ec0ff */
[----:B------:R-:W-:-:S02]  /*5a10*/  LEA.HI R14, R14, R15, RZ, 0x7 ;  /* 0x0000000f0e0e7211 */ /* 0x000fc400078f38ff */
[----:B------:R-:W-:Y:S02]  /*5a20*/  SHF.R.S32.HI R10, RZ, 0x1f, R9 ;  /* 0x0000001fff0a7819 */ /* 0x000fe40000011409 */
[----:B------:R-:W-:Y:S02]  /*5a30*/  SHF.R.S32.HI R14, RZ, 0x7, R14 ;  /* 0x00000007ff0e7819 */ /* 0x000fe4000001140e */
[----:B------:R-:W-:Y:S02]  /*5a40*/  IADD3 R6, R6, R12, -R11 ;  /* 0x0000000c06067210 */ /* 0x000fe40007ffe80b */
[----:B------:R-:W-:Y:S02]  /*5a50*/  LEA.HI R5, R14, R14, RZ, 0x1 ;  /* 0x0000000e0e057211 */ /* 0x000fe400078f08ff */
[CC--:B------:R-:W-:Y:S02]  /*5a60*/  LEA.HI R11, R10.reuse, R9.reuse, RZ, 0x3 ;  /* 0x000000090a0b7211 */ /* 0x0c0fe400078f18ff */
[----:B------:R-:W-:-:S02]  /*5a70*/  LEA.HI R10, R10, R9, RZ, 0x2 ;  /* 0x000000090a0a7211 */ /* 0x000fc400078f10ff */
[----:B------:R-:W-:Y:S02]  /*5a80*/  LOP3.LUT R5, R5, 0xfffffffe, RZ, 0xc0, !PT ;  /* 0xfffffffe05057812 */ /* 0x000fe400078ec0ff */
[--C-:B------:R-:W-:Y:S02]  /*5a90*/  SHF.R.S32.HI R9, RZ, 0x3, R11.reuse ;  /* 0x00000003ff097819 */ /* 0x100fe4000001140b */
[----:B------:R-:W-:Y:S01]  /*5aa0*/  SHF.R.S32.HI R12, RZ, 0x1f, R11 ;  /* 0x0000001fff0c7819 */ /* 0x000fe2000001140b */
[----:B------:R-:W-:Y:S01]  /*5ab0*/  IMAD.IADD R5, R14, 0x1, -R5 ;  /* 0x000000010e057824 */ /* 0x000fe200078e0a05 */
[----:B------:R-:W-:Y:S02]  /*5ac0*/  SHF.R.S32.HI R11, RZ, 0x2, R10 ;  /* 0x00000002ff0b7819 */ /* 0x000fe4000001140a */
[----:B------:R-:W-:Y:S01]  /*5ad0*/  LEA.HI R12, R12, R9, RZ, 0x4 ;  /* 0x000000090c0c7211 */ /* 0x000fe200078f20ff */
[----:B------:R-:W-:Y:S01]  /*5ae0*/  IMAD R5, R5, -0x40, R6 ;  /* 0xffffffc005057824 */ /* 0x000fe200078e0206 */
[----:B------:R-:W-:Y:S01]  /*5af0*/  LEA.HI R10, R10, R11, RZ, 0x1 ;  /* 0x0000000b0a0a7211 */ /* 0x000fe200078f08ff */
[C---:B------:R-:W-:Y:S01]  /*5b00*/  VIADD R15, R11.reuse, 0x18 ;  /* 0x000000180b0f7836 */ /* 0x040fe20000000000 */
[----:B------:R-:W-:Y:S01]  /*5b10*/  LEA.HI R6, R8, R7, RZ, 0x2 ;  /* 0x0000000708067211 */ /* 0x000fe200078f10ff */
[----:B------:R-:W-:Y:S01]  /*5b20*/  VIADD R8, R11, 0x8 ;  /* 0x000000080b087836 */ /* 0x000fe20000000000 */
[----:B------:R-:W-:-:S02]  /*5b30*/  LOP3.LUT R12, R12, 0x1ffffff0, RZ, 0xc0, !PT ;  /* 0x1ffffff00c0c7812 */ /* 0x000fc400078ec0ff */
[----:B------:R-:W-:Y:S02]  /*5b40*/  LOP3.LUT R10, R10, 0xfffffffe, RZ, 0xc0, !PT ;  /* 0xfffffffe0a0a7812 */ /* 0x000fe400078ec0ff */
[----:B------:R-:W-:Y:S01]  /*5b50*/  LOP3.LUT R6, R6, 0xfffffffc, RZ, 0xc0, !PT ;  /* 0xfffffffc06067812 */ /* 0x000fe200078ec0ff */
[----:B------:R-:W-:Y:S01]  /*5b60*/  IMAD.IADD R9, R9, 0x1, -R12 ;  /* 0x0000000109097824 */ /* 0x000fe200078e0a0c */
[----:B------:R-:W-:Y:S01]  /*5b70*/  LEA.HI R13, R8, R8, RZ, 0x1 ;  /* 0x00000008080d7211 */ /* 0x000fe200078f08ff */
[----:B------:R-:W-:Y:S01]  /*5b80*/  IMAD.IADD R10, R11, 0x1, -R10 ;  /* 0x000000010b0a7824 */ /* 0x000fe200078e0a0a */
[----:B------:R-:W-:Y:S01]  /*5b90*/  LEA.HI R17, R15, R15, RZ, 0x1 ;  /* 0x0000000f0f117211 */ /* 0x000fe200078f08ff */
[----:B------:R-:W-:Y:S02]  /*5ba0*/  VIADD R12, R11, 0x10 ;  /* 0x000000100b0c7836 */ /* 0x000fe40000000000 */
[----:B------:R-:W-:Y:S01]  /*5bb0*/  IMAD.IADD R6, R7, 0x1, -R6 ;  /* 0x0000000107067824 */ /* 0x000fe200078e0a06 */
[----:B------:R-:W-:Y:S01]  /*5bc0*/  LOP3.LUT R7, R13, 0xfffffffe, RZ, 0xc0, !PT ;  /* 0xfffffffe0d077812 */ /* 0x000fe200078ec0ff */
[----:B------:R-:W-:Y:S01]  /*5bd0*/  IMAD R10, R9, 0x8, R10 ;  /* 0x00000008090a7824 */ /* 0x000fe200078e020a */
[----:B------:R-:W-:-:S02]  /*5be0*/  LEA.HI R9, R12, R12, RZ, 0x1 ;  /* 0x0000000c0c097211 */ /* 0x000fc400078f08ff */
[----:B------:R-:W-:Y:S01]  /*5bf0*/  SHF.R.S32.HI R18, RZ, 0x1f, R17 ;  /* 0x0000001fff127819 */ /* 0x000fe20000011411 */
[----:B------:R-:W-:Y:S01]  /*5c00*/  IMAD.IADD R8, R8, 0x1, -R7 ;  /* 0x0000000108087824 */ /* 0x000fe200078e0a07 */
[----:B------:R1:W-:Y:S01]  /*5c10*/  STL [R1+0x3c], R10 ;  /* 0x00003c0a01007387 */ /* 0x0003e20000100800 */
[----:B------:R-:W-:Y:S02]  /*5c20*/  SHF.R.S32.HI R7, RZ, 0x1, R13 ;  /* 0x00000001ff077819 */ /* 0x000fe4000001140d */
[--C-:B------:R-:W-:Y:S02]  /*5c30*/  SHF.R.S32.HI R11, RZ, 0x1, R9.reuse ;  /* 0x00000001ff0b7819 */ /* 0x100fe40000011409 */
[----:B------:R-:W-:-:S04]  /*5c40*/  SHF.R.S32.HI R14, RZ, 0x1f, R9 ;  /* 0x0000001fff0e7819 */ /* 0x000fc80000011409 */
[----:B------:R-:W-:Y:S02]  /*5c50*/  LEA.HI R14, R14, R11, RZ, 0x4 ;  /* 0x0000000b0e0e7211 */ /* 0x000fe400078f20ff */
[----:B-1----:R-:W-:Y:S02]  /*5c60*/  SHF.R.S32.HI R10, RZ, 0x1f, R13 ;  /* 0x0000001fff0a7819 */ /* 0x002fe4000001140d */
[----:B------:R-:W-:Y:S02]  /*5c70*/  LOP3.LUT R13, R9, 0xfffffffe, RZ, 0xc0, !PT ;  /* 0xfffffffe090d7812 */ /* 0x000fe400078ec0ff */
[----:B------:R-:W-:Y:S02]  /*5c80*/  LEA.HI R10, R10, R7, RZ, 0x4 ;  /* 0x000000070a0a7211 */ /* 0x000fe400078f20ff */
[----:B------:R-:W-:Y:S01]  /*5c90*/  SHF.R.S32.HI R9, RZ, 0x1, R17 ;  /* 0x00000001ff097819 */ /* 0x000fe20000011411 */
[----:B------:R-:W-:Y:S01]  /*5ca0*/  IMAD.IADD R13, R12, 0x1, -R13 ;  /* 0x000000010c0d7824 */ /* 0x000fe200078e0a0d */
        /* <DEDUP_REMOVED lines=10> */
[----:B------:R1:W-:Y:S01]  /*5d50*/  STL [R1+0x38], R10 ;  /* 0x0000380a01007387 */ /* 0x0003e20000100800 */
[----:B------:R-:W-:-:S02]  /*5d60*/  IMAD.IADD R9, R9, 0x1, -R18 ;  /* 0x0000000109097824 */ /* 0x000fc400078e0a12 */
[----:B------:R-:W-:Y:S01]  /*5d70*/  IMAD R8, R235, 0x2000, R16 ;  /* 0x00002000eb087824 */ /* 0x000fe200078e0210 */
[----:B------:R2:W-:Y:S01]  /*5d80*/  STL [R1+0x34], R7 ;  /* 0x0000340701007387 */ /* 0x0005e20000100800 */
[----:B------:R-:W-:Y:S02]  /*5d90*/  IMAD.MOV.U32 R15, RZ, RZ, 0x40000040 ;  /* 0x40000040ff0f7424 */ /* 0x000fe400078e00ff */
[----:B------:R-:W-:Y:S02]  /*5da0*/  IMAD.MOV.U32 R13, RZ, RZ, 0x40000040 ;  /* 0x40000040ff0d7424 */ /* 0x000fe400078e00ff */
[----:B------:R-:W-:Y:S02]  /*5db0*/  IMAD.MOV.U32 R11, RZ, RZ, 0x40000040 ;  /* 0x40000040ff0b7424 */ /* 0x000fe400078e00ff */
[----:B-1----:R-:W-:Y:S02]  /*5dc0*/  IMAD R10, R9, 0x8, R12 ;  /* 0x00000008090a7824 */ /* 0x002fe400078e020c */
[----:B------:R-:W-:-:S02]  /*5dd0*/  VIADD R9, R8, 0x4000 ;  /* 0x0000400008097836 */ /* 0x000fc40000000000 */
[----:B--2---:R-:W-:Y:S01]  /*5de0*/  VIADD R7, R8, 0x20c00 ;  /* 0x00020c0008077836 */ /* 0x004fe20000000000 */
[----:B------:R-:W-:Y:S01]  /*5df0*/  SHF.R.U32.HI R8, RZ, 0x4, R8 ;  /* 0x00000004ff087819 */ /* 0x000fe20000011608 */
[----:B------:R1:W-:Y:S01]  /*5e00*/  STL [R1+0x30], R10 ;  /* 0x0000300a01007387 */ /* 0x0003e20000100800 */
[----:B------:R-:W-:Y:S01]  /*5e10*/  SHF.R.U32.HI R9, RZ, 0x4, R9 ;  /* 0x00000004ff097819 */ /* 0x000fe20000011609 */
[C---:B------:R-:W-:Y:S01]  /*5e20*/  VIADD R18, R6.reuse, 0x8 ;  /* 0x0000000806127836 */ /* 0x040fe20000000000 */
[----:B------:R-:W-:Y:S01]  /*5e30*/  SHF.R.U32.HI R7, RZ, 0x4, R7 ;  /* 0x00000004ff077819 */ /* 0x000fe20000011607 */
[----:B------:R-:W-:Y:S01]  /*5e40*/  VIADD R18, R6, 0x14 ;  /* 0x0000001406127836 */ /* 0x000fe20000000000 */
[----:B------:R-:W-:Y:S02]  /*5e50*/  LOP3.LUT R8, R8, 0x3fff, RZ, 0xc0, !PT ;  /* 0x00003fff08087812 */ /* 0x000fe400078ec0ff */
[----:B------:R-:W-:Y:S02]  /*5e60*/  LOP3.LUT R9, R9, 0x3fff, RZ, 0xc0, !PT ;  /* 0x00003fff09097812 */ /* 0x000fe400078ec0ff */
[----:B------:R-:W-:-:S02]  /*5e70*/  LOP3.LUT R7, R7, 0x3fff, RZ, 0xc0, !PT ;  /* 0x00003fff07077812 */ /* 0x000fc400078ec0ff */
[----:B------:R-:W-:Y:S02]  /*5e80*/  LOP3.LUT R8, R8, 0x10000, RZ, 0xfc, !PT ;  /* 0x0001000008087812 */ /* 0x000fe400078efcff */
[----:B------:R-:W-:Y:S01]  /*5e90*/  LOP3.LUT R17, R9, 0x10000, RZ, 0xfc, !PT ;  /* 0x0001000009117812 */ /* 0x000fe200078efcff */
[----:B------:R-:W-:Y:S01]  /*5ea0*/  IMAD.MOV.U32 R9, RZ, RZ, 0x40000040 ;  /* 0x40000040ff097424 */ /* 0x000fe200078e00ff */
[----:B------:R-:W-:Y:S01]  /*5eb0*/  LOP3.LUT R7, R7, 0x10000, RZ, 0xfc, !PT ;  /* 0x0001000007077812 */ /* 0x000fe200078efcff */
[C---:B------:R-:W-:Y:S01]  /*5ec0*/  VIADD R14, R8.reuse, 0x2 ;  /* 0x00000002080e7836 */ /* 0x040fe20000000000 */
[----:B------:R2:W-:Y:S01]  /*5ed0*/  STL [R1+0x24], R8 ;  /* 0x0000240801007387 */ /* 0x0005e20000100800 */
[C---:B------:R-:W-:Y:S02]  /*5ee0*/  VIADD R12, R8.reuse, 0x4 ;  /* 0x00000004080c7836 */ /* 0x040fe40000000000 */
[----:B-1----:R-:W-:Y:S01]  /*5ef0*/  VIADD R10, R8, 0x6 ;  /* 0x00000006080a7836 */ /* 0x002fe20000000000 */
[----:B------:R1:W-:Y:S01]  /*5f00*/  STL [R1+0x40], R7 ;  /* 0x0000400701007387 */ /* 0x0003e20000100800 */
[----:B------:R-:W-:-:S02]  /*5f10*/  VIADD R236, R17, 0x4 ;  /* 0x0000000411ec7836 */ /* 0x000fc40000000000 */
[C---:B------:R-:W-:Y:S01]  /*5f20*/  VIADD R232, R17.reuse, 0x6 ;  /* 0x0000000611e87836 */ /* 0x040fe20000000000 */
[----:B------:R3:W-:Y:S01]  /*5f30*/  STL [R1+0x20], R17 ;  /* 0x0000201101007387 */ /* 0x0007e20000100800 */
[----:B--2---:R-:W-:-:S03]  /*5f40*/  VIADD R8, R17, 0x2 ;  /* 0x0000000211087836 */ /* 0x004fc60000000000 */
[----:B------:R2:W-:Y:S01]  /*5f50*/  STL.64 [R1+0x18], R14 ;  /* 0x0000180e01007387 */ /* 0x0005e20000100a00 */
[----:B-1----:R-:W-:-:S03]  /*5f60*/  VIADD R7, R6, 0x4 ;  /* 0x0000000406077836 */ /* 0x002fc60000000000 */
[----:B------:R2:W-:Y:S01]  /*5f70*/  STL.64 [R1+0x10], R12 ;  /* 0x0000100c01007387 */ /* 0x0005e20000100a00 */
[C---:B------:R-:W-:Y:S02]  /*5f80*/  VIADD R7, R6.reuse, 0x10 ;  /* 0x0000001006077836 */ /* 0x040fe40000000000 */
[C---:B---3--:R-:W-:Y:S01]  /*5f90*/  VIADD R17, R6.reuse, 0xc ;  /* 0x0000000c06117836 */ /* 0x048fe20000000000 */
[----:B------:R2:W-:Y:S01]  /*5fa0*/  STL.64 [R1+0x8], R10 ;  /* 0x0000080a01007387 */ /* 0x0005e20000100a00 */
[C---:B------:R-:W-:Y:S02]  /*5fb0*/  VIADD R17, R6.reuse, 0x18 ;  /* 0x0000001806117836 */ /* 0x040fe40000000000 */
[----:B------:R-:W-:Y:S01]  /*5fc0*/  VIADD R7, R6, 0x1c ;  /* 0x0000001c06077836 */ /* 0x000fe20000000000 */
[----:B------:R2:W-:Y:S06]  /*5fd0*/  STL.64 [R1], R8 ;  /* 0x0000000801007387 */ /* 0x0005ec0000100a00 */
.L_x_1721:
[----:B------:R-:W-:-:S05]  /*5fe0*/  IMAD.U32 R7, RZ, RZ, UR36 ;  /* 0x00000024ff077e24 */ /* 0x000fca000f8e00ff */
[----:B------:R-:W-:-:S04]  /*5ff0*/  LOP3.LUT R7, R7, 0x1, RZ, 0xfc, !PT ;  /* 0x0000000107077812 */ /* 0x000fc800078efcff */
[----:B------:R-:W-:-:S13]  /*6000*/  ISETP.NE.AND P0, PT, R7, 0x3, PT ;  /* 0x000000030700780c */ /* 0x000fda0003f05270 */
[----:B------:R-:W-:Y:S05]  /*6010*/  @!P0 BRA `(.L_x_1711) ;  /* 0x0000000000048947 */ /* 0x000fea0003800000 */
[----:B------:R-:W-:Y:S01]  /*6020*/  BPT.TRAP 0x1 ;  /* 0x000000040000795c */ /* 0x000fe20000300000 */
.L_x_1711:
[----:B------:R-:W-:Y:S01]  /*6030*/  IMAD R7, R0, 0x8, R16 ;  /* 0x0000000800077824 */ /* 0x000fe200078e0210 */
[----:B------:R-:W-:-:S04]  /*6040*/  SHF.L.U32 R20, R4, 0x1f, RZ ;  /* 0x0000001f04147819 */ /* 0x000fc800000006ff */
[----:B------:R1:W3:Y:S01]  /*6050*/  SYNCS.PHASECHK.TRANS64.TRYWAIT P1, [R7+URZ+0x30c10], R20 ;  /* 0x030c1014070075a7 */ /* 0x0002e2000802017f */
[----:B------:R-:W-:Y:S05]  /*6060*/  @!P0 BRA `(.L_x_1712) ;  /* 0x0000000000048947 */ /* 0x000fea0003800000 */
[----:B------:R-:W-:Y:S01]  /*6070*/  BPT.TRAP 0x1 ;  /* 0x000000040000795c */ /* 0x000fe20000300000 */
.L_x_1712:
[----:B--2---:R-:W-:-:S05]  /*6080*/  VIADD R8, R16, 0x10000 ;  /* 0x0001000010087836 */ /* 0x004fca0000000000 */
[----:B------:R-:W-:-:S04]  /*6090*/  SHF.R.U32.HI R8, RZ, 0x4, R8 ;  /* 0x00000004ff087819 */ /* 0x000fc80000011608 */
[----:B------:R-:W-:-:S04]  /*60a0*/  LOP3.LUT R8, R8, 0x3fff, RZ, 0xc0, !PT ;  /* 0x00003fff08087812 */ /* 0x000fc800078ec0ff */
[----:B------:R-:W-:Y:S01]  /*60b0*/  LOP3.LUT R9, R8, 0x10000, RZ, 0xfc, !PT ;  /* 0x0001000008097812 */ /* 0x000fe200078efcff */
[----:B---3--:R-:W-:Y:S06]  /*60c0*/  @P1 BRA `(.L_x_1713) ;  /* 0x0000000000081947 */ /* 0x008fec0003800000 */
[----:B------:R-:W2:Y:S02]  /*60d0*/  SYNCS.PHASECHK.TRANS64.TRYWAIT P1, [R7+URZ+0x30c10], R20 ;  /* 0x030c1014070075a7 */ /* 0x000ea4000802017f */
[----:B--2---:R-:W-:Y:S05]  /*60e0*/  @!P1 BRA `(.L_x_1714) ;  /* 0x000000cc00909947 */ /* 0x004fea0003800000 */
.L_x_1713:
        /* <DEDUP_REMOVED lines=9> */
[----:B------:R-:W2:Y:S01]  /*6180*/  LDL.64 R14, [R1+0x8] ;  /* 0x00000800010e7983 */ /* 0x000ea20000100a00 */
        /* <DEDUP_REMOVED lines=53> */
.L_x_1715:
[----:B------:R1:W1:Y:S01]  /*64e0*/  SYNCS.PHASECHK.TRANS64.TRYWAIT P1, [R7+URZ+0x30c30], R20 ;  /* 0x030c3014070075a7 */ /* 0x000262000802017f */
[----:B------:R-:W-:Y:S05]  /*64f0*/  @!P0 BRA `(.L_x_1716) ;  /* 0x0000000000048947 */ /* 0x000fea0003800000 */
[----:B------:R-:W-:Y:S01]  /*6500*/  BPT.TRAP 0x1 ;  /* 0x000000040000795c */ /* 0x000fe20000300000 */
.L_x_1716:
        /* <DEDUP_REMOVED lines=8> */
.L_x_1717:
[----:B------:R-:W5:Y:S04]  /*6590*/  LDL R12, [R1+0x20] ;  /* 0x00002000010c7983 */ /* 0x000f680000100800 */
[----:B------:R-:W4:Y:S01]  /*65a0*/  LDL.64 R10, [R1] ;  /* 0x00000000010a7983 */ /* 0x000f220000100a00 */
[----:B------:R-:W-:Y:S01]  /*65b0*/  R2UR UR6, R9 ;  /* 0x00000000090672ca */ /* 0x000fe200000e0000 */
[----:B------:R-:W-:Y:S01]  /*65c0*/  WARPGROUP.ARRIVE ;  /* 0x00000000000079c5 */ /* 0x000fe20000000000 */
[----:B------:R-:W-:Y:S01]  /*65d0*/  UMOV UR5, 0x40000040 ;  /* 0x4000004000057882 */ /* 0x000fe20000000000 */
[----:B------:R-:W-:Y:S01]  /*65e0*/  UMOV UR7, 0x40000040 ;  /* 0x4000004000077882 */ /* 0x000fe20000000000 */
[----:B------:R-:W-:Y:S01]  /*65f0*/  UMOV UR11, 0x40000040 ;  /* 0x40000040000b7882 */ /* 0x000fe20000000000 */
[C---:B------:R-:W-:Y:S01]  /*6600*/  VIADD R13, R6.reuse, 0x14 ;  /* 0x00000014060d7836 */ /* 0x040fe20000000000 */
[----:B--2---:R-:W1:Y:S01]  /*6610*/  SHFL.IDX PT, R17, R15, R6, 0x1f ;  /* 0x00001f060f117589 */ /* 0x004e6200000e0000 */
[C---:B------:R-:W-:Y:S01]  /*6620*/  VIADD R14, R6.reuse, 0x18 ;  /* 0x00000018060e7836 */ /* 0x040fe20000000000 */
[C---:B------:R-:W-:Y:S01]  /*6630*/  ISETP.GT.AND P2, PT, R5.reuse, RZ, PT ;  /* 0x000000ff0500720c */ /* 0x040fe20003f44270 */
[C---:B------:R-:W-:Y:S01]  /*6640*/  VIADD R21, R6.reuse, 0x4 ;  /* 0x0000000406157836 */ /* 0x040fe20000000000 */
[----:B------:R-:W-:Y:S01]  /*6650*/  ISETP.GT.AND P1, PT, R5, 0x8, PT ;  /* 0x000000080500780c */ /* 0x000fe20003f24270 */
[C---:B------:R-:W-:Y:S01]  /*6660*/  VIADD R19, R6.reuse, 0x8 ;  /* 0x0000000806137836 */ /* 0x040fe20000000000 */
[----:B------:R-:W2:Y:S01]  /*6670*/  SHFL.IDX PT, R13, R15, R13, 0x1f ;  /* 0x00001f0d0f0d7589 */ /* 0x000ea200000e0000 */
[----:B------:R-:W-:Y:S01]  /*6680*/  VIADD R18, R6, 0x1c ;  /* 0x0000001c06127836 */ /* 0x000fe20000000000 */
[----:B------:R-:W-:Y:S01]  /*6690*/  FSEL R101, R101, -INF , P2 ;  /* 0xff80000065657808 */ /* 0x000fe20001000000 */
[----:B------:R-:W-:Y:S01]  /*66a0*/  IMAD R220, R0, 0x400, R220 ;  /* 0x0000040000dc7824 */ /* 0x000fe200078e02dc */
[----:B------:R-:W2:Y:S01]  /*66b0*/  SHFL.IDX PT, R9, R15, R21, 0x1f ;  /* 0x00001f150f097589 */ /* 0x000ea200000e0000 */
[----:B------:R-:W-:-:S02]  /*66c0*/  FSEL R93, R93, -INF , P2 ;  /* 0xff8000005d5d7808 */ /* 0x000fc40001000000 */
[----:B------:R-:W-:Y:S01]  /*66d0*/  FSEL R222, R88, -INF , P2 ;  /* 0xff80000058de7808 */ /* 0x000fe20001000000 */
[----:B------:R-:W2:Y:S01]  /*66e0*/  SHFL.IDX PT, R14, R15, R14, 0x1f ;  /* 0x00001f0e0f0e7589 */ /* 0x000ea200000e0000 */
[----:B------:R-:W-:Y:S02]  /*66f0*/  FSEL R90, R90, -INF , P1 ;  /* 0xff8000005a5a7808 */ /* 0x000fe40000800000 */
[----:B------:R-:W-:Y:S01]  /*6700*/  FSEL R96, R96, -INF , P2 ;  /* 0xff80000060607808 */ /* 0x000fe20001000000 */
[----:B---3--:R-:W-:Y:S01]  /*6710*/  SHFL.IDX PT, R20, R234, R21, 0x1f ;  /* 0x00001f15ea147589 */ /* 0x008fe200000e0000 */
[----:B------:R-:W-:Y:S02]  /*6720*/  FSEL R104, R104, -INF , P2 ;  /* 0xff80000068687808 */ /* 0x000fe40001000000 */
[----:B------:R-:W-:Y:S01]  /*6730*/  FSEL R98, R98, -INF , P1 ;  /* 0xff80000062627808 */ /* 0x000fe20000800000 */
[----:B------:R-:W3:Y:S01]  /*6740*/  SHFL.IDX PT, R22, R234, R19, 0x1f ;  /* 0x00001f13ea167589 */ /* 0x000ee200000e0000 */
        /* <DEDUP_REMOVED lines=40> */
[----:B-----5:R-:W-:Y:S01]  /*69d0*/  R2UR UR4, R12 ;  /* 0x000000000c0472ca */ /* 0x020fe200000e0000 */
[----:B------:R-:W-:Y:S01]  /*69e0*/  VIADD R12, R6, 0x10 ;  /* 0x00000010060c7836 */ /* 0x000fe20000000000 */
[----:B----4-:R-:W-:Y:S02]  /*69f0*/  R2UR UR8, R10 ;  /* 0x000000000a0872ca */ /* 0x010fe400000e0000 */
[----:B------:R-:W-:Y:S01]  /*6a00*/  R2UR UR9, R11 ;  /* 0x000000000b0972ca */ /* 0x000fe200000e0000 */
[----:B------:R-:W-:Y:S01]  /*6a10*/  VIADD R11, R6, 0xc ;  /* 0x0000000c060b7836 */ /* 0x000fe20000000000 */
[----:B------:R-:W4:Y:S04]  /*6a20*/  SHFL.IDX PT, R10, R15, R19, 0x1f ;  /* 0x00001f130f0a7589 */ /* 0x000f2800000e0000 */
[----:B------:R-:W5:Y:S03]  /*6a30*/  SHFL.IDX PT, R12, R15, R12, 0x1f ;  /* 0x00001f0c0f0c7589 */ /* 0x000f6600000e0000 */
[----:B------:R-:W-:Y:S01]  /*6a40*/  HGMMA.64x128x16.F32.BF16 R24, gdesc[UR4], RZ, !UPT, gsb0 ;  /* 0x01e00000041879f0 */ /* 0x000fe2000c0018ff */
[----:B------:R-:W-:Y:S01]  /*6a50*/  UIADD3 UR4, UR6, 0x2, URZ ;  /* 0x0000000206047890 */ /* 0x000fe2000fffe03f */
[----:B------:R-:W5:Y:S01]  /*6a60*/  SHFL.IDX PT, R11, R15, R11, 0x1f ;  /* 0x00001f0b0f0b7589 */ /* 0x000f6200000e0000 */
[----:B------:R-:W-:-:S02]  /*6a70*/  ULDC UR5, c[0x0][0x744] ;  /* 0x0001d10000057ab9 */ /* 0x000fc40000000800 */
[--C-:B-1----:R-:W-:Y:S01]  /*6a80*/  FFMA.FTZ R222, R222, UR5, -R17.reuse ;  /* 0x00000005dede7c23 */ /* 0x102fe20008010811 */
[----:B------:R-:W1:Y:S02]  /*6a90*/  SHFL.IDX PT, R15, R15, R18, 0x1f ;  /* 0x00001f120f0f7589 */ /* 0x000e6400000e0000 */
[----:B------:R-:W-:Y:S01]  /*6aa0*/  UMOV UR10, UR4 ;  /* 0x00000004000a7c82 */ /* 0x000fe20008000000 */
[----:B------:R-:W-:Y:S01]  /*6ab0*/  UIADD3 UR4, UR6, 0x4, URZ ;  /* 0x0000000406047890 */ /* 0x000fe2000fffe03f */
[----:B------:R-:W-:Y:S01]  /*6ac0*/  FFMA.FTZ R90, R90, UR5, -R17 ;  /* 0x000000055a5a7c23 */ /* 0x000fe20008010811 */
[----:B------:R-:W1:Y:S01]  /*6ad0*/  SHFL.IDX PT, R18, R234, R6, 0x1f ;  /* 0x00001f06ea127589 */ /* 0x000e6200000e0000 */
[----:B--2---:R-:W-:Y:S01]  /*6ae0*/  FFMA.FTZ R97, R97, UR5, -R13 ;  /* 0x0000000561617c23 */ /* 0x004fe2000801080d */
[----:B------:R-:W-:Y:S01]  /*6af0*/  UIADD3 UR6, UR6, 0x6, URZ ;  /* 0x0000000606067890 */ /* 0x000fe2000fffe03f */
[----:B------:R2:W-:Y:S01]  /*6b00*/  MUFU.EX2 R225, R90 ;  /* 0x0000005a00e17308 */ /* 0x0005e20000000800 */
[--C-:B------:R-:W-:Y:S01]  /*6b10*/  FFMA.FTZ R89, R89, UR5, -R9.reuse ;  /* 0x0000000559597c23 */ /* 0x100fe20008010809 */
[----:B------:R-:W-:Y:S01]  /*6b20*/  FFMA.FTZ R9, R91, UR5, -R9 ;  /* 0x000000055b097c23 */ /* 0x000fe20008010809 */
[----:B------:R-:W-:Y:S01]  /*6b30*/  FFMA.FTZ R100, R100, UR5, -R14 ;  /* 0x0000000564647c23 */ /* 0x000fe2000801080e */
[----:B---3--:R-:W-:Y:S01]  /*6b40*/  FFMA.FTZ R21, R108, UR5, -R22 ;  /* 0x000000056c157c23 */ /* 0x008fe20008010816 */
[--C-:B----4-:R-:W-:Y:S01]  /*6b50*/  FFMA.FTZ R231, R231, UR5, -R10.reuse ;  /* 0x00000005e7e77c23 */ /* 0x110fe2000801080a */
[----:B------:R-:W-:Y:S01]  /*6b60*/  FFMA.FTZ R10, R94, UR5, -R10 ;  /* 0x000000055e0a7c23 */ /* 0x000fe2000801080a */
[----:B------:R-:W-:Y:S01]  /*6b70*/  FFMA.FTZ R22, R110, UR5, -R22 ;  /* 0x000000056e167c23 */ /* 0x000fe20008010816 */
[----:B------:R-:W-:Y:S01]  /*6b80*/  MUFU.EX2 R227, R97 ;  /* 0x0000006100e37308 */ /* 0x000fe20000000800 */
[--C-:B-----5:R-:W-:Y:S01]  /*6b90*/  FFMA.FTZ R96, R96, UR5, -R12.reuse ;  /* 0x0000000560607c23 */ /* 0x120fe2000801080c */
[----:B------:R-:W-:Y:S01]  /*6ba0*/  FFMA.FTZ R12, R98, UR5, -R12 ;  /* 0x00000005620c7c23 */ /* 0x000fe2000801080c */
[----:B------:R-:W-:Y:S01]  /*6bb0*/  FFMA.FTZ R14, R102, UR5, -R14 ;  /* 0x00000005660e7c23 */ /* 0x000fe2000801080e */
[----:B------:R-:W3:Y:S01]  /*6bc0*/  SHFL.IDX PT, R98, R223, R6, 0x1f ;  /* 0x00001f06df627589 */ /* 0x000ee200000e0000 */
[--C-:B------:R-:W-:Y:S01]  /*6bd0*/  FFMA.FTZ R93, R93, UR5, -R11.reuse ;  /* 0x000000055d5d7c23 */ /* 0x100fe2000801080b */
[----:B------:R-:W-:Y:S01]  /*6be0*/  FFMA.FTZ R11, R95, UR5, -R11 ;  /* 0x000000055f0b7c23 */ /* 0x000fe2000801080b */
[----:B------:R-:W-:Y:S01]  /*6bf0*/  FFMA.FTZ R13, R99, UR5, -R13 ;  /* 0x00000005630d7c23 */ /* 0x000fe2000801080d */
[----:B------:R-:W-:Y:S01]  /*6c00*/  MUFU.EX2 R224, R89 ;  /* 0x0000005900e07308 */ /* 0x000fe20000000800 */
[--C-:B-1----:R-:W-:Y:S01]  /*6c10*/  FFMA.FTZ R101, R101, UR5, -R15.reuse ;  /* 0x0000000565657c23 */ /* 0x102fe2000801080f */
[----:B------:R-:W-:Y:S01]  /*6c20*/  FFMA.FTZ R15, R103, UR5, -R15 ;  /* 0x00000005670f7c23 */ /* 0x000fe2000801080f */
[----:B------:R-:W-:Y:S01]  /*6c30*/  VIADD R103, R6, 0xc ;  /* 0x0000000c06677836 */ /* 0x000fe20000000000 */
[----:B------:R-:W-:Y:S01]  /*6c40*/  FSEL R99, R121, -INF , P2 ;  /* 0xff80000079637808 */ /* 0x000fe20001000000 */
[--C-:B------:R-:W-:Y:S01]  /*6c50*/  FFMA.FTZ R17, R104, UR5, -R18.reuse ;  /* 0x0000000568117c23 */ /* 0x100fe20008010812 */
[----:B------:R-:W-:Y:S01]  /*6c60*/  FFMA.FTZ R18, R106, UR5, -R18 ;  /* 0x000000056a127c23 */ /* 0x000fe20008010812 */
[C---:B------:R-:W-:Y:S01]  /*6c70*/  VIADD R106, R6.reuse, 0x10 ;  /* 0x00000010066a7836 */ /* 0x040fe20000000000 */
[----:B------:R1:W-:Y:S01]  /*6c80*/  MUFU.EX2 R226, R101 ;  /* 0x0000006500e27308 */ /* 0x0003e20000000800 */
[----:B------:R-:W-:Y:S01]  /*6c90*/  VIADD R104, R6, 0x18 ;  /* 0x0000001806687836 */ /* 0x000fe20000000000 */
[----:B------:R-:W4:Y:S01]  /*6ca0*/  SHFL.IDX PT, R88, R234, R103, 0x1f ;  /* 0x00001f67ea587589 */ /* 0x000f2200000e0000 */
[--C-:B------:R-:W-:Y:S01]  /*6cb0*/  FFMA.FTZ R19, R105, UR5, -R20.reuse ;  /* 0x0000000569137c23 */ /* 0x100fe20008010814 */
[----:B------:R-:W-:Y:S01]  /*6cc0*/  FFMA.FTZ R20, R107, UR5, -R20 ;  /* 0x000000056b147c23 */ /* 0x000fe20008010814 */
[----:B------:R-:W-:Y:S01]  /*6cd0*/  FSEL R107, R129, -INF , P2 ;  /* 0xff800000816b7808 */ /* 0x000fe20001000000 */
[----:B--2---:R-:W2:Y:S01]  /*6ce0*/  SHFL.IDX PT, R90, R234, R106, 0x1f ;  /* 0x00001f6aea5a7589 */ /* 0x004ea200000e0000 */
[----:B------:R-:W-:Y:S01]  /*6cf0*/  FSEL R105, R128, -INF , P2 ;  /* 0xff80000080697808 */ /* 0x000fe20001000000 */
[----:B------:R5:W-:Y:S01]  /*6d00*/  MUFU.EX2 R228, R93 ;  /* 0x0000005d00e47308 */ /* 0x000be20000000800 */
[----:B-1----:R-:W-:Y:S01]  /*6d10*/  VIADD R101, R6, 0x14 ;  /* 0x0000001406657836 */ /* 0x002fe20000000000 */
[----:B------:R-:W1:Y:S01]  /*6d20*/  SHFL.IDX PT, R94, R234, R104, 0x1f ;  /* 0x00001f68ea5e7589 */ /* 0x000e6200000e0000 */
[----:B---3--:R-:W-:Y:S01]  /*6d30*/  FFMA.FTZ R97, R120, UR5, -R98 ;  /* 0x0000000578617c23 */ /* 0x008fe20008010862 */
[----:B------:R-:W-:-:S02]  /*6d40*/  FSEL R120, R144, -INF , P2 ;  /* 0xff80000090787808 */ /* 0x000fc40001000000 */
[----:B------:R-:W3:Y:S01]  /*6d50*/  SHFL.IDX PT, R92, R234, R101, 0x1f ;  /* 0x00001f65ea5c7589 */ /* 0x000ee200000e0000 */
[C---:B------:R-:W-:Y:S01]  /*6d60*/  VIADD R144, R6.reuse, 0x14 ;  /* 0x0000001406907836 */ /* 0x040fe20000000000 */
[----:B------:R3:W-:Y:S01]  /*6d70*/  MUFU.EX2 R229, R100 ;  /* 0x0000006400e57308 */ /* 0x0007e20000000800 */
[----:B-----5:R-:W-:Y:S01]  /*6d80*/  VIADD R93, R6, 0x1c ;  /* 0x0000001c065d7836 */ /* 0x020fe20000000000 */
[----:B------:R-:W5:Y:S01]  /*6d90*/  SHFL.IDX PT, R103, R223, R103, 0x1f ;  /* 0x00001f67df677589 */ /* 0x000f6200000e0000 */
[----:B------:R-:W-:Y:S01]  /*6da0*/  FFMA.FTZ R98, R122, UR5, -R98 ;  /* 0x000000057a627c23 */ /* 0x000fe20008010862 */
[----:B------:R-:W-:Y:S02]  /*6db0*/  FSEL R122, R141, -INF , P2 ;  /* 0xff8000008d7a7808 */ /* 0x000fe40001000000 */
[----:B------:R1:W5:Y:S02]  /*6dc0*/  SHFL.IDX PT, R234, R234, R93, 0x1f ;  /* 0x00001f5deaea7589 */ /* 0x00036400000e0000 */
[----:B------:R5:W-:Y:S02]  /*6dd0*/  MUFU.EX2 R230, R96 ;  /* 0x0000006000e67308 */ /* 0x000be40000000800 */
[----:B------:R3:W-:Y:S01]  /*6de0*/  SHFL.IDX PT, R110, R223, R104, 0x1f ;  /* 0x00001f68df6e7589 */ /* 0x0007e200000e0000 */
[--C-:B----4-:R-:W-:Y:S01]  /*6df0*/  FFMA.FTZ R23, R109, UR5, -R88.reuse ;  /* 0x000000056d177c23 */ /* 0x110fe20008010858 */
[----:B------:R-:W-:Y:S01]  /*6e00*/  FSEL R109, R125, -INF , P2 ;  /* 0xff8000007d6d7808 */ /* 0x000fe20001000000 */
[----:B------:R-:W-:Y:S01]  /*6e10*/  FFMA.FTZ R88, R111, UR5, -R88 ;  /* 0x000000056f587c23 */ /* 0x000fe20008010858 */
[--C-:B--2---:R-:W-:Y:S01]  /*6e20*/  FFMA.FTZ R89, R112, UR5, -R90.reuse ;  /* 0x0000000570597c23 */ /* 0x104fe2000801085a */
[----:B------:R-:W-:Y:S01]  /*6e30*/  FFMA.FTZ R90, R114, UR5, -R90 ;  /* 0x00000005725a7c23 */ /* 0x000fe2000801085a */
[----:B------:R-:W-:Y:S01]  /*6e40*/  VIADD R114, R6, 0x8 ;  /* 0x0000000806727836 */ /* 0x000fe20000000000 */
[----:B------:R2:W4:Y:S01]  /*6e50*/  SHFL.IDX PT, R108, R223, R101, 0x1f ;  /* 0x00001f65df6c7589 */ /* 0x00052200000e0000 */
[--C-:B-1----:R-:W-:Y:S01]  /*6e60*/  FFMA.FTZ R93, R116, UR5, -R94.reuse ;  /* 0x00000005745d7c23 */ /* 0x102fe2000801085e */
[----:B------:R-:W-:Y:S01]  /*6e70*/  FFMA.FTZ R94, R118, UR5, -R94 ;  /* 0x00000005765e7c23 */ /* 0x000fe2000801085e */
[----:B------:R-:W-:Y:S01]  /*6e80*/  FSEL R118, R145, -INF , P2 ;  /* 0xff80000091767808 */ /* 0x000fe20001000000 */
[----:B------:R-:W1:Y:S01]  /*6e90*/  SHFL.IDX PT, R102, R223, R114, 0x1f ;  /* 0x00001f72df667589 */ /* 0x000e6200000e0000 */
[----:B---3--:R-:W-:Y:S01]  /*6ea0*/  FFMA.FTZ R91, R113, UR5, -R92 ;  /* 0x00000005715b7c23 */ /* 0x008fe2000801085c */
[----:B------:R-:W-:Y:S01]  /*6eb0*/  VIADD R113, R6, 0x4 ;  /* 0x0000000406717836 */ /* 0x000fe20000000000 */
[----:B------:R-:W-:Y:S01]  /*6ec0*/  FSEL R104, R127, -INF , P1 ;  /* 0xff8000007f687808 */ /* 0x000fe20000800000 */
[----:B------:R-:W3:Y:S01]  /*6ed0*/  SHFL.IDX PT, R106, R223, R106, 0x1f ;  /* 0x00001f6adf6a7589 */ /* 0x000ee200000e0000 */
[--C-:B-----5:R-:W-:Y:S01]  /*6ee0*/  FFMA.FTZ R109, R109, UR5, -R103.reuse ;  /* 0x000000056d6d7c23 */ /* 0x120fe20008010867 */
[----:B--2---:R-:W-:Y:S01]  /*6ef0*/  FSEL R101, R124, -INF , P2 ;  /* 0xff8000007c657808 */ /* 0x004fe20001000000 */
[----:B------:R-:W-:Y:S01]  /*6f00*/  VIADD R145, R6, 0x10 ;  /* 0x0000001006917836 */ /* 0x000fe20000000000 */
[----:B------:R-:W2:Y:S01]  /*6f10*/  SHFL.IDX PT, R100, R223, R113, 0x1f ;  /* 0x00001f71df647589 */ /* 0x000ea200000e0000 */
[--C-:B------:R-:W-:Y:S01]  /*6f20*/  FFMA.FTZ R95, R117, UR5, -R234.reuse ;  /* 0x00000005755f7c23 */ /* 0x100fe200080108ea */
[----:B------:R-:W-:Y:S01]  /*6f30*/  FFMA.FTZ R104, R104, UR5, -R103 ;  /* 0x0000000568687c23 */ /* 0x000fe20008010867 */
[----:B------:R-:W-:Y:S01]  /*6f40*/  FFMA.FTZ R96, R119, UR5, -R234 ;  /* 0x0000000577607c23 */ /* 0x000fe200080108ea */
[----:B------:R-:W5:Y:S01]  /*6f50*/  SHFL.IDX PT, R117, R219, R144, 0x1f ;  /* 0x00001f90db757589 */ /* 0x000f6200000e0000 */
[----:B------:R1:W-:Y:S01]  /*6f60*/  MUFU.EX2 R103, R109 ;  /* 0x0000006d00677308 */ /* 0x0003e20000000800 */
[----:B------:R-:W-:Y:S01]  /*6f70*/  VIADD R234, R6, 0x1c ;  /* 0x0000001c06ea7836 */ /* 0x000fe20000000000 */
[----:B------:R-:W-:Y:S01]  /*6f80*/  FSEL R116, R148, -INF , P2 ;  /* 0xff80000094747808 */ /* 0x000fe20001000000 */
[----:B------:R-:W-:Y:S01]  /*6f90*/  VIADD R148, R6, 0xc ;  /* 0x0000000c06947836 */ /* 0x000fe20000000000 */
[----:B------:R-:W-:Y:S01]  /*6fa0*/  FSEL R111, R133, -INF , P2 ;  /* 0xff800000856f7808 */ /* 0x000fe20001000000 */
[----:B------:R-:W-:Y:S01]  /*6fb0*/  FFMA.FTZ R92, R115, UR5, -R92 ;  /* 0x00000005735c7c23 */ /* 0x000fe2000801085c */
[----:B------:R5:W5:Y:S01]  /*6fc0*/  SHFL.IDX PT, R112, R223, R234, 0x1f ;  /* 0x00001feadf707589 */ /* 0x000b6200000e0000 */
[--C-:B----4-:R-:W-:Y:S01]  /*6fd0*/  FFMA.FTZ R107, R107, UR5, -R108.reuse ;  /* 0x000000056b6b7c23 */ /* 0x110fe2000801086c */
[----:B------:R-:W-:Y:S01]  /*6fe0*/  FFMA.FTZ R108, R131, UR5, -R108 ;  /* 0x00000005836c7c23 */ /* 0x000fe2000801086c */
[----:B-1----:R-:W-:Y:S01]  /*6ff0*/  FSEL R109, R132, -INF , P2 ;  /* 0xff800000846d7808 */ /* 0x002fe20001000000 */
[----:B------:R-:W1:Y:S01]  /*7000*/  SHFL.IDX PT, R131, R219, R6, 0x1f ;  /* 0x00001f06db837589 */ /* 0x000e6200000e0000 */
[--C-:B------:R-:W-:Y:S01]  /*7010*/  FFMA.FTZ R101, R101, UR5, -R102.reuse ;  /* 0x0000000565657c23 */ /* 0x100fe20008010866 */
[----:B------:R-:W-:Y:S01]  /*7020*/  FFMA.FTZ R102, R126, UR5, -R102 ;  /* 0x000000057e667c23 */ /* 0x000fe20008010866 */
[----:B------:R-:W-:Y:S01]  /*7030*/  FSEL R125, R140, -INF , P2 ;  /* 0xff8000008c7d7808 */ /* 0x000fe20001000000 */
[--C-:B------:R-:W-:Y:S01]  /*7040*/  FFMA.FTZ R109, R109, UR5, -R110.reuse ;  /* 0x000000056d6d7c23 */ /* 0x100fe2000801086e */
[----:B------:R-:W-:Y:S01]  /*7050*/  FFMA.FTZ R110, R134, UR5, -R110 ;  /* 0x00000005866e7c23 */ /* 0x000fe2000801086e */
[----:B------:R-:W4:Y:S01]  /*7060*/  SHFL.IDX PT, R121, R219, R148, 0x1f ;  /* 0x00001f94db797589 */ /* 0x000f2200000e0000 */
[--C-:B---3--:R-:W-:Y:S01]  /*7070*/  FFMA.FTZ R105, R105, UR5, -R106.reuse ;  /* 0x0000000569697c23 */ /* 0x108fe2000801086a */
[----:B------:R-:W-:Y:S01]  /*7080*/  FFMA.FTZ R106, R130, UR5, -R106 ;  /* 0x00000005826a7c23 */ /* 0x000fe2000801086a */
[--C-:B--2---:R-:W-:Y:S01]  /*7090*/  FFMA.FTZ R99, R99, UR5, -R100.reuse ;  /* 0x0000000563637c23 */ /* 0x104fe20008010864 */
[----:B------:R-:W-:Y:S01]  /*70a0*/  FFMA.FTZ R100, R123, UR5, -R100 ;  /* 0x000000057b647c23 */ /* 0x000fe20008010864 */
[----:B------:R2:W3:Y:S01]  /*70b0*/  SHFL.IDX PT, R134, R219, R113, 0x1f ;  /* 0x00001f71db867589 */ /* 0x0004e200000e0000 */
[----:B------:R-:W-:Y:S01]  /*70c0*/  FSEL R130, R136, -INF , P2 ;  /* 0xff80000088827808 */ /* 0x000fe20001000000 */
[--C-:B-----5:R-:W-:Y:S01]  /*70d0*/  FFMA.FTZ R118, R118, UR5, -R117.reuse ;  /* 0x0000000576767c23 */ /* 0x120fe20008010875 */
[----:B------:R-:W-:Y:S01]  /*70e0*/  FFMA.FTZ R117, R147, UR5, -R117 ;  /* 0x0000000593757c23 */ /* 0x000fe20008010875 */
[----:B------:R5:W3:Y:S01]  /*70f0*/  SHFL.IDX PT, R123, R219, R114, 0x1f ;  /* 0x00001f72db7b7589 */ /* 0x000ae200000e0000 */
[C---:B------:R-:W-:Y:S01]  /*7100*/  VIADD R223, R6.reuse, 0x18 ;  /* 0x0000001806df7836 */ /* 0x040fe20000000000 */
[----:B------:R-:W3:Y:S02]  /*7110*/  MUFU.EX2 R10, R10 ;  /* 0x0000000a000a7308 */ /* 0x000ee40000000800 */
[----:B------:R-:W3:Y:S01]  /*7120*/  LDL R147, [R1+0x2c] ;  /* 0x00002c0001937983 */ /* 0x000ee20000100800 */
[----:B------:R-:W-:Y:S01]  /*7130*/  FFMA.FTZ R111, R111, UR5, -R112 ;  /* 0x000000056f6f7c23 */ /* 0x000fe20008010870 */
[----:B--2---:R-:W-:Y:S01]  /*7140*/  FSEL R113, R151, -INF , P1 ;  /* 0xff80000097717808 */ /* 0x004fe20000800000 */
[----:B------:R-:W-:-:S02]  /*7150*/  VIADD R151, R6, 0x4 ;  /* 0x0000000406977836 */ /* 0x000fc40000000000 */
[----:B------:R-:W-:Y:S01]  /*7160*/  FFMA.FTZ R112, R135, UR5, -R112 ;  /* 0x0000000587707c23 */ /* 0x000fe20008010870 */
[----:B------:R-:W-:Y:S01]  /*7170*/  FSEL R135, R137, -INF , P2 ;  /* 0xff80000089877808 */ /* 0x000fe20001000000 */
[--C-:B-1----:R-:W-:Y:S01]  /*7180*/  FFMA.FTZ R130, R130, UR5, -R131.reuse ;  /* 0x0000000582827c23 */ /* 0x102fe20008010883 */
[----:B-----5:R-:W-:Y:S01]  /*7190*/  FSEL R114, R149, -INF , P2 ;  /* 0xff80000095727808 */ /* 0x020fe20001000000 */
[----:B------:R-:W-:Y:S02]  /*71a0*/  VIADD R149, R6, 0x8 ;  /* 0x0000000806957836 */ /* 0x000fe40000000000 */
[----:B------:R-:W-:Y:S01]  /*71b0*/  FFMA.FTZ R131, R138, UR5, -R131 ;  /* 0x000000058a837c23 */ /* 0x000fe20008010883 */
[----:B------:R-:W1:Y:S01]  /*71c0*/  SHFL.IDX PT, R119, R219, R145, 0x1f ;  /* 0x00001f91db777589 */ /* 0x000e6200000e0000 */
[--C-:B----4-:R-:W-:Y:S01]  /*71d0*/  FFMA.FTZ R122, R122, UR5, -R121.reuse ;  /* 0x000000057a7a7c23 */ /* 0x110fe20008010879 */
[----:B------:R-:W-:Y:S01]  /*71e0*/  FFMA.FTZ R121, R143, UR5, -R121 ;  /* 0x000000058f797c23 */ /* 0x000fe20008010879 */
[----:B------:R-:W2:Y:S01]  /*71f0*/  MUFU.EX2 R11, R11 ;  /* 0x0000000b000b7308 */ /* 0x000ea20000000800 */
[----:B------:R-:W4:Y:S01]  /*7200*/  SHFL.IDX PT, R115, R219, R223, 0x1f ;  /* 0x00001fdfdb737589 */ /* 0x000f2200000e0000 */
[----:B---3--:R-:W-:Y:S01]  /*7210*/  FFMA.FTZ R135, R135, UR5, -R134 ;  /* 0x0000000587877c23 */ /* 0x008fe20008010886 */
[----:B------:R-:W-:-:S02]  /*7220*/  WARPGROUP.DEPBAR.LE gsb0, 0x0 ;  /* 0x00008000000079c5 */ /* 0x000fc40000010000 */
[----:B------:R-:W-:Y:S01]  /*7230*/  WARPGROUP.ARRIVE ;  /* 0x00000000000079c5 */ /* 0x000fe20000000000 */
[----:B------:R-:W-:Y:S01]  /*7240*/  FFMA.FTZ R134, R139, UR5, -R134 ;  /* 0x000000058b867c23 */ /* 0x000fe20008010886 */
[--C-:B------:R-:W-:Y:S01]  /*7250*/  FFMA.FTZ R125, R125, UR5, -R123.reuse ;  /* 0x000000057d7d7c23 */ /* 0x100fe2000801087b */
[----:B------:R-:W-:Y:S01]  /*7260*/  FFMA.FTZ R123, R142, UR5, -R123 ;  /* 0x000000058e7b7c23 */ /* 0x000fe2000801087b */
[----:B------:R-:W3:Y:S01]  /*7270*/  SHFL.IDX PT, R219, R219, R234, 0x1f ;  /* 0x00001feadbdb7589 */ /* 0x000ee200000e0000 */
[----:B------:R-:W5:Y:S01]  /*7280*/  MUFU.EX2 R9, R9 ;  /* 0x0000000900097308 */ /* 0x000f620000000800 */
[----:B------:R-:W-:Y:S01]  /*7290*/  HGMMA.64x128x16.F32.BF16 R24, gdesc[UR8], R24, gsb0 ;  /* 0x01e00000081879f0 */ /* 0x000fe20008001818 */
[----:B------:R-:W-:Y:S01]  /*72a0*/  R2UR UR8, R236 ;  /* 0x00000000ec0872ca */ /* 0x000fe200000e0000 */
[----:B------:R-:W-:Y:S01]  /*72b0*/  UMOV UR10, UR4 ;  /* 0x00000004000a7c82 */ /* 0x000fe20008000000 */
[----:B------:R-:W-:Y:S01]  /*72c0*/  R2UR UR9, R237 ;  /* 0x00000000ed0972ca */ /* 0x000fe200000e0000 */
[----:B------:R-:W-:Y:S01]  /*72d0*/  UMOV UR11, 0x40000040 ;  /* 0x40000040000b7882 */ /* 0x000fe20000000000 */
[----:B------:R-:W-:-:S02]  /*72e0*/  R2UR UR4, R220 ;  /* 0x00000000dc0472ca */ /* 0x000fc400000e0000 */
[----:B------:R-:W5:Y:S01]  /*72f0*/  MUFU.EX2 R107, R107 ;  /* 0x0000006b006b7308 */ /* 0x000f620000000800 */
[--C-:B-1----:R-:W-:Y:S01]  /*7300*/  FFMA.FTZ R120, R120, UR5, -R119.reuse ;  /* 0x0000000578787c23 */ /* 0x102fe20008010877 */
[----:B------:R-:W-:Y:S01]  /*7310*/  FFMA.FTZ R119, R146, UR5, -R119 ;  /* 0x0000000592777c23 */ /* 0x000fe20008010877 */
[--C-:B----4-:R-:W-:Y:S01]  /*7320*/  FFMA.FTZ R116, R116, UR5, -R115.reuse ;  /* 0x0000000574747c23 */ /* 0x110fe20008010873 */
[----:B------:R-:W-:-:S04]  /*7330*/  FFMA.FTZ R115, R150, UR5, -R115 ;  /* 0x0000000596737c23 */ /* 0x000fc80008010873 */
[----:B------:R-:W-:Y:S01]  /*7340*/  MUFU.EX2 R106, R106 ;  /* 0x0000006a006a7308 */ /* 0x000fe20000000800 */
[----:B---3--:R-:W-:-:S07]  /*7350*/  FFMA.FTZ R114, R114, UR5, -R219 ;  /* 0x0000000572727c23 */ /* 0x008fce00080108db */
[----:B------:R-:W1:Y:S01]  /*7360*/  MUFU.EX2 R14, R14 ;  /* 0x0000000e000e7308 */ /* 0x000e620000000800 */
[----:B------:R-:W-:-:S07]  /*7370*/  FFMA.FTZ R113, R113, UR5, -R219 ;  /* 0x0000000571717c23 */ /* 0x000fce00080108db */
[----:B------:R-:W3:Y:S08]  /*7380*/  MUFU.EX2 R15, R15 ;  /* 0x0000000f000f7308 */ /* 0x000ef00000000800 */
[----:B------:R-:W4:Y:S08]  /*7390*/  MUFU.EX2 R101, R101 ;  /* 0x0000006500657308 */ /* 0x000f300000000800 */
        /* <DEDUP_REMOVED lines=10> */
[----:B------:R-:W4:Y:S01]  /*7440*/  MUFU.EX2 R97, R97 ;  /* 0x0000006100617308 */ /* 0x000f220000000800 */
[----:B------:R-:W-:-:S02]  /*7450*/  WARPGROUP.DEPBAR.LE gsb0, 0x0 ;  /* 0x00008000000079c5 */ /* 0x000fc40000010000 */
[----:B------:R-:W-:-:S05]  /*7460*/  WARPGROUP.ARRIVE ;  /* 0x00000000000079c5 */ /* 0x000fca0000000000 */
[----:B------:R-:W-:Y:S01]  /*7470*/  MUFU.EX2 R98, R98 ;  /* 0x0000006200627308 */ /* 0x000fe20000000800 */
[----:B------:R-:W-:Y:S01]  /*7480*/  HGMMA.64x128x16.F32.BF16 R24, gdesc[UR8], R24, gsb0 ;  /* 0x01e00000081879f0 */ /* 0x000fe20008001818 */
[----:B------:R-:W-:Y:S01]  /*7490*/  R2UR UR8, R232 ;  /* 0x00000000e80872ca */ /* 0x000fe200000e0000 */
[----:B------:R-:W-:Y:S01]  /*74a0*/  UMOV UR10, UR6 ;  /* 0x00000006000a7c82 */ /* 0x000fe20008000000 */
[----:B------:R-:W-:Y:S01]  /*74b0*/  R2UR UR9, R233 ;  /* 0x00000000e90972ca */ /* 0x000fe200000e0000 */
[----:B------:R-:W-:-:S03]  /*74c0*/  UMOV UR11, 0x40000040 ;  /* 0x40000040000b7882 */ /* 0x000fc60000000000 */
[----:B------:R-:W4:Y:S08]  /*74d0*/  MUFU.EX2 R99, R99 ;  /* 0x0000006300637308 */ /* 0x000f300000000800 */
[----:B------:R-:W4:Y:S08]  /*74e0*/  MUFU.EX2 R100, R100 ;  /* 0x0000006400647308 */ /* 0x000f300000000800 */
        /* <DEDUP_REMOVED lines=20> */
[----:B------:R-:W-:Y:S01]  /*7630*/  MUFU.EX2 R112, R112 ;  /* 0x0000007000707308 */ /* 0x000fe20000000800 */
[----:B------:R-:W-:-:S02]  /*7640*/  WARPGROUP.DEPBAR.LE gsb0, 0x0 ;  /* 0x00008000000079c5 */ /* 0x000fc40000010000 */
[----:B------:R-:W2:Y:S04]  /*7650*/  LDS R221, [R221+0x400] ;  /* 0x00040000dddd7984 */ /* 0x000ea80000000800 */
[----:B------:R-:W5:Y:S04]  /*7660*/  LDS R218, [R218+0x400] ;  /* 0x00040000dada7984 */ /* 0x000f680000000800 */
[----:B------:R-:W-:Y:S04]  /*7670*/  LDS R217, [R217+0x400] ;  /* 0x00040000d9d97984 */ /* 0x000fe80000000800 */
[----:B------:R-:W-:Y:S04]  /*7680*/  LDS R216, [R216+0x400] ;  /* 0x00040000d8d87984 */ /* 0x000fe80000000800 */
[----:B--2---:R-:W2:Y:S04]  /*7690*/  SHFL.IDX PT, R124, R221, R6, 0x1f ;  /* 0x00001f06dd7c7589 */ /* 0x004ea800000e0000 */
[----:B------:R-:W1:Y:S04]  /*76a0*/  SHFL.IDX PT, R126, R221, R151, 0x1f ;  /* 0x00001f97dd7e7589 */ /* 0x000e6800000e0000 */
[----:B------:R-:W4:Y:S04]  /*76b0*/  SHFL.IDX PT, R133, R221, R149, 0x1f ;  /* 0x00001f95dd857589 */ /* 0x000f2800000e0000 */
[----:B------:R-:W3:Y:S04]  /*76c0*/  SHFL.IDX PT, R128, R221, R148, 0x1f ;  /* 0x00001f94dd807589 */ /* 0x000ee800000e0000 */
[----:B------:R-:W3:Y:S04]  /*76d0*/  SHFL.IDX PT, R129, R221, R145, 0x1f ;  /* 0x00001f91dd817589 */ /* 0x000ee800000e0000 */
[----:B-----5:R-:W5:Y:S01]  /*76e0*/  SHFL.IDX PT, R137, R218, R148, 0x1f ;  /* 0x00001f94da897589 */ /* 0x020f6200000e0000 */
[--C-:B--2---:R-:W-:Y:S01]  /*76f0*/  FADD.FTZ R24, R24, -R124.reuse ;  /* 0x8000007c18187221 */ /* 0x104fe20000010000 */
[----:B------:R-:W-:-:S02]  /*7700*/  FADD.FTZ R26, R26, -R124 ;  /* 0x8000007c1a1a7221 */ /* 0x000fc40000010000 */
[----:B------:R-:W2:Y:S01]  /*7710*/  SHFL.IDX PT, R139, R218, R149, 0x1f ;  /* 0x00001f95da8b7589 */ /* 0x000ea200000e0000 */
[--C-:B-1----:R-:W-:Y:S01]  /*7720*/  FADD.FTZ R124, R25, -R126.reuse ;  /* 0x8000007e197c7221 */ /* 0x102fe20000010000 */
[----:B------:R-:W-:Y:S02]  /*7730*/  FADD.FTZ R126, R27, -R126 ;  /* 0x8000007e1b7e7221 */ /* 0x000fe40000010000 */
[----:B------:R-:W-:Y:S01]  /*7740*/  SHFL.IDX PT, R132, R221, R144, 0x1f ;  /* 0x00001f90dd847589 */ /* 0x000fe200000e0000 */
[--C-:B----4-:R-:W-:Y:S01]  /*7750*/  FADD.FTZ R127, R28, -R133.reuse ;  /* 0x800000851c7f7221 */ /* 0x110fe20000010000 */
[----:B------:R-:W-:Y:S01]  /*7760*/  FADD.FTZ R25, R30, -R133 ;  /* 0x800000851e197221 */ /* 0x000fe20000010000 */
[----:B------:R1:W4:Y:S01]  /*7770*/  MUFU.EX2 R28, R130 ;  /* 0x00000082001c7308 */ /* 0x0003220000000800 */
[----:B------:R-:W4:Y:S01]  /*7780*/  SHFL.IDX PT, R136, R218, R223, 0x1f ;  /* 0x00001fdfda887589 */ /* 0x000f2200000e0000 */
[----:B---3--:R-:W-:-:S03]  /*7790*/  FADD.FTZ R27, R31, -R128 ;  /* 0x800000801f1b7221 */ /* 0x008fc60000010000 */
[----:B------:R-:W3:Y:S03]  /*77a0*/  SHFL.IDX PT, R143, R221, R223, 0x1f ;  /* 0x00001fdfdd8f7589 */ /* 0x000ee600000e0000 */
[----:B------:R2:W3:Y:S01]  /*77b0*/  MUFU.EX2 R30, R135 ;  /* 0x00000087001e7308 */ /* 0x0004e20000000800 */
[----:B-1----:R-:W-:Y:S01]  /*77c0*/  FADD.FTZ R130, R29, -R128 ;  /* 0x800000801d827221 */ /* 0x002fe20000010000 */
[----:B------:R-:W-:Y:S01]  /*77d0*/  FADD.FTZ R128, R32, -R129 ;  /* 0x8000008120807221 */ /* 0x000fe20000010000 */
[----:B------:R-:W1:Y:S01]  /*77e0*/  SHFL.IDX PT, R141, R218, R6, 0x1f ;  /* 0x00001f06da8d7589 */ /* 0x000e6200000e0000 */
[--C-:B-----5:R-:W-:Y:S01]  /*77f0*/  FADD.FTZ R45, R45, -R137.reuse ;  /* 0x800000892d2d7221 */ /* 0x120fe20000010000 */
[----:B------:R-:W-:Y:S01]  /*7800*/  FADD.FTZ R47, R47, -R137 ;  /* 0x800000892f2f7221 */ /* 0x000fe20000010000 */
[----:B------:R-:W-:Y:S01]  /*7810*/  FADD.FTZ R129, R34, -R129 ;  /* 0x8000008122817221 */ /* 0x000fe20000010000 */
[----:B------:R-:W5:Y:S01]  /*7820*/  SHFL.IDX PT, R32, R218, R144, 0x1f ;  /* 0x00001f90da207589 */ /* 0x000f6200000e0000 */
[--C-:B--2---:R-:W-:Y:S01]  /*7830*/  FADD.FTZ R44, R44, -R139.reuse ;  /* 0x8000008b2c2c7221 */ /* 0x104fe20000010000 */
[----:B------:R-:W-:Y:S01]  /*7840*/  FADD.FTZ R46, R46, -R139 ;  /* 0x8000008b2e2e7221 */ /* 0x000fe20000010000 */
[----:B------:R2:W5:Y:S01]  /*7850*/  MUFU.EX2 R29, R131 ;  /* 0x00000083001d7308 */ /* 0x0005620000000800 */
[----:B------:R-:W5:Y:S04]  /*7860*/  SHFL.IDX PT, R138, R218, R145, 0x1f ;  /* 0x00001f91da8a7589 */ /* 0x000f6800000e0000 */
[----:B------:R-:W5:Y:S01]  /*7870*/  SHFL.IDX PT, R135, R217, R6, 0x1f ;  /* 0x00001f06d9877589 */ /* 0x000f6200000e0000 */
[--C-:B----4-:R-:W-:Y:S01]  /*7880*/  FADD.FTZ R52, R52, -R136.reuse ;  /* 0x8000008834347221 */ /* 0x110fe20000010000 */
[----:B------:R-:W-:-:S02]  /*7890*/  FADD.FTZ R54, R54, -R136 ;  /* 0x8000008836367221 */ /* 0x000fc40000010000 */
[----:B------:R-:W4:Y:S01]  /*78a0*/  SHFL.IDX PT, R142, R221, R234, 0x1f ;  /* 0x00001feadd8e7589 */ /* 0x000f2200000e0000 */
[--C-:B--2---:R-:W-:Y:S01]  /*78b0*/  FADD.FTZ R131, R33, -R132.reuse ;  /* 0x8000008421837221 */ /* 0x104fe20000010000 */
[----:B------:R-:W-:Y:S01]  /*78c0*/  FADD.FTZ R132, R35, -R132 ;  /* 0x8000008423847221 */ /* 0x000fe20000010000 */
[--C-:B---3--:R-:W-:Y:S01]  /*78d0*/  FADD.FTZ R133, R36, -R143.reuse ;  /* 0x8000008f24857221 */ /* 0x108fe20000010000 */
[----:B------:R-:W2:Y:S01]  /*78e0*/  SHFL.IDX PT, R137, R217, R149, 0x1f ;  /* 0x00001f95d9897589 */ /* 0x000ea200000e0000 */
[----:B------:R-:W-:Y:S01]  /*78f0*/  FADD.FTZ R38, R38, -R143 ;  /* 0x8000008f26267221 */ /* 0x000fe20000010000 */
[----:B------:R-:W3:Y:S02]  /*7900*/  MUFU.EX2 R31, R134 ;  /* 0x00000086001f7308 */ /* 0x000ee40000000800 */
[----:B------:R-:W-:Y:S01]  /*7910*/  SHFL.IDX PT, R139, R216, R145, 0x1f ;  /* 0x00001f91d88b7589 */ /* 0x000fe200000e0000 */
[--C-:B-1----:R-:W-:Y:S01]  /*7920*/  FADD.FTZ R40, R40, -R141.reuse ;  /* 0x8000008d28287221 */ /* 0x102fe20000010000 */
[----:B------:R-:W-:-:S02]  /*7930*/  FADD.FTZ R42, R42, -R141 ;  /* 0x8000008d2a2a7221 */ /* 0x000fc40000010000 */
[----:B------:R-:W1:Y:S01]  /*7940*/  SHFL.IDX PT, R34, R217, R151, 0x1f ;  /* 0x00001f97d9227589 */ /* 0x000e6200000e0000 */
[--C-:B-----5:R-:W-:Y:S01]  /*7950*/  FADD.FTZ R49, R49, -R32.reuse ;  /* 0x8000002031317221 */ /* 0x120fe20000010000 */
[----:B------:R-:W-:Y:S01]  /*7960*/  FADD.FTZ R51, R51, -R32 ;  /* 0x8000002033337221 */ /* 0x000fe20000010000 */
[--C-:B------:R-:W-:Y:S01]  /*7970*/  FADD.FTZ R48, R48, -R138.reuse ;  /* 0x8000008a30307221 */ /* 0x100fe20000010000 */
[----:B------:R-:W-:Y:S01]  /*7980*/  FADD.FTZ R50, R50, -R138 ;  /* 0x8000008a32327221 */ /* 0x000fe20000010000 */
[----:B------:R-:W5:Y:S01]  /*7990*/  SHFL.IDX PT, R35, R217, R148, 0x1f ;  /* 0x00001f94d9237589 */ /* 0x000f6200000e0000 */
[----:B------:R3:W5:Y:S01]  /*79a0*/  MUFU.EX2 R32, R125 ;  /* 0x0000007d00207308 */ /* 0x0007620000000800 */
[--C-:B------:R-:W-:Y:S01]  /*79b0*/  FADD.FTZ R56, R56, -R135.reuse ;  /* 0x8000008738387221 */ /* 0x100fe20000010000 */
[----:B------:R-:W-:Y:S01]  /*79c0*/  FADD.FTZ R58, R58, -R135 ;  /* 0x800000873a3a7221 */ /* 0x000fe20000010000 */
[----:B------:R-:W5:Y:S01]  /*79d0*/  SHFL.IDX PT, R136, R217, R145, 0x1f ;  /* 0x00001f91d9887589 */ /* 0x000f6200000e0000 */
[----:B----4-:R-:W-:-:S03]  /*79e0*/  FADD.FTZ R37, R37, -R142 ;  /* 0x8000008e25257221 */ /* 0x010fc60000010000 */
[----:B------:R-:W-:Y:S01]  /*79f0*/  SHFL.IDX PT, R140, R218, R151, 0x1f ;  /* 0x00001f97da8c7589 */ /* 0x000fe200000e0000 */
[----:B------:R-:W-:Y:S01]  /*7a00*/  FMUL.FTZ R25, R10, R25 ;  /* 0x000000190a197220 */ /* 0x000fe20000410000 */
[--C-:B--2---:R-:W-:Y:S01]  /*7a10*/  FADD.FTZ R60, R60, -R137.reuse ;  /* 0x800000893c3c7221 */ /* 0x104fe20000010000 */
[----:B------:R-:W-:Y:S01]  /*7a20*/  FADD.FTZ R62, R62, -R137 ;  /* 0x800000893e3e7221 */ /* 0x000fe20000010000 */
[----:B---3--:R-:W-:Y:S01]  /*7a30*/  SHFL.IDX PT, R125, R216, R6, 0x1f ;  /* 0x00001f06d87d7589 */ /* 0x008fe200000e0000 */
[----:B------:R-:W-:Y:S01]  /*7a40*/  FMUL.FTZ R27, R11, R27 ;  /* 0x0000001b0b1b7220 */ /* 0x000fe20000410000 */
[----:B------:R-:W-:Y:S01]  /*7a50*/  FMUL.FTZ R26, R225, R26 ;  /* 0x0000001ae11a7220 */ /* 0x000fe20000410000 */
[----:B------:R-:W-:Y:S01]  /*7a60*/  MUFU.EX2 R119, R119 ;  /* 0x0000007700777308 */ /* 0x000fe20000000800 */
[----:B------:R-:W-:Y:S01]  /*7a70*/  SHFL.IDX PT, R135, R216, R151, 0x1f ;  /* 0x00001f97d8877589 */ /* 0x000fe200000e0000 */
[----:B------:R-:W-:Y:S01]  /*7a80*/  FADD.FTZ R39, R39, -R142 ;  /* 0x8000008e27277221 */ /* 0x000fe20000010000 */
[--C-:B-1----:R-:W-:Y:S01]  /*7a90*/  FADD.FTZ R57, R57, -R34.reuse ;  /* 0x8000002239397221 */ /* 0x102fe20000010000 */
[----:B------:R-:W-:Y:S01]  /*7aa0*/  FADD.FTZ R59, R59, -R34 ;  /* 0x800000223b3b7221 */ /* 0x000fe20000010000 */
[----:B------:R-:W-:Y:S04]  /*7ab0*/  SHFL.IDX PT, R138, R216, R149, 0x1f ;  /* 0x00001f95d88a7589 */ /* 0x000fe800000e0000 */
[----:B------:R-:W-:Y:S01]  /*7ac0*/  SHFL.IDX PT, R143, R216, R148, 0x1f ;  /* 0x00001f94d88f7589 */ /* 0x000fe200000e0000 */
[--C-:B-----5:R-:W-:Y:S01]  /*7ad0*/  FADD.FTZ R61, R61, -R35.reuse ;  /* 0x800000233d3d7221 */ /* 0x120fe20000010000 */
[----:B------:R-:W-:-:S02]  /*7ae0*/  FADD.FTZ R63, R63, -R35 ;  /* 0x800000233f3f7221 */ /* 0x000fc40000010000 */
[----:B------:R-:W-:Y:S04]  /*7af0*/  SHFL.IDX PT, R141, R216, R144, 0x1f ;  /* 0x00001f90d88d7589 */ /* 0x000fe800000e0000 */
[----:B------:R-:W-:Y:S04]  /*7b00*/  SHFL.IDX PT, R145, R216, R223, 0x1f ;  /* 0x00001fdfd8917589 */ /* 0x000fe800000e0000 */
[----:B------:R-:W1:Y:S04]  /*7b10*/  SHFL.IDX PT, R33, R218, R234, 0x1f ;  /* 0x00001feada217589 */ /* 0x000e6800000e0000 */
[----:B------:R-:W2:Y:S04]  /*7b20*/  SHFL.IDX PT, R134, R217, R144, 0x1f ;  /* 0x00001f90d9867589 */ /* 0x000ea800000e0000 */
[----:B------:R-:W3:Y:S01]  /*7b30*/  SHFL.IDX PT, R36, R217, R223, 0x1f ;  /* 0x00001fdfd9247589 */ /* 0x000ee200000e0000 */
[----:B------:R-:W-:Y:S01]  /*7b40*/  FADD.FTZ R137, R80, -R139 ;  /* 0x8000008b50897221 */ /* 0x000fe20000010000 */
[----:B------:R3:W4:Y:S01]  /*7b50*/  MUFU.EX2 R34, R122 ;  /* 0x0000007a00227308 */ /* 0x0007220000000800 */
[----:B------:R-:W-:Y:S01]  /*7b60*/  FMUL.FTZ R37, R226, R37 ;  /* 0x00000025e2257220 */ /* 0x000fe20000410000 */
[----:B------:R-:W5:Y:S01]  /*7b70*/  SHFL.IDX PT, R216, R216, R234, 0x1f ;  /* 0x00001fead8d87589 */ /* 0x000f6200000e0000 */
[--C-:B------:R-:W-:Y:S01]  /*7b80*/  FADD.FTZ R66, R66, -R136.reuse ;  /* 0x8000008842427221 */ /* 0x100fe20000010000 */
[----:B------:R-:W-:-:S04]  /*7b90*/  FADD.FTZ R64, R64, -R136 ;  /* 0x8000008840407221 */ /* 0x000fc80000010000 */
[----:B------:R-:W-:Y:S01]  /*7ba0*/  MUFU.EX2 R118, R118 ;  /* 0x0000007600767308 */ /* 0x000fe20000000800 */
[----:B------:R-:W4:Y:S01]  /*7bb0*/  SHFL.IDX PT, R217, R217, R234, 0x1f ;  /* 0x00001fead9d97589 */ /* 0x000f2200000e0000 */
[----:B------:R-:W-:Y:S01]  /*7bc0*/  FADD.FTZ R139, R82, -R139 ;  /* 0x8000008b528b7221 */ /* 0x000fe20000010000 */
[----:B------:R-:W-:-:S05]  /*7bd0*/  FMUL.FTZ R82, R229, R133 ;  /* 0x00000085e5527220 */ /* 0x000fca0000410000 */
[----:B------:R-:W-:Y:S01]  /*7be0*/  MUFU.EX2 R117, R117 ;  /* 0x0000007500757308 */ /* 0x000fe20000000800 */
[--C-:B-1----:R-:W-:Y:S01]  /*7bf0*/  FADD.FTZ R53, R53, -R33.reuse ;  /* 0x8000002135357221 */ /* 0x102fe20000010000 */
[----:B------:R-:W-:Y:S01]  /*7c00*/  FADD.FTZ R55, R55, -R33 ;  /* 0x8000002137377221 */ /* 0x000fe20000010000 */
[----:B--2---:R-:W-:Y:S01]  /*7c10*/  FADD.FTZ R65, R65, -R134 ;  /* 0x8000008641417221 */ /* 0x004fe20000010000 */
[----:B------:R-:W-:-:S04]  /*7c20*/  F2FP.BF16.F32.PACK_AB R82, R37, R82 ;  /* 0x000000522552723e */ /* 0x000fc800000010ff */
[----:B------:R-:W-:Y:S01]  /*7c30*/  MUFU.EX2 R116, R116 ;  /* 0x0000007400747308 */ /* 0x000fe20000000800 */
[----:B---3--:R-:W-:Y:S01]  /*7c40*/  FADD.FTZ R122, R68, -R36 ;  /* 0x80000024447a7221 */ /* 0x008fe20000010000 */
[--C-:B-----5:R-:W-:Y:S01]  /*7c50*/  FADD.FTZ R146, R85, -R216.reuse ;  /* 0x800000d855927221 */ /* 0x120fe20000010000 */
[----:B------:R-:W-:Y:S01]  /*7c60*/  FMUL.FTZ R85, R9, R126 ;  /* 0x0000007e09557220 */ /* 0x000fe20000410000 */
[----:B------:R-:W-:-:S04]  /*7c70*/  FADD.FTZ R216, R87, -R216 ;  /* 0x800000d857d87221 */ /* 0x000fc80000010000 */
[----:B------:R-:W-:Y:S01]  /*7c80*/  MUFU.EX2 R115, R115 ;  /* 0x0000007300737308 */ /* 0x000fe20000000800 */
[----:B------:R-:W-:Y:S01]  /*7c90*/  F2FP.BF16.F32.PACK_AB R87, R27, R25 ;  /* 0x000000191b57723e */ /* 0x000fe200000010ff */
[----:B------:R-:W-:Y:S01]  /*7ca0*/  FMUL.FTZ R25, R107, R65 ;  /* 0x000000416b197220 */ /* 0x000fe20000410000 */
[----:B------:R-:W-:Y:S01]  /*7cb0*/  FMUL.FTZ R38, R14, R38 ;  /* 0x000000260e267220 */ /* 0x000fe20000410000 */
[--C-:B------:R-:W-:Y:S01]  /*7cc0*/  FADD.FTZ R41, R41, -R140.reuse ;  /* 0x8000008c29297221 */ /* 0x100fe20000010000 */
[----:B------:R-:W-:-:S03]  /*7cd0*/  FADD.FTZ R43, R43, -R140 ;  /* 0x8000008c2b2b7221 */ /* 0x000fc60000010000 */
[----:B------:R1:W-:Y:S01]  /*7ce0*/  MUFU.EX2 R35, R121 ;  /* 0x0000007900237308 */ /* 0x0003e20000000800 */
[----:B------:R-:W-:Y:S01]  /*7cf0*/  F2FP.BF16.F32.PACK_AB R85, R85, R26 ;  /* 0x0000001a5555723e */ /* 0x000fe200000010ff */
[----:B------:R-:W-:-:S06]  /*7d00*/  FMUL.FTZ R65, R106, R66 ;  /* 0x000000426a417220 */ /* 0x000fcc0000410000 */
[----:B------:R2:W3:Y:S01]  /*7d10*/  MUFU.EX2 R33, R123 ;  /* 0x0000007b00217308 */ /* 0x0004e20000000800 */
[----:B-1----:R-:W-:Y:S01]  /*7d20*/  FADD.FTZ R121, R67, -R134 ;  /* 0x8000008643797221 */ /* 0x002fe20000010000 */
[----:B------:R-:W-:Y:S01]  /*7d30*/  FADD.FTZ R67, R70, -R36 ;  /* 0x8000002446437221 */ /* 0x000fe20000010000 */
[----:B----4-:R-:W-:-:S05]  /*7d40*/  FADD.FTZ R70, R69, -R217 ;  /* 0x800000d945467221 */ /* 0x010fca0000010000 */
[----:B------:R1:W4:Y:S01]  /*7d50*/  MUFU.EX2 R36, R120 ;  /* 0x0000007800247308 */ /* 0x0003220000000800 */
[----:B------:R-:W-:Y:S01]  /*7d60*/  FMUL.FTZ R39, R15, R39 ;  /* 0x000000270f277220 */ /* 0x000fe20000410000 */
[----:B------:R-:W-:Y:S01]  /*7d70*/  FMUL.FTZ R60, R101, R60 ;  /* 0x0000003c653c7220 */ /* 0x000fe20000410000 */
[----:B------:R-:W-:-:S05]  /*7d80*/  FMUL.FTZ R61, R103, R61 ;  /* 0x0000003d673d7220 */ /* 0x000fca0000410000 */
[----:B------:R-:W5:Y:S01]  /*7d90*/  MUFU.EX2 R114, R114 ;  /* 0x0000007200727308 */ /* 0x000f620000000800 */
[----:B------:R-:W-:Y:S01]  /*7da0*/  FMUL.FTZ R62, R102, R62 ;  /* 0x0000003e663e7220 */ /* 0x000fe20000410000 */
[----:B------:R-:W-:Y:S01]  /*7db0*/  FMUL.FTZ R63, R104, R63 ;  /* 0x0000003f683f7220 */ /* 0x000fe20000410000 */
[----:B------:R-:W-:-:S05]  /*7dc0*/  FMUL.FTZ R64, R105, R64 ;  /* 0x0000004069407220 */ /* 0x000fca0000410000 */
[----:B------:R-:W5:Y:S01]  /*7dd0*/  MUFU.EX2 R37, R113 ;  /* 0x0000007100257308 */ /* 0x000f620000000800 */
[----:B------:R-:W-:Y:S01]  /*7de0*/  FMUL.FTZ R26, R108, R121 ;  /* 0x000000796c1a7220 */ /* 0x000fe20000410000 */
[----:B------:R-:W-:Y:S01]  /*7df0*/  FMUL.FTZ R66, R109, R122 ;  /* 0x0000007a6d427220 */ /* 0x000fe20000410000 */
[----:B------:R-:W-:Y:S01]  /*7e00*/  FMUL.FTZ R27, R111, R70 ;  /* 0x000000466f1b7220 */ /* 0x000fe20000410000 */
[----:B--2---:R-:W-:Y:S01]  /*7e10*/  FADD.FTZ R123, R72, -R125 ;  /* 0x8000007d487b7221 */ /* 0x004fe20000010000 */
[----:B------:R-:W-:Y:S01]  /*7e20*/  FADD.FTZ R134, R73, -R135 ;  /* 0x8000008749867221 */ /* 0x000fe20000010000 */
[----:B------:R-:W-:Y:S01]  /*7e30*/  FADD.FTZ R125, R74, -R125 ;  /* 0x8000007d4a7d7221 */ /* 0x000fe20000010000 */
[----:B------:R-:W-:Y:S01]  /*7e40*/  FADD.FTZ R135, R75, -R135 ;  /* 0x800000874b877221 */ /* 0x000fe20000010000 */
[----:B------:R-:W-:Y:S01]  /*7e50*/  FADD.FTZ R136, R76, -R138 ;  /* 0x8000008a4c887221 */ /* 0x000fe20000010000 */
        /* <DEDUP_REMOVED lines=55> */
[----:B---3--:R-:W-:Y:S01]  /*81d0*/  FMUL.FTZ R63, R33, R138 ;  /* 0x0000008a213f7220 */ /* 0x008fe20000410000 */
[----:B------:R-:W-:Y:S01]  /*81e0*/  F2FP.BF16.F32.PACK_AB R81, R132, R81 ;  /* 0x000000518451723e */ /* 0x000fe200000010ff */
[----:B------:R-:W-:Y:S01]  /*81f0*/  FMUL.FTZ R38, R35, R143 ;  /* 0x0000008f23267220 */ /* 0x000fe20000410000 */
[----:B------:R-:W-:Y:S01]  /*8200*/  F2FP.BF16.F32.PACK_AB R68, R57, R56 ;  /* 0x000000383944723e */ /* 0x000fe200000010ff */
[----:B----4-:R-:W-:Y:S01]  /*8210*/  FMUL.FTZ R56, R36, R137 ;  /* 0x0000008924387220 */ /* 0x010fe20000410000 */
        /* <DEDUP_REMOVED lines=14> */
[----:B------:R-:W-:-:S02]  /*8300*/  F2FP.BF16.F32.PACK_AB R79, R47, R46 ;  /* 0x0000002e2f4f723e */ /* 0x000fc400000010ff */
[----:B------:R-:W-:Y:S02]  /*8310*/  F2FP.BF16.F32.PACK_AB R72, R49, R48 ;  /* 0x000000303148723e */ /* 0x000fe400000010ff */
        /* <DEDUP_REMOVED lines=18> */
[----:B------:R-:W-:Y:S04]  /*8440*/  STSM.16.MT88.4 [R39+0x23400], R64 ;  /* 0x0234004027007844 */ /* 0x000fe80000004200 */
[----:B------:R-:W-:Y:S04]  /*8450*/  STSM.16.MT88.4 [R39+0x23c00], R60 ;  /* 0x023c003c27007844 */ /* 0x000fe80000004200 */
[----:B------:R1:W-:Y:S01]  /*8460*/  STSM.16.MT88.4 [R39+0x24400], R56 ;  /* 0x0244003827007844 */ /* 0x0003e20000004200 */
[----:B------:R-:W-:Y:S01]  /*8470*/  WARPGROUP.ARRIVE ;  /* 0x00000000000079c5 */ /* 0x000fe20000000000 */
[----:B------:R-:W-:Y:S01]  /*8480*/  UMOV UR6, UR4 ;  /* 0x0000000400067c82 */ /* 0x000fe20008000000 */
[----:B------:R-:W-:Y:S01]  /*8490*/  UMOV UR7, 0x40000040 ;  /* 0x4000004000077882 */ /* 0x000fe20000000000 */
[----:B------:R-:W2:Y:S03]  /*84a0*/  LDL R38, [R1+0x40] ;  /* 0x0000400001267983 */ /* 0x000ea60000100800 */
[----:B------:R-:W-:Y:S01]  /*84b0*/  HGMMA.64x64x16.F32.BF16 R184, R24, gdesc[UR4].tnspB, R184, gsb0 ;  /* 0x40e0000418b87df0 */ /* 0x000fe200080018b8 */
[----:B------:R-:W-:Y:S01]  /*84c0*/  UIADD3 UR6, UR4, 0x80, URZ ;  /* 0x0000008004067890 */ /* 0x000fe2000fffe03f */
[----:B------:R-:W-:Y:S01]  /*84d0*/  UMOV UR7, 0x40000040 ;  /* 0x4000004000077882 */ /* 0x000fe20000000000 */
[----:B------:R-:W-:-:S02]  /*84e0*/  WARPGROUP.DEPBAR.LE gsb0, 0x0 ;  /* 0x00008000000079c5 */ /* 0x000fc40000010000 */
        /* <DEDUP_REMOVED lines=61> */
[----:B--2---:R-:W-:-:S05]  /*88c0*/  IMAD R9, R0, 0x800, R38 ;  /* 0x0000080000097824 */ /* 0x004fca00078e0226 */
        /* <DEDUP_REMOVED lines=65> */
.L_x_1719:
        /* <DEDUP_REMOVED lines=70> */
.L_x_1720:
[----:B--2---:R-:W2:Y:S01]  /*9140*/  LDL R8, [R1+0x28] ;  /* 0x0000280001087983 */ /* 0x004ea20000100800 */
[----:B------:R-:W-:Y:S01]  /*9150*/  UIADD3 UR43, UR43, 0x1, URZ ;  /* 0x000000012b2b7890 */ /* 0x000fe2000fffe03f */
[----:B------:R-:W-:Y:S02]  /*9160*/  VIADD R7, R7, 0x30c20 ;  /* 0x00030c2007077836 */ /* 0x000fe40000000000 */
[----:B------:R-:W-:-:S03]  /*9170*/  VIADD R0, R0, 0x1 ;  /* 0x0000000100007836 */ /* 0x000fc60000000000 */
[----:B------:R-:W-:Y:S02]  /*9180*/  PRMT R7, RZ, 0x654, R7 ;  /* 0x00000654ff077816 */ /* 0x000fe40000000007 */
[C---:B------:R-:W-:Y:S02]  /*9190*/  ISETP.NE.AND P0, PT, R0.reuse, 0x2, PT ;  /* 0x000000020000780c */ /* 0x040fe40003f05270 */
[----:B------:R1:W-:Y:S02]  /*91a0*/  SYNCS.ARRIVE.TRANS64.RED.A1T0 RZ, [R7+URZ], RZ ;  /* 0x000000ff07ff79a7 */ /* 0x0003e4000810043f */
[----:B------:R-:W-:Y:S02]  /*91b0*/  SEL R0, R0, RZ, P0 ;  /* 0x000000ff00007207 */ /* 0x000fe40000000000 */
[----:B-1----:R-:W-:-:S04]  /*91c0*/  SEL R7, RZ, 0x1, P0 ;  /* 0x00000001ff077807 */ /* 0x002fc80000000000 */
[----:B------:R-:W-:Y:S02]  /*91d0*/  LOP3.LUT R4, R4, R7, RZ, 0x3c, !PT ;  /* 0x0000000704047212 */ /* 0x000fe400078e3cff */
[----:B--2---:R-:W-:-:S13]  /*91e0*/  ISETP.LE.AND P1, PT, R8, UR43, PT ;  /* 0x0000002b08007c0c */ /* 0x004fda000bf23270 */
[----:B------:R-:W-:Y:S05]  /*91f0*/  @!P1 BRA `(.L_x_1721) ;  /* 0xffffffcc00789947 */ /* 0x000fea000383ffff */
.L_x_1710:
[----:B------:R-:W-:-:S06]  /*9200*/  UISETP.GE.AND UP0, UPT, UR43, UR42, UPT ;  /* 0x0000002a2b00728c */ /* 0x000fcc000bf06270 */
[----:B------:R-:W-:-:S13]  /*9210*/  PLOP3.LUT P0, PT, PT, PT, UP0, 0x80, 0x0 ;  /* 0x000000000000781c */ /* 0x000fda0003f0f008 */
[----:B------:R-:W-:Y:S05]  /*9220*/  @P0 BRA `(.L_x_1722) ;  /* 0x0000004000b80947 */ /* 0x000fea0003800000 */
[----:B-1----:R-:W2:Y:S04]  /*9230*/  LDL.LU R8, [R1+0x48] ;  /* 0x0000480001087983 */ /* 0x002ea80000300800 */
[----:B------:R-:W3:Y:S04]  /*9240*/  LDL.LU R12, [R1+0x44] ;  /* 0x00004400010c7983 */ /* 0x000ee80000300800 */
[----:B------:R-:W3:Y:S01]  /*9250*/  LDL.LU R11, [R1+0x4c] ;  /* 0x00004c00010b7983 */ /* 0x000ee20000300800 */
[----:B------:R-:W-:Y:S01]  /*9260*/  IMAD R235, R235, 0x2000, R16 ;  /* 0x00002000ebeb7824 */ /* 0x000fe200078e0210 */
[----:B------:R-:W1:Y:S01]  /*9270*/  S2UR UR4, SR_CTAID.X ;  /* 0x00000000000479c3 */ /* 0x000e620000002500 */
[----:B------:R-:W-:Y:S01]  /*9280*/  IMAD.MOV.U32 R237, RZ, RZ, 0x40000040 ;  /* 0x40000040ffed7424 */ /* 0x000fe200078e00ff */
[----:B------:R-:W4:Y:S01]  /*9290*/  S2R R5, SR_TID.X ;  /* 0x0000000000057919 */ /* 0x000f220000002100 */
[----:B------:R-:W-:-:S02]  /*92a0*/  IMAD.MOV.U32 R233, RZ, RZ, 0x40000040 ;  /* 0x40000040ffe97424 */ /* 0x000fc400078e00ff */
[----:B------:R-:W-:Y:S01]  /*92b0*/  IMAD.MOV.U32 R229, RZ, RZ, 0x40000040 ;  /* 0x40000040ffe57424 */ /* 0x000fe200078e00ff */
[----:B------:R-:W5:Y:S01]  /*92c0*/  S2R R7, SR_TID.X ;  /* 0x0000000000077919 */ /* 0x000f620000002100 */
[----:B-1----:R-:W-:Y:S01]  /*92d0*/  UIMAD UR4, UR4, -0x80, UR41 ;  /* 0xffffff80040478a4 */ /* 0x002fe2000f8e0229 */
[----:B----4-:R-:W-:Y:S02]  /*92e0*/  VIADD R5, R5, 0xffffff80 ;  /* 0xffffff8005057836 */ /* 0x010fe40000000000 */
[----:B-----5:R-:W-:-:S03]  /*92f0*/  VIADD R13, R7, 0xffffff80 ;  /* 0xffffff80070d7836 */ /* 0x020fc60000000000 */
[----:B------:R-:W-:Y:S01]  /*9300*/  SHF.R.S32.HI R6, RZ, 0x1f, R5 ;  /* 0x0000001fff067819 */ /* 0x000fe20000011405 */
[----:B------:R-:W-:Y:S01]  /*9310*/  VIADD R14, R7, 0xffffff80 ;  /* 0xffffff80070e7836 */ /* 0x000fe20000000000 */
[----:B------:R-:W-:Y:S02]  /*9320*/  SHF.R.S32.HI R13, RZ, 0x1f, R13 ;  /* 0x0000001fff0d7819 */ /* 0x000fe4000001140d */
[----:B------:R-:W-:Y:S02]  /*9330*/  LEA.HI R7, R6, R5, RZ, 0x5 ;  /* 0x0000000506077211 */ /* 0x000fe400078f28ff */
[----:B------:R-:W-:-:S04]  /*9340*/  LEA.HI R13, R13, R14, RZ, 0x7 ;  /* 0x0000000e0d0d7211 */ /* 0x000fc800078f38ff */
[----:B------:R-:W-:Y:S02]  /*9350*/  SHF.R.S32.HI R13, RZ, 0x7, R13 ;  /* 0x00000007ff0d7819 */ /* 0x000fe4000001140d */
[--C-:B--2---:R-:W-:Y:S02]  /*9360*/  SHF.R.S32.HI R9, RZ, 0x2, R8.reuse ;  /* 0x00000002ff097819 */ /* 0x104fe40000011408 */
[----:B------:R-:W-:-:S04]  /*9370*/  SHF.R.S32.HI R8, RZ, 0x1f, R8 ;  /* 0x0000001fff087819 */ /* 0x000fc80000011408 */
[----:B------:R-:W-:Y:S02]  /*9380*/  LEA.HI R10, R8, R9, RZ, 0x3 ;  /* 0x00000009080a7211 */ /* 0x000fe400078f18ff */
[----:B------:R-:W-:Y:S02]  /*9390*/  LOP3.LUT R8, R7, 0xffffffe0, RZ, 0xc0, !PT ;  /* 0xffffffe007087812 */ /* 0x000fe400078ec0ff */
[----:B------:R-:W-:Y:S02]  /*93a0*/  LEA.HI R7, R13, R13, RZ, 0x1 ;  /* 0x0000000d0d077211 */ /* 0x000fe400078f08ff */
[----:B------:R-:W-:Y:S01]  /*93b0*/  LOP3.LUT R10, R10, 0xfffffff8, RZ, 0xc0, !PT ;  /* 0xfffffff80a0a7812 */ /* 0x000fe200078ec0ff */
[----:B------:R-:W-:Y:S01]  /*93c0*/  IMAD.IADD R8, R5, 0x1, -R8 ;  /* 0x0000000105087824 */ /* 0x000fe200078e0a08 */
[----:B---3--:R-:W-:Y:S02]  /*93d0*/  LEA.HI R11, R11, R12, RZ, 0x5 ;  /* 0x0000000c0b0b7211 */ /* 0x008fe400078f28ff */
[----:B------:R-:W-:Y:S01]  /*93e0*/  LOP3.LUT R12, R7, 0x3fffffe, RZ, 0xc0, !PT ;  /* 0x03fffffe070c7812 */ /* 0x000fe200078ec0ff */
[----:B------:R-:W-:Y:S01]  /*93f0*/  IMAD.IADD R10, R9, 0x1, -R10 ;  /* 0x00000001090a7824 */ /* 0x000fe200078e0a0a */
[----:B------:R-:W-:-:S02]  /*9400*/  SHF.R.S32.HI R7, RZ, 0x1f, R8 ;  /* 0x0000001fff077819 */ /* 0x000fc40000011408 */
[----:B------:R-:W-:Y:S01]  /*9410*/  LEA.HI R9, R6, R5, RZ, 0x2 ;  /* 0x0000000506097211 */ /* 0x000fe200078f10ff */
[----:B------:R-:W-:Y:S01]  /*9420*/  IMAD.IADD R13, R13, 0x1, -R12 ;  /* 0x000000010d0d7824 */ /* 0x000fe200078e0a0c */
[----:B------:R-:W-:Y:S02]  /*9430*/  SHF.R.S32.HI R11, RZ, 0x5, R11 ;  /* 0x00000005ff0b7819 */ /* 0x000fe4000001140b */
[CC--:B------:R-:W-:Y:S02]  /*9440*/  LEA.HI R6, R7.reuse, R8.reuse, RZ, 0x3 ;  /* 0x0000000807067211 */ /* 0x0c0fe400078f18ff */
[----:B------:R-:W-:Y:S01]  /*9450*/  LEA.HI R8, R7, R8, RZ, 0x2 ;  /* 0x0000000807087211 */ /* 0x000fe200078f10ff */
[----:B------:R-:W-:Y:S01]  /*9460*/  IMAD R10, R11, 0x10, R10 ;  /* 0x000000100b0a7824 */ /* 0x000fe200078e020a */
[----:B------:R-:W-:Y:S02]  /*9470*/  LOP3.LUT R12, R9, 0xfffffffc, RZ, 0xc0, !PT ;  /* 0xfffffffc090c7812 */ /* 0x000fe400078ec0ff */
[----:B------:R-:W-:Y:S01]  /*9480*/  SHF.R.S32.HI R9, RZ, 0x2, R8 ;  /* 0x00000002ff097819 */ /* 0x000fe20000011408 */
[----:B------:R-:W-:Y:S01]  /*9490*/  IMAD R20, R13, 0x40, R10 ;  /* 0x000000400d147824 */ /* 0x000fe200078e020a */
[----:B------:R-:W-:Y:S01]  /*94a0*/  SHF.R.S32.HI R7, RZ, 0x3, R6 ;  /* 0x00000003ff077819 */ /* 0x000fe20000011406 */
[----:B------:R-:W-:Y:S01]  /*94b0*/  IMAD.IADD R5, R5, 0x1, -R12 ;  /* 0x0000000105057824 */ /* 0x000fe200078e0a0c */
[----:B------:R-:W-:Y:S01]  /*94c0*/  SHF.R.S32.HI R6, RZ, 0x1f, R6 ;  /* 0x0000001fff067819 */ /* 0x000fe20000011406 */
[C---:B------:R-:W-:Y:S01]  /*94d0*/  VIADD R10, R9.reuse, 0x8 ;  /* 0x00000008090a7836 */ /* 0x040fe20000000000 */
[----:B------:R-:W-:Y:S01]  /*94e0*/  LEA.HI R8, R8, R9, RZ, 0x1 ;  /* 0x0000000908087211 */ /* 0x000fe200078f08ff */
[C---:B------:R-:W-:Y:S01]  /*94f0*/  VIADD R12, R9.reuse, 0x10 ;  /* 0x00000010090c7836 */ /* 0x040fe20000000000 */
[----:B------:R-:W-:Y:S01]  /*9500*/  LEA.HI R6, R6, R7, RZ, 0x4 ;  /* 0x0000000706067211 */ /* 0x000fe200078f20ff */
[----:B------:R-:W-:Y:S01]  /*9510*/  VIADD R17, R9, 0x18 ;  /* 0x0000001809117836 */ /* 0x000fe20000000000 */
[----:B------:R-:W-:-:S02]  /*9520*/  LEA.HI R11, R10, R10, RZ, 0x1 ;  /* 0x0000000a0a0b7211 */ /* 0x000fc400078f08ff */
[----:B------:R-:W-:Y:S02]  /*9530*/  LEA.HI R14, R12, R12, RZ, 0x1 ;  /* 0x0000000c0c0e7211 */ /* 0x000fe400078f08ff */
[----:B------:R-:W-:Y:S02]  /*9540*/  LOP3.LUT R13, R11, 0xfffffffe, RZ, 0xc0, !PT ;  /* 0xfffffffe0b0d7812 */ /* 0x000fe400078ec0ff */
[----:B------:R-:W-:Y:S02]  /*9550*/  LOP3.LUT R6, R6, 0x1ffffff0, RZ, 0xc0, !PT ;  /* 0x1ffffff006067812 */ /* 0x000fe400078ec0ff */
[----:B------:R-:W-:Y:S01]  /*9560*/  LOP3.LUT R8, R8, 0xfffffffe, RZ, 0xc0, !PT ;  /* 0xfffffffe08087812 */ /* 0x000fe200078ec0ff */
[----:B------:R-:W-:Y:S01]  /*9570*/  IMAD.IADD R13, R10, 0x1, -R13 ;  /* 0x000000010a0d7824 */ /* 0x000fe200078e0a0d */
[----:B------:R-:W-:Y:S01]  /*9580*/  LOP3.LUT R15, R14, 0xfffffffe, RZ, 0xc0, !PT ;  /* 0xfffffffe0e0f7812 */ /* 0x000fe200078ec0ff */
[----:B------:R-:W-:Y:S01]  /*9590*/  IMAD.IADD R7, R7, 0x1, -R6 ;  /* 0x0000000107077824 */ /* 0x000fe200078e0a06 */
[----:B------:R-:W-:Y:S01]  /*95a0*/  LEA.HI R10, R17, R17, RZ, 0x1 ;  /* 0x00000011110a7211 */ /* 0x000fe200078f08ff */
[----:B------:R-:W-:Y:S01]  /*95b0*/  IMAD.IADD R8, R9, 0x1, -R8 ;  /* 0x0000000109087824 */ /* 0x000fe200078e0a08 */
[----:B------:R-:W-:Y:S01]  /*95c0*/  SHF.R.S32.HI R6, RZ, 0x1, R11 ;  /* 0x00000001ff067819 */ /* 0x000fe2000001140b */
[----:B------:R-:W-:Y:S01]  /*95d0*/  IMAD.IADD R15, R12, 0x1, -R15 ;  /* 0x000000010c0f7824 */ /* 0x000fe200078e0a0f */
[----:B------:R-:W-:Y:S01]  /*95e0*/  SHF.R.S32.HI R11, RZ, 0x1f, R11 ;  /* 0x0000001fff0b7819 */ /* 0x000fe2000001140b */
[----:B------:R-:W-:Y:S01]  /*95f0*/  IMAD R7, R7, 0x8, R8 ;  /* 0x0000000807077824 */ /* 0x000fe200078e0208 */
[----:B------:R-:W-:-:S02]  /*9600*/  SHF.R.S32.HI R9, RZ, 0x1, R14 ;  /* 0x00000001ff097819 */ /* 0x000fc4000001140e */
[----:B------:R-:W-:Y:S02]  /*9610*/  SHF.R.S32.HI R14, RZ, 0x1f, R14 ;  /* 0x0000001fff0e7819 */ /* 0x000fe4000001140e */
[--C-:B------:R-:W-:Y:S01]  /*9620*/  SHF.R.S32.HI R12, RZ, 0x1, R10.reuse ;  /* 0x00000001ff0c7819 */ /* 0x100fe2000001140a */
[----:B------:R1:W-:Y:S01]  /*9630*/  STL [R1+0x28], R7 ;  /* 0x0000280701007387 */ /* 0x0003e20000100800 */
[----:B------:R-:W-:Y:S02]  /*9640*/  SHF.R.S32.HI R19, RZ, 0x1f, R10 ;  /* 0x0000001fff137819 */ /* 0x000fe4000001140a */
[----:B------:R-:W-:Y:S02]  /*9650*/  LEA.HI R11, R11, R6, RZ, 0x4 ;  /* 0x000000060b0b7211 */ /* 0x000fe400078f20ff */
[----:B------:R-:W-:Y:S02]  /*9660*/  LEA.HI R14, R14, R9, RZ, 0x4 ;  /* 0x000000090e0e7211 */ /* 0x000fe400078f20ff */
[----:B------:R-:W-:-:S02]  /*9670*/  LEA.HI R19, R19, R12, RZ, 0x4 ;  /* 0x0000000c13137211 */ /* 0x000fc400078f20ff */
[----:B------:R-:W-:Y:S02]  /*9680*/  LOP3.LUT R11, R11, 0x1ffffff0, RZ, 0xc0, !PT ;  /* 0x1ffffff00b0b7812 */ /* 0x000fe400078ec0ff */
[----:B------:R-:W-:Y:S02]  /*9690*/  LOP3.LUT R14, R14, 0x1ffffff0, RZ, 0xc0, !PT ;  /* 0x1ffffff00e0e7812 */ /* 0x000fe400078ec0ff */
[----:B------:R-:W-:Y:S01]  /*96a0*/  LOP3.LUT R18, R10, 0xfffffffe, RZ, 0xc0, !PT ;  /* 0xfffffffe0a127812 */ /* 0x000fe200078ec0ff */
[----:B------:R-:W-:Y:S01]  /*96b0*/  IMAD.IADD R6, R6, 0x1, -R11 ;  /* 0x0000000106067824 */ /* 0x000fe200078e0a0b */
[----:B------:R-:W-:Y:S01]  /*96c0*/  LOP3.LUT R19, R19, 0x1ffffff0, RZ, 0xc0, !PT ;  /* 0x1ffffff013137812 */ /* 0x000fe200078ec0ff */
[----:B------:R-:W-:Y:S02]  /*96d0*/  IMAD.IADD R14, R9, 0x1, -R14 ;  /* 0x00000001090e7824 */ /* 0x000fe400078e0a0e */
[----:B------:R-:W-:Y:S02]  /*96e0*/  IMAD.IADD R18, R17, 0x1, -R18 ;  /* 0x0000000111127824 */ /* 0x000fe400078e0a12 */
[----:B------:R-:W-:Y:S01]  /*96f0*/  IMAD.IADD R19, R12, 0x1, -R19 ;  /* 0x000000010c137824 */ /* 0x000fe200078e0a13 */
[----:B------:R-:W2:Y:S01]  /*9700*/  S2R R17, SR_CTAID.X ;  /* 0x0000000000117919 */ /* 0x000ea20000002500 */
[----:B------:R-:W-:-:S02]  /*9710*/  IMAD R8, R6, 0x8, R13 ;  /* 0x0000000806087824 */ /* 0x000fc400078e020d */
[----:B------:R-:W-:Y:S02]  /*9720*/  IMAD R6, R14, 0x8, R15 ;  /* 0x000000080e067824 */ /* 0x000fe400078e020f */
[----:B-1----:R-:W-:Y:S01]  /*9730*/  IMAD R7, R19, 0x8, R18 ;  /* 0x0000000813077824 */ /* 0x002fe200078e0212 */
[----:B------:R-:W-:Y:S01]  /*9740*/  STL [R1+0x24], R8 ;  /* 0x0000240801007387 */ /* 0x000fe20000100800 */
[----:B------:R-:W-:Y:S02]  /*9750*/  IMAD.MOV.U32 R11, RZ, RZ, 0x40000040 ;  /* 0x40000040ff0b7424 */ /* 0x000fe400078e00ff */
[----:B------:R-:W-:Y:S01]  /*9760*/  IMAD.MOV.U32 R9, RZ, RZ, 0x40000040 ;  /* 0x40000040ff097424 */ /* 0x000fe200078e00ff */
[----:B------:R1:W-:Y:S01]  /*9770*/  STL [R1+0x20], R6 ;  /* 0x0000200601007387 */ /* 0x0003e20000100800 */
[C---:B------:R-:W-:Y:S02]  /*9780*/  VIADD R13, R5.reuse, 0x8 ;  /* 0x00000008050d7836 */ /* 0x040fe40000000000 */
[----:B------:R-:W-:Y:S01]  /*9790*/  VIADD R13, R5, 0x14 ;  /* 0x00000014050d7836 */ /* 0x000fe20000000000 */
[----:B------:R3:W-:Y:S01]  /*97a0*/  STL [R1+0x1c], R7 ;  /* 0x00001c0701007387 */ /* 0x0007e20000100800 */
[----:B-1----:R-:W-:-:S02]  /*97b0*/  VIADD R6, R235, 0x4000 ;  /* 0x00004000eb067836 */ /* 0x002fc40000000000 */
[----:B---3--:R-:W-:Y:S01]  /*97c0*/  VIADD R7, R235, 0x20c00 ;  /* 0x00020c00eb077836 */ /* 0x008fe20000000000 */
[----:B------:R-:W-:Y:S02]  /*97d0*/  SHF.R.U32.HI R235, RZ, 0x4, R235 ;  /* 0x00000004ffeb7819 */ /* 0x000fe400000116eb */
[----:B------:R-:W-:Y:S02]  /*97e0*/  SHF.R.U32.HI R6, RZ, 0x4, R6 ;  /* 0x00000004ff067819 */ /* 0x000fe40000011606 */
[----:B------:R-:W-:Y:S02]  /*97f0*/  SHF.R.U32.HI R7, RZ, 0x4, R7 ;  /* 0x00000004ff077819 */ /* 0x000fe40000011607 */
[----:B------:R-:W-:Y:S01]  /*9800*/  LOP3.LUT R235, R235, 0x3fff, RZ, 0xc0, !PT ;  /* 0x00003fffebeb7812 */ /* 0x000fe200078ec0ff */
[----:B--2---:R-:W-:Y:S01]  /*9810*/  IMAD R230, R17, -0x80, -R20 ;  /* 0xffffff8011e67824 */ /* 0x004fe200078e0a14 */
[----:B------:R-:W-:Y:S02]  /*9820*/  LOP3.LUT R7, R7, 0x3fff, RZ, 0xc0, !PT ;  /* 0x00003fff07077812 */ /* 0x000fe400078ec0ff */
[----:B------:R-:W-:-:S02]  /*9830*/  LOP3.LUT R6, R6, 0x3fff, RZ, 0xc0, !PT ;  /* 0x00003fff06067812 */ /* 0x000fc400078ec0ff */
[----:B------:R-:W-:Y:S01]  /*9840*/  LOP3.LUT R12, R235, 0x10000, RZ, 0xfc, !PT ;  /* 0x00010000eb0c7812 */ /* 0x000fe200078efcff */
[----:B------:R-:W-:Y:S01]  /*9850*/  IMAD.MOV.U32 R235, RZ, RZ, 0x40000040 ;  /* 0x40000040ffeb7424 */ /* 0x000fe200078e00ff */
        /* <DEDUP_REMOVED lines=9> */
[----:B------:R3:W-:Y:S01]  /*98f0*/  STL [R1+0x10], R6 ;  /* 0x0000100601007387 */ /* 0x0007e20000100800 */
[----:B------:R-:W-:Y:S02]  /*9900*/  VIADD R228, R6, 0x6 ;  /* 0x0000000606e47836 */ /* 0x000fe40000000000 */
[C---:B-1----:R-:W-:Y:S01]  /*9910*/  VIADD R12, R5.reuse, 0xc ;  /* 0x0000000c050c7836 */ /* 0x042fe20000000000 */
[----:B------:R1:W-:Y:S01]  /*9920*/  STL.64 [R1+0x8], R10 ;  /* 0x0000080a01007387 */ /* 0x0003e20000100a00 */
[C---:B------:R-:W-:Y:S02]  /*9930*/  VIADD R12, R5.reuse, 0x18 ;  /* 0x00000018050c7836 */ /* 0x040fe40000000000 */
[C---:B--2---:R-:W-:Y:S01]  /*9940*/  VIADD R7, R5.reuse, 0x4 ;  /* 0x0000000405077836 */ /* 0x044fe20000000000 */
[----:B------:R1:W-:Y:S01]  /*9950*/  STL.64 [R1], R8 ;  /* 0x0000000801007387 */ /* 0x0003e20000100a00 */
[C---:B------:R-:W-:Y:S01]  /*9960*/  VIADD R7, R5.reuse, 0x10 ;  /* 0x0000001005077836 */ /* 0x040fe20000000000 */
[----:B---3--:R-:W-:Y:S01]  /*9970*/  IADD3 R6, -R20, UR4, RZ ;  /* 0x0000000414067c10 */ /* 0x008fe2000fffe1ff */
[----:B------:R-:W-:-:S07]  /*9980*/  VIADD R7, R5, 0x1c ;  /* 0x0000001c05077836 */ /* 0x000fce0000000000 */
.L_x_1733:
[----:B------:R-:W-:-:S05]  /*9990*/  IMAD.U32 R7, RZ, RZ, UR36 ;  /* 0x00000024ff077e24 */ /* 0x000fca000f8e00ff */
[----:B------:R-:W-:-:S04]  /*99a0*/  LOP3.LUT R7, R7, 0x1, RZ, 0xfc, !PT ;  /* 0x0000000107077812 */ /* 0x000fc800078efcff */
[----:B------:R-:W-:-:S13]  /*99b0*/  ISETP.NE.AND P6, PT, R7, 0x3, PT ;  /* 0x000000030700780c */ /* 0x000fda0003fc5270 */
[----:B--2---:R-:W-:Y:S05]  /*99c0*/  @!P6 BRA `(.L_x_1723) ;  /* 0x000000000004e947 */ /* 0x004fea0003800000 */
[----:B------:R-:W-:Y:S01]  /*99d0*/  BPT.TRAP 0x1 ;  /* 0x000000040000795c */ /* 0x000fe20000300000 */
.L_x_1723:
[----:B------:R-:W-:Y:S01]  /*99e0*/  IMAD R7, R0, 0x8, R16 ;  /* 0x0000000800077824 */ /* 0x000fe200078e0210 */
[----:B------:R-:W-:-:S04]  /*99f0*/  SHF.L.U32 R20, R4, 0x1f, RZ ;  /* 0x0000001f04147819 */ /* 0x000fc800000006ff */
[----:B------:R2:W3:Y:S01]  /*9a00*/  SYNCS.PHASECHK.TRANS64.TRYWAIT P0, [R7+URZ+0x30c10], R20 ;  /* 0x030c1014070075a7 */ /* 0x0004e2000800017f */
[----:B------:R-:W-:Y:S05]  /*9a10*/  @!P6 BRA `(.L_x_1724) ;  /* 0x000000000004e947 */ /* 0x000fea0003800000 */
[----:B------:R-:W-:Y:S01]  /*9a20*/  BPT.TRAP 0x1 ;  /* 0x000000040000795c */ /* 0x000fe20000300000 */
.L_x_1724:
[----:B-1----:R-:W-:-:S05]  /*9a30*/  VIADD R8, R16, 0x10000 ;  /* 0x0001000010087836 */ /* 0x002fca0000000000 */
[----:B------:R-:W-:-:S04]  /*9a40*/  SHF.R.U32.HI R8, RZ, 0x4, R8 ;  /* 0x00000004ff087819 */ /* 0x000fc80000011608 */
[----:B------:R-:W-:-:S04]  /*9a50*/  LOP3.LUT R8, R8, 0x3fff, RZ, 0xc0, !PT ;  /* 0x00003fff08087812 */ /* 0x000fc800078ec0ff */
[----:B------:R-:W-:Y:S01]  /*9a60*/  LOP3.LUT R9, R8, 0x10000, RZ, 0xfc, !PT ;  /* 0x0001000008097812 */ /* 0x000fe200078efcff */
[----:B---3--:R-:W-:Y:S06]  /*9a70*/  @P0 BRA `(.L_x_1725) ;  /* 0x0000000000080947 */ /* 0x008fec0003800000 */
[----:B------:R-:W1:Y:S02]  /*9a80*/  SYNCS.PHASECHK.TRANS64.TRYWAIT P0, [R7+URZ+0x30c10], R20 ;  /* 0x030c1014070075a7 */ /* 0x000e64000800017f */
[----:B-1----:R-:W-:Y:S05]  /*9a90*/  @!P0 BRA `(.L_x_1726) ;  /* 0x00000094004c8947 */ /* 0x002fea0003800000 */
.L_x_1725:
        /* <DEDUP_REMOVED lines=26> */
[----:B-----5:R-:W-:Y:S02]  /*9c40*/  IMAD R12, R0, 0x80, R12 ;  /* 0x00000080000c7824 */ /* 0x020fe400078e020c */
[C---:B------:R-:W-:Y:S02]  /*9c50*/  IMAD R223, R3.reuse, 0x2, R10 ;  /* 0x0000000203df7824 */ /* 0x040fe400078e020a */
[----:B------:R-:W-:Y:S02]  /*9c60*/  IMAD R219, R3, 0x2, R12 ;  /* 0x0000000203db7824 */ /* 0x000fe400078e020c */
[----:B------:R-:W-:-:S02]  /*9c70*/  IMAD R17, R223, 0x4, R16 ;  /* 0x00000004df117824 */ /* 0x000fc400078e0210 */
[----:B------:R-:W-:Y:S02]  /*9c80*/  IMAD R18, R0, 0x80, R11 ;  /* 0x0000008000127824 */ /* 0x000fe400078e020b */
[----:B------:R-:W-:Y:S02]  /*9c90*/  IMAD R231, R219, 0x4, R16 ;  /* 0x00000004dbe77824 */ /* 0x000fe400078e0210 */
[----:B------:R-:W-:Y:S02]  /*9ca0*/  IMAD R9, R3, 0x2, R18 ;  /* 0x0000000203097824 */ /* 0x000fe400078e0212 */
[----:B------:R-:W-:Y:S02]  /*9cb0*/  IMAD R223, R223, 0x4, R216 ;  /* 0x00000004dfdf7824 */ /* 0x000fe400078e02d8 */
[----:B------:R-:W-:Y:S02]  /*9cc0*/  IMAD R221, R9, 0x4, R16 ;  /* 0x0000000409dd7824 */ /* 0x000fe400078e0210 */
[----:B------:R-:W-:Y:S01]  /*9cd0*/  IMAD R219, R219, 0x4, R216 ;  /* 0x00000004dbdb7824 */ /* 0x000fe200078e02d8 */
[----:B------:R-:W-:-:S02]  /*9ce0*/  WARPGROUP.DEPBAR.LE gsb0, 0x0 ;  /* 0x00008000000079c5 */ /* 0x000fc40000010000 */
[----:B------:R-:W-:-:S06]  /*9cf0*/  WARPGROUP.ARRIVE ;  /* 0x00000000000079c5 */ /* 0x000fcc0000000000 */
[----:B------:R-:W-:Y:S01]  /*9d00*/  HGMMA.64x128x16.F32.BF16 R88, gdesc[UR8], R88, gsb0 ;  /* 0x01e00000085879f0 */ /* 0x000fe20008001858 */
[----:B------:R-:W-:Y:S01]  /*9d10*/  R2UR UR8, R14 ;  /* 0x000000000e0872ca */ /* 0x000fe200000e0000 */
[----:B------:R-:W-:Y:S01]  /*9d20*/  UMOV UR10, UR4 ;  /* 0x00000004000a7c82 */ /* 0x000fe20008000000 */
[----:B------:R-:W-:Y:S01]  /*9d30*/  R2UR UR9, R15 ;  /* 0x000000000f0972ca */ /* 0x000fe200000e0000 */
[----:B------:R-:W-:Y:S01]  /*9d40*/  UMOV UR11, 0x40000040 ;  /* 0x40000040000b7882 */ /* 0x000fe20000000000 */
[----:B------:R-:W-:Y:S01]  /*9d50*/  R2UR UR4, R236 ;  /* 0x00000000ec0472ca */ /* 0x000fe200000e0000 */
[----:B------:R-:W-:-:S04]  /*9d60*/  IMAD R14, R0, 0x80, R13 ;  /* 0x00000080000e7824 */ /* 0x000fc800078e020d */
[----:B------:R-:W-:-:S04]  /*9d70*/  IMAD R217, R3, 0x2, R14 ;  /* 0x0000000203d97824 */ /* 0x000fc800078e020e */
[C---:B------:R-:W-:Y:S02]  /*9d80*/  IMAD R220, R217.reuse, 0x4, R16 ;  /* 0x00000004d9dc7824 */ /* 0x040fe400078e0210 */
        /* <DEDUP_REMOVED lines=15> */
.L_x_1727:
[----:B------:R1:W1:Y:S01]  /*9e80*/  SYNCS.PHASECHK.TRANS64.TRYWAIT P0, [R7+URZ+0x30c30], R20 ;  /* 0x030c3014070075a7 */ /* 0x000262000800017f */
[----:B------:R-:W-:Y:S05]  /*9e90*/  @!P6 BRA `(.L_x_1728) ;  /* 0x000000000004e947 */ /* 0x000fea0003800000 */
[----:B------:R-:W-:Y:S01]  /*9ea0*/  BPT.TRAP 0x1 ;  /* 0x000000040000795c */ /* 0x000fe20000300000 */
.L_x_1728:
        /* <DEDUP_REMOVED lines=8> */
.L_x_1729:
        /* <DEDUP_REMOVED lines=8> */
[----:B------:R-:W1:Y:S01]  /*9fb0*/  LDC R13, c[0x0][0x74c] ;  /* 0x0001d300ff0d7b82 */ /* 0x000e620000000800 */
[----:B------:R-:W-:Y:S01]  /*9fc0*/  ISETP.GT.AND P2, PT, R230, RZ, PT ;  /* 0x000000ffe600720c */ /* 0x000fe20003f44270 */
[----:B------:R-:W-:Y:S01]  /*9fd0*/  IMAD R9, R0, 0x400, R9 ;  /* 0x0000040000097824 */ /* 0x000fe200078e0209 */
[----:B------:R-:W-:Y:S01]  /*9fe0*/  ISETP.GT.AND P1, PT, R6, RZ, PT ;  /* 0x000000ff0600720c */ /* 0x000fe20003f24270 */
[C---:B------:R-:W-:Y:S01]  /*9ff0*/  VIADD R21, R5.reuse, 0x1c ;  /* 0x0000001c05157836 */ /* 0x040fe20000000000 */
[----:B------:R-:W-:Y:S01]  /*a000*/  ISETP.GT.AND P0, PT, R230, 0x8, PT ;  /* 0x00000008e600780c */ /* 0x000fe20003f04270 */
[----:B------:R-:W-:Y:S01]  /*a010*/  VIADD R14, R5, 0x4 ;  /* 0x00000004050e7836 */ /* 0x000fe20000000000 */
[----:B------:R-:W-:-:S02]  /*a020*/  ISETP.GT.AND P3, PT, R6, 0x8, PT ;  /* 0x000000080600780c */ /* 0x000fc40003f64270 */
[----:B------:R-:W-:Y:S02]  /*a030*/  R2UR UR8, R9 ;  /* 0x00000000090872ca */ /* 0x000fe400000e0000 */
[----:B--2---:R-:W2:Y:S01]  /*a040*/  SHFL.IDX PT, R9, R17, R5, 0x1f ;  /* 0x00001f0511097589 */ /* 0x004ea200000e0000 */
[----:B-1----:R-:W-:Y:S02]  /*a050*/  IADD3 R13, -R13, 0x8, RZ ;  /* 0x000000080d0d7810 */ /* 0x002fe40007ffe1ff */
[----:B-----5:R-:W-:Y:S02]  /*a060*/  R2UR UR4, R10 ;  /* 0x000000000a0472ca */ /* 0x020fe400000e0000 */
[----:B------:R-:W1:Y:S11]  /*a070*/  LDC.64 R10, c[0x0][0x748] ;  /* 0x0001d200ff0a7b82 */ /* 0x000e760000000a00 */
[----:B------:R-:W-:Y:S01]  /*a080*/  HGMMA.64x128x16.F32.BF16 R24, gdesc[UR4], RZ, !UPT, gsb0 ;  /* 0x01e00000041879f0 */ /* 0x000fe2000c0018ff */
[----:B------:R-:W-:Y:S01]  /*a090*/  ULEA UR4, UR43, -UR40, 0x7 ;  /* 0x800000282b047291 */ /* 0x000fe2000f8e383f */
[----:B------:R-:W-:-:S05]  /*a0a0*/  ULDC UR5, c[0x0][0x744] ;  /* 0x0001d10000057ab9 */ /* 0x000fca0000000800 */
[----:B------:R-:W-:Y:S01]  /*a0b0*/  LEA R12, R3, UR4, 0x1 ;  /* 0x00000004030c7c11 */ /* 0x000fe2000f8e08ff */
[----:B------:R-:W-:-:S04]  /*a0c0*/  UIADD3 UR4, UR6, 0x2, URZ ;  /* 0x0000000206047890 */ /* 0x000fc8000fffe03f */
[----:B------:R-:W-:-:S03]  /*a0d0*/  IMAD.IADD R12, R6, 0x1, R12 ;  /* 0x00000001060c7824 */ /* 0x000fc600078e020c */
[----:B------:R-:W-:Y:S01]  /*a0e0*/  UMOV UR14, UR4 ;  /* 0x00000004000e7c82 */ /* 0x000fe20008000000 */
[----:B------:R-:W-:Y:S01]  /*a0f0*/  UIADD3 UR4, UR6, 0x4, URZ ;  /* 0x0000000406047890 */ /* 0x000fe2000fffe03f */
[C-C-:B-1----:R-:W-:Y:S01]  /*a100*/  IMAD.IADD R225, R10.reuse, 0x1, -R12.reuse ;  /* 0x000000010ae17824 */ /* 0x142fe200078e0a0c */
[----:B------:R-:W-:Y:S01]  /*a110*/  IADD3 R224, RZ, -R12, -R11 ;  /* 0x8000000cffe07210 */ /* 0x000fe20007ffe80b */
[--C-:B------:R-:W-:Y:S01]  /*a120*/  IMAD.IADD R222, R13, 0x1, -R12.reuse ;  /* 0x000000010dde7824 */ /* 0x100fe200078e0a0c */
[----:B------:R-:W-:Y:S01]  /*a130*/  IADD3 R218, R10, 0x8, -R12 ;  /* 0x000000080ada7810 */ /* 0x000fe20007ffe80c */
[----:B------:R-:W-:Y:S01]  /*a140*/  VIADD R13, R5, 0xc ;  /* 0x0000000c050d7836 */ /* 0x000fe20000000000 */
[----:B------:R-:W-:Y:S01]  /*a150*/  SEL R225, R225, 0x80, !P2 ;  /* 0x00000080e1e17807 */ /* 0x000fe20005000000 */
[----:B------:R-:W-:Y:S01]  /*a160*/  UIADD3 UR6, UR6, 0x6, URZ ;  /* 0x0000000606067890 */ /* 0x000fe2000fffe03f */
[----:B------:R-:W-:Y:S01]  /*a170*/  SEL R224, R224, 0x80, P1 ;  /* 0x00000080e0e07807 */ /* 0x000fe20000800000 */
[----:B------:R-:W-:Y:S01]  /*a180*/  SHFL.IDX PT, R11, R17, R14, 0x1f ;  /* 0x00001f0e110b7589 */ /* 0x000fe200000e0000 */
[----:B------:R-:W-:-:S02]  /*a190*/  SEL R218, R218, 0x80, !P0 ;  /* 0x00000080dada7807 */ /* 0x000fc40004000000 */
[----:B------:R-:W-:Y:S01]  /*a1a0*/  ISETP.GE.AND P1, PT, R225, RZ, PT ;  /* 0x000000ffe100720c */ /* 0x000fe20003f26270 */
[----:B------:R1:W5:Y:S01]  /*a1b0*/  SHFL.IDX PT, R10, R17, R13, 0x1f ;  /* 0x00001f0d110a7589 */ /* 0x00036200000e0000 */
[----:B------:R-:W-:Y:S02]  /*a1c0*/  SEL R222, R222, 0x80, P3 ;  /* 0x00000080dede7807 */ /* 0x000fe40001800000 */
[----:B------:R-:W-:Y:S02]  /*a1d0*/  ISETP.GE.AND P0, PT, R218, 0x1, PT ;  /* 0x00000001da00780c */ /* 0x000fe40003f06270 */
[----:B------:R-:W-:Y:S02]  /*a1e0*/  ISETP.GT.OR P1, PT, R224, RZ, !P1 ;  /* 0x000000ffe000720c */ /* 0x000fe40004f24670 */
[----:B------:R-:W-:Y:S02]  /*a1f0*/  ISETP.GT.OR P0, PT, R222, 0x1, !P0 ;  /* 0x00000001de00780c */ /* 0x000fe40004704670 */
[----:B------:R-:W-:Y:S01]  /*a200*/  FSEL R88, R88, -INF , !P1 ;  /* 0xff80000058587808 */ /* 0x000fe20004800000 */
[----:B-1----:R-:W-:Y:S01]  /*a210*/  VIADD R13, R5, 0x10 ;  /* 0x00000010050d7836 */ /* 0x002fe20000000000 */
[----:B------:R-:W-:-:S02]  /*a220*/  ISETP.GE.AND P1, PT, R225, 0x8, PT ;  /* 0x00000008e100780c */ /* 0x000fc40003f26270 */
[----:B------:R-:W-:Y:S01]  /*a230*/  FSEL R91, R91, -INF , !P0 ;  /* 0xff8000005b5b7808 */ /* 0x000fe20004000000 */
[----:B--2---:R-:W-:Y:S01]  /*a240*/  FFMA.FTZ R88, R88, UR5, -R9 ;  /* 0x0000000558587c23 */ /* 0x004fe20008010809 */
[----:B------:R-:W-:Y:S01]  /*a250*/  ISETP.GE.AND P0, PT, R218, 0x9, PT ;  /* 0x00000009da00780c */ /* 0x000fe20003f06270 */
[----:B------:R-:W1:Y:S01]  /*a260*/  SHFL.IDX PT, R18, R17, R13, 0x1f ;  /* 0x00001f0d11127589 */ /* 0x000e6200000e0000 */
[----:B------:R-:W-:Y:S01]  /*a270*/  ISETP.GT.OR P1, PT, R224, 0x8, !P1 ;  /* 0x00000008e000780c */ /* 0x000fe20004f24670 */
[----:B------:R2:W-:Y:S01]  /*a280*/  MUFU.EX2 R227, R88 ;  /* 0x0000005800e37308 */ /* 0x0005e20000000800 */
[----:B------:R-:W-:Y:S02]  /*a290*/  ISETP.GE.AND P3, PT, R218, RZ, PT ;  /* 0x000000ffda00720c */ /* 0x000fe40003f66270 */
[----:B------:R-:W-:Y:S02]  /*a2a0*/  ISETP.GT.OR P0, PT, R222, 0x9, !P0 ;  /* 0x00000009de00780c */ /* 0x000fe40004704670 */
[----:B------:R-:W-:-:S02]  /*a2b0*/  FSEL R92, R92, -INF , !P1 ;  /* 0xff8000005c5c7808 */ /* 0x000fc40004800000 */
[----:B------:R-:W-:Y:S02]  /*a2c0*/  ISETP.GE.AND P2, PT, R225, 0x1, PT ;  /* 0x00000001e100780c */ /* 0x000fe40003f46270 */
[----:B------:R-:W-:Y:S01]  /*a2d0*/  ISETP.GT.OR P3, PT, R222, RZ, !P3 ;  /* 0x000000ffde00720c */ /* 0x000fe20005f64670 */
[----:B--2---:R-:W-:Y:S01]  /*a2e0*/  SHFL.IDX PT, R88, R17, R21, 0x1f ;  /* 0x00001f1511587589 */ /* 0x004fe200000e0000 */
[----:B------:R-:W-:Y:S02]  /*a2f0*/  ISETP.GE.AND P1, PT, R218, 0x10, PT ;  /* 0x00000010da00780c */ /* 0x000fe40003f26270 */
[----:B------:R-:W-:Y:S02]  /*a300*/  FSEL R95, R95, -INF , !P0 ;  /* 0xff8000005f5f7808 */ /* 0x000fe40004000000 */
[----:B------:R-:W-:Y:S02]  /*a310*/  ISETP.GT.OR P2, PT, R224, 0x1, !P2 ;  /* 0x00000001e000780c */ /* 0x000fe40005744670 */
[----:B------:R-:W-:Y:S01]  /*a320*/  FSEL R90, R90, -INF , !P3 ;  /* 0xff8000005a5a7808 */ /* 0x000fe20005800000 */
[----:B-----5:R-:W-:Y:S01]  /*a330*/  FFMA.FTZ R14, R95, UR5, -R10 ;  /* 0x000000055f0e7c23 */ /* 0x020fe2000801080a */
[----:B------:R-:W-:-:S02]  /*a340*/  ISETP.GE.AND P0, PT, R225, 0x10, PT ;  /* 0x00000010e100780c */ /* 0x000fc40003f06270 */
[----:B------:R-:W-:Y:S01]  /*a350*/  ISETP.GT.OR P1, PT, R222, 0x10, !P1 ;  /* 0x00000010de00780c */ /* 0x000fe20004f24670 */
[----:B------:R-:W-:Y:S01]  /*a360*/  FFMA.FTZ R9, R90, UR5, -R9 ;  /* 0x000000055a097c23 */ /* 0x000fe20008010809 */
[----:B------:R-:W-:Y:S01]  /*a370*/  ISETP.GE.AND P3, PT, R218, 0x8, PT ;  /* 0x00000008da00780c */ /* 0x000fe20003f66270 */
[----:B------:R-:W-:Y:S01]  /*a380*/  VIADD R90, R5, 0x8 ;  /* 0x00000008055a7836 */ /* 0x000fe20000000000 */
[----:B------:R-:W-:Y:S01]  /*a390*/  FSEL R226, R89, -INF , !P2 ;  /* 0xff80000059e27808 */ /* 0x000fe20005000000 */
[----:B------:R-:W-:Y:S01]  /*a3a0*/  MUFU.EX2 R14, R14 ;  /* 0x0000000e000e7308 */ /* 0x000fe20000000800 */
[----:B------:R-:W-:Y:S01]  /*a3b0*/  ISETP.GT.OR P0, PT, R224, 0x10, !P0 ;  /* 0x00000010e000780c */ /* 0x000fe20004704670 */
[----:B---3--:R-:W-:Y:S01]  /*a3c0*/  SHFL.IDX PT, R89, R231, R5, 0x1f ;  /* 0x00001f05e7597589 */ /* 0x008fe200000e0000 */
[----:B------:R-:W-:Y:S01]  /*a3d0*/  FSEL R98, R98, -INF , !P1 ;  /* 0xff80000062627808 */ /* 0x000fe20004800000 */
[--C-:B------:R-:W-:Y:S01]  /*a3e0*/  FFMA.FTZ R226, R226, UR5, -R11.reuse ;  /* 0x00000005e2e27c23 */ /* 0x100fe2000801080b */
[----:B------:R-:W-:Y:S01]  /*a3f0*/  ISETP.GE.AND P2, PT, R225, 0x9, PT ;  /* 0x00000009e100780c */ /* 0x000fe20003f46270 */
[----:B------:R-:W2:Y:S01]  /*a400*/  SHFL.IDX PT, R12, R17, R90, 0x1f ;  /* 0x00001f5a110c7589 */ /* 0x000ea200000e0000 */
[----:B------:R-:W-:Y:S01]  /*a410*/  ISETP.GT.OR P3, PT, R222, 0x8, !P3 ;  /* 0x00000008de00780c */ /* 0x000fe20005f64670 */
[----:B------:R-:W-:Y:S01]  /*a420*/  FFMA.FTZ R11, R91, UR5, -R11 ;  /* 0x000000055b0b7c23 */ /* 0x000fe2000801080b */
[----:B------:R-:W-:Y:S01]  /*a430*/  ISETP.GE.AND P1, PT, R218, 0x11, PT ;  /* 0x00000011da00780c */ /* 0x000fe20003f26270 */
[----:B------:R-:W3:Y:S01]  /*a440*/  MUFU.EX2 R9, R9 ;  /* 0x0000000900097308 */ /* 0x000ee20000000800 */
[----:B------:R-:W-:Y:S01]  /*a450*/  FSEL R15, R96, -INF , !P0 ;  /* 0xff800000600f7808 */ /* 0x000fe20004000000 */
[----:B------:R-:W-:Y:S01]  /*a460*/  VIADD R96, R5, 0x14 ;  /* 0x0000001405607836 */ /* 0x000fe20000000000 */
[----:B------:R-:W-:-:S02]  /*a470*/  ISETP.GT.OR P2, PT, R224, 0x9, !P2 ;  /* 0x00000009e000780c */ /* 0x000fc40005744670 */
[----:B------:R-:W-:Y:S01]  /*a480*/  FSEL R94, R94, -INF , !P3 ;  /* 0xff8000005e5e7808 */ /* 0x000fe20005800000 */
[--C-:B-1----:R-:W-:Y:S01]  /*a490*/  FFMA.FTZ R15, R15, UR5, -R18.reuse ;  /* 0x000000050f0f7c23 */ /* 0x102fe20008010812 */
[----:B------:R-:W-:Y:S01]  /*a4a0*/  ISETP.GE.AND P0, PT, R225, 0x11, PT ;  /* 0x00000011e100780c */ /* 0x000fe20003f06270 */
[----:B------:R-:W-:Y:S01]  /*a4b0*/  FFMA.FTZ R18, R98, UR5, -R18 ;  /* 0x0000000562127c23 */ /* 0x000fe20008010812 */
[----:B------:R-:W-:Y:S01]  /*a4c0*/  ISETP.GT.OR P1, PT, R222, 0x11, !P1 ;  /* 0x00000011de00780c */ /* 0x000fe20004f24670 */
[----:B------:R-:W-:Y:S01]  /*a4d0*/  VIADD R98, R5, 0x18 ;  /* 0x0000001805627836 */ /* 0x000fe20000000000 */
[----:B------:R-:W-:Y:S01]  /*a4e0*/  ISETP.GE.AND P3, PT, R218, 0x18, PT ;  /* 0x00000018da00780c */ /* 0x000fe20003f66270 */
[----:B------:R-:W1:Y:S01]  /*a4f0*/  SHFL.IDX PT, R19, R17, R96, 0x1f ;  /* 0x00001f6011137589 */ /* 0x000e6200000e0000 */
[----:B------:R-:W-:Y:S01]  /*a500*/  FSEL R93, R93, -INF , !P2 ;  /* 0xff8000005d5d7808 */ /* 0x000fe20005000000 */
[----:B------:R-:W-:Y:S01]  /*a510*/  MUFU.EX2 R11, R11 ;  /* 0x0000000b000b7308 */ /* 0x000fe20000000800 */
[----:B------:R-:W-:Y:S01]  /*a520*/  ISETP.GT.OR P0, PT, R224, 0x11, !P0 ;  /* 0x00000011e000780c */ /* 0x000fe20004704670 */
[----:B------:R1:W5:Y:S01]  /*a530*/  SHFL.IDX PT, R20, R17, R98, 0x1f ;  /* 0x00001f6211147589 */ /* 0x00036200000e0000 */
[----:B------:R-:W-:Y:S01]  /*a540*/  FSEL R99, R99, -INF , !P1 ;  /* 0xff80000063637808 */ /* 0x000fe20004800000 */
[----:B------:R-:W-:Y:S01]  /*a550*/  FFMA.FTZ R13, R93, UR5, -R10 ;  /* 0x000000055d0d7c23 */ /* 0x000fe2000801080a */
[----:B------:R-:W-:Y:S01]  /*a560*/  ISETP.GE.AND P2, PT, R225, 0x18, PT ;  /* 0x00000018e100780c */ /* 0x000fe20003f46270 */
[----:B------:R-:W-:Y:S01]  /*a570*/  SHFL.IDX PT, R93, R231, R90, 0x1f ;  /* 0x00001f5ae75d7589 */ /* 0x000fe200000e0000 */
[----:B------:R-:W-:Y:S01]  /*a580*/  ISETP.GT.OR P1, PT, R222, 0x18, !P3 ;  /* 0x00000018de00780c */ /* 0x000fe20005f24670 */
[--C-:B--2---:R-:W-:Y:S01]  /*a590*/  FFMA.FTZ R92, R92, UR5, -R12.reuse ;  /* 0x000000055c5c7c23 */ /* 0x104fe2000801080c */
[----:B------:R-:W-:Y:S01]  /*a5a0*/  FSEL R97, R97, -INF , !P0 ;  /* 0xff80000061617808 */ /* 0x000fe20004000000 */
[----:B------:R-:W-:Y:S01]  /*a5b0*/  FFMA.FTZ R12, R94, UR5, -R12 ;  /* 0x000000055e0c7c23 */ /* 0x000fe2000801080c */
[----:B------:R-:W-:Y:S01]  /*a5c0*/  ISETP.GT.OR P0, PT, R224, 0x18, !P2 ;  /* 0x00000018e000780c */ /* 0x000fe20005704670 */
[----:B------:R-:W-:Y:S01]  /*a5d0*/  VIADD R94, R5, 0xc ;  /* 0x0000000c055e7836 */ /* 0x000fe20000000000 */
[----:B------:R-:W-:Y:S01]  /*a5e0*/  FSEL R102, R102, -INF , !P1 ;  /* 0xff80000066667808 */ /* 0x000fe20004800000 */
[----:B------:R2:W-:Y:S01]  /*a5f0*/  MUFU.EX2 R10, R92 ;  /* 0x0000005c000a7308 */ /* 0x0005e20000000800 */
[----:B------:R-:W-:-:S02]  /*a600*/  ISETP.GE.AND P1, PT, R225, 0x20, PT ;  /* 0x00000020e100780c */ /* 0x000fc40003f26270 */
[----:B------:R-:W-:Y:S01]  /*a610*/  FSEL R21, R100, -INF , !P0 ;  /* 0xff80000064157808 */ /* 0x000fe20004000000 */
[----:B------:R4:W-:Y:S01]  /*a620*/  SHFL.IDX PT, R95, R231, R94, 0x1f ;  /* 0x00001f5ee75f7589 */ /* 0x0009e200000e0000 */
[----:B------:R-:W-:Y:S02]  /*a630*/  ISETP.GE.AND P0, PT, R225, 0x19, PT ;  /* 0x00000019e100780c */ /* 0x000fe40003f06270 */
[C---:B------:R-:W-:Y:S01]  /*a640*/  ISETP.GT.OR P1, PT, R224.reuse, 0x20, !P1 ;  /* 0x00000020e000780c */ /* 0x040fe20004f24670 */
[--C-:B-1----:R-:W-:Y:S01]  /*a650*/  FFMA.FTZ R17, R97, UR5, -R19.reuse ;  /* 0x0000000561117c23 */ /* 0x102fe20008010813 */
[----:B------:R-:W-:Y:S01]  /*a660*/  ISETP.GT.OR P0, PT, R224, 0x19, !P0 ;  /* 0x00000019e000780c */ /* 0x000fe20004704670 */
[----:B------:R-:W-:Y:S01]  /*a670*/  FFMA.FTZ R19, R99, UR5, -R19 ;  /* 0x0000000563137c23 */ /* 0x000fe20008010813 */
[----:B------:R-:W-:Y:S01]  /*a680*/  FSEL R23, R104, -INF , !P1 ;  /* 0xff80000068177808 */ /* 0x000fe20004800000 */
[--C-:B-----5:R-:W-:Y:S01]  /*a690*/  FFMA.FTZ R21, R21, UR5, -R20.reuse ;  /* 0x0000000515157c23 */ /* 0x120fe20008010814 */
[C---:B------:R-:W-:Y:S01]  /*a6a0*/  ISETP.GE.AND P3, PT, R218.reuse, 0x20, PT ;  /* 0x00000020da00780c */ /* 0x040fe20003f66270 */
[----:B----4-:R-:W-:Y:S01]  /*a6b0*/  VIADD R94, R5, 0x10 ;  /* 0x00000010055e7836 */ /* 0x010fe20000000000 */
[----:B------:R-:W-:Y:S01]  /*a6c0*/  ISETP.GE.AND P1, PT, R218, 0x21, PT ;  /* 0x00000021da00780c */ /* 0x000fe20003f26270 */
[----:B------:R-:W-:Y:S01]  /*a6d0*/  FFMA.FTZ R20, R102, UR5, -R20 ;  /* 0x0000000566147c23 */ /* 0x000fe20008010814 */
[----:B------:R-:W-:Y:S01]  /*a6e0*/  FSEL R22, R101, -INF , !P0 ;  /* 0xff80000065167808 */ /* 0x000fe20004000000 */
[----:B------:R-:W-:Y:S01]  /*a6f0*/  VIADD R102, R5, 0x4 ;  /* 0x0000000405667836 */ /* 0x000fe20000000000 */
[C---:B------:R-:W-:Y:S01]  /*a700*/  ISETP.GT.OR P0, PT, R222.reuse, 0x20, !P3 ;  /* 0x00000020de00780c */ /* 0x040fe20005f04670 */
[----:B------:R-:W-:Y:S01]  /*a710*/  SHFL.IDX PT, R101, R231, R98, 0x1f ;  /* 0x00001f62e7657589 */ /* 0x000fe200000e0000 */
[----:B------:R-:W-:Y:S01]  /*a720*/  ISETP.GT.OR P1, PT, R222, 0x21, !P1 ;  /* 0x00000021de00780c */ /* 0x000fe20004f24670 */
[----:B------:R-:W-:Y:S01]  /*a730*/  FFMA.FTZ R22, R22, UR5, -R88 ;  /* 0x0000000516167c23 */ /* 0x000fe20008010858 */
[----:B------:R-:W-:-:S02]  /*a740*/  WARPGROUP.DEPBAR.LE gsb0, 0x0 ;  /* 0x00008000000079c5 */ /* 0x000fc40000010000 */
[----:B------:R-:W-:Y:S01]  /*a750*/  WARPGROUP.ARRIVE ;  /* 0x00000000000079c5 */ /* 0x000fe20000000000 */
[----:B------:R-:W-:Y:S01]  /*a760*/  ISETP.GE.AND P3, PT, R218, 0x28, PT ;  /* 0x00000028da00780c */ /* 0x000fe20003f66270 */
[----:B------:R-:W-:Y:S01]  /*a770*/  SHFL.IDX PT, R97, R231, R94, 0x1f ;  /* 0x00001f5ee7617589 */ /* 0x000fe200000e0000 */
[----:B------:R-:W-:Y:S01]  /*a780*/  FSEL R107, R107, -INF , !P1 ;  /* 0xff8000006b6b7808 */ /* 0x000fe20004800000 */
[----:B------:R-:W-:Y:S01]  /*a790*/  FFMA.FTZ R23, R23, UR5, -R89 ;  /* 0x0000000517177c23 */ /* 0x000fe20008010859 */
[----:B------:R-:W-:Y:S01]  /*a7a0*/  ISETP.GT.OR P1, PT, R222, 0x28, !P3 ;  /* 0x00000028de00780c */ /* 0x000fe20005f24670 */
[----:B------:R-:W-:Y:S01]  /*a7b0*/  HGMMA.64x128x16.F32.BF16 R24, gdesc[UR12], R24, gsb0 ;  /* 0x01e000000c1879f0 */ /* 0x000fe20008001818 */
[----:B------:R-:W-:Y:S01]  /*a7c0*/  R2UR UR12, R232 ;  /* 0x00000000e80c72ca */ /* 0x000fe200000e0000 */
[----:B------:R-:W-:Y:S01]  /*a7d0*/  UMOV UR14, UR4 ;  /* 0x00000004000e7c82 */ /* 0x000fe20008000000 */
[----:B------:R-:W-:Y:S01]  /*a7e0*/  R2UR UR13, R233 ;  /* 0x00000000e90d72ca */ /* 0x000fe200000e0000 */
[----:B------:R-:W-:Y:S01]  /*a7f0*/  UMOV UR15, 0x40000040 ;  /* 0x40000040000f7882 */ /* 0x000fe20000000000 */
[----:B------:R-:W-:Y:S01]  /*a800*/  FSEL R110, R110, -INF , !P1 ;  /* 0xff8000006e6e7808 */ /* 0x000fe20004800000 */
[----:B------:R-:W1:Y:S01]  /*a810*/  SHFL.IDX PT, R91, R231, R102, 0x1f ;  /* 0x00001f66e75b7589 */ /* 0x000e6200000e0000 */
[C---:B------:R-:W-:Y:S01]  /*a820*/  ISETP.GE.AND P1, PT, R218.reuse, 0x29, PT ;  /* 0x00000029da00780c */ /* 0x040fe20003f26270 */
[----:B------:R-:W4:Y:S01]  /*a830*/  MUFU.EX2 R12, R12 ;  /* 0x0000000c000c7308 */ /* 0x000f220000000800 */
[----:B------:R-:W-:Y:S01]  /*a840*/  ISETP.GE.AND P2, PT, R218, 0x19, PT ;  /* 0x00000019da00780c */ /* 0x000fe20003f46270 */
[----:B------:R-:W5:Y:S01]  /*a850*/  SHFL.IDX PT, R99, R231, R96, 0x1f ;  /* 0x00001f60e7637589 */ /* 0x000f6200000e0000 */
[----:B------:R-:W-:-:S02]  /*a860*/  ISETP.GT.OR P1, PT, R222, 0x29, !P1 ;  /* 0x00000029de00780c */ /* 0x000fc40004f24670 */
[----:B------:R-:W-:Y:S01]  /*a870*/  FSEL R106, R106, -INF , !P0 ;  /* 0xff8000006a6a7808 */ /* 0x000fe20004000000 */
[----:B------:R-:W-:Y:S01]  /*a880*/  SHFL.IDX PT, R104, R220, R5, 0x1f ;  /* 0x00001f05dc687589 */ /* 0x000fe200000e0000 */
[----:B------:R-:W-:Y:S01]  /*a890*/  ISETP.GT.OR P2, PT, R222, 0x19, !P2 ;  /* 0x00000019de00780c */ /* 0x000fe20005744670 */
[----:B------:R-:W4:Y:S01]  /*a8a0*/  MUFU.EX2 R20, R20 ;  /* 0x0000001400147308 */ /* 0x000f220000000800 */
[----:B------:R-:W-:Y:S01]  /*a8b0*/  ISETP.GE.AND P0, PT, R225, 0x21, PT ;  /* 0x00000021e100780c */ /* 0x000fe20003f06270 */
[----:B------:R-:W-:Y:S01]  /*a8c0*/  FFMA.FTZ R89, R106, UR5, -R89 ;  /* 0x000000056a597c23 */ /* 0x000fe20008010859 */
[----:B------:R-:W-:Y:S02]  /*a8d0*/  FSEL R111, R111, -INF , !P1 ;  /* 0xff8000006f6f7808 */ /* 0x000fe40004800000 */
[----:B------:R-:W-:Y:S02]  /*a8e0*/  ISETP.GE.AND P1, PT, R218, 0x30, PT ;  /* 0x00000030da00780c */ /* 0x000fe40003f26270 */
[----:B------:R-:W-:Y:S01]  /*a8f0*/  FSEL R103, R103, -INF , !P2 ;  /* 0xff80000067677808 */ /* 0x000fe20005000000 */
[----:B------:R-:W-:Y:S01]  /*a900*/  MUFU.EX2 R21, R21 ;  /* 0x0000001500157308 */ /* 0x000fe20000000800 */
[----:B------:R-:W-:-:S02]  /*a910*/  ISETP.GT.OR P0, PT, R224, 0x21, !P0 ;  /* 0x00000021e000780c */ /* 0x000fc40004704670 */
[----:B------:R-:W-:Y:S01]  /*a920*/  ISETP.GE.AND P2, PT, R225, 0x28, PT ;  /* 0x00000028e100780c */ /* 0x000fe20003f46270 */
[----:B------:R-:W-:Y:S01]  /*a930*/  FFMA.FTZ R88, R103, UR5, -R88 ;  /* 0x0000000567587c23 */ /* 0x000fe20008010858 */
[----:B------:R-:W-:Y:S01]  /*a940*/  ISETP.GT.OR P1, PT, R222, 0x30, !P1 ;  /* 0x00000030de00780c */ /* 0x000fe20004f24670 */
[----:B------:R-:W-:Y:S01]  /*a950*/  VIADD R103, R5, 0x1c ;  /* 0x0000001c05677836 */ /* 0x000fe20000000000 */
[----:B------:R-:W-:Y:S01]  /*a960*/  FSEL R90, R105, -INF , !P0 ;  /* 0xff800000695a7808 */ /* 0x000fe20004000000 */
[----:B------:R-:W-:Y:S01]  /*a970*/  MUFU.EX2 R22, R22 ;  /* 0x0000001600167308 */ /* 0x000fe20000000800 */
[----:B------:R-:W-:Y:S02]  /*a980*/  ISETP.GT.OR P0, PT, R224, 0x28, !P2 ;  /* 0x00000028e000780c */ /* 0x000fe40005704670 */
[----:B------:R-:W-:Y:S01]  /*a990*/  FSEL R114, R114, -INF , !P1 ;  /* 0xff80000072727808 */ /* 0x000fe20004800000 */
[----:B------:R-:W-:Y:S01]  /*a9a0*/  SHFL.IDX PT, R231, R231, R103, 0x1f ;  /* 0x00001f67e7e77589 */ /* 0x000fe200000e0000 */
[C---:B------:R-:W-:Y:S01]  /*a9b0*/  ISETP.GE.AND P1, PT, R225.reuse, 0x31, PT ;  /* 0x00000031e100780c */ /* 0x040fe20003f26270 */
[--C-:B-1----:R-:W-:Y:S01]  /*a9c0*/  FFMA.FTZ R90, R90, UR5, -R91.reuse ;  /* 0x000000055a5a7c23 */ /* 0x102fe2000801085b */
[----:B--2---:R-:W-:Y:S01]  /*a9d0*/  FSEL R92, R108, -INF , !P0 ;  /* 0xff8000006c5c7808 */ /* 0x004fe20004000000 */
[----:B------:R-:W1:Y:S01]  /*a9e0*/  SHFL.IDX PT, R103, R220, R102, 0x1f ;  /* 0x00001f66dc677589 */ /* 0x000e6200000e0000 */
[----:B------:R-:W-:Y:S01]  /*a9f0*/  ISETP.GE.AND P0, PT, R225, 0x29, PT ;  /* 0x00000029e100780c */ /* 0x000fe20003f06270 */
[----:B------:R-:W-:Y:S01]  /*aa00*/  FFMA.FTZ R91, R107, UR5, -R91 ;  /* 0x000000056b5b7c23 */ /* 0x000fe2000801085b */
[----:B------:R-:W-:Y:S01]  /*aa10*/  ISETP.GT.OR P1, PT, R224, 0x31, !P1 ;  /* 0x00000031e000780c */ /* 0x000fe20004f24670 */
[--C-:B------:R-:W-:Y:S01]  /*aa20*/  FFMA.FTZ R92, R92, UR5, -R93.reuse ;  /* 0x000000055c5c7c23 */ /* 0x100fe2000801085d */
[----:B------:R-:W-:Y:S01]  /*aa30*/  ISETP.GT.OR P0, PT, R224, 0x29, !P0 ;  /* 0x00000029e000780c */ /* 0x000fe20004704670 */
[----:B------:R-:W-:Y:S01]  /*aa40*/  FFMA.FTZ R93, R110, UR5, -R93 ;  /* 0x000000056e5d7c23 */ /* 0x000fe2000801085d */
[----:B------:R-:W-:Y:S01]  /*aa50*/  ISETP.GE.AND P2, PT, R225, 0x38, PT ;  /* 0x00000038e100780c */ /* 0x000fe20003f46270 */
[----:B------:R-:W2:Y:S01]  /*aa60*/  MUFU.EX2 R88, R88 ;  /* 0x0000005800587308 */ /* 0x000ea20000000800 */
[----:B------:R-:W-:-:S02]  /*aa70*/  FSEL R98, R113, -INF , !P1 ;  /* 0xff80000071627808 */ /* 0x000fc40004800000 */
[----:B------:R-:W-:Y:S02]  /*aa80*/  ISETP.GE.AND P3, PT, R218, 0x31, PT ;  /* 0x00000031da00780c */ /* 0x000fe40003f66270 */
[----:B------:R-:W-:Y:S01]  /*aa90*/  ISETP.GE.AND P1, PT, R225, 0x41, PT ;  /* 0x00000041e100780c */ /* 0x000fe20003f26270 */
[----:B-----5:R-:W-:Y:S01]  /*aaa0*/  FFMA.FTZ R98, R98, UR5, -R99 ;  /* 0x0000000562627c23 */ /* 0x020fe20008010863 */
[----:B------:R-:W-:Y:S01]  /*aab0*/  FSEL R94, R109, -INF , !P0 ;  /* 0xff8000006d5e7808 */ /* 0x000fe20004000000 */
[----:B------:R-:W-:Y:S01]  /*aac0*/  VIADD R109, R5, 0xc ;  /* 0x0000000c056d7836 */ /* 0x000fe20000000000 */
[----:B------:R-:W-:Y:S01]  /*aad0*/  ISETP.GT.OR P2, PT, R224, 0x38, !P2 ;  /* 0x00000038e000780c */ /* 0x000fe20005744670 */
[----:B------:R-:W-:Y:S01]  /*aae0*/  MUFU.EX2 R226, R226 ;  /* 0x000000e200e27308 */ /* 0x000fe20000000800 */
[----:B------:R-:W-:Y:S01]  /*aaf0*/  ISETP.GE.AND P0, PT, R225, 0x30, PT ;  /* 0x00000030e100780c */ /* 0x000fe20003f06270 */
[--C-:B------:R-:W-:Y:S01]  /*ab00*/  FFMA.FTZ R94, R94, UR5, -R95.reuse ;  /* 0x000000055e5e7c23 */ /* 0x100fe2000801085f */
[----:B------:R-:W-:Y:S01]  /*ab10*/  ISETP.GT.OR P3, PT, R222, 0x31, !P3 ;  /* 0x00000031de00780c */ /* 0x000fe20005f64670 */
[----:B------:R-:W-:Y:S01]  /*ab20*/  FFMA.FTZ R95, R111, UR5, -R95 ;  /* 0x000000056f5f7c23 */ /* 0x000fe2000801085f */
[----:B------:R-:W-:Y:S01]  /*ab30*/  ISETP.GT.OR P1, PT, R224, 0x41, !P1 ;  /* 0x00000041e000780c */ /* 0x000fe20004f24670 */
[----:B------:R5:W3:Y:S01]  /*ab40*/  SHFL.IDX PT, R111, R220, R109, 0x1f ;  /* 0x00001f6ddc6f7589 */ /* 0x000ae200000e0000 */
[----:B------:R-:W-:Y:S01]  /*ab50*/  FSEL R100, R116, -INF , !P2 ;  /* 0xff80000074647808 */ /* 0x000fe20005000000 */
[----:B------:R-:W-:Y:S01]  /*ab60*/  MUFU.EX2 R13, R13 ;  /* 0x0000000d000d7308 */ /* 0x000fe20000000800 */
[----:B------:R-:W-:-:S02]  /*ab70*/  ISETP.GT.OR P0, PT, R224, 0x30, !P0 ;  /* 0x00000030e000780c */ /* 0x000fc40004704670 */
[----:B------:R-:W-:Y:S01]  /*ab80*/  FSEL R115, R115, -INF , !P3 ;  /* 0xff80000073737808 */ /* 0x000fe20005800000 */
[----:B------:R-:W-:Y:S01]  /*ab90*/  FFMA.FTZ R100, R100, UR5, -R101 ;  /* 0x0000000564647c23 */ /* 0x000fe20008010865 */
[----:B------:R-:W-:Y:S02]  /*aba0*/  ISETP.GE.AND P2, PT, R225, 0x48, PT ;  /* 0x00000048e100780c */ /* 0x000fe40003f46270 */
[----:B------:R-:W-:Y:S01]  /*abb0*/  FSEL R121, R121, -INF , !P1 ;  /* 0xff80000079797808 */ /* 0x000fe20004800000 */
[----:B-----5:R-:W-:Y:S01]  /*abc0*/  VIADD R109, R5, 0x10 ;  /* 0x00000010056d7836 */ /* 0x020fe20000000000 */
[----:B------:R-:W-:Y:S01]  /*abd0*/  ISETP.GE.AND P3, PT, R225, 0x49, PT ;  /* 0x00000049e100780c */ /* 0x000fe20003f66270 */
[----:B------:R-:W-:Y:S01]  /*abe0*/  FFMA.FTZ R99, R115, UR5, -R99 ;  /* 0x0000000573637c23 */ /* 0x000fe20008010863 */
[----:B------:R-:W-:Y:S01]  /*abf0*/  ISETP.GE.AND P1, PT, R225, 0x59, PT ;  /* 0x00000059e100780c */ /* 0x000fe20003f26270 */
[----:B-1----:R-:W-:Y:S01]  /*ac00*/  FFMA.FTZ R106, R121, UR5, -R103 ;  /* 0x00000005796a7c23 */ /* 0x002fe20008010867 */
[----:B------:R-:W-:Y:S01]  /*ac10*/  FSEL R96, R112, -INF , !P0 ;  /* 0xff80000070607808 */ /* 0x000fe20004000000 */
[----:B------:R-:W-:Y:S01]  /*ac20*/  VIADD R112, R5, 0x8 ;  /* 0x0000000805707836 */ /* 0x000fe20000000000 */
[C---:B------:R-:W-:Y:S01]  /*ac30*/  ISETP.GT.OR P2, PT, R224.reuse, 0x48, !P2 ;  /* 0x00000048e000780c */ /* 0x040fe20005744670 */
[----:B------:R3:W-:Y:S01]  /*ac40*/  SHFL.IDX PT, R113, R220, R109, 0x1f ;  /* 0x00001f6ddc717589 */ /* 0x0007e200000e0000 */
[----:B------:R-:W-:Y:S01]  /*ac50*/  ISETP.GT.OR P3, PT, R224, 0x49, !P3 ;  /* 0x00000049e000780c */ /* 0x000fe20005f64670 */
[--C-:B------:R-:W-:Y:S01]  /*ac60*/  FFMA.FTZ R96, R96, UR5, -R97.reuse ;  /* 0x0000000560607c23 */ /* 0x100fe20008010861 */
[----:B------:R-:W-:Y:S01]  /*ac70*/  ISETP.GT.OR P1, PT, R224, 0x59, !P1 ;  /* 0x00000059e000780c */ /* 0x000fe20004f24670 */
[----:B------:R-:W1:Y:S01]  /*ac80*/  SHFL.IDX PT, R110, R220, R112, 0x1f ;  /* 0x00001f70dc6e7589 */ /* 0x000e6200000e0000 */
[----:B------:R-:W-:Y:S01]  /*ac90*/  FSEL R124, R124, -INF , !P2 ;  /* 0xff8000007c7c7808 */ /* 0x000fe20005000000 */
[----:B------:R-:W-:Y:S01]  /*aca0*/  FFMA.FTZ R97, R114, UR5, -R97 ;  /* 0x0000000572617c23 */ /* 0x000fe20008010861 */
[----:B------:R-:W-:Y:S01]  /*acb0*/  ISETP.GE.AND P2, PT, R225, 0x60, PT ;  /* 0x00000060e100780c */ /* 0x000fe20003f46270 */
[----:B------:R-:W-:Y:S01]  /*acc0*/  MUFU.EX2 R15, R15 ;  /* 0x0000000f000f7308 */ /* 0x000fe20000000800 */
[----:B------:R-:W-:-:S02]  /*acd0*/  FSEL R125, R125, -INF , !P3 ;  /* 0xff8000007d7d7808 */ /* 0x000fc40005800000 */
[----:B------:R-:W-:Y:S02]  /*ace0*/  FSEL R133, R133, -INF , !P1 ;  /* 0xff80000085857808 */ /* 0x000fe40004800000 */
[----:B------:R-:W-:Y:S01]  /*acf0*/  ISETP.GE.AND P3, PT, R225, 0x61, PT ;  /* 0x00000061e100780c */ /* 0x000fe20003f66270 */
[----:B---3--:R-:W-:Y:S01]  /*ad00*/  FFMA.FTZ R109, R125, UR5, -R111 ;  /* 0x000000057d6d7c23 */ /* 0x008fe2000801086f */
[----:B------:R-:W-:Y:S01]  /*ad10*/  ISETP.GE.AND P1, PT, R218, 0x39, PT ;  /* 0x00000039da00780c */ /* 0x000fe20003f26270 */
[----:B------:R-:W-:Y:S01]  /*ad20*/  MUFU.EX2 R18, R18 ;  /* 0x0000001200127308 */ /* 0x000fe20000000800 */
[C---:B------:R-:W-:Y:S02]  /*ad30*/  ISETP.GT.OR P2, PT, R224.reuse, 0x60, !P2 ;  /* 0x00000060e000780c */ /* 0x040fe40005744670 */
[----:B------:R-:W-:Y:S02]  /*ad40*/  ISETP.GT.OR P3, PT, R224, 0x61, !P3 ;  /* 0x00000061e000780c */ /* 0x000fe40005f64670 */
[----:B------:R-:W-:-:S02]  /*ad50*/  ISETP.GT.OR P1, PT, R222, 0x39, !P1 ;  /* 0x00000039de00780c */ /* 0x000fc40004f24670 */
[----:B------:R-:W-:Y:S01]  /*ad60*/  FSEL R136, R136, -INF , !P2 ;  /* 0xff80000088887808 */ /* 0x000fe20005000000 */
[----:B------:R-:W-:Y:S01]  /*ad70*/  MUFU.EX2 R109, R109 ;  /* 0x0000006d006d7308 */ /* 0x000fe20000000800 */
[----:B------:R-:W-:Y:S02]  /*ad80*/  ISETP.GE.AND P0, PT, R218, 0x38, PT ;  /* 0x00000038da00780c */ /* 0x000fe40003f06270 */
[C---:B------:R-:W-:Y:S01]  /*ad90*/  ISETP.GE.AND P5, PT, R225.reuse, 0x39, PT ;  /* 0x00000039e100780c */ /* 0x040fe20003fa6270 */
[----:B-1----:R-:W-:Y:S01]  /*ada0*/  FFMA.FTZ R108, R124, UR5, -R110 ;  /* 0x000000057c6c7c23 */ /* 0x002fe2000801086e */
[----:B------:R-:W-:Y:S02]  /*adb0*/  ISETP.GE.AND P4, PT, R225, 0x40, PT ;  /* 0x00000040e100780c */ /* 0x000fe40003f86270 */
[----:B------:R-:W-:Y:S01]  /*adc0*/  ISETP.GE.AND P2, PT, R218, 0x40, PT ;  /* 0x00000040da00780c */ /* 0x000fe20003f46270 */
[----:B------:R-:W-:Y:S01]  /*add0*/  MUFU.EX2 R17, R17 ;  /* 0x0000001100117308 */ /* 0x000fe20000000800 */
[----:B------:R-:W-:-:S02]  /*ade0*/  FSEL R137, R137, -INF , !P3 ;  /* 0xff80000089897808 */ /* 0x000fc40005800000 */
[----:B------:R-:W-:Y:S02]  /*adf0*/  FSEL R119, R119, -INF , !P1 ;  /* 0xff80000077777808 */ /* 0x000fe40004800000 */
[C---:B------:R-:W-:Y:S02]  /*ae00*/  ISETP.GE.AND P3, PT, R218.reuse, 0x41, PT ;  /* 0x00000041da00780c */ /* 0x040fe40003f66270 */
[----:B------:R-:W-:Y:S01]  /*ae10*/  ISETP.GE.AND P1, PT, R218, 0x48, PT ;  /* 0x00000048da00780c */ /* 0x000fe20003f26270 */
[----:B------:R-:W-:Y:S01]  /*ae20*/  FFMA.FTZ R119, R119, UR5, -R231 ;  /* 0x0000000577777c23 */ /* 0x000fe200080108e7 */
[----:B------:R-:W-:Y:S01]  /*ae30*/  ISETP.GT.OR P0, PT, R222, 0x38, !P0 ;  /* 0x00000038de00780c */ /* 0x000fe20004704670 */
[----:B------:R-:W-:Y:S01]  /*ae40*/  MUFU.EX2 R108, R108 ;  /* 0x0000006c006c7308 */ /* 0x000fe20000000800 */
[C---:B------:R-:W-:Y:S02]  /*ae50*/  ISETP.GT.OR P5, PT, R224.reuse, 0x39, !P5 ;  /* 0x00000039e000780c */ /* 0x040fe40006fa4670 */
[----:B------:R-:W-:-:S02]  /*ae60*/  ISETP.GT.OR P4, PT, R224, 0x40, !P4 ;  /* 0x00000040e000780c */ /* 0x000fc40006784670 */
[C---:B------:R-:W-:Y:S02]  /*ae70*/  ISETP.GT.OR P2, PT, R222.reuse, 0x40, !P2 ;  /* 0x00000040de00780c */ /* 0x040fe40005744670 */
[C---:B------:R-:W-:Y:S01]  /*ae80*/  ISETP.GT.OR P3, PT, R222.reuse, 0x41, !P3 ;  /* 0x00000041de00780c */ /* 0x040fe20005f64670 */
[----:B------:R-:W-:Y:S01]  /*ae90*/  MUFU.EX2 R19, R19 ;  /* 0x0000001300137308 */ /* 0x000fe20000000800 */
[----:B------:R-:W-:Y:S01]  /*aea0*/  ISETP.GT.OR P1, PT, R222, 0x48, !P1 ;  /* 0x00000048de00780c */ /* 0x000fe20004f24670 */
[----:B------:R-:W-:Y:S02]  /*aeb0*/  WARPGROUP.DEPBAR.LE gsb0, 0x0 ;  /* 0x00008000000079c5 */ /* 0x000fe40000010000 */
[----:B------:R-:W-:Y:S01]  /*aec0*/  WARPGROUP.ARRIVE ;  /* 0x00000000000079c5 */ /* 0x000fe20000000000 */
[----:B------:R-:W-:Y:S02]  /*aed0*/  FSEL R118, R118, -INF , !P0 ;  /* 0xff80000076767808 */ /* 0x000fe40004000000 */
[----:B------:R-:W-:Y:S01]  /*aee0*/  FSEL R117, R117, -INF , !P5 ;  /* 0xff80000075757808 */ /* 0x000fe20006800000 */
[----:B------:R-:W-:Y:S01]  /*aef0*/  MUFU.EX2 R106, R106 ;  /* 0x0000006a006a7308 */ /* 0x000fe20000000800 */
[----:B------:R-:W-:Y:S01]  /*af00*/  FSEL R120, R120, -INF , !P4 ;  /* 0xff80000078787808 */ /* 0x000fe20006000000 */
[----:B------:R-:W-:Y:S01]  /*af10*/  HGMMA.64x128x16.F32.BF16 R24, gdesc[UR12], R24, gsb0 ;  /* 0x01e000000c1879f0 */ /* 0x000fe20008001818 */
[----:B------:R-:W-:Y:S01]  /*af20*/  R2UR UR12, R228 ;  /* 0x00000000e40c72ca */ /* 0x000fe200000e0000 */
[----:B------:R-:W-:Y:S01]  /*af30*/  UMOV UR14, UR6 ;  /* 0x00000006000e7c82 */ /* 0x000fe20008000000 */
[----:B------:R-:W-:Y:S01]  /*af40*/  R2UR UR13, R229 ;  /* 0x00000000e50d72ca */ /* 0x000fe200000e0000 */
[----:B------:R-:W-:Y:S01]  /*af50*/  UMOV UR15, 0x40000040 ;  /* 0x40000040000f7882 */ /* 0x000fe20000000000 */
[----:B------:R-:W-:Y:S01]  /*af60*/  FSEL R105, R122, -INF , !P2 ;  /* 0xff8000007a697808 */ /* 0x000fe20005000000 */
[--C-:B------:R-:W-:Y:S01]  /*af70*/  FFMA.FTZ R120, R120, UR5, -R104.reuse ;  /* 0x0000000578787c23 */ /* 0x100fe20008010868 */
[----:B------:R-:W-:Y:S01]  /*af80*/  ISETP.GE.AND P0, PT, R225, 0x50, PT ;  /* 0x00000050e100780c */ /* 0x000fe20003f06270 */
[----:B------:R-:W-:Y:S01]  /*af90*/  FFMA.FTZ R102, R117, UR5, -R231 ;  /* 0x0000000575667c23 */ /* 0x000fe200080108e7 */
[----:B------:R-:W-:Y:S01]  /*afa0*/  ISETP.GE.AND P5, PT, R225, 0x51, PT ;  /* 0x00000051e100780c */ /* 0x000fe20003fa6270 */
[----:B------:R-:W-:Y:S01]  /*afb0*/  VIADD R231, R5, 0x14 ;  /* 0x0000001405e77836 */ /* 0x000fe20000000000 */
[C---:B------:R-:W-:Y:S01]  /*afc0*/  ISETP.GE.AND P4, PT, R225.reuse, 0x58, PT ;  /* 0x00000058e100780c */ /* 0x040fe20003f86270 */
[----:B------:R-:W-:Y:S01]  /*afd0*/  FFMA.FTZ R101, R118, UR5, -R101 ;  /* 0x0000000576657c23 */ /* 0x000fe20008010865 */
[----:B------:R-:W-:Y:S01]  /*afe0*/  ISETP.GE.AND P2, PT, R225, 0x71, PT ;  /* 0x00000071e100780c */ /* 0x000fe20003f46270 */
[----:B------:R-:W-:Y:S01]  /*aff0*/  FFMA.FTZ R105, R105, UR5, -R104 ;  /* 0x0000000569697c23 */ /* 0x000fe20008010868 */
[----:B------:R-:W-:Y:S01]  /*b000*/  FSEL R107, R123, -INF , !P3 ;  /* 0xff8000007b6b7808 */ /* 0x000fe20005800000 */
[----:B------:R-:W-:Y:S01]  /*b010*/  VIADD R123, R5, 0x4 ;  /* 0x00000004057b7836 */ /* 0x000fe20000000000 */
[----:B------:R-:W-:Y:S01]  /*b020*/  FSEL R126, R126, -INF , !P1 ;  /* 0xff8000007e7e7808 */ /* 0x000fe20004800000 */
[----:B------:R-:W-:Y:S01]  /*b030*/  MUFU.EX2 R104, R119 ;  /* 0x0000007700687308 */ /* 0x000fe20000000800 */
[----:B------:R-:W-:Y:S01]  /*b040*/  ISETP.GE.AND P3, PT, R225, 0x78, PT ;  /* 0x00000078e100780c */ /* 0x000fe20003f66270 */
[----:B------:R-:W-:Y:S01]  /*b050*/  FFMA.FTZ R107, R107, UR5, -R103 ;  /* 0x000000056b6b7c23 */ /* 0x000fe20008010867 */
[----:B------:R-:W-:Y:S01]  /*b060*/  ISETP.GE.AND P1, PT, R225, 0x79, PT ;  /* 0x00000079e100780c */ /* 0x000fe20003f26270 */
[----:B------:R-:W-:Y:S01]  /*b070*/  FFMA.FTZ R110, R126, UR5, -R110 ;  /* 0x000000057e6e7c23 */ /* 0x000fe2000801086e */
[----:B------:R-:W-:-:S02]  /*b080*/  ISETP.GT.OR P0, PT, R224, 0x50, !P0 ;  /* 0x00000050e000780c */ /* 0x000fc40004704670 */
[C---:B------:R-:W-:Y:S01]  /*b090*/  ISETP.GT.OR P5, PT, R224.reuse, 0x51, !P5 ;  /* 0x00000051e000780c */ /* 0x040fe20006fa4670 */
[----:B------:R1:W-:Y:S01]  /*b0a0*/  MUFU.EX2 R103, R120 ;  /* 0x0000007800677308 */ /* 0x0003e20000000800 */
[C---:B------:R-:W-:Y:S02]  /*b0b0*/  ISETP.GT.OR P4, PT, R224.reuse, 0x58, !P4 ;  /* 0x00000058e000780c */ /* 0x040fe40006784670 */
[C---:B------:R-:W-:Y:S02]  /*b0c0*/  ISETP.GT.OR P2, PT, R224.reuse, 0x71, !P2 ;  /* 0x00000071e000780c */ /* 0x040fe40005744670 */
[C---:B------:R-:W-:Y:S02]  /*b0d0*/  ISETP.GT.OR P3, PT, R224.reuse, 0x78, !P3 ;  /* 0x00000078e000780c */ /* 0x040fe40005f64670 */
[----:B------:R-:W-:Y:S01]  /*b0e0*/  ISETP.GT.OR P1, PT, R224, 0x79, !P1 ;  /* 0x00000079e000780c */ /* 0x000fe20004f24670 */
[----:B------:R-:W3:Y:S01]  /*b0f0*/  MUFU.EX2 R110, R110 ;  /* 0x0000006e006e7308 */ /* 0x000ee20000000800 */
[----:B------:R-:W-:-:S02]  /*b100*/  FSEL R128, R128, -INF , !P0 ;  /* 0xff80000080807808 */ /* 0x000fc40004000000 */
[----:B------:R-:W-:Y:S02]  /*b110*/  FSEL R129, R129, -INF , !P5 ;  /* 0xff80000081817808 */ /* 0x000fe40006800000 */
[----:B------:R-:W-:Y:S02]  /*b120*/  FSEL R132, R132, -INF , !P4 ;  /* 0xff80000084847808 */ /* 0x000fe40006000000 */
[----:B------:R-:W-:Y:S01]  /*b130*/  FSEL R124, R145, -INF , !P2 ;  /* 0xff800000917c7808 */ /* 0x000fe20005000000 */
[----:B------:R-:W-:Y:S01]  /*b140*/  MUFU.EX2 R105, R105 ;  /* 0x0000006900697308 */ /* 0x000fe20000000800 */
[C---:B------:R-:W-:Y:S02]  /*b150*/  ISETP.GE.AND P0, PT, R225.reuse, 0x68, PT ;  /* 0x00000068e100780c */ /* 0x040fe40003f06270 */
[C---:B------:R-:W-:Y:S02]  /*b160*/  ISETP.GE.AND P5, PT, R225.reuse, 0x69, PT ;  /* 0x00000069e100780c */ /* 0x040fe40003fa6270 */
[----:B------:R-:W-:Y:S01]  /*b170*/  ISETP.GE.AND P4, PT, R225, 0x70, PT ;  /* 0x00000070e100780c */ /* 0x000fe20003f86270 */
[----:B------:R-:W-:Y:S01]  /*b180*/  VIADD R225, R5, 0x1c ;  /* 0x0000001c05e17836 */ /* 0x000fe20000000000 */
[----:B------:R-:W-:Y:S01]  /*b190*/  ISETP.GE.AND P2, PT, R218, 0x58, PT ;  /* 0x00000058da00780c */ /* 0x000fe20003f46270 */
[----:B------:R-:W-:Y:S01]  /*b1a0*/  MUFU.EX2 R107, R107 ;  /* 0x0000006b006b7308 */ /* 0x000fe20000000800 */
[----:B------:R-:W-:-:S02]  /*b1b0*/  FSEL R122, R148, -INF , !P3 ;  /* 0xff800000947a7808 */ /* 0x000fc40005800000 */
[----:B-1----:R-:W-:Y:S01]  /*b1c0*/  FSEL R120, R149, -INF , !P1 ;  /* 0xff80000095787808 */ /* 0x002fe20004800000 */
[----:B------:R-:W-:Y:S01]  /*b1d0*/  SHFL.IDX PT, R148, R221, R5, 0x1f ;  /* 0x00001f05dd947589 */ /* 0x000fe200000e0000 */
[C---:B------:R-:W-:Y:S02]  /*b1e0*/  ISETP.GE.AND P3, PT, R218.reuse, 0x59, PT ;  /* 0x00000059da00780c */ /* 0x040fe40003f66270 */
[----:B------:R-:W-:Y:S01]  /*b1f0*/  ISETP.GE.AND P1, PT, R218, 0x60, PT ;  /* 0x00000060da00780c */ /* 0x000fe20003f26270 */
[----:B------:R-:W-:Y:S01]  /*b200*/  MUFU.EX2 R23, R23 ;  /* 0x0000001700177308 */ /* 0x000fe20000000800 */
[C---:B------:R-:W-:Y:S02]  /*b210*/  ISETP.GT.OR P0, PT, R224.reuse, 0x68, !P0 ;  /* 0x00000068e000780c */ /* 0x040fe40004704670 */
[C---:B------:R-:W-:Y:S02]  /*b220*/  ISETP.GT.OR P5, PT, R224.reuse, 0x69, !P5 ;  /* 0x00000069e000780c */ /* 0x040fe40006fa4670 */
[----:B------:R-:W-:Y:S01]  /*b230*/  ISETP.GT.OR P4, PT, R224, 0x70, !P4 ;  /* 0x00000070e000780c */ /* 0x000fe20006784670 */
[----:B------:R-:W-:Y:S01]  /*b240*/  VIADD R224, R5, 0x18 ;  /* 0x0000001805e07836 */ /* 0x000fe20000000000 */
[C---:B------:R-:W-:Y:S01]  /*b250*/  ISETP.GT.OR P2, PT, R222.reuse, 0x58, !P2 ;  /* 0x00000058de00780c */ /* 0x040fe20005744670 */
[----:B------:R-:W-:Y:S01]  /*b260*/  MUFU.EX2 R89, R89 ;  /* 0x0000005900597308 */ /* 0x000fe20000000800 */
[----:B------:R-:W-:-:S02]  /*b270*/  ISETP.GT.OR P3, PT, R222, 0x59, !P3 ;  /* 0x00000059de00780c */ /* 0x000fc40005f64670 */
[----:B------:R-:W-:Y:S02]  /*b280*/  ISETP.GT.OR P1, PT, R222, 0x60, !P1 ;  /* 0x00000060de00780c */ /* 0x000fe40004f24670 */
[----:B------:R-:W-:Y:S02]  /*b290*/  FSEL R117, R134, -INF , !P2 ;  /* 0xff80000086757808 */ /* 0x000fe40005000000 */
[----:B------:R-:W-:Y:S01]  /*b2a0*/  FSEL R134, R135, -INF , !P3 ;  /* 0xff80000087867808 */ /* 0x000fe20005800000 */
[----:B------:R-:W-:Y:S01]  /*b2b0*/  MUFU.EX2 R90, R90 ;  /* 0x0000005a005a7308 */ /* 0x000fe20000000800 */
[----:B------:R-:W-:Y:S01]  /*b2c0*/  FSEL R114, R138, -INF , !P1 ;  /* 0xff8000008a727808 */ /* 0x000fe20004800000 */
[----:B------:R-:W-:Y:S01]  /*b2d0*/  SHFL.IDX PT, R135, R220, R231, 0x1f ;  /* 0x00001fe7dc877589 */ /* 0x000fe200000e0000 */
[----:B------:R-:W-:Y:S02]  /*b2e0*/  FSEL R116, R141, -INF , !P5 ;  /* 0xff8000008d747808 */ /* 0x000fe40006800000 */
[----:B------:R-:W-:Y:S01]  /*b2f0*/  ISETP.GE.AND P5, PT, R218, 0x50, PT ;  /* 0x00000050da00780c */ /* 0x000fe20003fa6270 */
[----:B------:R-:W1:Y:S01]  /*b300*/  SHFL.IDX PT, R138, R220, R224, 0x1f ;  /* 0x00001fe0dc8a7589 */ /* 0x000e6200000e0000 */
[----:B------:R-:W-:Y:S01]  /*b310*/  FSEL R126, R144, -INF , !P4 ;  /* 0xff800000907e7808 */ /* 0x000fe20006000000 */
[----:B------:R-:W-:Y:S01]  /*b320*/  MUFU.EX2 R91, R91 ;  /* 0x0000005b005b7308 */ /* 0x000fe20000000800 */
[----:B------:R-:W-:Y:S01]  /*b330*/  ISETP.GE.AND P4, PT, R218, 0x51, PT ;  /* 0x00000051da00780c */ /* 0x000fe20003f86270 */
[----:B------:R-:W5:Y:S01]  /*b340*/  SHFL.IDX PT, R220, R220, R225, 0x1f ;  /* 0x00001fe1dcdc7589 */ /* 0x000f6200000e0000 */
[----:B------:R-:W-:-:S02]  /*b350*/  ISETP.GT.OR P5, PT, R222, 0x50, !P5 ;  /* 0x00000050de00780c */ /* 0x000fc40006fa4670 */
[----:B------:R-:W-:Y:S02]  /*b360*/  FSEL R140, R140, -INF , !P0 ;  /* 0xff8000008c8c7808 */ /* 0x000fe40004000000 */
[----:B------:R-:W-:Y:S01]  /*b370*/  ISETP.GT.OR P4, PT, R222, 0x51, !P4 ;  /* 0x00000051de00780c */ /* 0x000fe20006784670 */
[----:B------:R-:W-:Y:S01]  /*b380*/  MUFU.EX2 R92, R92 ;  /* 0x0000005c005c7308 */ /* 0x000fe20000000800 */
[----:B------:R-:W-:Y:S02]  /*b390*/  ISETP.GE.AND P0, PT, R218, 0x49, PT ;  /* 0x00000049da00780c */ /* 0x000fe40003f06270 */
[----:B------:R-:W-:Y:S02]  /*b3a0*/  FSEL R115, R130, -INF , !P5 ;  /* 0xff80000082737808 */ /* 0x000fe40006800000 */
[----:B------:R-:W-:Y:S01]  /*b3b0*/  FSEL R118, R131, -INF , !P4 ;  /* 0xff80000083767808 */ /* 0x000fe20006000000 */
[----:B------:R4:W-:Y:S01]  /*b3c0*/  SHFL.IDX PT, R130, R221, R112, 0x1f ;  /* 0x00001f70dd827589 */ /* 0x0009e200000e0000 */
[----:B------:R-:W-:Y:S01]  /*b3d0*/  ISETP.GT.OR P0, PT, R222, 0x49, !P0 ;  /* 0x00000049de00780c */ /* 0x000fe20004704670 */
[----:B------:R-:W-:Y:S01]  /*b3e0*/  MUFU.EX2 R93, R93 ;  /* 0x0000005d005d7308 */ /* 0x000fe20000000800 */
[----:B------:R-:W-:Y:S01]  /*b3f0*/  ISETP.GE.AND P3, PT, R218, 0x71, PT ;  /* 0x00000071da00780c */ /* 0x000fe20003f66270 */
[----:B------:R-:W2:Y:S01]  /*b400*/  SHFL.IDX PT, R131, R221, R123, 0x1f ;  /* 0x00001f7bdd837589 */ /* 0x000ea200000e0000 */
[----:B------:R-:W-:-:S02]  /*b410*/  FSEL R127, R127, -INF , !P0 ;  /* 0xff8000007f7f7808 */ /* 0x000fc40004000000 */
[----:B------:R-:W-:Y:S01]  /*b420*/  ISETP.GE.AND P0, PT, R218, 0x61, PT ;  /* 0x00000061da00780c */ /* 0x000fe20003f06270 */
[--C-:B-1----:R-:W-:Y:S01]  /*b430*/  FFMA.FTZ R145, R132, UR5, -R138.reuse ;  /* 0x0000000584917c23 */ /* 0x102fe2000801088a */
[----:B------:R-:W-:Y:S01]  /*b440*/  FFMA.FTZ R117, R117, UR5, -R138 ;  /* 0x0000000575757c23 */ /* 0x000fe2000801088a */
[--C-:B----4-:R-:W-:Y:S01]  /*b450*/  FFMA.FTZ R112, R128, UR5, -R113.reuse ;  /* 0x0000000580707c23 */ /* 0x110fe20008010871 */
[----:B------:R-:W-:Y:S01]  /*b460*/  FFMA.FTZ R113, R115, UR5, -R113 ;  /* 0x0000000573717c23 */ /* 0x000fe20008010871 */
[--C-:B------:R-:W-:Y:S01]  /*b470*/  FFMA.FTZ R115, R129, UR5, -R135.reuse ;  /* 0x0000000581737c23 */ /* 0x100fe20008010887 */
[----:B------:R-:W-:Y:S01]  /*b480*/  FFMA.FTZ R128, R118, UR5, -R135 ;  /* 0x0000000576807c23 */ /* 0x000fe20008010887 */
[----:B------:R-:W-:Y:S01]  /*b490*/  SHFL.IDX PT, R138, R221, R224, 0x1f ;  /* 0x00001fe0dd8a7589 */ /* 0x000fe200000e0000 */
[----:B------:R-:W-:Y:S01]  /*b4a0*/  ISETP.GT.OR P0, PT, R222, 0x61, !P0 ;  /* 0x00000061de00780c */ /* 0x000fe20004704670 */
[--C-:B-----5:R-:W-:Y:S01]  /*b4b0*/  FFMA.FTZ R118, R133, UR5, -R220.reuse ;  /* 0x0000000585767c23 */ /* 0x120fe200080108dc */
[----:B------:R-:W-:Y:S01]  /*b4c0*/  ISETP.GE.AND P1, PT, R218, 0x78, PT ;  /* 0x00000078da00780c */ /* 0x000fe20003f26270 */
[----:B------:R-:W1:Y:S01]  /*b4d0*/  SHFL.IDX PT, R135, R221, R231, 0x1f ;  /* 0x00001fe7dd877589 */ /* 0x000e6200000e0000 */
[----:B------:R-:W-:Y:S01]  /*b4e0*/  FSEL R141, R139, -INF , !P0 ;  /* 0xff8000008b8d7808 */ /* 0x000fe20004000000 */
[----:B------:R-:W-:Y:S01]  /*b4f0*/  FFMA.FTZ R134, R134, UR5, -R220 ;  /* 0x0000000586867c23 */ /* 0x000fe200080108dc */
[C---:B------:R-:W-:Y:S01]  /*b500*/  ISETP.GE.AND P0, PT, R218.reuse, 0x79, PT ;  /* 0x00000079da00780c */ /* 0x040fe20003f06270 */
[----:B------:R-:W-:Y:S01]  /*b510*/  VIADD R220, R5, 0x4 ;  /* 0x0000000405dc7836 */ /* 0x000fe20000000000 */
[----:B------:R-:W-:Y:S01]  /*b520*/  ISETP.GE.AND P5, PT, R218, 0x68, PT ;  /* 0x00000068da00780c */ /* 0x000fe20003fa6270 */
[----:B------:R-:W-:Y:S01]  /*b530*/  FFMA.FTZ R139, R136, UR5, -R148 ;  /* 0x00000005888b7c23 */ /* 0x000fe20008010894 */
[----:B------:R-:W-:Y:S01]  /*b540*/  ISETP.GT.OR P0, PT, R222, 0x79, !P0 ;  /* 0x00000079de00780c */ /* 0x000fe20004704670 */
[----:B------:R-:W-:Y:S01]  /*b550*/  FFMA.FTZ R111, R127, UR5, -R111 ;  /* 0x000000057f6f7c23 */ /* 0x000fe2000801086f */
[C---:B------:R-:W-:Y:S01]  /*b560*/  ISETP.GE.AND P4, PT, R218.reuse, 0x69, PT ;  /* 0x00000069da00780c */ /* 0x040fe20003f86270 */
[----:B--2---:R-:W-:Y:S01]  /*b570*/  FFMA.FTZ R141, R141, UR5, -R131 ;  /* 0x000000058d8d7c23 */ /* 0x004fe20008010883 */
[----:B------:R-:W-:Y:S01]  /*b580*/  ISETP.GE.AND P2, PT, R218, 0x70, PT ;  /* 0x00000070da00780c */ /* 0x000fe20003f46270 */
[----:B------:R-:W-:Y:S01]  /*b590*/  VIADD R218, R5, 0x10 ;  /* 0x0000001005da7836 */ /* 0x000fe20000000000 */
[----:B------:R-:W-:Y:S01]  /*b5a0*/  ISETP.GT.OR P3, PT, R222, 0x71, !P3 ;  /* 0x00000071de00780c */ /* 0x000fe20005f64670 */
[----:B------:R-:W-:Y:S01]  /*b5b0*/  FFMA.FTZ R132, R140, UR5, -R130 ;  /* 0x000000058c847c23 */ /* 0x000fe20008010882 */
[C---:B------:R-:W-:Y:S01]  /*b5c0*/  ISETP.GT.OR P1, PT, R222.reuse, 0x78, !P1 ;  /* 0x00000078de00780c */ /* 0x040fe20004f24670 */
[----:B------:R-:W2:Y:S01]  /*b5d0*/  MUFU.EX2 R111, R111 ;  /* 0x0000006f006f7308 */ /* 0x000ea20000000800 */
[----:B------:R-:W-:-:S02]  /*b5e0*/  ISETP.GT.OR P5, PT, R222, 0x68, !P5 ;  /* 0x00000068de00780c */ /* 0x000fc40006fa4670 */
[----:B------:R-:W-:Y:S01]  /*b5f0*/  FSEL R119, R151, -INF , !P0 ;  /* 0xff80000097777808 */ /* 0x000fe20004000000 */
[----:B------:R-:W-:Y:S02]  /*b600*/  WARPGROUP.DEPBAR.LE gsb0, 0x0 ;  /* 0x00008000000079c5 */ /* 0x000fe40000010000 */
[----:B------:R-:W-:Y:S01]  /*b610*/  WARPGROUP.ARRIVE ;  /* 0x00000000000079c5 */ /* 0x000fe20000000000 */
[C---:B------:R-:W-:Y:S01]  /*b620*/  ISETP.GT.OR P4, PT, R222.reuse, 0x69, !P4 ;  /* 0x00000069de00780c */ /* 0x040fe20006784670 */
[C---:B------:R-:W-:Y:S01]  /*b630*/  VIADD R151, R5.reuse, 0x8 ;  /* 0x0000000805977836 */ /* 0x040fe20000000000 */
[----:B------:R-:W-:Y:S01]  /*b640*/  ISETP.GT.OR P2, PT, R222, 0x70, !P2 ;  /* 0x00000070de00780c */ /* 0x000fe20005744670 */
[----:B------:R-:W-:Y:S01]  /*b650*/  VIADD R222, R5, 0xc ;  /* 0x0000000c05de7836 */ /* 0x000fe20000000000 */
[----:B------:R-:W-:Y:S01]  /*b660*/  FSEL R123, R147, -INF , !P3 ;  /* 0xff800000937b7808 */ /* 0x000fe20005800000 */
[----:B------:R-:W-:Y:S01]  /*b670*/  HGMMA.64x128x16.F32.BF16 R24, gdesc[UR12], R24, gsb0 ;  /* 0x01e000000c1879f0 */ /* 0x000fe20008001818 */
[----:B------:R-:W-:Y:S01]  /*b680*/  FSEL R121, R150, -INF , !P1 ;  /* 0xff80000096797808 */ /* 0x000fe20004800000 */
[----:B-1----:R-:W-:Y:S01]  /*b690*/  FFMA.FTZ R124, R124, UR5, -R135 ;  /* 0x000000057c7c7c23 */ /* 0x002fe20008010887 */
[----:B------:R-:W-:Y:S01]  /*b6a0*/  FSEL R144, R142, -INF , !P5 ;  /* 0xff8000008e907808 */ /* 0x000fe20006800000 */
[----:B------:R-:W-:Y:S01]  /*b6b0*/  FFMA.FTZ R142, R137, UR5, -R131 ;  /* 0x00000005898e7c23 */ /* 0x000fe20008010883 */
[----:B------:R-:W-:Y:S01]  /*b6c0*/  FSEL R127, R143, -INF , !P4 ;  /* 0xff8000008f7f7808 */ /* 0x000fe20006000000 */
[----:B------:R-:W1:Y:S01]  /*b6d0*/  SHFL.IDX PT, R147, R221, R222, 0x1f ;  /* 0x00001fdedd937589 */ /* 0x000e6200000e0000 */
[----:B------:R-:W-:Y:S01]  /*b6e0*/  FFMA.FTZ R123, R123, UR5, -R135 ;  /* 0x000000057b7b7c23 */ /* 0x000fe20008010887 */
[--C-:B------:R-:W-:Y:S01]  /*b6f0*/  FFMA.FTZ R122, R122, UR5, -R138.reuse ;  /* 0x000000057a7a7c23 */ /* 0x100fe2000801088a */
[----:B------:R-:W-:Y:S01]  /*b700*/  FFMA.FTZ R121, R121, UR5, -R138 ;  /* 0x0000000579797c23 */ /* 0x000fe2000801088a */
[----:B------:R-:W4:Y:S01]  /*b710*/  SHFL.IDX PT, R143, R221, R218, 0x1f ;  /* 0x00001fdadd8f7589 */ /* 0x000f2200000e0000 */
[----:B------:R-:W-:Y:S01]  /*b720*/  FSEL R125, R146, -INF , !P2 ;  /* 0xff800000927d7808 */ /* 0x000fe20005000000 */
[----:B------:R-:W-:Y:S01]  /*b730*/  FFMA.FTZ R146, R114, UR5, -R148 ;  /* 0x0000000572927c23 */ /* 0x000fe20008010894 */
[----:B------:R-:W-:Y:S01]  /*b740*/  FFMA.FTZ R130, R144, UR5, -R130 ;  /* 0x0000000590827c23 */ /* 0x000fe20008010882 */
[----:B------:R1:W-:Y:S01]  /*b750*/  MUFU.EX2 R114, R128 ;  /* 0x0000008000727308 */ /* 0x0003e20000000800 */
[----:B------:R-:W5:Y:S07]  /*b760*/  SHFL.IDX PT, R221, R221, R225, 0x1f ;  /* 0x00001fe1dddd7589 */ /* 0x000f6e00000e0000 */
[----:B------:R-:W2:Y:S01]  /*b770*/  MUFU.EX2 R112, R112 ;  /* 0x0000007000707308 */ /* 0x000ea20000000800 */
[--C-:B-1----:R-:W-:Y:S01]  /*b780*/  FFMA.FTZ R128, R116, UR5, -R147.reuse ;  /* 0x0000000574807c23 */ /* 0x102fe20008010893 */
[----:B------:R-:W-:-:S06]  /*b790*/  FFMA.FTZ R127, R127, UR5, -R147 ;  /* 0x000000057f7f7c23 */ /* 0x000fcc0008010893 */
[----:B------:R1:W-:Y:S01]  /*b7a0*/  MUFU.EX2 R116, R145 ;  /* 0x0000009100747308 */ /* 0x0003e20000000800 */
[--C-:B----4-:R-:W-:Y:S01]  /*b7b0*/  FFMA.FTZ R126, R126, UR5, -R143.reuse ;  /* 0x000000057e7e7c23 */ /* 0x110fe2000801088f */
[----:B------:R-:W-:Y:S01]  /*b7c0*/  FFMA.FTZ R125, R125, UR5, -R143 ;  /* 0x000000057d7d7c23 */ /* 0x000fe2000801088f */
[----:B-----5:R-:W-:-:S05]  /*b7d0*/  FFMA.FTZ R120, R120, UR5, -R221 ;  /* 0x0000000578787c23 */ /* 0x020fca00080108dd */
[----:B------:R-:W4:Y:S01]  /*b7e0*/  MUFU.EX2 R115, R115 ;  /* 0x0000007300737308 */ /* 0x000f220000000800 */
[----:B------:R-:W-:-:S07]  /*b7f0*/  FFMA.FTZ R119, R119, UR5, -R221 ;  /* 0x0000000577777c23 */ /* 0x000fce00080108dd */
        /* <DEDUP_REMOVED lines=12> */
[----:B------:R-:W5:Y:S05]  /*b8c0*/  LDS R223, [R223+0x400] ;  /* 0x00040000dfdf7984 */ /* 0x000f6a0000000800 */
[----:B------:R-:W-:Y:S01]  /*b8d0*/  MUFU.EX2 R117, R117 ;  /* 0x0000007500757308 */ /* 0x000fe20000000800 */
[----:B------:R-:W-:Y:S04]  /*b8e0*/  LDS R219, [R219+0x400] ;  /* 0x00040000dbdb7984 */ /* 0x000fe80000000800 */
[----:B------:R-:W-:Y:S04]  /*b8f0*/  LDS R217, [R217+0x400] ;  /* 0x00040000d9d97984 */ /* 0x000fe80000000800 */
[----:B------:R-:W-:Y:S04]  /*b900*/  LDS R216, [R216+0x400] ;  /* 0x00040000d8d87984 */ /* 0x000fe80000000800 */
[----:B-----5:R-:W5:Y:S04]  /*b910*/  SHFL.IDX PT, R129, R223, R5, 0x1f ;  /* 0x00001f05df817589 */ /* 0x020f6800000e0000 */
[----:B------:R-:W3:Y:S04]  /*b920*/  SHFL.IDX PT, R131, R223, R220, 0x1f ;  /* 0x00001fdcdf837589 */ /* 0x000ee800000e0000 */
[----:B------:R-:W2:Y:S04]  /*b930*/  SHFL.IDX PT, R136, R223, R151, 0x1f ;  /* 0x00001f97df887589 */ /* 0x000ea800000e0000 */
[----:B------:R-:W1:Y:S04]  /*b940*/  SHFL.IDX PT, R137, R223, R222, 0x1f ;  /* 0x00001fdedf897589 */ /* 0x000e6800000e0000 */
[----:B------:R-:W4:Y:S04]  /*b950*/  SHFL.IDX PT, R135, R223, R218, 0x1f ;  /* 0x00001fdadf877589 */ /* 0x000f2800000e0000 */
[----:B------:R-:W4:Y:S01]  /*b960*/  SHFL.IDX PT, R138, R223, R231, 0x1f ;  /* 0x00001fe7df8a7589 */ /* 0x000f2200000e0000 */
[--C-:B-----5:R-:W-:Y:S01]  /*b970*/  FADD.FTZ R24, R24, -R129.reuse ;  /* 0x8000008118187221 */ /* 0x120fe20000010000 */
[----:B------:R-:W-:-:S02]  /*b980*/  FADD.FTZ R26, R26, -R129 ;  /* 0x800000811a1a7221 */ /* 0x000fc40000010000 */
[----:B------:R-:W5:Y:S01]  /*b990*/  SHFL.IDX PT, R149, R219, R5, 0x1f ;  /* 0x00001f05db957589 */ /* 0x000f6200000e0000 */
[--C-:B---3--:R-:W-:Y:S01]  /*b9a0*/  FADD.FTZ R129, R25, -R131.reuse ;  /* 0x8000008319817221 */ /* 0x108fe20000010000 */
[----:B------:R-:W-:Y:S02]  /*b9b0*/  FADD.FTZ R131, R27, -R131 ;  /* 0x800000831b837221 */ /* 0x000fe40000010000 */
[----:B------:R-:W-:Y:S01]  /*b9c0*/  SHFL.IDX PT, R148, R219, R220, 0x1f ;  /* 0x00001fdcdb947589 */ /* 0x000fe200000e0000 */
[--C-:B--2---:R-:W-:Y:S01]  /*b9d0*/  FADD.FTZ R133, R28, -R136.reuse ;  /* 0x800000881c857221 */ /* 0x104fe20000010000 */
[----:B------:R-:W-:Y:S01]  /*b9e0*/  FADD.FTZ R25, R30, -R136 ;  /* 0x800000881e197221 */ /* 0x000fe20000010000 */
[----:B------:R4:W-:Y:S01]  /*b9f0*/  MUFU.EX2 R28, R134 ;  /* 0x00000086001c7308 */ /* 0x0009e20000000800 */
[----:B------:R-:W-:Y:S01]  /*ba00*/  SHFL.IDX PT, R147, R219, R151, 0x1f ;  /* 0x00001f97db937589 */ /* 0x000fe200000e0000 */
[--C-:B-1----:R-:W-:Y:S01]  /*ba10*/  FADD.FTZ R136, R29, -R137.reuse ;  /* 0x800000891d887221 */ /* 0x102fe20000010000 */
[----:B------:R-:W-:-:S02]  /*ba20*/  FADD.FTZ R27, R31, -R137 ;  /* 0x800000891f1b7221 */ /* 0x000fc40000010000 */
[----:B------:R-:W1:Y:S03]  /*ba30*/  SHFL.IDX PT, R145, R219, R222, 0x1f ;  /* 0x00001fdedb917589 */ /* 0x000e6600000e0000 */
[----:B------:R2:W-:Y:S01]  /*ba40*/  MUFU.EX2 R29, R139 ;  /* 0x0000008b001d7308 */ /* 0x0005e20000000800 */
[--C-:B----4-:R-:W-:Y:S01]  /*ba50*/  FADD.FTZ R134, R32, -R135.reuse ;  /* 0x8000008720867221 */ /* 0x110fe20000010000 */
[--C-:B------:R-:W-:Y:S01]  /*ba60*/  FADD.FTZ R137, R33, -R138.reuse ;  /* 0x8000008a21897221 */ /* 0x100fe20000010000 */
[----:B------:R-:W3:Y:S01]  /*ba70*/  SHFL.IDX PT, R32, R219, R218, 0x1f ;  /* 0x00001fdadb207589 */ /* 0x000ee200000e0000 */
[----:B------:R-:W-:Y:S01]  /*ba80*/  FADD.FTZ R135, R34, -R135 ;  /* 0x8000008722877221 */ /* 0x000fe20000010000 */
[----:B------:R-:W-:Y:S02]  /*ba90*/  FADD.FTZ R138, R35, -R138 ;  /* 0x8000008a238a7221 */ /* 0x000fe40000010000 */
[----:B------:R-:W4:Y:S01]  /*baa0*/  SHFL.IDX PT, R144, R219, R231, 0x1f ;  /* 0x00001fe7db907589 */ /* 0x000f2200000e0000 */
[----:B------:R-:W-:Y:S01]  /*bab0*/  MUFU.EX2 R30, R146 ;  /* 0x00000092001e7308 */ /* 0x000fe20000000800 */
[--C-:B-----5:R-:W-:Y:S01]  /*bac0*/  FADD.FTZ R40, R40, -R149.reuse ;  /* 0x8000009528287221 */ /* 0x120fe20000010000 */
[----:B------:R-:W-:Y:S01]  /*bad0*/  FADD.FTZ R42, R42, -R149 ;  /* 0x800000952a2a7221 */ /* 0x000fe20000010000 */
[----:B------:R-:W5:Y:S04]  /*bae0*/  SHFL.IDX PT, R143, R219, R224, 0x1f ;  /* 0x00001fe0db8f7589 */ /* 0x000f6800000e0000 */
[----:B------:R-:W2:Y:S01]  /*baf0*/  SHFL.IDX PT, R140, R223, R224, 0x1f ;  /* 0x00001fe0df8c7589 */ /* 0x000ea200000e0000 */
[----:B------:R-:W-:Y:S03]  /*bb00*/  MUFU.EX2 R31, R142 ;  /* 0x0000008e001f7308 */ /* 0x000fe60000000800 */
[----:B------:R-:W2:Y:S01]  /*bb10*/  SHFL.IDX PT, R150, R223, R225, 0x1f ;  /* 0x00001fe1df967589 */ /* 0x000ea200000e0000 */
[----:B------:R-:W-:Y:S01]  /*bb20*/  FMUL.FTZ R26, R9, R26 ;  /* 0x0000001a091a7220 */ /* 0x000fe20000410000 */
[--C-:B-1----:R-:W-:Y:S01]  /*bb30*/  FADD.FTZ R45, R45, -R145.reuse ;  /* 0x800000912d2d7221 */ /* 0x102fe20000010000 */
[----:B------:R-:W-:Y:S01]  /*bb40*/  FADD.FTZ R47, R47, -R145 ;  /* 0x800000912f2f7221 */ /* 0x000fe20000010000 */
[----:B------:R1:W2:Y:S01]  /*bb50*/  SHFL.IDX PT, R33, R219, R225, 0x1f ;  /* 0x00001fe1db217589 */ /* 0x0002a200000e0000 */
[----:B------:R-:W-:Y:S01]  /*bb60*/  FMUL.FTZ R25, R12, R25 ;  /* 0x000000190c197220 */ /* 0x000fe20000410000 */
[--C-:B------:R-:W-:Y:S01]  /*bb70*/  FADD.FTZ R41, R41, -R148.reuse ;  /* 0x8000009429297221 */ /* 0x100fe20000010000 */
[----:B------:R-:W-:Y:S01]  /*bb80*/  FADD.FTZ R43, R43, -R148 ;  /* 0x800000942b2b7221 */ /* 0x000fe20000010000 */
[----:B------:R-:W2:Y:S01]  /*bb90*/  SHFL.IDX PT, R145, R217, R151, 0x1f ;  /* 0x00001f97d9917589 */ /* 0x000ea200000e0000 */
[--C-:B---3--:R-:W-:Y:S01]  /*bba0*/  FADD.FTZ R48, R48, -R32.reuse ;  /* 0x8000002030307221 */ /* 0x108fe20000010000 */
[----:B------:R-:W-:Y:S01]  /*bbb0*/  FADD.FTZ R50, R50, -R32 ;  /* 0x8000002032327221 */ /* 0x000fe20000010000 */
[----:B------:R-:W-:Y:S01]  /*bbc0*/  MUFU.EX2 R125, R125 ;  /* 0x0000007d007d7308 */ /* 0x000fe20000000800 */
[--C-:B----4-:R-:W-:Y:S01]  /*bbd0*/  FADD.FTZ R49, R49, -R144.reuse ;  /* 0x8000009031317221 */ /* 0x110fe20000010000 */
[----:B------:R-:W-:Y:S01]  /*bbe0*/  FADD.FTZ R51, R51, -R144 ;  /* 0x8000009033337221 */ /* 0x000fe20000010000 */
[----:B-1----:R-:W3:Y:S01]  /*bbf0*/  LDL R219, [R1+0x2c] ;  /* 0x00002c0001db7983 */ /* 0x002ee20000100800 */
[----:B------:R-:W-:Y:S01]  /*bc00*/  FADD.FTZ R44, R44, -R147 ;  /* 0x800000932c2c7221 */ /* 0x000fe20000010000 */
[--C-:B-----5:R-:W-:Y:S01]  /*bc10*/  FADD.FTZ R52, R52, -R143.reuse ;  /* 0x8000008f34347221 */ /* 0x120fe20000010000 */
[----:B------:R-:W-:Y:S01]  /*bc20*/  FADD.FTZ R54, R54, -R143 ;  /* 0x8000008f36367221 */ /* 0x000fe20000010000 */
[----:B------:R-:W1:Y:S01]  /*bc30*/  SHFL.IDX PT, R34, R217, R5, 0x1f ;  /* 0x00001f05d9227589 */ /* 0x000e6200000e0000 */
[----:B------:R-:W-:Y:S01]  /*bc40*/  MUFU.EX2 R32, R141 ;  /* 0x0000008d00207308 */ /* 0x000fe20000000800 */
[--C-:B--2---:R-:W-:Y:S01]  /*bc50*/  FADD.FTZ R139, R36, -R140.reuse ;  /* 0x8000008c248b7221 */ /* 0x104fe20000010000 */
[----:B------:R-:W-:Y:S01]  /*bc60*/  FADD.FTZ R38, R38, -R140 ;  /* 0x8000008c26267221 */ /* 0x000fe20000010000 */
[----:B------:R-:W2:Y:S01]  /*bc70*/  SHFL.IDX PT, R35, R217, R220, 0x1f ;  /* 0x00001fdcd9237589 */ /* 0x000ea200000e0000 */
[----:B------:R-:W-:Y:S01]  /*bc80*/  FADD.FTZ R46, R46, -R147 ;  /* 0x800000932e2e7221 */ /* 0x000fe20000010000 */
[--C-:B------:R-:W-:Y:S01]  /*bc90*/  FADD.FTZ R140, R37, -R150.reuse ;  /* 0x80000096258c7221 */ /* 0x100fe20000010000 */
[----:B------:R-:W-:Y:S01]  /*bca0*/  FADD.FTZ R39, R39, -R150 ;  /* 0x8000009627277221 */ /* 0x000fe20000010000 */
[----:B------:R-:W4:Y:S01]  /*bcb0*/  SHFL.IDX PT, R36, R217, R222, 0x1f ;  /* 0x00001fded9247589 */ /* 0x000f2200000e0000 */
[--C-:B------:R-:W-:Y:S01]  /*bcc0*/  FADD.FTZ R53, R53, -R33.reuse ;  /* 0x8000002135357221 */ /* 0x100fe20000010000 */
[----:B------:R-:W-:-:S02]  /*bcd0*/  FADD.FTZ R55, R55, -R33 ;  /* 0x8000002137377221 */ /* 0x000fc40000010000 */
[----:B------:R-:W5:Y:S01]  /*bce0*/  SHFL.IDX PT, R144, R217, R218, 0x1f ;  /* 0x00001fdad9907589 */ /* 0x000f6200000e0000 */
[----:B------:R1:W5:Y:S01]  /*bcf0*/  MUFU.EX2 R33, R132 ;  /* 0x0000008400217308 */ /* 0x0003620000000800 */
[--C-:B------:R-:W-:Y:S01]  /*bd00*/  FADD.FTZ R60, R60, -R145.reuse ;  /* 0x800000913c3c7221 */ /* 0x100fe20000010000 */
[----:B------:R-:W-:Y:S01]  /*bd10*/  FADD.FTZ R62, R62, -R145 ;  /* 0x800000913e3e7221 */ /* 0x000fe20000010000 */
[----:B------:R-:W-:Y:S04]  /*bd20*/  SHFL.IDX PT, R37, R217, R224, 0x1f ;  /* 0x00001fe0d9257589 */ /* 0x000fe800000e0000 */
[----:B------:R-:W-:Y:S04]  /*bd30*/  SHFL.IDX PT, R143, R217, R225, 0x1f ;  /* 0x00001fe1d98f7589 */ /* 0x000fe800000e0000 */
[----:B-1----:R-:W-:Y:S01]  /*bd40*/  SHFL.IDX PT, R132, R217, R231, 0x1f ;  /* 0x00001fe7d9847589 */ /* 0x002fe200000e0000 */
[--C-:B------:R-:W-:Y:S01]  /*bd50*/  FADD.FTZ R56, R56, -R34.reuse ;  /* 0x8000002238387221 */ /* 0x100fe20000010000 */
[----:B------:R-:W-:-:S02]  /*bd60*/  FADD.FTZ R58, R58, -R34 ;  /* 0x800000223a3a7221 */ /* 0x000fc40000010000 */
[----:B------:R-:W-:Y:S01]  /*bd70*/  SHFL.IDX PT, R145, R216, R218, 0x1f ;  /* 0x00001fdad8917589 */ /* 0x000fe200000e0000 */
[--C-:B--2---:R-:W-:Y:S01]  /*bd80*/  FADD.FTZ R57, R57, -R35.reuse ;  /* 0x8000002339397221 */ /* 0x104fe20000010000 */
[----:B------:R-:W-:Y:S01]  /*bd90*/  FADD.FTZ R59, R59, -R35 ;  /* 0x800000233b3b7221 */ /* 0x000fe20000010000 */
[----:B------:R1:W-:Y:S01]  /*bda0*/  MUFU.EX2 R34, R130 ;  /* 0x0000008200227308 */ /* 0x0003e20000000800 */
[----:B------:R-:W2:Y:S01]  /*bdb0*/  SHFL.IDX PT, R217, R216, R224, 0x1f ;  /* 0x00001fe0d8d97589 */ /* 0x000ea200000e0000 */
[--C-:B----4-:R-:W-:Y:S01]  /*bdc0*/  FADD.FTZ R61, R61, -R36.reuse ;  /* 0x800000243d3d7221 */ /* 0x110fe20000010000 */
[----:B------:R-:W-:Y:S02]  /*bdd0*/  FADD.FTZ R63, R63, -R36 ;  /* 0x800000243f3f7221 */ /* 0x000fe40000010000 */
[----:B------:R-:W4:Y:S01]  /*bde0*/  SHFL.IDX PT, R218, R216, R225, 0x1f ;  /* 0x00001fe1d8da7589 */ /* 0x000f2200000e0000 */
[----:B-----5:R-:W-:-:S03]  /*bdf0*/  FADD.FTZ R64, R64, -R144 ;  /* 0x8000009040407221 */ /* 0x020fc60000010000 */
[----:B------:R2:W5:Y:S01]  /*be00*/  SHFL.IDX PT, R146, R216, R151, 0x1f ;  /* 0x00001f97d8927589 */ /* 0x00056200000e0000 */
[----:B------:R-:W5:Y:S03]  /*be10*/  MUFU.EX2 R35, R128 ;  /* 0x0000008000237308 */ /* 0x000f660000000800 */
[----:B------:R-:W5:Y:S04]  /*be20*/  SHFL.IDX PT, R149, R216, R222, 0x1f ;  /* 0x00001fded8957589 */ /* 0x000f6800000e0000 */
[----:B------:R-:W5:Y:S04]  /*be30*/  SHFL.IDX PT, R150, R216, R231, 0x1f ;  /* 0x00001fe7d8967589 */ /* 0x000f6800000e0000 */
[----:B------:R-:W5:Y:S04]  /*be40*/  SHFL.IDX PT, R141, R216, R5, 0x1f ;  /* 0x00001f05d88d7589 */ /* 0x000f6800000e0000 */
[----:B------:R1:W5:Y:S01]  /*be50*/  SHFL.IDX PT, R142, R216, R220, 0x1f ;  /* 0x00001fdcd88e7589 */ /* 0x00036200000e0000 */
[--C-:B--2---:R-:W-:Y:S01]  /*be60*/  FADD.FTZ R151, R84, -R217.reuse ;  /* 0x800000d954977221 */ /* 0x104fe20000010000 */
[----:B------:R2:W5:Y:S01]  /*be70*/  MUFU.EX2 R36, R127 ;  /* 0x0000007f00247308 */ /* 0x0005620000000800 */
[----:B------:R-:W-:Y:S01]  /*be80*/  FMUL.FTZ R38, R20, R38 ;  /* 0x0000002614267220 */ /* 0x000fe20000410000 */
[----:B------:R-:W-:Y:S01]  /*be90*/  FMUL.FTZ R39, R88, R39 ;  /* 0x0000002758277220 */ /* 0x000fe20000410000 */
[----:B------:R-:W-:Y:S01]  /*bea0*/  FADD.FTZ R66, R66, -R144 ;  /* 0x8000009042427221 */ /* 0x000fe20000010000 */
[----:B-1----:R-:W-:Y:S01]  /*beb0*/  FADD.FTZ R216, R86, -R217 ;  /* 0x800000d956d87221 */ /* 0x002fe20000010000 */
[----:B----4-:R-:W-:Y:S01]  /*bec0*/  FADD.FTZ R217, R85, -R218 ;  /* 0x800000da55d97221 */ /* 0x010fe20000010000 */
[----:B------:R-:W-:Y:S01]  /*bed0*/  FMUL.FTZ R85, R11, R131 ;  /* 0x000000830b557220 */ /* 0x000fe20000410000 */
[----:B------:R-:W-:-:S04]  /*bee0*/  FADD.FTZ R65, R65, -R132 ;  /* 0x8000008441417221 */ /* 0x000fc80000010000 */
[----:B------:R-:W-:Y:S01]  /*bef0*/  F2FP.BF16.F32.PACK_AB R85, R85, R26 ;  /* 0x0000001a5555723e */ /* 0x000fe200000010ff */
[----:B------:R-:W-:Y:S01]  /*bf00*/  FMUL.FTZ R26, R14, R27 ;  /* 0x0000001b0e1a7220 */ /* 0x000fe20000410000 */
[----:B------:R-:W-:Y:S01]  /*bf10*/  FADD.FTZ R218, R87, -R218 ;  /* 0x800000da57da7221 */ /* 0x000fe20000010000 */
[----:B------:R-:W-:Y:S01]  /*bf20*/  FADD.FTZ R130, R67, -R132 ;  /* 0x8000008443827221 */ /* 0x000fe20000010000 */
[--C-:B------:R-:W-:Y:S01]  /*bf30*/  FADD.FTZ R132, R68, -R37.reuse ;  /* 0x8000002544847221 */ /* 0x100fe20000010000 */
[----:B------:R-:W-:Y:S01]  /*bf40*/  FADD.FTZ R67, R70, -R37 ;  /* 0x8000002546437221 */ /* 0x000fe20000010000 */
[----:B------:R-:W-:Y:S01]  /*bf50*/  F2FP.BF16.F32.PACK_AB R87, R26, R25 ;  /* 0x000000191a57723e */ /* 0x000fe200000010ff */
[----:B------:R-:W-:Y:S01]  /*bf60*/  FMUL.FTZ R62, R110, R62 ;  /* 0x0000003e6e3e7220 */ /* 0x000fe20000410000 */
[----:B------:R-:W-:Y:S01]  /*bf70*/  FMUL.FTZ R63, R111, R63 ;  /* 0x0000003f6f3f7220 */ /* 0x000fe20000410000 */
[----:B------:R-:W-:Y:S01]  /*bf80*/  FMUL.FTZ R64, R112, R64 ;  /* 0x0000004070407220 */ /* 0x000fe20000410000 */
[----:B------:R-:W-:Y:S01]  /*bf90*/  FMUL.FTZ R25, R115, R65 ;  /* 0x0000004173197220 */ /* 0x000fe20000410000 */
[--C-:B------:R-:W-:Y:S01]  /*bfa0*/  FADD.FTZ R70, R69, -R143.reuse ;  /* 0x8000008f45467221 */ /* 0x100fe20000010000 */
[----:B--2---:R-:W-:Y:S01]  /*bfb0*/  FADD.FTZ R127, R71, -R143 ;  /* 0x8000008f477f7221 */ /* 0x004fe20000010000 */
[----:B------:R1:W2:Y:S01]  /*bfc0*/  MUFU.EX2 R37, R126 ;  /* 0x0000007e00257308 */ /* 0x0002a20000000800 */
[----:B-----5:R-:W-:Y:S01]  /*bfd0*/  FADD.FTZ R143, R76, -R146 ;  /* 0x800000924c8f7221 */ /* 0x020fe20000010000 */
[----:B------:R-:W-:Y:S01]  /*bfe0*/  FADD.FTZ R148, R77, -R149 ;  /* 0x800000954d947221 */ /* 0x000fe20000010000 */
[----:B------:R-:W-:-:S05]  /*bff0*/  F2FP.BF16.F32.PACK_AB R71, R63, R62 ;  /* 0x0000003e3f47723e */ /* 0x000fca00000010ff */
[----:B------:R-:W4:Y:S01]  /*c000*/  MUFU.EX2 R124, R124 ;  /* 0x0000007c007c7308 */ /* 0x000f220000000800 */
[----:B------:R-:W-:Y:S01]  /*c010*/  F2FP.BF16.F32.PACK_AB R64, R25, R64 ;  /* 0x000000401940723e */ /* 0x000fe200000010ff */
[----:B------:R-:W-:Y:S01]  /*c020*/  FADD.FTZ R146, R78, -R146 ;  /* 0x800000924e927221 */ /* 0x000fe20000010000 */
[----:B------:R-:W-:-:S05]  /*c030*/  FADD.FTZ R149, R79, -R149 ;  /* 0x800000954f957221 */ /* 0x000fca0000010000 */
[----:B------:R-:W5:Y:S01]  /*c040*/  MUFU.EX2 R123, R123 ;  /* 0x0000007b007b7308 */ /* 0x000f620000000800 */
[----:B------:R-:W-:Y:S01]  /*c050*/  FMUL.FTZ R62, R33, R143 ;  /* 0x0000008f213e7220 */ /* 0x000fe20000410000 */
[----:B------:R-:W-:-:S06]  /*c060*/  FMUL.FTZ R25, R35, R148 ;  /* 0x0000009423197220 */ /* 0x000fcc0000410000 */
[----:B------:R-:W5:Y:S01]  /*c070*/  MUFU.EX2 R122, R122 ;  /* 0x0000007a007a7308 */ /* 0x000f620000000800 */
[----:B------:R-:W-:Y:S01]  /*c080*/  FADD.FTZ R144, R80, -R145 ;  /* 0x8000009150907221 */ /* 0x000fe20000010000 */
[----:B------:R-:W-:-:S06]  /*c090*/  FADD.FTZ R147, R81, -R150 ;  /* 0x8000009651937221 */ /* 0x000fcc0000010000 */
[----:B------:R-:W5:Y:S01]  /*c0a0*/  MUFU.EX2 R121, R121 ;  /* 0x0000007900797308 */ /* 0x000f620000000800 */
[----:B------:R-:W-:-:S07]  /*c0b0*/  FADD.FTZ R145, R82, -R145 ;  /* 0x8000009152917221 */ /* 0x000fce0000010000 */
[----:B------:R-:W5:Y:S01]  /*c0c0*/  MUFU.EX2 R120, R120 ;  /* 0x0000007800787308 */ /* 0x000f620000000800 */
[----:B------:R-:W-:-:S07]  /*c0d0*/  FADD.FTZ R150, R83, -R150 ;  /* 0x8000009653967221 */ /* 0x000fce0000010000 */
[----:B------:R-:W5:Y:S01]  /*c0e0*/  MUFU.EX2 R119, R119 ;  /* 0x0000007700777308 */ /* 0x000f620000000800 */
[----:B------:R-:W-:Y:S01]  /*c0f0*/  FMUL.FTZ R82, R21, R139 ;  /* 0x0000008b15527220 */ /* 0x000fe20000410000 */
[----:B------:R-:W-:Y:S01]  /*c100*/  FMUL.FTZ R27, R22, R140 ;  /* 0x0000008c161b7220 */ /* 0x000fe20000410000 */
[----:B------:R-:W-:Y:S01]  /*c110*/  F2FP.BF16.F32.PACK_AB R83, R39, R38 ;  /* 0x000000262753723e */ /* 0x000fe200000010ff */
[----:B------:R-:W-:Y:S01]  /*c120*/  FMUL.FTZ R63, R34, R146 ;  /* 0x00000092223f7220 */ /* 0x000fe20000410000 */
[----:B------:R-:W-:Y:S01]  /*c130*/  FMUL.FTZ R38, R36, R149 ;  /* 0x0000009524267220 */ /* 0x000fe20000410000 */
[--C-:B------:R-:W-:Y:S01]  /*c140*/  FADD.FTZ R128, R72, -R141.reuse ;  /* 0x8000008d48807221 */ /* 0x100fe20000010000 */
[----:B-1----:R-:W-:Y:S01]  /*c150*/  FADD.FTZ R126, R74, -R141 ;  /* 0x8000008d4a7e7221 */ /* 0x002fe20000010000 */
[----:B------:R-:W-:Y:S01]  /*c160*/  FMUL.FTZ R84, R227, R24 ;  /* 0x00000018e3547220 */ /* 0x000fe20000410000 */
[----:B------:R-:W-:Y:S01]  /*c170*/  FMUL.FTZ R129, R226, R129 ;  /* 0x00000081e2817220 */ /* 0x000fe20000410000 */
[----:B------:R-:W-:Y:S01]  /*c180*/  FMUL.FTZ R86, R10, R133 ;  /* 0x000000850a567220 */ /* 0x000fe20000410000 */
[----:B------:R-:W-:Y:S01]  /*c190*/  FMUL.FTZ R136, R13, R136 ;  /* 0x000000880d887220 */ /* 0x000fe20000410000 */
[----:B------:R-:W-:Y:S01]  /*c1a0*/  FMUL.FTZ R60, R108, R60 ;  /* 0x0000003c6c3c7220 */ /* 0x000fe20000410000 */
[----:B------:R-:W-:Y:S01]  /*c1b0*/  FMUL.FTZ R61, R109, R61 ;  /* 0x0000003d6d3d7220 */ /* 0x000fe20000410000 */
        /* <DEDUP_REMOVED lines=51> */
[----:B----4-:R-:W-:Y:S01]  /*c4f0*/  FMUL.FTZ R147, R124, R147 ;  /* 0x000000937c937220 */ /* 0x010fe20000410000 */
[----:B------:R-:W-:Y:S01]  /*c500*/  F2FP.BF16.F32.PACK_AB R79, R47, R46 ;  /* 0x0000002e2f4f723e */ /* 0x000fe200000010ff */
[----:B-----5:R-:W-:Y:S01]  /*c510*/  FMUL.FTZ R150, R123, R150 ;  /* 0x000000967b967220 */ /* 0x020fe20000410000 */
[----:B------:R-:W-:Y:S01]  /*c520*/  FMUL.FTZ R58, R122, R151 ;  /* 0x000000977a3a7220 */ /* 0x000fe20000410000 */
[----:B------:R-:W-:Y:S01]  /*c530*/  FMUL.FTZ R59, R121, R216 ;  /* 0x000000d8793b7220 */ /* 0x000fe20000410000 */
[----:B------:R-:W-:Y:S01]  /*c540*/  FMUL.FTZ R217, R120, R217 ;  /* 0x000000d978d97220 */ /* 0x000fe20000410000 */
[----:B------:R-:W-:Y:S01]  /*c550*/  FMUL.FTZ R218, R119, R218 ;  /* 0x000000da77da7220 */ /* 0x000fe20000410000 */
[----:B------:R-:W-:Y:S01]  /*c560*/  F2FP.BF16.F32.PACK_AB R72, R49, R48 ;  /* 0x000000303148723e */ /* 0x000fe200000010ff */
[----:B------:R-:W-:Y:S01]  /*c570*/  UMOV UR6, UR8 ;  /* 0x0000000800067c82 */ /* 0x000fe20008000000 */
[----:B------:R-:W-:Y:S01]  /*c580*/  F2FP.BF16.F32.PACK_AB R73, R51, R50 ;  /* 0x000000323349723e */ /* 0x000fe200000010ff */
[----:B------:R-:W-:Y:S01]  /*c590*/  UMOV UR7, 0x40000040 ;  /* 0x4000004000077882 */ /* 0x000fe20000000000 */
[----:B------:R-:W-:Y:S01]  /*c5a0*/  F2FP.BF16.F32.PACK_AB R74, R53, R52 ;  /* 0x00000034354a723e */ /* 0x000fe200000010ff */
[----:B------:R-:W-:Y:S01]  /*c5b0*/  UIADD3 UR4, UR8, 0x80, URZ ;  /* 0x0000008008047890 */ /* 0x000fe2000fffe03f */
[----:B------:R-:W-:Y:S01]  /*c5c0*/  F2FP.BF16.F32.PACK_AB R75, R55, R54 ;  /* 0x00000036374b723e */ /* 0x000fe200000010ff */
[----:B------:R-:W2:Y:S01]  /*c5d0*/  LDL R39, [R1+0x18] ;  /* 0x0000180001277983 */ /* 0x000ea20000100800 */
        /* <DEDUP_REMOVED lines=11> */
[----:B------:R-:W-:Y:S01]  /*c690*/  F2FP.BF16.F32.PACK_AB R27, R14, R12 ;  /* 0x0000000c0e1b723e */ /* 0x000fe200000010ff */
[----:B---3--:R-:W-:-:S04]  /*c6a0*/  IMAD R25, R0, 0x4000, R219 ;  /* 0x0000400000197824 */ /* 0x008fc800078e02db */
[----:B------:R-:W-:Y:S01]  /*c6b0*/  IMAD R38, R25, 0x2, R16 ;  /* 0x0000000219267824 */ /* 0x000fe200078e0210 */
[----:B------:R-:W-:-:S04]  /*c6c0*/  F2FP.BF16.F32.PACK_AB R25, R11, R9 ;  /* 0x000000090b19723e */ /* 0x000fc800000010ff */
        /* <DEDUP_REMOVED lines=79> */
[----:B------:R-:W-:Y:S01]  /*cbc0*/  R2UR UR4, R16 ;  /* 0x00000000100472ca */ /* 0x000fe200000e0000 */
[----:B--2---:R-:W-:-:S05]  /*cbd0*/  IMAD R9, R0, 0x800, R39 ;  /* 0x0000080000097824 */ /* 0x004fca00078e0227 */
        /* <DEDUP_REMOVED lines=65> */
.L_x_1731:
        /* <DEDUP_REMOVED lines=70> */
.L_x_1732:
        /* <DEDUP_REMOVED lines=12> */
.L_x_1722:
        /* <DEDUP_REMOVED lines=34> */
.L_x_1690:
[----:B------:R-:W-:Y:S05]  /*d730*/  @P0 BRA `(.L_x_1734) ;  /* 0x0000001000a00947 */ /* 0x000fea0003800000 */
[----:B------:R-:W3:Y:S01]  /*d740*/  S2R R0, SR_TID.X ;  /* 0x0000000000007919 */ /* 0x000ee20000002100 */
[----:B------:R-:W4:Y:S01]  /*d750*/  S2UR UR5, SR_CgaCtaId ;  /* 0x00000000000579c3 */ /* 0x000f220000008800 */
[----:B------:R-:W-:Y:S01]  /*d760*/  UMOV UR4, 0x400 ;  /* 0x0000040000047882 */ /* 0x000fe20000000000 */
[----:B------:R-:W-:-:S06]  /*d770*/  F2FP.BF16.F32.PACK_AB R184, R185, R184 ;  /* 0x000000b8b9b8723e */ /* 0x000fcc00000010ff */
[----:B------:R-:W-:Y:S01]  /*d780*/  BAR.SYNC.DEFER_BLOCKING 0x1, 0x100 ;  /* 0x0044000000007b1d */ /* 0x000fe20000010000 */
        /* <DEDUP_REMOVED lines=10> */
[----:B----4-:R-:W-:Y:S01]  /*d830*/  ULEA UR6, UR5, UR4, 0x18 ;  /* 0x0000000405067291 */ /* 0x010fe2000f8ec03f */
[----:B------:R-:W-:Y:S02]  /*d840*/  F2FP.BF16.F32.PACK_AB R202, R205, R204 ;  /* 0x000000cccdca723e */ /* 0x000fe400000010ff */
[----:B------:R-:W-:Y:S01]  /*d850*/  F2FP.BF16.F32.PACK_AB R203, R207, R206 ;  /* 0x000000cecfcb723e */ /* 0x000fe200000010ff */
[----:B------:R-:W-:Y:S01]  /*d860*/  ULDC.64 UR4, c[0x0][0x870] ;  /* 0x00021c0000047ab9 */ /* 0x000fe20000000a00 */
[----:B------:R-:W-:Y:S01]  /*d870*/  F2FP.BF16.F32.PACK_AB R209, R211, R210 ;  /* 0x000000d2d3d1723e */ /* 0x000fe200000010ff */
[----:B---3--:R-:W-:Y:S01]  /*d880*/  VIADD R11, R0, 0xffffff80 ;  /* 0xffffff80000b7836 */ /* 0x008fe20000000000 */
[----:B------:R-:W-:-:S02]  /*d890*/  F2FP.BF16.F32.PACK_AB R152, R153, R152 ;  /* 0x000000989998723e */ /* 0x000fc400000010ff */
[----:B------:R-:W-:Y:S02]  /*d8a0*/  F2FP.BF16.F32.PACK_AB R210, R213, R212 ;  /* 0x000000d4d5d2723e */ /* 0x000fe400000010ff */
[----:B------:R-:W-:Y:S02]  /*d8b0*/  SHF.R.S32.HI R10, RZ, 0x1f, R11 ;  /* 0x0000001fff0a7819 */ /* 0x000fe4000001140b */
[----:B------:R-:W-:Y:S02]  /*d8c0*/  F2FP.BF16.F32.PACK_AB R211, R215, R214 ;  /* 0x000000d6d7d3723e */ /* 0x000fe400000010ff */
[CC--:B------:R-:W-:Y:S02]  /*d8d0*/  LEA.HI R7, R10.reuse, R11.reuse, RZ, 0x4 ;  /* 0x0000000b0a077211 */ /* 0x0c0fe400078f20ff */
[----:B------:R-:W-:Y:S02]  /*d8e0*/  LEA.HI R4, R10, R11, RZ, 0x5 ;  /* 0x0000000b0a047211 */ /* 0x000fe400078f28ff */
[----:B------:R-:W-:-:S02]  /*d8f0*/  LOP3.LUT R0, R7, 0xfffffff0, RZ, 0xc0, !PT ;  /* 0xfffffff007007812 */ /* 0x000fc400078ec0ff */
[----:B------:R-:W-:Y:S02]  /*d900*/  SHF.R.U32.HI R7, RZ, 0x1, R7 ;  /* 0x00000001ff077819 */ /* 0x000fe40000011607 */
[----:B------:R-:W-:Y:S01]  /*d910*/  F2FP.BF16.F32.PACK_AB R153, R155, R154 ;  /* 0x0000009a9b99723e */ /* 0x000fe200000010ff */
[----:B------:R-:W-:Y:S01]  /*d920*/  IMAD.IADD R0, R11, 0x1, -R0 ;  /* 0x000000010b007824 */ /* 0x000fe200078e0a00 */
[----:B------:R-:W-:Y:S02]  /*d930*/  F2FP.BF16.F32.PACK_AB R160, R161, R160 ;  /* 0x000000a0a1a0723e */ /* 0x000fe400000010ff */
        /* <DEDUP_REMOVED lines=13> */
[----:B------:R-:W-:Y:S01]  /*da10*/  R2P PR, R5, 0x6 ;  /* 0x0000000605007804 */ /* 0x000fe20000000000 */
[----:B------:R-:W-:Y:S01]  /*da20*/  IMAD.MOV.U32 R5, RZ, RZ, 0x40 ;  /* 0x00000040ff057424 */ /* 0x000fe200078e00ff */
[----:B------:R-:W-:Y:S02]  /*da30*/  F2FP.BF16.F32.PACK_AB R169, R171, R170 ;  /* 0x000000aaaba9723e */ /* 0x000fe400000010ff */
[----:B------:R-:W-:Y:S02]  /*da40*/  LOP3.LUT R0, R0, 0x1c0, RZ, 0xc0, !PT ;  /* 0x000001c000007812 */ /* 0x000fe400078ec0ff */
[----:B------:R-:W-:Y:S02]  /*da50*/  SEL R5, R5, 0xffffffc0, !P2 ;  /* 0xffffffc005057807 */ /* 0x000fe40005000000 */
[----:B------:R-:W-:-:S02]  /*da60*/  LOP3.LUT R7, R0, 0x8, R7, 0xf8, !PT ;  /* 0x0000000800077812 */ /* 0x000fc400078ef807 */
[----:B--2---:R-:W-:Y:S01]  /*da70*/  SHF.R.U32.HI R2, RZ, 0x3, R0 ;  /* 0x00000003ff027819 */ /* 0x004fe20000011600 */
[----:B------:R-:W-:Y:S01]  /*da80*/  IMAD.SHL.U32 R0, R4, 0x20, RZ ;  /* 0x0000002004007824 */ /* 0x000fe200078e00ff */
[----:B------:R-:W-:Y:S02]  /*da90*/  F2FP.BF16.F32.PACK_AB R176, R177, R176 ;  /* 0x000000b0b1b0723e */ /* 0x000fe400000010ff */
[----:B------:R-:W-:Y:S02]  /*daa0*/  LOP3.LUT R2, R7, R2, RZ, 0x3c, !PT ;  /* 0x0000000207027212 */ /* 0x000fe400078e3cff */
[----:B------:R-:W-:Y:S02]  /*dab0*/  LOP3.LUT R0, R0, 0x7ffffc00, RZ, 0xc0, !PT ;  /* 0x7ffffc0000007812 */ /* 0x000fe400078ec0ff */
[----:B------:R-:W-:Y:S02]  /*dac0*/  F2FP.BF16.F32.PACK_AB R170, R173, R172 ;  /* 0x000000acadaa723e */ /* 0x000fe400000010ff */
[----:B------:R-:W-:Y:S01]  /*dad0*/  IADD3 R0, R2, R3, R0 ;  /* 0x0000000302007210 */ /* 0x000fe20007ffe000 */
[----:B------:R-:W-:Y:S01]  /*dae0*/  IMAD.MOV.U32 R3, RZ, RZ, 0x20 ;  /* 0x00000020ff037424 */ /* 0x000fe200078e00ff */
[----:B------:R-:W-:-:S02]  /*daf0*/  F2FP.BF16.F32.PACK_AB R171, R175, R174 ;  /* 0x000000aeafab723e */ /* 0x000fc400000010ff */
[----:B------:R-:W-:Y:S02]  /*db00*/  LEA R0, R0, UR6, 0x1 ;  /* 0x0000000600007c11 */ /* 0x000fe4000f8e08ff */
[----:B------:R-:W-:Y:S02]  /*db10*/  SEL R3, R3, 0xffffffe0, !P1 ;  /* 0xffffffe003037807 */ /* 0x000fe40004800000 */
[--C-:B------:R-:W-:Y:S01]  /*db20*/  IADD3 R6, R5, 0x4000, R0.reuse ;  /* 0x0000400005067810 */ /* 0x100fe20007ffe000 */
[----:B------:R-:W-:Y:S01]  /*db30*/  STSM.16.M88.4 [R0+0x4000], R184 ;  /* 0x004000b800007844 */ /* 0x000fe20000000200 */
[----:B------:R-:W-:Y:S02]  /*db40*/  IADD3 R2, R3, 0x4000, R0 ;  /* 0x0000400003027810 */ /* 0x000fe40007ffe000 */
[----:B------:R-:W-:Y:S01]  /*db50*/  F2FP.BF16.F32.PACK_AB R177, R179, R178 ;  /* 0x000000b2b3b1723e */ /* 0x000fe200000010ff */
[----:B------:R-:W-:Y:S01]  /*db60*/  IMAD.IADD R3, R3, 0x1, R6 ;  /* 0x0000000103037824 */ /* 0x000fe200078e0206 */
[----:B------:R-:W-:Y:S01]  /*db70*/  F2FP.BF16.F32.PACK_AB R178, R181, R180 ;  /* 0x000000b4b5b2723e */ /* 0x000fe200000010ff */
[----:B------:R-:W-:Y:S01]  /*db80*/  STSM.16.M88.4 [R2], R192 ;  /* 0x000000c002007844 */ /* 0x000fe20000000200 */
[----:B------:R-:W-:-:S02]  /*db90*/  F2FP.BF16.F32.PACK_AB R179, R183, R182 ;  /* 0x000000b6b7b3723e */ /* 0x000fc400000010ff */
[----:B------:R-:W-:Y:S01]  /*dba0*/  ISETP.NE.U32.AND P4, PT, RZ, UR4, PT ;  /* 0x00000004ff007c0c */ /* 0x000fe2000bf85070 */
[----:B------:R-:W-:Y:S03]  /*dbb0*/  STSM.16.M88.4 [R6], R200 ;  /* 0x000000c806007844 */ /* 0x000fe60000000200 */
[----:B------:R-:W-:Y:S01]  /*dbc0*/  ISETP.NE.AND.EX P4, PT, RZ, UR5, PT, P4 ;  /* 0x00000005ff007c0c */ /* 0x000fe2000bf85340 */
[----:B------:R-:W-:Y:S01]  /*dbd0*/  STSM.16.M88.4 [R3], R208 ;  /* 0x000000d003007844 */ /* 0x000fe20000000200 */
[----:B------:R-:W-:Y:S02]  /*dbe0*/  ULDC.64 UR4, c[0x0][0x870] ;  /* 0x00021c0000047ab9 */ /* 0x000fe40000000a00 */
[----:B------:R-:W-:Y:S01]  /*dbf0*/  UIMAD.WIDE UR4, UR37, 0x4, UR4 ;  /* 0x00000004250478a5 */ /* 0x000fe2000f8e0204 */
[----:B------:R-:W-:Y:S04]  /*dc00*/  STSM.16.M88.4 [R0], R152 ;  /* 0x0000009800007844 */ /* 0x000fe80000000200 */
[----:B------:R-:W-:Y:S01]  /*dc10*/  STSM.16.M88.4 [R2+-0x4000], R160 ;  /* 0xffc000a002007844 */ /* 0x000fe20000000200 */
[----:B------:R-:W-:-:S02]  /*dc20*/  IMAD.U32 R4, RZ, RZ, UR4 ;  /* 0x00000004ff047e24 */ /* 0x000fc4000f8e00ff */
[----:B------:R-:W-:Y:S01]  /*dc30*/  IMAD.U32 R5, RZ, RZ, UR5 ;  /* 0x00000005ff057e24 */ /* 0x000fe2000f8e00ff */
[----:B------:R2:W-:Y:S01]  /*dc40*/  STSM.16.M88.4 [R6+-0x4000], R168 ;  /* 0xffc000a806007844 */ /* 0x0005e20000000200 */
[----:B------:R-:W-:-:S03]  /*dc50*/  ULDC.64 UR4, c[0x0][0x878] ;  /* 0x00021e0000047ab9 */ /* 0x000fc60000000a00 */
[----:B------:R3:W-:Y:S01]  /*dc60*/  STSM.16.M88.4 [R3+-0x4000], R176 ;  /* 0xffc000b003007844 */ /* 0x0007e20000000200 */
[----:B------:R-:W-:Y:S06]  /*dc70*/  BAR.SYNC.DEFER_BLOCKING 0x1, 0x100 ;  /* 0x0044000000007b1d */ /* 0x000fec0000010000 */
[----:B------:R-:W4:Y:S01]  /*dc80*/  @P4 LDG.E R7, desc[UR38][R4.64] ;  /* 0x0000002604074981 */ /* 0x000f22000c1e1900 */
[----:B------:R-:W-:Y:S01]  /*dc90*/  UISETP.NE.U32.AND UP0, UPT, UR4, URZ, UPT ;  /* 0x0000003f0400728c */ /* 0x000fe2000bf05070 */
[----:B------:R-:W-:Y:S01]  /*dca0*/  LEA.HI R19, R10, R11, RZ, 0x3 ;  /* 0x0000000b0a137211 */ /* 0x000fe200078f18ff */
[----:B------:R-:W-:-:S02]  /*dcb0*/  ULDC UR7, c[0x0][0x808] ;  /* 0x0002020000077ab9 */ /* 0x000fc40000000800 */
[----:B------:R-:W-:Y:S01]  /*dcc0*/  UISETP.NE.AND.EX UP0, UPT, UR5, URZ, UPT, UP0 ;  /* 0x0000003f0500728c */ /* 0x000fe2000bf05300 */
[----:B--2---:R-:W-:Y:S01]  /*dcd0*/  LOP3.LUT R6, R19, 0x1ffffff8, RZ, 0xc0, !PT ;  /* 0x1ffffff813067812 */ /* 0x004fe200078ec0ff */
[----:B------:R-:W2:Y:S01]  /*dce0*/  S2R R27, SR_CTAID.X ;  /* 0x00000000001b7919 */ /* 0x000ea20000002500 */
[----:B------:R-:W-:Y:S01]  /*dcf0*/  SHF.R.S32.HI R19, RZ, 0x3, R19 ;  /* 0x00000003ff137819 */ /* 0x000fe20000011413 */
[----:B------:R-:W-:Y:S01]  /*dd00*/  IMAD.U32 R0, RZ, RZ, UR7 ;  /* 0x00000007ff007e24 */ /* 0x000fe2000f8e00ff */
[----:B------:R-:W2:Y:S01]  /*dd10*/  S2R R31, SR_CTAID.Y ;  /* 0x00000000001f7919 */ /* 0x000ea20000002600 */
[----:B------:R-:W-:Y:S01]  /*dd20*/  IMAD.IADD R6, R11, 0x1, -R6 ;  /* 0x000000010b067824 */ /* 0x000fe200078e0a06 */
[----:B------:R-:W-:Y:S01]  /*dd30*/  PLOP3.LUT P0, PT, PT, PT, UP0, 0x80, 0x0 ;  /* 0x000000000000781c */ /* 0x000fe20003f0f008 */
[----:B-1----:R-:W-:-:S03]  /*dd40*/  IMAD.SHL.U32 R8, R19, 0x40, RZ ;  /* 0x0000004013087824 */ /* 0x002fc600078e00ff */
[----:B------:R-:W-:Y:S01]  /*dd50*/  @UP0 ULDC.64 UR4, c[0x0][0x878] ;  /* 0x00021e0000040ab9 */ /* 0x000fe20000000a00 */
[----:B------:R-:W-:Y:S01]  /*dd60*/  IMAD.SHL.U32 R20, R6, 0x8, RZ ;  /* 0x0000000806147824 */ /* 0x000fe200078e00ff */
[----:B------:R-:W-:Y:S01]  /*dd70*/  @UP0 UIMAD.WIDE UR4, UR37, 0x4, UR4 ;  /* 0x00000004250408a5 */ /* 0x000fe2000f8e0204 */
[----:B------:R-:W-:Y:S02]  /*dd80*/  LOP3.LUT R9, R8, 0x1c0, RZ, 0xc0, !PT ;  /* 0x000001c008097812 */ /* 0x000fe400078ec0ff */
[----:B------:R-:W-:Y:S02]  /*dd90*/  LEA.HI R8, R10, R11, RZ, 0x6 ;  /* 0x0000000b0a087211 */ /* 0x000fe400078f30ff */
[----:B------:R-:W-:Y:S01]  /*dda0*/  LOP3.LUT R6, R9, 0x38, R20, 0xf8, !PT ;  /* 0x0000003809067812 */ /* 0x000fe200078ef814 */
[----:B------:R-:W-:Y:S01]  /*ddb0*/  IMAD.U32 R2, RZ, RZ, UR4 ;  /* 0x00000004ff027e24 */ /* 0x000fe2000f8e00ff */
[----:B------:R-:W-:Y:S01]  /*ddc0*/  SHF.R.U32.HI R9, RZ, 0x3, R9 ;  /* 0x00000003ff097819 */ /* 0x000fe20000011609 */
[----:B---3--:R-:W-:-:S02]  /*ddd0*/  IMAD.U32 R3, RZ, RZ, UR5 ;  /* 0x00000005ff037e24 */ /* 0x008fc4000f8e00ff */
[----:B------:R-:W-:Y:S01]  /*dde0*/  IMAD.SHL.U32 R8, R8, 0x8, RZ ;  /* 0x0000000808087824 */ /* 0x000fe200078e00ff */
[----:B------:R-:W-:Y:S02]  /*ddf0*/  LOP3.LUT R9, R6, R9, RZ, 0x3c, !PT ;  /* 0x0000000906097212 */ /* 0x000fe400078e3cff */
[----:B------:R1:W5:Y:S02]  /*de00*/  @P0 LDG.E R0, desc[UR38][R2.64] ;  /* 0x0000002602000981 */ /* 0x000364000c1e1900 */
[----:B------:R-:W-:Y:S02]  /*de10*/  LOP3.LUT R8, R9, 0x7ffffe00, R8, 0xf8, !PT ;  /* 0x7ffffe0009087812 */ /* 0x000fe400078ef808 */
[----:B-1----:R-:W-:Y:S02]  /*de20*/  CS2R R2, SRZ ;  /* 0x0000000000027805 */ /* 0x002fe4000001ff00 */
[--C-:B----4-:R-:W-:Y:S01]  /*de30*/  @P4 SHF.R.S32.HI R3, RZ, 0x1f, R7.reuse ;  /* 0x0000001fff034819 */ /* 0x110fe20000011407 */
[----:B------:R-:W-:Y:S01]  /*de40*/  @P4 IMAD.MOV.U32 R2, RZ, RZ, R7 ;  /* 0x000000ffff024224 */ /* 0x000fe200078e0007 */
[----:B--2---:R-:W-:Y:S06]  /*de50*/  @P0 BRA `(.L_x_1735) ;  /* 0x0000000000100947 */ /* 0x004fec0003800000 */
[----:B------:R-:W-:Y:S05]  /*de60*/  @!P4 BRA `(.L_x_1735) ;  /* 0x00000000000cc947 */ /* 0x000fea0003800000 */
[----:B------:R-:W2:Y:S04]  /*de70*/  LDG.E R7, desc[UR38][R4.64] ;  /* 0x0000002604077981 */ /* 0x000ea8000c1e1900 */
[----:B-----5:R-:W2:Y:S02]  /*de80*/  LDG.E R0, desc[UR38][R4.64+0x4] ;  /* 0x0000042604007981 */ /* 0x020ea4000c1e1900 */
[----:B--2---:R-:W-:-:S07]  /*de90*/  IMAD.IADD R0, R0, 0x1, -R7 ;  /* 0x0000000100007824 */ /* 0x004fce00078e0a07 */
.L_x_1735:
[----:B------:R-:W-:Y:S01]  /*dea0*/  LEA R30, R8, UR6, 0x1 ;  /* 0x00000006081e7c11 */ /* 0x000fe2000f8e08ff */
[----:B------:R-:W1:Y:S01]  /*deb0*/  LDC R33, c[0x0][0x83c] ;  /* 0x00020f00ff217b82 */ /* 0x000e620000000800 */
[----:B------:R-:W-:Y:S01]  /*dec0*/  SHF.R.S32.HI R32, RZ, 0x1f, R31 ;  /* 0x0000001fff207819 */ /* 0x000fe2000001141f */
[----:B-----5:R-:W-:Y:S01]  /*ded0*/  IMAD R0, R27, -0x80, R0 ;  /* 0xffffff801b007824 */ /* 0x020fe200078e0200 */
[--C-:B------:R-:W-:Y:S01]  /*dee0*/  SHF.R.S32.HI R21, RZ, 0x1f, R20.reuse ;  /* 0x0000001fff157819 */ /* 0x100fe20000011414 */
[----:B------:R2:W3:Y:S01]  /*def0*/  LDS.128 R12, [R30+0x1000] ;  /* 0x001000001e0c7984 */ /* 0x0004e20000000c00 */
[----:B------:R-:W-:Y:S01]  /*df00*/  ULDC.64 UR4, c[0x0][0x850] ;  /* 0x0002140000047ab9 */ /* 0x000fe20000000a00 */
[----:B------:R-:W-:Y:S01]  /*df10*/  IADD3 R2, P0, R19, R2, RZ ;  /* 0x0000000213027210 */ /* 0x000fe20007f1e0ff */
[----:B------:R-:W-:Y:S01]  /*df20*/  IMAD R18, R32, UR4, RZ ;  /* 0x0000000420127c24 */ /* 0x000fe2000f8e02ff */
[----:B------:R2:W4:Y:S01]  /*df30*/  LDS.128 R8, [R30+0x2000] ;  /* 0x002000001e087984 */ /* 0x0005220000000c00 */
[----:B------:R-:W-:Y:S01]  /*df40*/  IMAD.WIDE.U32 R16, R31, UR4, R20 ;  /* 0x000000041f107c25 */ /* 0x000fe2000f8e0014 */
[----:B------:R-:W-:Y:S01]  /*df50*/  USHF.R.S32.HI UR4, URZ, 0x1f, UR37 ;  /* 0x0000001f3f047899 */ /* 0x000fe20008011425 */
[----:B------:R-:W-:Y:S01]  /*df60*/  VIMNMX R22, R0, 0x80, PT ;  /* 0x0000008000167848 */ /* 0x000fe20003fe0100 */
[----:B------:R2:W2:Y:S01]  /*df70*/  LDS.128 R4, [R30+0x3000] ;  /* 0x003000001e047984 */ /* 0x0004a20000000c00 */
[----:B------:R-:W2:Y:S01]  /*df80*/  LDC R35, c[0x0][0x80c] ;  /* 0x00020300ff237b82 */ /* 0x000ea20000000800 */
[C---:B------:R-:W-:Y:S01]  /*df90*/  VIADD R0, R19.reuse, 0x20 ;  /* 0x0000002013007836 */ /* 0x040fe20000000000 */
[-C--:B------:R-:W-:Y:S01]  /*dfa0*/  ISETP.GE.AND P3, PT, R19, R22.reuse, PT ;  /* 0x000000161300720c */ /* 0x080fe20003f66270 */
[----:B------:R-:W-:Y:S01]  /*dfb0*/  IMAD.U32 R34, RZ, RZ, UR4 ;  /* 0x00000004ff227e24 */ /* 0x000fe2000f8e00ff */
[----:B------:R-:W-:Y:S01]  /*dfc0*/  SEL R37, RZ, UR37, P4 ;  /* 0x00000025ff257c07 */ /* 0x000fe2000a000000 */
[----:B------:R-:W-:Y:S01]  /*dfd0*/  IMAD R23, R31, UR5, R18 ;  /* 0x000000051f177c24 */ /* 0x000fe2000f8e0212 */
[----:B------:R-:W-:Y:S01]  /*dfe0*/  ULDC.64 UR4, c[0x0][0x858] ;  /* 0x0002160000047ab9 */ /* 0x000fe20000000a00 */
[----:B------:R-:W-:Y:S01]  /*dff0*/  VIADD R18, R19, 0x40 ;  /* 0x0000004013127836 */ /* 0x000fe20000000000 */
[----:B------:R-:W-:Y:S01]  /*e000*/  SEL R34, R34, RZ, !P4 ;  /* 0x000000ff22227207 */ /* 0x000fe20006000000 */
[----:B------:R-:W-:Y:S01]  /*e010*/  IMAD.IADD R17, R17, 0x1, R23 ;  /* 0x0000000111117824 */ /* 0x000fe200078e0217 */
[-C--:B------:R-:W-:Y:S01]  /*e020*/  ISETP.GE.AND P2, PT, R0, R22.reuse, PT ;  /* 0x000000160000720c */ /* 0x080fe20003f46270 */
[----:B------:R-:W-:Y:S01]  /*e030*/  BSSY B0, `(.L_x_1736) ;  /* 0x0000019000007945 */ /* 0x000fe20003800000 */
[----:B-1----:R-:W-:Y:S01]  /*e040*/  ISETP.GE.OR P6, PT, R20, R33, P3 ;  /* 0x000000211400720c */ /* 0x002fe20001fc6670 */
[----:B------:R-:W-:Y:S01]  /*e050*/  IMAD R0, R34, UR4, RZ ;  /* 0x0000000422007c24 */ /* 0x000fe2000f8e02ff */
[C---:B------:R-:W-:Y:S01]  /*e060*/  LEA.HI.X.SX32 R3, R19.reuse, R3, 0x1, P0 ;  /* 0x0000000313037211 */ /* 0x040fe200000f0eff */
[----:B------:R-:W-:Y:S01]  /*e070*/  VIADD R19, R19, 0x60 ;  /* 0x0000006013137836 */ /* 0x000fe20000000000 */
[-C--:B------:R-:W-:Y:S01]  /*e080*/  ISETP.GE.AND P1, PT, R18, R22.reuse, PT ;  /* 0x000000161200720c */ /* 0x080fe20003f26270 */
[C---:B------:R-:W-:Y:S01]  /*e090*/  IMAD R23, R37.reuse, UR5, R0 ;  /* 0x0000000525177c24 */ /* 0x040fe2000f8e0200 */
[----:B------:R-:W-:Y:S01]  /*e0a0*/  ISETP.GE.OR P5, PT, R20, R33, P2 ;  /* 0x000000211400720c */ /* 0x000fe200017a6670 */
[----:B------:R-:W-:Y:S01]  /*e0b0*/  IMAD.WIDE.U32 R28, R37, UR4, R16 ;  /* 0x00000004251c7c25 */ /* 0x000fe2000f8e0010 */
[----:B------:R-:W-:-:S02]  /*e0c0*/  ISETP.GE.AND P0, PT, R19, R22, PT ;  /* 0x000000161300720c */ /* 0x000fc40003f06270 */
[----:B------:R-:W-:Y:S01]  /*e0d0*/  ISETP.GE.OR P4, PT, R20, R33, P1 ;  /* 0x000000211400720c */ /* 0x000fe20000f86670 */
[----:B------:R-:W-:-:S04]  /*e0e0*/  IMAD.WIDE R26, R27, 0x80, R2 ;  /* 0x000000801b1a7825 */ /* 0x000fc800078e0202 */
[----:B------:R-:W-:Y:S01]  /*e0f0*/  IMAD.IADD R23, R29, 0x1, R23 ;  /* 0x000000011d177824 */ /* 0x000fe200078e0217 */
[----:B--234-:R-:W-:Y:S07]  /*e100*/  @P6 BRA `(.L_x_1737) ;  /* 0x00000000002c6947 */ /* 0x01cfee0003800000 */
[----:B------:R-:W1:Y:S01]  /*e110*/  LDS.128 R16, [R30+0x4000] ;  /* 0x004000001e107984 */ /* 0x000e620000000c00 */
        /* <DEDUP_REMOVED lines=10> */
.L_x_1737:
[----:B------:R-:W-:Y:S05]  /*e1c0*/  BSYNC B0 ;  /* 0x0000000000007941 */ /* 0x000fea0003800000 */
.L_x_1736:
[----:B-1----:R1:W2:Y:S01]  /*e1d0*/  LDS.128 R16, [R30+0x5000] ;  /* 0x005000001e107984 */ /* 0x0022a20000000c00 */
[----:B------:R-:W-:Y:S01]  /*e1e0*/  BSSY B0, `(.L_x_1738) ;  /* 0x0000010000007945 */ /* 0x000fe20003800000 */
[----:B------:R-:W-:-:S03]  /*e1f0*/  ISETP.GE.OR P6, PT, R20, R33, P0 ;  /* 0x000000211400720c */ /* 0x000fc600007c6670 */
        /* <DEDUP_REMOVED lines=13> */
[----:B--2---:R3:W-:Y:S02]  /*e2d0*/  STG.E.128 desc[UR38][R24.64], R16 ;  /* 0x0000001018007986 */ /* 0x0047e4000c101d26 */
.L_x_1739:
[----:B------:R-:W-:Y:S05]  /*e2e0*/  BSYNC B0 ;  /* 0x0000000000007941 */ /* 0x000fea0003800000 */
.L_x_1738:
[----:B--23--:R2:W3:Y:S01]  /*e2f0*/  LDS.128 R16, [R30+0x6000] ;  /* 0x006000001e107984 */ /* 0x00c4e20000000c00 */
        /* <DEDUP_REMOVED lines=15> */
.L_x_1741:
[----:B------:R-:W-:Y:S05]  /*e3f0*/  BSYNC B0 ;  /* 0x0000000000007941 */ /* 0x000fea0003800000 */
.L_x_1740:
[----:B---34-:R3:W4:Y:S01]  /*e400*/  LDS.128 R16, [R30+0x7000] ;  /* 0x007000001e107984 */ /* 0x0187220000000c00 */
        /* <DEDUP_REMOVED lines=15> */
.L_x_1743:
[----:B------:R-:W-:Y:S05]  /*e500*/  BSYNC B0 ;  /* 0x0000000000007941 */ /* 0x000fea0003800000 */
.L_x_1742:
[----:B----4-:R4:W1:Y:S01]  /*e510*/  LDS.128 R16, [R30] ;  /* 0x000000001e107984 */ /* 0x0108620000000c00 */
[----:B------:R-:W-:Y:S01]  /*e520*/  ULDC.64 UR4, c[0x0][0x820] ;  /* 0x0002080000047ab9 */ /* 0x000fe20000000a00 */
[-C--:B------:R-:W-:Y:S01]  /*e530*/  ISETP.GE.OR P3, PT, R20, R35.reuse, P3 ;  /* 0x000000231400720c */ /* 0x080fe20001f66670 */
        /* <DEDUP_REMOVED lines=10> */
[C---:B------:R-:W-:Y:S02]  /*e5e0*/  IMAD R21, R37.reuse, UR5, R0 ;  /* 0x0000000525157c24 */ /* 0x040fe4000f8e0200 */
        /* <DEDUP_REMOVED lines=13> */
.L_x_1745:
[----:B------:R-:W-:Y:S05]  /*e6c0*/  BSYNC B0 ;  /* 0x0000000000007941 */ /* 0x000fea0003800000 */
.L_x_1744:
        /* <DEDUP_REMOVED lines=14> */
[----:B------:R1:W-:Y:S02]  /*e7b0*/  STG.E.128 desc[UR38][R16.64], R12 ;  /* 0x0000000c10007986 */ /* 0x0003e4000c101d26 */
.L_x_1747:
[----:B------:R-:W-:Y:S05]  /*e7c0*/  BSYNC B0 ;  /* 0x0000000000007941 */ /* 0x000fea0003800000 */
.L_x_1746:
        /* <DEDUP_REMOVED lines=15> */
.L_x_1749:
[----:B------:R-:W-:Y:S05]  /*e8c0*/  BSYNC B0 ;  /* 0x0000000000007941 */ /* 0x000fea0003800000 */
.L_x_1748:
        /* <DEDUP_REMOVED lines=15> */
.L_x_1734:
[----:B------:R-:W-:Y:S01]  /*e9c0*/  ULDC.64 UR4, c[0x0][0x870] ;  /* 0x00021c0000047ab9 */ /* 0x000fe20000000a00 */
[----:B------:R-:W-:Y:S01]  /*e9d0*/  ULDC.64 UR6, c[0x0][0x870] ;  /* 0x00021c0000067ab9 */ /* 0x000fe20000000a00 */
[----:B------:R-:W-:Y:S01]  /*e9e0*/  UIMAD.WIDE UR4, UR37, 0x4, UR4 ;  /* 0x00000004250478a5 */ /* 0x000fe2000f8e0204 */
[----:B------:R-:W-:-:S04]  /*e9f0*/  ISETP.NE.U32.AND P0, PT, RZ, UR6, PT ;  /* 0x00000006ff007c0c */ /* 0x000fc8000bf05070 */
[----:B------:R-:W-:Y:S01]  /*ea00*/  ISETP.NE.AND.EX P4, PT, RZ, UR7, PT, P0 ;  /* 0x00000007ff007c0c */ /* 0x000fe2000bf85300 */
[----:B------:R-:W-:Y:S02]  /*ea10*/  IMAD.U32 R4, RZ, RZ, UR4 ;  /* 0x00000004ff047e24 */ /* 0x000fe4000f8e00ff */
[----:B------:R-:W-:Y:S01]  /*ea20*/  IMAD.U32 R5, RZ, RZ, UR5 ;  /* 0x00000005ff057e24 */ /* 0x000fe2000f8e00ff */
[----:B------:R-:W-:Y:S02]  /*ea30*/  ULDC.64 UR4, c[0x0][0x878] ;  /* 0x00021e0000047ab9 */ /* 0x000fe40000000a00 */
[----:B------:R-:W-:-:S04]  /*ea40*/  UISETP.NE.U32.AND UP0, UPT, UR4, URZ, UPT ;  /* 0x0000003f0400728c */ /* 0x000fc8000bf05070 */
[----:B------:R-:W-:Y:S01]  /*ea50*/  UISETP.NE.AND.EX UP0, UPT, UR5, URZ, UPT, UP0 ;  /* 0x0000003f0500728c */ /* 0x000fe2000bf05300 */
[----:B------:R-:W-:Y:S02]  /*ea60*/  ULDC UR6, c[0x0][0x808] ;  /* 0x0002020000067ab9 */ /* 0x000fe40000000800 */
[----:B--2---:R-:W2:Y:S01]  /*ea70*/  @P4 LDG.E R9, desc[UR38][R4.64] ;  /* 0x0000002604094981 */ /* 0x004ea2000c1e1900 */
[----:B------:R-:W-:Y:S02]  /*ea80*/  IMAD.U32 R0, RZ, RZ, UR6 ;  /* 0x00000006ff007e24 */ /* 0x000fe4000f8e00ff */
[----:B------:R-:W-:-:S05]  /*ea90*/  PLOP3.LUT P0, PT, PT, PT, UP0, 0x80, 0x0 ;  /* 0x000000000000781c */ /* 0x000fca0003f0f008 */
[----:B------:R-:W-:Y:S02]  /*eaa0*/  @UP0 ULDC.64 UR4, c[0x0][0x878] ;  /* 0x00021e0000040ab9 */ /* 0x000fe40000000a00 */
[----:B------:R-:W-:-:S06]  /*eab0*/  @UP0 UIMAD.WIDE UR4, UR37, 0x4, UR4 ;  /* 0x00000004250408a5 */ /* 0x000fcc000f8e0204 */
[----:B------:R-:W-:Y:S02]  /*eac0*/  IMAD.U32 R6, RZ, RZ, UR4 ;  /* 0x00000004ff067e24 */ /* 0x000fe4000f8e00ff */
[----:B------:R-:W-:-:S05]  /*ead0*/  IMAD.U32 R7, RZ, RZ, UR5 ;  /* 0x00000005ff077e24 */ /* 0x000fca000f8e00ff */
[----:B------:R3:W5:Y:S01]  /*eae0*/  @P0 LDG.E R0, desc[UR38][R6.64] ;  /* 0x0000002606000981 */ /* 0x000762000c1e1900 */
[----:B------:R-:W1:Y:S01]  /*eaf0*/  S2R R2, SR_TID.X ;  /* 0x0000000000027919 */ /* 0x000e620000002100 */
[----:B------:R-:W4:Y:S01]  /*eb00*/  S2R R15, SR_CTAID.X ;  /* 0x00000000000f7919 */ /* 0x000f220000002500 */
[----:B------:R-:W2:Y:S01]  /*eb10*/  S2R R19, SR_CTAID.Y ;  /* 0x0000000000137919 */ /* 0x000ea20000002600 */
[----:B-1----:R-:W-:-:S05]  /*eb20*/  VIADD R8, R2, 0xffffff80 ;  /* 0xffffff8002087836 */ /* 0x002fca0000000000 */
[----:B------:R-:W-:-:S04]  /*eb30*/  SHF.R.S32.HI R3, RZ, 0x1f, R8 ;  /* 0x0000001fff037819 */ /* 0x000fc80000011408 */
[----:B------:R-:W-:Y:S02]  /*eb40*/  LEA.HI R10, R3, R8, RZ, 0x3 ;  /* 0x00000008030a7211 */ /* 0x000fe400078f18ff */
[----:B------:R-:W-:Y:S02]  /*eb50*/  CS2R R2, SRZ ;  /* 0x0000000000027805 */ /* 0x000fe4000001ff00 */
[----:B------:R-:W-:-:S05]  /*eb60*/  LOP3.LUT R11, R10, 0x1ffffff8, RZ, 0xc0, !PT ;  /* 0x1ffffff80a0b7812 */ /* 0x000fca00078ec0ff */
[----:B------:R-:W-:Y:S01]  /*eb70*/  IMAD.IADD R11, R8, 0x1, -R11 ;  /* 0x00000001080b7824 */ /* 0x000fe200078e0a0b */
[--C-:B--2---:R-:W-:Y:S01]  /*eb80*/  @P4 SHF.R.S32.HI R3, RZ, 0x1f, R9.reuse ;  /* 0x0000001fff034819 */ /* 0x104fe20000011409 */
[----:B------:R-:W-:Y:S01]  /*eb90*/  @P4 IMAD.MOV.U32 R2, RZ, RZ, R9 ;  /* 0x000000ffff024224 */ /* 0x000fe200078e0009 */
[----:B---34-:R-:W-:Y:S06]  /*eba0*/  @P0 BRA `(.L_x_1750) ;  /* 0x0000000000100947 */ /* 0x018fec0003800000 */
[----:B------:R-:W-:Y:S05]  /*ebb0*/  @!P4 BRA `(.L_x_1750) ;  /* 0x00000000000cc947 */ /* 0x000fea0003800000 */
[----:B------:R-:W2:Y:S04]  /*ebc0*/  LDG.E R7, desc[UR38][R4.64] ;  /* 0x0000002604077981 */ /* 0x000ea8000c1e1900 */
[----:B-----5:R-:W2:Y:S02]  /*ebd0*/  LDG.E R0, desc[UR38][R4.64+0x4] ;  /* 0x0000042604007981 */ /* 0x020ea4000c1e1900 */
[----:B--2---:R-:W-:-:S07]  /*ebe0*/  IMAD.IADD R0, R0, 0x1, -R7 ;  /* 0x0000000100007824 */ /* 0x004fce00078e0a07 */
.L_x_1750:
[----:B------:R-:W1:Y:S01]  /*ebf0*/  LDC R21, c[0x0][0x80c] ;  /* 0x00020300ff157b82 */ /* 0x000e620000000800 */
[----:B------:R-:W-:Y:S01]  /*ec00*/  SHF.R.S32.HI R7, RZ, 0x3, R10 ;  /* 0x00000003ff077819 */ /* 0x000fe2000001140a */
[----:B------:R-:W-:Y:S01]  /*ec10*/  IMAD.SHL.U32 R10, R11, 0x8, RZ ;  /* 0x000000080b0a7824 */ /* 0x000fe200078e00ff */
[----:B------:R-:W-:Y:S01]  /*ec20*/  SHF.R.S32.HI R14, RZ, 0x1f, R19 ;  /* 0x0000001fff0e7819 */ /* 0x000fe20000011413 */
[----:B------:R-:W-:Y:S01]  /*ec30*/  ULDC.64 UR4, c[0x0][0x820] ;  /* 0x0002080000047ab9 */ /* 0x000fe20000000a00 */
[----:B-----5:R-:W-:Y:S01]  /*ec40*/  IMAD R0, R15, -0x80, R0 ;  /* 0xffffff800f007824 */ /* 0x020fe200078e0200 */
[C---:B------:R-:W-:Y:S01]  /*ec50*/  IADD3 R2, P0, R7.reuse, R2, RZ ;  /* 0x0000000207027210 */ /* 0x040fe20007f1e0ff */
[C---:B------:R-:W-:Y:S01]  /*ec60*/  VIADD R13, R7.reuse, 0x20 ;  /* 0x00000020070d7836 */ /* 0x040fe20000000000 */
[--C-:B------:R-:W-:Y:S01]  /*ec70*/  SHF.R.S32.HI R11, RZ, 0x1f, R10.reuse ;  /* 0x0000001fff0b7819 */ /* 0x100fe2000001140a */
[----:B------:R-:W-:Y:S01]  /*ec80*/  IMAD R6, R14, UR4, RZ ;  /* 0x000000040e067c24 */ /* 0x000fe2000f8e02ff */
[----:B------:R-:W2:Y:S01]  /*ec90*/  LDC R23, c[0x0][0x83c] ;  /* 0x00020f00ff177b82 */ /* 0x000ea20000000800 */
[CC--:B------:R-:W-:Y:S01]  /*eca0*/  ISETP.GE.AND P3, PT, R7.reuse, R0.reuse, PT ;  /* 0x000000000700720c */ /* 0x0c0fe20003f66270 */
[C---:B------:R-:W-:Y:S01]  /*ecb0*/  VIADD R17, R7.reuse, 0x40 ;  /* 0x0000004007117836 */ /* 0x040fe20000000000 */
[----:B------:R-:W-:Y:S01]  /*ecc0*/  LEA.HI.X.SX32 R3, R7, R3, 0x1, P0 ;  /* 0x0000000307037211 */ /* 0x000fe200000f0eff */
[----:B------:R-:W-:Y:S01]  /*ecd0*/  IMAD.WIDE.U32 R4, R19, UR4, R10 ;  /* 0x0000000413047c25 */ /* 0x000fe2000f8e000a */
[----:B------:R-:W-:Y:S01]  /*ece0*/  USHF.R.S32.HI UR4, URZ, 0x1f, UR37 ;  /* 0x0000001f3f047899 */ /* 0x000fe20008011425 */
[-C--:B------:R-:W-:Y:S01]  /*ecf0*/  ISETP.GE.AND P2, PT, R13, R0.reuse, PT ;  /* 0x000000000d00720c */ /* 0x080fe20003f46270 */
[----:B------:R-:W-:Y:S01]  /*ed00*/  BSSY B0, `(.L_x_1751) ;  /* 0x000001d000007945 */ /* 0x000fe20003800000 */
[----:B------:R-:W-:Y:S01]  /*ed10*/  VIADD R7, R7, 0x60 ;  /* 0x0000006007077836 */ /* 0x000fe20000000000 */
[-C--:B------:R-:W-:Y:S01]  /*ed20*/  ISETP.GE.AND P1, PT, R17, R0.reuse, PT ;  /* 0x000000001100720c */ /* 0x080fe20003f26270 */
[----:B------:R-:W-:Y:S01]  /*ed30*/  IMAD R9, R19, UR5, R6 ;  /* 0x0000000513097c24 */ /* 0x000fe2000f8e0206 */
[----:B------:R-:W-:Y:S01]  /*ed40*/  SEL R17, RZ, UR37, P4 ;  /* 0x00000025ff117c07 */ /* 0x000fe2000a000000 */
[----:B------:R-:W-:Y:S01]  /*ed50*/  IMAD.U32 R12, RZ, RZ, UR4 ;  /* 0x00000004ff0c7e24 */ /* 0x000fe2000f8e00ff */
[----:B------:R-:W-:Y:S01]  /*ed60*/  ULDC.64 UR4, c[0x0][0x828] ;  /* 0x00020a0000047ab9 */ /* 0x000fe20000000a00 */
[----:B-1----:R-:W-:Y:S01]  /*ed70*/  ISETP.GE.OR P6, PT, R10, R21, P3 ;  /* 0x000000150a00720c */ /* 0x002fe20001fc6670 */
[----:B------:R-:W-:Y:S01]  /*ed80*/  IMAD.IADD R5, R5, 0x1, R9 ;  /* 0x0000000105057824 */ /* 0x000fe200078e0209 */
[----:B------:R-:W-:Y:S01]  /*ed90*/  ISETP.GE.AND P0, PT, R7, R0, PT ;  /* 0x000000000700720c */ /* 0x000fe20003f06270 */
[----:B------:R-:W-:Y:S01]  /*eda0*/  IMAD.WIDE R6, R15, 0x80, R2 ;  /* 0x000000800f067825 */ /* 0x000fe200078e0202 */
[----:B------:R-:W-:-:S02]  /*edb0*/  SEL R12, R12, RZ, !P4 ;  /* 0x000000ff0c0c7207 */ /* 0x000fc40006000000 */
[CC--:B------:R-:W-:Y:S01]  /*edc0*/  ISETP.GE.OR P5, PT, R10.reuse, R21.reuse, P2 ;  /* 0x000000150a00720c */ /* 0x0c0fe200017a6670 */
[----:B------:R-:W-:Y:S01]  /*edd0*/  IMAD.WIDE.U32 R8, R17, UR4, R4 ;  /* 0x0000000411087c25 */ /* 0x000fe2000f8e0004 */
[----:B------:R-:W-:-:S03]  /*ede0*/  ISETP.GE.OR P4, PT, R10, R21, P1 ;  /* 0x000000150a00720c */ /* 0x000fc60000f86670 */
[----:B------:R-:W-:-:S04]  /*edf0*/  IMAD R0, R12, UR4, RZ ;  /* 0x000000040c007c24 */ /* 0x000fc8000f8e02ff */
[----:B------:R-:W-:-:S04]  /*ee00*/  IMAD R13, R17, UR5, R0 ;  /* 0x00000005110d7c24 */ /* 0x000fc8000f8e0200 */
[----:B------:R-:W-:Y:S01]  /*ee10*/  IMAD.IADD R5, R9, 0x1, R13 ;  /* 0x0000000109057824 */ /* 0x000fe200078e020d */
[----:B--2---:R-:W-:Y:S06]  /*ee20*/  @P6 BRA `(.L_x_1752) ;  /* 0x0000000000286947 */ /* 0x004fec0003800000 */
        /* <DEDUP_REMOVED lines=10> */
.L_x_1752:
[----:B------:R-:W-:Y:S05]  /*eed0*/  BSYNC B0 ;  /* 0x0000000000007941 */ /* 0x000fea0003800000 */
.L_x_1751:
        /* <DEDUP_REMOVED lines=16> */
.L_x_1754:
[----:B------:R-:W-:Y:S05]  /*efe0*/  BSYNC B0 ;  /* 0x0000000000007941 */ /* 0x000fea0003800000 */
.L_x_1753:
        /* <DEDUP_REMOVED lines=11> */
[----:B--2---:R-:W-:Y:S01]  /*f0a0*/  LEA R20, P4, R2, UR4, 0x1 ;  /* 0x0000000402147c11 */ /* 0x004fe2000f8808ff */
[----:B------:R-:W-:-:S05]  /*f0b0*/  IMAD.IADD R3, R3, 0x1, R13 ;  /* 0x0000000103037824 */ /* 0x000fca00078e020d */
[----:B------:R-:W-:-:S05]  /*f0c0*/  LEA.HI.X R21, R2, UR5, R3, 0x1, P4 ;  /* 0x0000000502157c11 */ /* 0x000fca000a0f0c03 */
[----:B------:R3:W-:Y:S02]  /*f0d0*/  STG.E.128 desc[UR38][R20.64], RZ ;  /* 0x000000ff14007986 */ /* 0x0007e4000c101d26 */
.L_x_1756:
[----:B------:R-:W-:Y:S05]  /*f0e0*/  BSYNC B0 ;  /* 0x0000000000007941 */ /* 0x000fea0003800000 */
.L_x_1755:
        /* <DEDUP_REMOVED lines=15> */
.L_x_1758:
[----:B------:R-:W-:Y:S05]  /*f1e0*/  BSYNC B0 ;  /* 0x0000000000007941 */ /* 0x000fea0003800000 */
.L_x_1757:
        /* <DEDUP_REMOVED lines=26> */
.L_x_1760:
[----:B------:R-:W-:Y:S05]  /*f390*/  BSYNC B0 ;  /* 0x0000000000007941 */ /* 0x000fea0003800000 */
.L_x_1759:
        /* <DEDUP_REMOVED lines=15> */
.L_x_1762:
[----:B------:R-:W-:Y:S05]  /*f490*/  BSYNC B0 ;  /* 0x0000000000007941 */ /* 0x000fea0003800000 */
.L_x_1761:
        /* <DEDUP_REMOVED lines=15> */
.L_x_1764:
[----:B------:R-:W-:Y:S05]  /*f590*/  BSYNC B0 ;  /* 0x0000000000007941 */ /* 0x000fea0003800000 */
.L_x_1763:
        /* <DEDUP_REMOVED lines=15> */
.L_x_1679:
[----:B------:R-:W-:-:S08]  /*f690*/  NOP ;  /* 0x0000000000007918 */ /* 0x000fd00000000000 */
[----:B------:R-:W1:-:S00]  /*f6a0*/  USETMAXREG.DEALLOC.CTAPOOL 0x18 ;  /* 0x00000018000079c8 */ /* 0x000e4000080e0500 */
        /* <DEDUP_REMOVED lines=19> */
.L_x_1766:
        /* <DEDUP_REMOVED lines=13> */
.L_x_1768:
[----:B------:R-:W-:-:S05]  /*f8b0*/  ULDC UR4, c[0x0][0x8bc] ;  /* 0x00022f0000047ab9 */ /* 0x000fca0000000800 */
.L_x_1767:
[----:B-1----:R-:W-:-:S04]  /*f8c0*/  USHF.L.U32 UR11, UR14, 0x7, URZ ;  /* 0x000000070e0b7899 */ /* 0x002fc8000800063f */
[----:B------:R-:W-:-:S04]  /*f8d0*/  UISETP.GE.AND UP0, UPT, UR11, UR4, UPT ;  /* 0x000000040b00728c */ /* 0x000fc8000bf06270 */
[----:B--2---:R-:W-:-:S06]  /*f8e0*/  USEL UR12, UR12, 0xffffffff, !UP0 ;  /* 0xffffffff0c0c7887 */ /* 0x004fcc000c000000 */
[----:B------:R-:W-:-:S13]  /*f8f0*/  ISETP.LE.AND P0, PT, RZ, UR12, PT ;  /* 0x0000000cff007c0c */ /* 0x000fda000bf03270 */
[----:B------:R-:W-:Y:S05]  /*f900*/  @!P0 BRA `(.L_x_1684) ;  /* 0x0000003400248947 */ /* 0x000fea0003800000 */
[----:B------:R-:W-:Y:S01]  /*f910*/  ULDC.64 UR4, c[0x0][0x770] ;  /* 0x0001dc0000047ab9 */ /* 0x000fe20000000a00 */
[----:B------:R-:W1:Y:S01]  /*f920*/  S2UR UR13, SR_CTAID.Y ;  /* 0x00000000000d79c3 */ /* 0x000e620000002600 */
[----:B------:R-:W-:Y:S01]  /*f930*/  UISETP.NE.U32.AND UP0, UPT, UR4, URZ, UPT ;  /* 0x0000003f0400728c */ /* 0x000fe2000bf05070 */
[----:B------:R-:W-:-:S03]  /*f940*/  ULDC.64 UR8, c[0x0][0x788] ;  /* 0x0001e20000087ab9 */ /* 0x000fc60000000a00 */
        /* <DEDUP_REMOVED lines=8> */
[----:B------:R-:W-:-:S04]  /*f9d0*/  UISETP.NE.U32.AND UP1, UPT, UR4, URZ, UPT ;  /* 0x0000003f0400728c */ /* 0x000fc8000bf25070 */
[----:B------:R-:W-:-:S06]  /*f9e0*/  UISETP.NE.AND.EX UP1, UPT, UR5, URZ, UPT, UP1 ;  /* 0x0000003f0500728c */ /* 0x000fcc000bf25310 */
[----:B------:R-:W-:-:S05]  /*f9f0*/  PLOP3.LUT P2, PT, PT, PT, UP1, 0x80, 0x0 ;  /* 0x000000000000781c */ /* 0x000fca0003f4f018 */
[----:B------:R-:W-:Y:S02]  /*fa00*/  @UP1 ULDC.64 UR4, c[0x0][0x780] ;  /* 0x0001e00000041ab9 */ /* 0x000fe40000000a00 */
[----:B------:R-:W-:-:S06]  /*fa10*/  @UP1 UIMAD.WIDE UR4, UR12, 0x4, UR4 ;  /* 0x000000040c0418a5 */ /* 0x000fcc000f8e0204 */
[----:B------:R-:W-:Y:S02]  /*fa20*/  IMAD.U32 R4, RZ, RZ, UR4 ;  /* 0x00000004ff047e24 */ /* 0x000fe4000f8e00ff */
[----:B------:R-:W-:-:S05]  /*fa30*/  IMAD.U32 R5, RZ, RZ, UR5 ;  /* 0x00000005ff057e24 */ /* 0x000fca000f8e00ff */
[----:B------:R-:W3:Y:S01]  /*fa40*/  @P2 LDG.E R4, desc[UR38][R4.64] ;  /* 0x0000002604042981 */ /* 0x000ee2000c1e1900 */
[----:B------:R-:W-:Y:S01]  /*fa50*/  PLOP3.LUT P0, PT, PT, PT, UP0, 0x80, 0x0 ;  /* 0x000000000000781c */ /* 0x000fe20003f0f008 */
[----:B-1----:R-:W-:-:S12]  /*fa60*/  USHF.R.S32.HI UR16, URZ, 0x1f, UR13 ;  /* 0x0000001f3f107899 */ /* 0x002fd8000801140d */
[----:B--2---:R-:W-:Y:S02]  /*fa70*/  @P0 R2UR UR4, R0 ;  /* 0x00000000000402ca */ /* 0x004fe400000e0000 */
[----:B------:R-:W-:Y:S01]  /*fa80*/  ISETP.NE.U32.AND P0, PT, RZ, UR8, PT ;  /* 0x00000008ff007c0c */ /* 0x000fe2000bf05070 */
[----:B------:R-:W-:-:S03]  /*fa90*/  ULDC UR8, c[0x0][0x280] ;  /* 0x0000a00000087ab9 */ /* 0x000fc60000000800 */
[----:B------:R-:W-:-:S07]  /*faa0*/  ISETP.NE.AND.EX P0, PT, RZ, UR9, PT, P0 ;  /* 0x00000009ff007c0c */ /* 0x000fce000bf05300 */
[----:B------:R-:W-:-:S04]  /*fab0*/  @UP0 ULEA UR4, UR12, UR4, 0x7 ;  /* 0x000000040c040291 */ /* 0x000fc8000f8e383f */
[----:B------:R-:W-:-:S04]  /*fac0*/  @UP0 USHF.R.S32.HI UR5, URZ, 0x1f, UR4 ;  /* 0x0000001f3f050899 */ /* 0x000fc80008011404 */
[----:B------:R-:W-:-:S04]  /*fad0*/  @UP0 ULEA.HI UR5, UR5, UR4, URZ, 0x7 ;  /* 0x0000000405050291 */ /* 0x000fc8000f8f383f */
[----:B------:R-:W-:-:S04]  /*fae0*/  @UP0 USHF.L.U32 UR5, UR5, 0x6, URZ ;  /* 0x0000000605050899 */ /* 0x000fc8000800063f */
[----:B------:R-:W-:Y:S01]  /*faf0*/  @UP0 ULOP3.LUT UR7, UR5, 0xffffe000, URZ, 0xc0, !UPT ;  /* 0xffffe00005070892 */ /* 0x000fe2000f8ec03f */
[----:B---3--:R-:W-:-:S03]  /*fb00*/  @P2 R2UR UR8, R4 ;  /* 0x00000000040822ca */ /* 0x008fc600000e0000 */
[----:B------:R-:W-:Y:S01]  /*fb10*/  @UP0 USHF.R.S32.HI UR9, URZ, 0x1f, UR7 ;  /* 0x0000001f3f090899 */ /* 0x000fe20008011407 */
[----:B------:R-:W-:Y:S11]  /*fb20*/  @P2 BRA `(.L_x_1769) ;  /* 0x0000000000142947 */ /* 0x000ff60003800000 */
[----:B------:R-:W-:Y:S05]  /*fb30*/  @!P1 BRA `(.L_x_1769) ;  /* 0x0000000000109947 */ /* 0x000fea0003800000 */
[----:B------:R-:W2:Y:S04]  /*fb40*/  LDG.E R5, desc[UR38][R2.64] ;  /* 0x0000002602057981 */ /* 0x000ea8000c1e1900 */
[----:B------:R-:W2:Y:S02]  /*fb50*/  LDG.E R0, desc[UR38][R2.64+0x4] ;  /* 0x0000042602007981 */ /* 0x000ea4000c1e1900 */
[----:B--2---:R-:W-:-:S05]  /*fb60*/  IMAD.IADD R0, R0, 0x1, -R5 ;  /* 0x0000000100007824 */ /* 0x004fca00078e0a05 */
[----:B------:R-:W-:-:S15]  /*fb70*/  R2UR UR8, R0 ;  /* 0x00000000000872ca */ /* 0x000fde00000e0000 */
.L_x_1769:
[----:B------:R-:W-:Y:S01]  /*fb80*/  UMOV UR4, URZ ;  /* 0x0000003f00047c82 */ /* 0x000fe20008000000 */
[----:B------:R-:W-:Y:S01]  /*fb90*/  UMOV UR5, URZ ;  /* 0x0000003f00057c82 */ /* 0x000fe20008000000 */
[----:B------:R-:W-:Y:S01]  /*fba0*/  ULDC UR6, c[0x0][0x290] ;  /* 0x0000a40000067ab9 */ /* 0x000fe20000000800 */
[----:B------:R-:W-:Y:S01]  /*fbb0*/  @UP0 UMOV UR4, UR7 ;  /* 0x0000000700040c82 */ /* 0x000fe20008000000 */
[----:B------:R-:W-:Y:S01]  /*fbc0*/  @UP0 UMOV UR5, UR9 ;  /* 0x0000000900050c82 */ /* 0x000fe20008000000 */
        /* <DEDUP_REMOVED lines=8> */
.L_x_1770:
        /* <DEDUP_REMOVED lines=9> */
[----:B------:R-:W2:Y:S02]  /*fce0*/  LDG.E R5, desc[UR38][R2.64+0x4] ;  /* 0x0000042602057981 */ /* 0x000ea4000c1e1900 */
[----:B--2---:R-:W-:-:S05]  /*fcf0*/  IMAD.IADD R0, R5, 0x1, -R0 ;  /* 0x0000000105007824 */ /* 0x004fca00078e0a00 */
[----:B------:R-:W-:-:S15]  /*fd00*/  R2UR UR6, R0 ;  /* 0x00000000000672ca */ /* 0x000fde00000e0000 */
.L_x_1771:
[----:B------:R-:W-:Y:S01]  /*fd10*/  UIADD3 UR7, -UR6, UR8, UR11 ;  /* 0x0000000806077290 */ /* 0x000fe2000fffe10b */
[----:B------:R-:W-:Y:S01]  /*fd20*/  ISETP.LE.AND P0, PT, RZ, UR14, PT ;  /* 0x0000000eff007c0c */ /* 0x000fe2000bf03270 */
[----:B------:R-:W-:Y:S02]  /*fd30*/  ULDC UR9, c[0x0][0x74c] ;  /* 0x0001d30000097ab9 */ /* 0x000fe40000000800 */
[----:B------:R-:W-:Y:S02]  /*fd40*/  UIADD3 UR9, UR7, -UR9, URZ ;  /* 0x8000000907097290 */ /* 0x000fe4000fffe03f */
        /* <DEDUP_REMOVED lines=10> */
[----:B------:R-:W-:Y:S07]  /*fdf0*/  @!P0 BRA `(.L_x_1772) ;  /* 0x00000000001c8947 */ /* 0x000fee0003800000 */
[----:B------:R-:W-:Y:S01]  /*fe00*/  UIADD3 UR8, UR11, 0xff, UR8 ;  /* 0x000000ff0b087890 */ /* 0x000fe2000fffe008 */
[----:B------:R-:W-:-:S03]  /*fe10*/  ULDC UR9, c[0x0][0x748] ;  /* 0x0001d20000097ab9 */ /* 0x000fc60000000800 */
[----:B------:R-:W-:-:S04]  /*fe20*/  UIADD3 UR8, UR8, UR9, -UR6 ;  /* 0x0000000908087290 */ /* 0x000fc8000fffe806 */
[----:B------:R-:W-:-:S04]  /*fe30*/  USHF.R.S32.HI UR6, URZ, 0x1f, UR8 ;  /* 0x0000001f3f067899 */ /* 0x000fc80008011408 */
[----:B------:R-:W-:-:S04]  /*fe40*/  ULEA.HI UR6, UR6, UR8, URZ, 0x7 ;  /* 0x0000000806067291 */ /* 0x000fc8000f8f383f */
[----:B------:R-:W-:-:S06]  /*fe50*/  USHF.R.S32.HI UR6, URZ, 0x7, UR6 ;  /* 0x000000073f067899 */ /* 0x000fcc0008011406 */
[----:B------:R-:W-:-:S07]  /*fe60*/  VIMNMX R2, R2, UR6, PT ;  /* 0x0000000602027c48 */ /* 0x000fce000bfe0100 */
.L_x_1772:
[----:B------:R-:W-:-:S13]  /*fe70*/  ISETP.GT.AND P0, PT, R2, UR7, PT ;  /* 0x0000000702007c0c */ /* 0x000fda000bf04270 */
[----:B------:R-:W-:Y:S05]  /*fe80*/  @!P0 BRA `(.L_x_1684) ;  /* 0x0000002c00c48947 */ /* 0x000fea0003800000 */
[----:B------:R-:W-:Y:S01]  /*fe90*/  ULDC.64 UR14, c[0x0][0x2d8] ;  /* 0x0000b600000e7ab9 */ /* 0x000fe20000000a00 */
[----:B------:R-:W-:Y:S01]  /*fea0*/  VIADD R0, R2, -UR7 ;  /* 0x8000000702007c36 */ /* 0x000fe20008000000 */
[----:B------:R-:W-:Y:S02]  /*feb0*/  UIMAD UR10, UR16, UR14, URZ ;  /* 0x0000000e100a72a4 */ /* 0x000fe4000f8e023f */
[----:B------:R-:W-:Y:S02]  /*fec0*/  UIMAD.WIDE.U32 UR8, UR13, UR14, URZ ;  /* 0x0000000e0d0872a5 */ /* 0x000fe4000f8e003f */
[----:B------:R-:W-:Y:S01]  /*fed0*/  USHF.R.S32.HI UR6, URZ, 0x1f, UR12 ;  /* 0x0000001f3f067899 */ /* 0x000fe2000801140c */
[----:B------:R-:W-:Y:S01]  /*fee0*/  LOP3.LUT R0, R0, 0x1, RZ, 0xc0, !PT ;  /* 0x0000000100007812 */ /* 0x000fe200078ec0ff */
[----:B------:R-:W-:Y:S02]  /*fef0*/  UIMAD UR13, UR13, UR15, UR10 ;  /* 0x0000000f0d0d72a4 */ /* 0x000fe4000f8e020a */
[----:B------:R-:W-:Y:S01]  /*ff00*/  UIADD3 UR10, UP1, UR4, UR8, URZ ;  /* 0x00000008040a7290 */ /* 0x000fe2000ff3e03f */
[----:B------:R-:W-:Y:S01]  /*ff10*/  ISETP.NE.U32.AND P1, PT, R0, 0x1, PT ;  /* 0x000000010000780c */ /* 0x000fe20003f25070 */
[----:B------:R-:W-:-:S02]  /*ff20*/  UIADD3 UR13, UR9, UR13, URZ ;  /* 0x0000000d090d7290 */ /* 0x000fc4000fffe03f */
[----:B------:R-:W-:Y:S01]  /*ff30*/  USEL UR6, UR6, URZ, !UP0 ;  /* 0x0000003f06067287 */ /* 0x000fe2000c000000 */
[----:B------:R-:W-:Y:S01]  /*ff40*/  ULDC.64 UR26, c[0x0][0x2e0] ;  /* 0x0000b800001a7ab9 */ /* 0x000fe20000000a00 */
[----:B------:R-:W-:Y:S02]  /*ff50*/  USEL UR12, UR12, URZ, !UP0 ;  /* 0x0000003f0c0c7287 */ /* 0x000fe4000c000000 */
[----:B------:R-:W-:Y:S02]  /*ff60*/  UIADD3.X UR11, UR5, UR13, URZ, UP1, !UPT ;  /* 0x0000000d050b7290 */ /* 0x000fe40008ffe43f */
[----:B------:R-:W-:Y:S02]  /*ff70*/  UIMAD UR14, UR6, UR26, URZ ;  /* 0x0000001a060e72a4 */ /* 0x000fe4000f8e023f */
[----:B------:R-:W-:Y:S02]  /*ff80*/  UIMAD.WIDE.U32 UR10, UR12, UR26, UR10 ;  /* 0x0000001a0c0a72a5 */ /* 0x000fe4000f8e000a */
[----:B------:R-:W-:Y:S01]  /*ff90*/  UIMAD UR14, UR12, UR27, UR14 ;  /* 0x0000001b0c0e72a4 */ /* 0x000fe2000f8e020e */
[----:B------:R-:W-:-:S03]  /*ffa0*/  ELECT P0, URZ, PT ;  /* 0x00000000003f782f */ /* 0x000fc60003800000 */
        /* <DEDUP_REMOVED lines=20> */
.L_x_1775:
[----:B------:R-:W-:Y:S05]  /*100f0*/  BSYNC B0 ;  /* 0x0000000000007941 */ /* 0x000fea0003800000 */
.L_x_1774:
        /* <DEDUP_REMOVED lines=19> */
.L_x_1777:
[----:B------:R-:W-:Y:S05]  /*10230*/  BSYNC B0 ;  /* 0x0000000000007941 */ /* 0x000fea0003800000 */
.L_x_1776:
[----:B------:R-:W-:Y:S06]  /*10240*/  BAR.ARV 0xa, 0xa0 ;  /* 0x0282800000007b1d */ /* 0x000fec0000002000 */
[----:B------:R-:W-:Y:S04]  /*10250*/  BSSY B0, `(.L_x_1778) ;  /* 0x0000003000007945 */ /* 0x000fe80003800000 */
[----:B------:R-:W-:Y:S05]  /*10260*/  @!P0 BRA `(.L_x_1779) ;  /* 0x0000000000048947 */ /* 0x000fea0003800000 */
[----:B------:R-:W-:-:S04]  /*10270*/  DEPBAR.LE SB0, 0x0 ;  /* 0x000080000000791a */ /* 0x000fc80000000000 */
.L_x_1779:
[----:B------:R-:W-:Y:S05]  /*10280*/  BSYNC B0 ;  /* 0x0000000000007941 */ /* 0x000fea0003800000 */
.L_x_1778:
[----:B------:R-:W-:Y:S06]  /*10290*/  BAR.ARV 0xb, 0xa0 ;  /* 0x02c2800000007b1d */ /* 0x000fec0000002000 */
[----:B------:R-:W-:Y:S01]  /*102a0*/  UIADD3 UR15, UR7, 0x1, URZ ;  /* 0x00000001070f7890 */ /* 0x000fe2000fffe03f */
[----:B------:R-:W-:Y:S11]  /*102b0*/  BRA `(.L_x_1780) ;  /* 0x0000000000047947 */ /* 0x000ff60003800000 */
.L_x_1773:
[----:B------:R-:W-:-:S05]  /*102c0*/  UMOV UR15, UR7 ;  /* 0x00000007000f7c82 */ /* 0x000fca0008000000 */
.L_x_1780:
[----:B------:R-:W-:-:S06]  /*102d0*/  UIADD3 UR6, UR7, 0x1, URZ ;  /* 0x0000000107067890 */ /* 0x000fcc000fffe03f */
[----:B------:R-:W-:-:S13]  /*102e0*/  ISETP.NE.AND P1, PT, R2, UR6, PT ;  /* 0x0000000602007c0c */ /* 0x000fda000bf25270 */
[----:B------:R-:W-:Y:S05]  /*102f0*/  @!P1 BRA `(.L_x_1684) ;  /* 0x0000002800a89947 */ /* 0x000fea0003800000 */
[----:B------:R-:W-:Y:S01]  /*10300*/  UMOV UR16, UR8 ;  /* 0x0000000800107c82 */ /* 0x000fe20008000000 */
[----:B------:R-:W-:Y:S01]  /*10310*/  UMOV UR17, UR13 ;  /* 0x0000000d00117c82 */ /* 0x000fe20008000000 */
[----:B------:R-:W-:Y:S01]  /*10320*/  ULDC.64 UR18, c[0x0][0x2c0] ;  /* 0x0000b00000127ab9 */ /* 0x000fe20000000a00 */
[----:B------:R-:W-:Y:S01]  /*10330*/  UIMAD.WIDE.U32 UR16, UR12, UR26, UR16 ;  /* 0x0000001a0c1072a5 */ /* 0x000fe2000f8e0010 */
[----:B------:R-:W-:Y:S01]  /*10340*/  UMOV UR6, URZ ;  /* 0x0000003f00067c82 */ /* 0x000fe20008000000 */
[----:B------:R-:W-:Y:S02]  /*10350*/  ULDC.64 UR30, c[0x0][0x2c0] ;  /* 0x0000b000001e7ab9 */ /* 0x000fe40000000a00 */
[----:B------:R-:W-:-:S04]  /*10360*/  UIADD3 UR25, UP0, UR4, UR16, URZ ;  /* 0x0000001004197290 */ /* 0x000fc8000ff1e03f */
[----:B------:R-:W-:Y:S02]  /*10370*/  UIADD3.X UR16, UR5, UR14, UR17, UP0, !UPT ;  /* 0x0000000e05107290 */ /* 0x000fe400087fe411 */
[----:B------:R-:W-:Y:S02]  /*10380*/  ULEA UR24, UP0, UR25, UR18, 0x2 ;  /* 0x0000001219187291 */ /* 0x000fe4000f80103f */
[----:B------:R-:W-:Y:S02]  /*10390*/  USHF.L.U32 UR18, UR15, 0xd, URZ ;  /* 0x0000000d0f127899 */ /* 0x000fe4000800063f */
        /* <DEDUP_REMOVED lines=8> */
.L_x_1793:
        /* <DEDUP_REMOVED lines=9> */
[----:B------:R-:W-:Y:S01]  /*104b0*/  UMOV UR28, 0x400 ;  /* 0x00000400001c7882 */ /* 0x000fe20000000000 */
[----:B------:R-:W-:Y:S02]  /*104c0*/  UMOV UR42, 0x0 ;  /* 0x00000000002a7882 */ /* 0x000fe40000000000 */
[----:B------:R-:W-:Y:S02]  /*104d0*/  ULEA.HI.X.SX32 UR41, UR19, UR27, 0x1, UP0 ;  /* 0x0000001b13297291 */ /* 0x000fe400080f0e3f */
[----:B------:R-:W-:Y:S01]  /*104e0*/  ULEA UR40, UP0, UR37, UR30, 0x2 ;  /* 0x0000001e25287291 */ /* 0x000fe2000f80103f */
[----:B------:R-:W-:-:S03]  /*104f0*/  UMOV UR43, 0x14f00000 ;  /* 0x14f00000002b7882 */ /* 0x000fc60000000000 */
[----:B------:R-:W-:Y:S02]  /*10500*/  ULEA.HI.X UR41, UR37, UR31, UR41, 0x2, UP0 ;  /* 0x0000001f25297291 */ /* 0x000fe400080f1429 */
[----:B-1----:R-:W-:-:S03]  /*10510*/  ULEA UR28, UR29, UR28, 0x18 ;  /* 0x0000001c1d1c7291 */ /* 0x002fc6000f8ec03f */
[----:B------:R-:W-:Y:S01]  /*10520*/  UMOV UR29, 0x400 ;  /* 0x00000400001d7882 */ /* 0x000fe20000000000 */
[----:B------:R-:W-:-:S09]  /*10530*/  UIADD3 UR28, UR28, 0x8000, URZ ;  /* 0x000080001c1c7890 */ /* 0x000fd2000fffe03f */
[----:B------:R1:W-:Y:S02]  /*10540*/  UBLKRED.G.S.ADD.F32.RN [UR40], [UR28], UR29, desc[UR42] ;  /* 0x00002a281c0073bb */ /* 0x0003e400080a141d */
[----:B-1----:R0:W-:Y:S02]  /*10550*/  UTMACMDFLUSH ;  /* 0x00000000000079b7 */ /* 0x0021e40000000000 */
.L_x_1782:
[----:B------:R-:W-:Y:S05]  /*10560*/  BSYNC B0 ;  /* 0x0000000000007941 */ /* 0x000fea0003800000 */
.L_x_1781:
        /* <DEDUP_REMOVED lines=13> */
.L_x_1784:
[----:B------:R-:W-:Y:S05]  /*10640*/  BSYNC B0 ;  /* 0x0000000000007941 */ /* 0x000fea0003800000 */
.L_x_1783:
[----:B------:R-:W-:Y:S06]  /*10650*/  BAR.ARV 0xa, 0xa0 ;  /* 0x0282800000007b1d */ /* 0x000fec0000002000 */
[----:B------:R-:W-:Y:S04]  /*10660*/  BSSY B0, `(.L_x_1785) ;  /* 0x0000003000007945 */ /* 0x000fe80003800000 */
[----:B------:R-:W-:Y:S05]  /*10670*/  @!P0 BRA `(.L_x_1786) ;  /* 0x0000000000048947 */ /* 0x000fea0003800000 */
[----:B------:R-:W-:-:S04]  /*10680*/  DEPBAR.LE SB0, 0x0 ;  /* 0x000080000000791a */ /* 0x000fc80000000000 */
.L_x_1786:
[----:B------:R-:W-:Y:S05]  /*10690*/  BSYNC B0 ;  /* 0x0000000000007941 */ /* 0x000fea0003800000 */
.L_x_1785:
        /* <DEDUP_REMOVED lines=13> */
.L_x_1788:
[----:B------:R-:W-:Y:S05]  /*10770*/  BSYNC B0 ;  /* 0x0000000000007941 */ /* 0x000fea0003800000 */
.L_x_1787:
        /* <DEDUP_REMOVED lines=13> */
.L_x_1790:
[----:B------:R-:W-:Y:S05]  /*10850*/  BSYNC B0 ;  /* 0x0000000000007941 */ /* 0x000fea0003800000 */
.L_x_1789:
[----:B------:R-:W-:Y:S01]  /*10860*/  UIADD3 UR15, UR15, 0x2, URZ ;  /* 0x000000020f0f7890 */ /* 0x000fe2000fffe03f */
[----:B------:R-:W-:Y:S06]  /*10870*/  BAR.ARV 0xa, 0xa0 ;  /* 0x0282800000007b1d */ /* 0x000fec0000002000 */
[----:B------:R-:W-:Y:S01]  /*10880*/  BSSY B0, `(.L_x_1791) ;  /* 0x0000004000007945 */ /* 0x000fe20003800000 */
[----:B------:R-:W-:-:S03]  /*10890*/  ISETP.LE.AND P1, PT, R2, UR15, PT ;  /* 0x0000000f02007c0c */ /* 0x000fc6000bf23270 */
[----:B------:R-:W-:Y:S10]  /*108a0*/  @!P0 BRA `(.L_x_1792) ;  /* 0x0000000000048947 */ /* 0x000ff40003800000 */
[----:B------:R-:W-:-:S04]  /*108b0*/  DEPBAR.LE SB0, 0x0 ;  /* 0x000080000000791a */ /* 0x000fc80000000000 */
.L_x_1792:
[----:B------:R-:W-:Y:S05]  /*108c0*/  BSYNC B0 ;  /* 0x0000000000007941 */ /* 0x000fea0003800000 */
.L_x_1791:
[----:B------:R-:W-:Y:S06]  /*108d0*/  BAR.ARV 0xb, 0xa0 ;  /* 0x02c2800000007b1d */ /* 0x000fec0000002000 */
[----:B------:R-:W-:Y:S02]  /*108e0*/  UIADD3 UR19, UR19, 0x4000, URZ ;  /* 0x0000400013137890 */ /* 0x000fe4000fffe03f */
[----:B------:R-:W-:Y:S01]  /*108f0*/  UIADD3 UR6, UR6, 0x4000, URZ ;  /* 0x0000400006067890 */ /* 0x000fe2000fffe03f */
[----:B------:R-:W-:Y:S11]  /*10900*/  @!P1 BRA `(.L_x_1793) ;  /* 0xfffffff800c49947 */ /* 0x000ff6000383ffff */
[----:B------:R-:W-:Y:S05]  /*10910*/  BRA `(.L_x_1684) ;  /* 0x0000002400207947 */ /* 0x000fea0003800000 */
.L_x_1765:
[----:B------:R-:W-:Y:S01]  /*10920*/  ULDC.64 UR4, c[0x0][0x8d8] ;  /* 0x0002360000047ab9 */ /* 0x000fe20000000a00 */
[----:B------:R-:W1:Y:S01]  /*10930*/  S2UR UR21, SR_CTAID.X ;  /* 0x00000000001579c3 */ /* 0x000e620000002500 */
[----:B------:R-:W-:-:S04]  /*10940*/  ISETP.NE.U32.AND P0, PT, RZ, UR4, PT ;  /* 0x00000004ff007c0c */ /* 0x000fc8000bf05070 */
[----:B------:R-:W-:-:S03]  /*10950*/  ISETP.NE.AND.EX P0, PT, RZ, UR5, PT, P0 ;  /* 0x00000005ff007c0c */ /* 0x000fc6000bf05300 */
[----:B------:R-:W2:Y:S08]  /*10960*/  S2UR UR13, SR_CTAID.Z ;  /* 0x00000000000d79c3 */ /* 0x000eb00000002700 */
[----:B------:R-:W3:Y:S02]  /*10970*/  S2UR UR20, SR_CTAID.Y ;  /* 0x00000000001479c3 */ /* 0x000ee40000002600 */
        /* <DEDUP_REMOVED lines=8> */
.L_x_1794:
        /* <DEDUP_REMOVED lines=9> */
[----:B------:R-:W4:Y:S01]  /*10a90*/  LDG.E R4, desc[UR38][R2.64+0x4] ;  /* 0x0000042602047981 */ /* 0x000f22000c1e1900 */
[----:B--2---:R-:W-:Y:S02]  /*10aa0*/  R2UR UR4, R0 ;  /* 0x00000000000472ca */ /* 0x004fe400000e0000 */
[----:B----4-:R-:W-:-:S13]  /*10ab0*/  R2UR UR5, R4 ;  /* 0x00000000040572ca */ /* 0x010fda00000e0000 */
[----:B------:R-:W-:Y:S01]  /*10ac0*/  UIADD3 UR4, -UR4, UR5, URZ ;  /* 0x0000000504047290 */ /* 0x000fe2000fffe13f */
[----:B------:R-:W-:Y:S11]  /*10ad0*/  BRA `(.L_x_1795) ;  /* 0x0000000000047947 */ /* 0x000ff60003800000 */
.L_x_1796:
[----:B------:R-:W-:-:S05]  /*10ae0*/  ULDC UR4, c[0x0][0x8bc] ;  /* 0x00022f0000047ab9 */ /* 0x000fca0000000800 */
.L_x_1795:
[----:B-1----:R-:W-:Y:S01]  /*10af0*/  USHF.L.U32 UR8, UR21, 0x7, URZ ;  /* 0x0000000715087899 */ /* 0x002fe2000800063f */
[----:B------:R-:W-:Y:S02]  /*10b00*/  IMAD.MOV.U32 R10, RZ, RZ, 0x1 ;  /* 0x00000001ff0a7424 */ /* 0x000fe400078e00ff */
[----:B------:R-:W-:Y:S01]  /*10b10*/  IMAD.MOV.U32 R0, RZ, RZ, RZ ;  /* 0x000000ffff007224 */ /* 0x000fe200078e00ff */
[----:B------:R-:W-:-:S04]  /*10b20*/  UISETP.GE.AND UP0, UPT, UR8, UR4, UPT ;  /* 0x000000040800728c */ /* 0x000fc8000bf06270 */
[----:B--2---:R-:W-:-:S06]  /*10b30*/  USEL UR13, UR13, 0xffffffff, !UP0 ;  /* 0xffffffff0d0d7887 */ /* 0x004fcc000c000000 */
[----:B------:R-:W-:-:S13]  /*10b40*/  ISETP.LE.AND P0, PT, RZ, UR13, PT ;  /* 0x0000000dff007c0c */ /* 0x000fda000bf03270 */
[----:B------:R-:W-:Y:S05]  /*10b50*/  @!P0 BRA `(.L_x_1797) ;  /* 0x0000001c00fc8947 */ /* 0x000fea0003800000 */
[----:B------:R-:W-:Y:S01]  /*10b60*/  ULDC.64 UR18, c[0x0][0x770] ;  /* 0x0001dc0000127ab9 */ /* 0x000fe20000000a00 */
[----:B------:R-:W-:Y:S01]  /*10b70*/  ULDC.64 UR14, c[0x0][0x770] ;  /* 0x0001dc00000e7ab9 */ /* 0x000fe20000000a00 */
[----:B------:R-:W-:Y:S02]  /*10b80*/  UISETP.NE.U32.AND UP1, UPT, UR18, URZ, UPT ;  /* 0x0000003f1200728c */ /* 0x000fe4000bf25070 */
[----:B------:R-:W-:Y:S02]  /*10b90*/  UIMAD.WIDE UR14, UR13, 0x4, UR14 ;  /* 0x000000040d0e78a5 */ /* 0x000fe4000f8e020e */
[----:B------:R-:W-:Y:S01]  /*10ba0*/  UISETP.NE.AND.EX UP1, UPT, UR19, URZ, UPT, UP1 ;  /* 0x0000003f1300728c */ /* 0x000fe2000bf25310 */
[----:B------:R-:W-:Y:S01]  /*10bb0*/  ULDC.64 UR4, c[0x0][0x778] ;  /* 0x0001de0000047ab9 */ /* 0x000fe20000000a00 */
[----:B------:R-:W-:Y:S02]  /*10bc0*/  ULDC.64 UR6, c[0x0][0x780] ;  /* 0x0001e00000067ab9 */ /* 0x000fe40000000a00 */
[----:B------:R-:W-:Y:S01]  /*10bd0*/  IMAD.U32 R2, RZ, RZ, UR14 ;  /* 0x0000000eff027e24 */ /* 0x000fe2000f8e00ff */
[----:B------:R-:W-:Y:S01]  /*10be0*/  ULDC.64 UR16, c[0x0][0x778] ;  /* 0x0001de0000107ab9 */ /* 0x000fe20000000a00 */
[----:B------:R-:W-:Y:S01]  /*10bf0*/  PLOP3.LUT P1, PT, PT, PT, UP1, 0x80, 0x0 ;  /* 0x000000000000781c */ /* 0x000fe20003f2f018 */
[----:B------:R-:W-:Y:S01]  /*10c00*/  IMAD.U32 R3, RZ, RZ, UR15 ;  /* 0x0000000fff037e24 */ /* 0x000fe2000f8e00ff */
[----:B------:R-:W-:-:S02]  /*10c10*/  UISETP.NE.U32.AND UP0, UPT, UR4, URZ, UPT ;  /* 0x0000003f0400728c */ /* 0x000fc4000bf05070 */
[----:B------:R-:W-:Y:S02]  /*10c20*/  UISETP.NE.U32.AND UP2, UPT, UR6, URZ, UPT ;  /* 0x0000003f0600728c */ /* 0x000fe4000bf45070 */
[----:B------:R-:W-:Y:S02]  /*10c30*/  UISETP.NE.AND.EX UP0, UPT, UR5, URZ, UPT, UP0 ;  /* 0x0000003f0500728c */ /* 0x000fe4000bf05300 */
[----:B------:R-:W-:Y:S01]  /*10c40*/  UISETP.NE.AND.EX UP2, UPT, UR7, URZ, UPT, UP2 ;  /* 0x0000003f0700728c */ /* 0x000fe2000bf45320 */
[----:B------:R-:W-:-:S04]  /*10c50*/  ULDC.64 UR22, c[0x0][0x788] ;  /* 0x0001e20000167ab9 */ /* 0x000fc80000000a00 */
[----:B------:R-:W2:Y:S01]  /*10c60*/  @P1 LDG.E R6, desc[UR38][R2.64] ;  /* 0x0000002602061981 */ /* 0x000ea2000c1e1900 */
[----:B------:R-:W-:Y:S01]  /*10c70*/  PLOP3.LUT P2, PT, PT, PT, UP0, 0x80, 0x0 ;  /* 0x000000000000781c */ /* 0x000fe20003f4f008 */
[----:B------:R-:W-:Y:S01]  /*10c80*/  UIMAD.WIDE UR16, UR13, 0x4, UR16 ;  /* 0x000000040d1078a5 */ /* 0x000fe2000f8e0210 */
[----:B------:R-:W-:Y:S01]  /*10c90*/  PLOP3.LUT P3, PT, PT, PT, UP2, 0x80, 0x0 ;  /* 0x000000000000781c */ /* 0x000fe20003f6f028 */
[----:B------:R1:W4:Y:S02]  /*10ca0*/  @P1 LDG.E R0, desc[UR38][R2.64] ;  /* 0x0000002602001981 */ /* 0x000324000c1e1900 */
[----:B------:R-:W-:Y:S02]  /*10cb0*/  @UP2 ULDC.64 UR4, c[0x0][0x780] ;  /* 0x0001e00000042ab9 */ /* 0x000fe40000000a00 */
[----:B------:R-:W-:Y:S01]  /*10cc0*/  @UP2 UIMAD.WIDE UR4, UR13, 0x4, UR4 ;  /* 0x000000040d0428a5 */ /* 0x000fe2000f8e0204 */
[----:B-1----:R-:W-:Y:S02]  /*10cd0*/  IMAD.U32 R2, RZ, RZ, UR16 ;  /* 0x00000010ff027e24 */ /* 0x002fe4000f8e00ff */
[----:B------:R-:W-:-:S05]  /*10ce0*/  IMAD.U32 R3, RZ, RZ, UR17 ;  /* 0x00000011ff037e24 */ /* 0x000fca000f8e00ff */
[----:B------:R1:W5:Y:S02]  /*10cf0*/  @P2 LDG.E R4, desc[UR38][R2.64] ;  /* 0x0000002602042981 */ /* 0x000364000c1e1900 */
[----:B-1----:R-:W-:Y:S02]  /*10d00*/  IMAD.U32 R2, RZ, RZ, UR4 ;  /* 0x00000004ff027e24 */ /* 0x002fe4000f8e00ff */
[----:B------:R-:W-:-:S05]  /*10d10*/  IMAD.U32 R3, RZ, RZ, UR5 ;  /* 0x00000005ff037e24 */ /* 0x000fca000f8e00ff */
[----:B------:R-:W3:Y:S01]  /*10d20*/  @P3 LDG.E R5, desc[UR38][R2.64] ;  /* 0x0000002602053981 */ /* 0x000ee2000c1e1900 */
[----:B------:R-:W-:Y:S01]  /*10d30*/  ISETP.NE.U32.AND P0, PT, RZ, UR22, PT ;  /* 0x00000016ff007c0c */ /* 0x000fe2000bf05070 */
[----:B------:R-:W-:Y:S01]  /*10d40*/  UMOV UR7, URZ ;  /* 0x0000003f00077c82 */ /* 0x000fe20008000000 */
[----:B------:R-:W-:Y:S01]  /*10d50*/  UMOV UR11, URZ ;  /* 0x0000003f000b7c82 */ /* 0x000fe20008000000 */
[----:B------:R-:W-:Y:S01]  /*10d60*/  ULDC UR9, c[0x0][0x280] ;  /* 0x0000a00000097ab9 */ /* 0x000fe20000000800 */
[----:B------:R-:W-:Y:S02]  /*10d70*/  ISETP.NE.AND.EX P0, PT, RZ, UR23, PT, P0 ;  /* 0x00000017ff007c0c */ /* 0x000fe4000bf05300 */
[----:B--2---:R-:W-:Y:S02]  /*10d80*/  @P1 R2UR UR4, R6 ;  /* 0x00000000060412ca */ /* 0x004fe400000e0000 */
[----:B----4-:R-:W-:-:S11]  /*10d90*/  @P1 R2UR UR7, R0 ;  /* 0x00000000000712ca */ /* 0x010fd600000e0000 */
[----:B------:R-:W-:-:S04]  /*10da0*/  @UP1 ULEA UR4, UR13, UR4, 0x7 ;  /* 0x000000040d041291 */ /* 0x000fc8000f8e383f */
[----:B------:R-:W-:-:S04]  /*10db0*/  @UP1 USHF.R.S32.HI UR5, URZ, 0x1f, UR4 ;  /* 0x0000001f3f051899 */ /* 0x000fc80008011404 */
[----:B------:R-:W-:Y:S01]  /*10dc0*/  @UP1 ULEA.HI UR5, UR5, UR4, URZ, 0x7 ;  /* 0x0000000405051291 */ /* 0x000fe2000f8f383f */
[----:B-----5:R-:W-:-:S03]  /*10dd0*/  @P2 R2UR UR11, R4 ;  /* 0x00000000040b22ca */ /* 0x020fc600000e0000 */
[----:B------:R-:W-:-:S04]  /*10de0*/  @UP1 ULOP3.LUT UR6, UR5, 0xffffff80, URZ, 0xc0, !UPT ;  /* 0xffffff8005061892 */ /* 0x000fc8000f8ec03f */
[----:B------:R-:W-:Y:S01]  /*10df0*/  @UP1 USHF.R.S32.HI UR12, URZ, 0x1f, UR6 ;  /* 0x0000001f3f0c1899 */ /* 0x000fe20008011406 */
[----:B---3--:R-:W-:Y:S01]  /*10e00*/  @P3 R2UR UR9, R5 ;  /* 0x00000000050932ca */ /* 0x008fe200000e0000 */
[----:B------:R-:W-:-:S14]  /*10e10*/  @P3 BRA `(.L_x_1798) ;  /* 0x0000000000203947 */ /* 0x000fdc0003800000 */
[----:B------:R-:W-:Y:S05]  /*10e20*/  @!P1 BRA `(.L_x_1798) ;  /* 0x00000000001c9947 */ /* 0x000fea0003800000 */
[----:B------:R-:W-:Y:S02]  /*10e30*/  IMAD.U32 R2, RZ, RZ, UR14 ;  /* 0x0000000eff027e24 */ /* 0x000fe4000f8e00ff */
[----:B------:R-:W-:-:S05]  /*10e40*/  IMAD.U32 R3, RZ, RZ, UR15 ;  /* 0x0000000fff037e24 */ /* 0x000fca000f8e00ff */
[----:B------:R-:W2:Y:S04]  /*10e50*/  LDG.E R0, desc[UR38][R2.64] ;  /* 0x0000002602007981 */ /* 0x000ea8000c1e1900 */
[----:B------:R-:W3:Y:S01]  /*10e60*/  LDG.E R4, desc[UR38][R2.64+0x4] ;  /* 0x0000042602047981 */ /* 0x000ee2000c1e1900 */
[----:B--2---:R-:W-:Y:S02]  /*10e70*/  R2UR UR4, R0 ;  /* 0x00000000000472ca */ /* 0x004fe400000e0000 */
[----:B---3--:R-:W-:-:S13]  /*10e80*/  R2UR UR9, R4 ;  /* 0x00000000040972ca */ /* 0x008fda00000e0000 */
[----:B------:R-:W-:-:S12]  /*10e90*/  UIADD3 UR9, -UR4, UR9, URZ ;  /* 0x0000000904097290 */ /* 0x000fd8000fffe13f */
.L_x_1798:
        /* <DEDUP_REMOVED lines=13> */
.L_x_1799:
        /* <DEDUP_REMOVED lines=8> */
.L_x_1800:
        /* <DEDUP_REMOVED lines=9> */
[----:B------:R-:W-:-:S04]  /*11080*/  ULEA.HI UR6, UR12, UR6, URZ, 0x7 ;  /* 0x000000060c067291 */ /* 0x000fc8000f8f383f */
[----:B------:R-:W-:Y:S01]  /*11090*/  VIMNMX R4, RZ, UR14, !PT ;  /* 0x0000000eff047c48 */ /* 0x000fe2000ffe0100 */
[----:B------:R-:W-:Y:S01]  /*110a0*/  USHF.R.S32.HI UR6, URZ, 0x7, UR6 ;  /* 0x000000073f067899 */ /* 0x000fe20008011406 */
[----:B------:R-:W-:Y:S11]  /*110b0*/  @!P0 BRA `(.L_x_1801) ;  /* 0x0000000000208947 */ /* 0x000ff60003800000 */
[----:B------:R-:W-:Y:S01]  /*110c0*/  UIADD3 UR9, UR8, 0xff, UR9 ;  /* 0x000000ff08097890 */ /* 0x000fe2000fffe009 */
[----:B------:R-:W-:-:S03]  /*110d0*/  ULDC UR12, c[0x0][0x748] ;  /* 0x0001d200000c7ab9 */ /* 0x000fc60000000800 */
[----:B------:R-:W-:-:S04]  /*110e0*/  UIADD3 UR9, UR9, UR12, -UR10 ;  /* 0x0000000c09097290 */ /* 0x000fc8000fffe80a */
[----:B------:R-:W-:-:S04]  /*110f0*/  USHF.R.S32.HI UR10, URZ, 0x1f, UR9 ;  /* 0x0000001f3f0a7899 */ /* 0x000fc80008011409 */
[----:B------:R-:W-:-:S04]  /*11100*/  ULEA.HI UR10, UR10, UR9, URZ, 0x7 ;  /* 0x000000090a0a7291 */ /* 0x000fc8000f8f383f */
[----:B------:R-:W-:-:S04]  /*11110*/  USHF.R.S32.HI UR10, URZ, 0x7, UR10 ;  /* 0x000000073f0a7899 */ /* 0x000fc8000801140a */
[----:B------:R-:W-:-:S04]  /*11120*/  UISETP.LT.AND UP1, UPT, UR6, UR10, UPT ;  /* 0x0000000a0600728c */ /* 0x000fc8000bf21270 */
[----:B------:R-:W-:-:S12]  /*11130*/  USEL UR6, UR6, UR10, UP1 ;  /* 0x0000000a06067287 */ /* 0x000fd80008800000 */
.L_x_1801:
[----:B------:R-:W-:Y:S01]  /*11140*/  ISETP.LT.AND P0, PT, R4, UR6, PT ;  /* 0x0000000604007c0c */ /* 0x000fe2000bf01270 */
[----:B------:R-:W-:-:S12]  /*11150*/  IMAD.MOV.U32 R0, RZ, RZ, RZ ;  /* 0x000000ffff007224 */ /* 0x000fd800078e00ff */
[----:B------:R-:W-:Y:S05]  /*11160*/  @!P0 BRA `(.L_x_1797) ;  /* 0x0000001800788947 */ /* 0x000fea0003800000 */
[----:B------:R-:W-:Y:S01]  /*11170*/  USHF.R.S32.HI UR10, URZ, 0x1f, UR20 ;  /* 0x0000001f3f0a7899 */ /* 0x000fe20008011414 */
[----:B------:R-:W-:Y:S01]  /*11180*/  BSSY B0, `(.L_x_1797) ;  /* 0x000019c000007945 */ /* 0x000fe20003800000 */
[----:B------:R-:W-:Y:S01]  /*11190*/  ULDC.64 UR16, c[0x0][0x718] ;  /* 0x0001c60000107ab9 */ /* 0x000fe20000000a00 */
[----:B------:R-:W-:Y:S01]  /*111a0*/  UISETP.NE.U32.AND UP1, UPT, UR18, URZ, UPT ;  /* 0x0000003f1200728c */ /* 0x000fe2000bf25070 */
[----:B------:R-:W-:Y:S01]  /*111b0*/  IMAD.MOV.U32 R0, RZ, RZ, RZ ;  /* 0x000000ffff007224 */ /* 0x000fe200078e00ff */
[----:B------:R-:W-:Y:S01]  /*111c0*/  UIMAD UR9, UR10, UR16, URZ ;  /* 0x000000100a0972a4 */ /* 0x000fe2000f8e023f */
[----:B------:R-:W-:Y:S01]  /*111d0*/  ULDC UR12, c[0x0][0x2e8] ;  /* 0x0000ba00000c7ab9 */ /* 0x000fe20000000800 */
[----:B------:R-:W-:Y:S01]  /*111e0*/  UMOV UR14, UR4 ;  /* 0x00000004000e7c82 */ /* 0x000fe20008000000 */
[----:B------:R-:W-:Y:S01]  /*111f0*/  UMOV UR15, UR5 ;  /* 0x00000005000f7c82 */ /* 0x000fe20008000000 */
[----:B------:R-:W-:Y:S02]  /*11200*/  UIMAD UR22, UR20, UR17, UR9 ;  /* 0x00000011141672a4 */ /* 0x000fe4000f8e0209 */
[----:B------:R-:W-:-:S02]  /*11210*/  UISETP.NE.AND.EX UP1, UPT, UR19, URZ, UPT, UP1 ;  /* 0x0000003f1300728c */ /* 0x000fc4000bf25310 */
[----:B------:R-:W-:Y:S02]  /*11220*/  USHF.R.S32.HI UR9, URZ, 0x1f, UR13 ;  /* 0x0000001f3f097899 */ /* 0x000fe4000801140d */
[----:B------:R-:W-:Y:S02]  /*11230*/  UISETP.NE.AND UP2, UPT, UR12, 0x1, UPT ;  /* 0x000000010c00788c */ /* 0x000fe4000bf45270 */
[----:B------:R-:W-:Y:S01]  /*11240*/  UIMAD.WIDE.U32 UR4, UR20, UR16, UR14 ;  /* 0x00000010140472a5 */ /* 0x000fe2000f8e000e */
[----:B------:R-:W-:Y:S01]  /*11250*/  ULDC.64 UR18, c[0x0][0x730] ;  /* 0x0001cc0000127ab9 */ /* 0x000fe20000000a00 */
[----:B------:R-:W-:Y:S02]  /*11260*/  USEL UR9, UR9, URZ, !UP1 ;  /* 0x0000003f09097287 */ /* 0x000fe4000c800000 */
[----:B------:R-:W-:Y:S01]  /*11270*/  UIMAD UR10, UR10, UR18, URZ ;  /* 0x000000120a0a72a4 */ /* 0x000fe2000f8e023f */
[----:B------:R-:W-:Y:S01]  /*11280*/  ELECT P0, URZ, PT ;  /* 0x00000000003f782f */ /* 0x000fe20003800000 */
[----:B------:R-:W-:Y:S01]  /*11290*/  ULDC.64 UR16, c[0x0][0x720] ;  /* 0x0001c80000107ab9 */ /* 0x000fe20000000a00 */
[----:B------:R-:W-:-:S02]  /*112a0*/  USEL UR21, UR13, URZ, !UP1 ;  /* 0x0000003f0d157287 */ /* 0x000fc4000c800000 */
[----:B------:R-:W-:Y:S02]  /*112b0*/  UIADD3 UR23, UR5, UR22, URZ ;  /* 0x0000001605177290 */ /* 0x000fe4000fffe03f */
[----:B------:R-:W-:Y:S01]  /*112c0*/  UIMAD UR5, UR9, UR16, URZ ;  /* 0x00000010090572a4 */ /* 0x000fe2000f8e023f */
[----:B------:R-:W-:Y:S01]  /*112d0*/  UMOV UR22, UR4 ;  /* 0x0000000400167c82 */ /* 0x000fe20008000000 */
[----:B------:R-:W-:Y:S02]  /*112e0*/  UIMAD.WIDE.U32 UR14, UR20, UR18, UR14 ;  /* 0x00000012140e72a5 */ /* 0x000fe4000f8e000e */
[----:B------:R-:W-:Y:S02]  /*112f0*/  UIMAD UR10, UR20, UR19, UR10 ;  /* 0x00000013140a72a4 */ /* 0x000fe4000f8e020a */
[----:B------:R-:W-:Y:S01]  /*11300*/  UIMAD.WIDE.U32 UR22, UR16, UR21, UR22 ;  /* 0x00000015101672a5 */ /* 0x000fe2000f8e0016 */
[----:B------:R-:W-:Y:S02]  /*11310*/  ULDC.64 UR18, c[0x0][0x738] ;  /* 0x0001ce0000127ab9 */ /* 0x000fe40000000a00 */
[----:B------:R-:W-:Y:S01]  /*11320*/  @UP2 ULDC UR16, c[0x0][0x2ec] ;  /* 0x0000bb0000102ab9 */ /* 0x000fe20000000800 */
[----:B------:R-:W-:-:S02]  /*11330*/  UIMAD UR5, UR17, UR21, UR5 ;  /* 0x00000015110572a4 */ /* 0x000fc4000f8e0205 */
[----:B------:R-:W-:Y:S02]  /*11340*/  UIADD3 UR15, UR15, UR10, URZ ;  /* 0x0000000a0f0f7290 */ /* 0x000fe4000fffe03f */
[----:B------:R-:W-:Y:S02]  /*11350*/  UIMAD UR9, UR9, UR18, URZ ;  /* 0x00000012090972a4 */ /* 0x000fe4000f8e023f */
[----:B------:R-:W-:Y:S02]  /*11360*/  UIMAD.WIDE.U32 UR16, UR20, UR16, URZ ;  /* 0x00000010141072a5 */ /* 0x000fe4000f8e003f */
[----:B------:R-:W-:Y:S01]  /*11370*/  UIADD3 UR11, UR8, UR11, URZ ;  /* 0x0000000b080b7290 */ /* 0x000fe2000fffe03f */
[----:B------:R-:W-:Y:S02]  /*11380*/  UMOV UR12, UR20 ;  /* 0x00000014000c7c82 */ /* 0x000fe40008000000 */
[----:B------:R-:W-:Y:S01]  /*11390*/  @UP2 ULDC UR8, c[0x0][0x2f0] ;  /* 0x0000bc0000082ab9 */ /* 0x000fe20000000800 */
[----:B------:R-:W-:-:S02]  /*113a0*/  UIMAD UR4, UR19, UR21, UR9 ;  /* 0x00000015130472a4 */ /* 0x000fc4000f8e0209 */
[----:B------:R-:W-:Y:S02]  /*113b0*/  UIMAD.WIDE.U32 UR14, UR18, UR21, UR14 ;  /* 0x00000015120e72a5 */ /* 0x000fe4000f8e000e */
[----:B------:R-:W-:Y:S02]  /*113c0*/  USEL UR13, UR13, URZ, !UP0 ;  /* 0x0000003f0d0d7287 */ /* 0x000fe4000c000000 */
        /* <DEDUP_REMOVED lines=9> */
.L_x_1831:
        /* <DEDUP_REMOVED lines=15> */
.L_x_1804:
[----:B------:R-:W-:Y:S01]  /*11550*/  R2UR UR19, R4 ;  /* 0x00000000041372ca */ /* 0x000fe200000e0000 */
[----:B------:R-:W2:Y:S01]  /*11560*/  LDC.64 R12, c[0x0][0x198] ;  /* 0x00006600ff0c7b82 */ /* 0x000ea20000000a00 */
        /* <DEDUP_REMOVED lines=10> */
[----:B------:R-:W-:Y:S01]  /*11610*/  UMOV UR27, UR11 ;  /* 0x0000000b001b7c82 */ /* 0x000fe20008000000 */
[----:B------:R-:W-:Y:S01]  /*11620*/  USHF.L.U32 UR19, UR19, 0x7, URZ ;  /* 0x0000000713137899 */ /* 0x000fe2000800063f */
[----:B------:R-:W-:Y:S01]  /*11630*/  IMAD.MOV.U32 R16, RZ, RZ, RZ ;  /* 0x000000ffff107224 */ /* 0x000fe200078e00ff */
[----:B------:R-:W-:Y:S01]  /*11640*/  UMOV UR28, UR12 ;  /* 0x0000000c001c7c82 */ /* 0x000fe20008000000 */
[----:B------:R-:W-:Y:S01]  /*11650*/  UMOV UR29, UR13 ;  /* 0x0000000d001d7c82 */ /* 0x000fe20008000000 */
[----:B------:R-:W-:-:S02]  /*11660*/  UIADD3 UR8, UP0, UR19, UR22, URZ ;  /* 0x0000001613087290 */ /* 0x000fc4000ff1e03f */
[----:B------:R-:W-:Y:S01]  /*11670*/  IMAD.U32 R3, RZ, RZ, UR19 ;  /* 0x00000013ff037e24 */ /* 0x000fe2000f8e00ff */
[----:B------:R-:W-:Y:S01]  /*11680*/  UIADD3 UR19, UR19, UR7, URZ ;  /* 0x0000000713137290 */ /* 0x000fe2000fffe03f */
[----:B------:R-:W-:Y:S02]  /*11690*/  UMOV UR26, UR18 ;  /* 0x00000012001a7c82 */ /* 0x000fe40008000000 */
[----:B------:R-:W-:Y:S01]  /*116a0*/  PLOP3.LUT P1, PT, PT, PT, UP0, 0x80, 0x0 ;  /* 0x000000000000781c */ /* 0x000fe20003f2f008 */
[----:B-1----:R-:W-:Y:S01]  /*116b0*/  IMAD.U32 R0, RZ, RZ, UR8 ;  /* 0x00000008ff007e24 */ /* 0x002fe2000f8e00ff */
[----:B------:R-:W-:Y:S01]  /*116c0*/  R2UR UR8, R15 ;  /* 0x000000000f0872ca */ /* 0x000fe200000e0000 */
[----:B--2---:R-:W-:Y:S01]  /*116d0*/  IMAD.MOV.U32 R7, RZ, RZ, R12 ;  /* 0x000000ffff077224 */ /* 0x004fe200078e000c */
[----:B------:R-:W-:Y:S01]  /*116e0*/  LEA.HI.X.SX32 R3, R3, R14, 0x1, P1 ;  /* 0x0000000e03037211 */ /* 0x000fe200008f0eff */
[----:B------:R-:W-:Y:S01]  /*116f0*/  IMAD.MOV.U32 R6, RZ, RZ, R13 ;  /* 0x000000ffff067224 */ /* 0x000fe200078e000d */
[----:B------:R-:W-:-:S04]  /*11700*/  LEA R2, P1, R0, R9, 0x2 ;  /* 0x0000000900027211 */ /* 0x000fc800078210ff */
[----:B------:R-:W-:Y:S02]  /*11710*/  LEA.HI.X R0, R0, R8, R3, 0x2, P1 ;  /* 0x0000000800007211 */ /* 0x000fe400008f1403 */
[----:B------:R-:W-:Y:S02]  /*11720*/  R2UR UR30, R2 ;  /* 0x00000000021e72ca */ /* 0x000fe400000e0000 */
[----:B------:R-:W-:Y:S01]  /*11730*/  R2UR UR31, R0 ;  /* 0x00000000001f72ca */ /* 0x000fe200000e0000 */
[----:B------:R-:W-:Y:S01]  /*11740*/  UIADD3 UR16, UR8, 0x10000, URZ ;  /* 0x0001000008107890 */ /* 0x000fe2000fffe03f */
[C---:B------:R-:W-:Y:S01]  /*11750*/  IADD3 R0, P1, R7.reuse, 0x2f0, RZ ;  /* 0x000002f007007810 */ /* 0x040fe20007f3e0ff */
[----:B------:R-:W-:Y:S02]  /*11760*/  UIADD3 UR17, UR8, 0x30c10, URZ ;  /* 0x00030c1008117890 */ /* 0x000fe4000fffe03f */
[----:B------:R-:W-:Y:S01]  /*11770*/  UIADD3 UR42, UR8, 0x20000, URZ ;  /* 0x00020000082a7890 */ /* 0x000fe2000fffe03f */
[----:B------:R-:W-:Y:S01]  /*11780*/  R2UR UR44, R0 ;  /* 0x00000000002c72ca */ /* 0x000fe200000e0000 */
[----:B------:R-:W-:Y:S01]  /*11790*/  UIADD3 UR9, UR8, 0x30c00, URZ ;  /* 0x00030c0008097890 */ /* 0x000fe2000fffe03f */
[----:B------:R-:W-:Y:S01]  /*117a0*/  IADD3 R0, P2, R7, 0x3f0, RZ ;  /* 0x000003f007007810 */ /* 0x000fe20007f5e0ff */
[----:B------:R-:W-:Y:S01]  /*117b0*/  UIADD3 UR24, UR8, 0x4000, URZ ;  /* 0x0000400008187890 */ /* 0x000fe2000fffe03f */
[----:B------:R-:W-:-:S02]  /*117c0*/  UMOV UR43, UR17 ;  /* 0x00000011002b7c82 */ /* 0x000fc40008000000 */
[----:B------:R-:W-:Y:S01]  /*117d0*/  R2UR UR46, R0 ;  /* 0x00000000002e72ca */ /* 0x000fe200000e0000 */
[----:B------:R-:W-:Y:S01]  /*117e0*/  IMAD.X R0, RZ, RZ, R6, P1 ;  /* 0x000000ffff007224 */ /* 0x000fe200008e0606 */
[----:B------:R-:W-:Y:S01]  /*117f0*/  IADD3 R2, P1, R7, 0xf0, RZ ;  /* 0x000000f007027810 */ /* 0x000fe20007f3e0ff */
[----:B------:R-:W-:-:S03]  /*11800*/  UMOV UR25, UR9 ;  /* 0x0000000900197c82 */ /* 0x000fc60008000000 */
[----:B------:R-:W-:Y:S01]  /*11810*/  R2UR UR32, R2 ;  /* 0x00000000022072ca */ /* 0x000fe200000e0000 */
[--C-:B------:R-:W-:Y:S01]  /*11820*/  IMAD.X R3, RZ, RZ, R6.reuse, P1 ;  /* 0x000000ffff037224 */ /* 0x100fe200008e0606 */
[----:B------:R-:W-:Y:S01]  /*11830*/  R2UR UR45, R0 ;  /* 0x00000000002d72ca */ /* 0x000fe200000e0000 */
[----:B------:R-:W-:-:S03]  /*11840*/  IMAD.X R0, RZ, RZ, R6, P2 ;  /* 0x000000ffff007224 */ /* 0x000fc600010e0606 */
[----:B------:R-:W-:Y:S02]  /*11850*/  R2UR UR33, R3 ;  /* 0x00000000032172ca */ /* 0x000fe400000e0000 */
[----:B------:R-:W-:Y:S01]  /*11860*/  R2UR UR47, R0 ;  /* 0x00000000002f72ca */ /* 0x000fe200000e0000 */
[----:B------:R-:W-:-:S10]  /*11870*/  IMAD.MOV.U32 R0, RZ, RZ, 0x8000 ;  /* 0x00008000ff007424 */ /* 0x000fd400078e00ff */
[----:B------:R1:W-:Y:S01]  /*11880*/  UTMALDG.4D [UR16], [UR32], desc[UR34] ;  /* 0x00002210200075b4 */ /* 0x0003e20008019000 */
[----:B------:R1:W-:Y:S01]  /*11890*/  UBLKCP.S.G [UR42], [UR30], UR37 ;  /* 0x0000002a1e0073ba */ /* 0x0003e20008000225 */
[----:B------:R2:W-:Y:S01]  /*118a0*/  SYNCS.ARRIVE.TRANS64 RZ, [R15+URZ+0x30c00], R0 ;  /* 0x030c00000fff79a7 */ /* 0x0005e2000800003f */
[----:B------:R1:W-:Y:S01]  /*118b0*/  UTMALDG.4D [UR8], [UR44], desc[UR40] ;  /* 0x000028082c0075b4 */ /* 0x0003e20008019000 */
[----:B--2---:R-:W-:-:S04]  /*118c0*/  IMAD.U32 R0, RZ, RZ, UR6 ;  /* 0x00000006ff007e24 */ /* 0x004fc8000f8e00ff */
[----:B------:R-:W-:Y:S01]  /*118d0*/  VIADD R5, R0, 0xffffffff ;  /* 0xffffffff00057836 */ /* 0x000fe20000000000 */
[----:B------:R1:W-:Y:S04]  /*118e0*/  UTMALDG.4D [UR24], [UR46], desc[UR40] ;  /* 0x000028182e0075b4 */ /* 0x0003e80008019000 */
[----:B------:R-:W-:Y:S01]  /*118f0*/  ISETP.GE.AND P1, PT, R4, R5, PT ;  /* 0x000000050400720c */ /* 0x000fe20003f26270 */
[----:B------:R1:W-:-:S12]  /*11900*/  STL [R1+0x4], R5 ;  /* 0x0000040501007387 */ /* 0x0003d80000100800 */
[----:B-1----:R-:W-:Y:S05]  /*11910*/  @P1 BRA `(.L_x_1805) ;  /* 0x0000000c00c81947 */ /* 0x002fea0003800000 */
[----:B------:R-:W-:Y:S01]  /*11920*/  R2UR UR8, R4 ;  /* 0x00000000040872ca */ /* 0x000fe200000e0000 */
[----:B------:R-:W-:Y:S01]  /*11930*/  UIADD3 UR9, UR6, -0x2, URZ ;  /* 0xfffffffe06097890 */ /* 0x000fe2000fffe03f */
[----:B------:R-:W-:-:S05]  /*11940*/  IMAD.MOV.U32 R10, RZ, RZ, 0x1 ;  /* 0x00000001ff0a7424 */ /* 0x000fca00078e00ff */
[----:B------:R-:W-:-:S06]  /*11950*/  ISETP.NE.AND P1, PT, R4, UR9, PT ;  /* 0x0000000904007c0c */ /* 0x000fcc000bf25270 */
[----:B------:R-:W-:-:S04]  /*11960*/  ULOP3.LUT UR8, URZ, UR8, URZ, 0x33, !UPT ;  /* 0x000000083f087292 */ /* 0x000fc8000f8e333f */
[----:B------:R-:W-:-:S06]  /*11970*/  UIADD3 UR8, UR8, UR6, URZ ;  /* 0x0000000608087290 */ /* 0x000fcc000fffe03f */
[----:B------:R-:W-:-:S05]  /*11980*/  IMAD.U32 R0, RZ, RZ, UR8 ;  /* 0x00000008ff007e24 */ /* 0x000fca000f8e00ff */
[----:B------:R-:W-:Y:S01]  /*11990*/  LOP3.LUT R5, R0, 0x1, RZ, 0xc0, !PT ;  /* 0x0000000100057812 */ /* 0x000fe200078ec0ff */
[----:B------:R-:W-:-:S04]  /*119a0*/  IMAD.MOV.U32 R0, RZ, RZ, R4 ;  /* 0x000000ffff007224 */ /* 0x000fc800078e0004 */
[----:B------:R1:W-:Y:S01]  /*119b0*/  STL [R1+0x8], R5 ;  /* 0x0000080501007387 */ /* 0x0003e20000100800 */
[----:B------:R-:W-:Y:S05]  /*119c0*/  @!P1 BRA `(.L_x_1806) ;  /* 0x0000000800689947 */ /* 0x000fea0003800000 */
[----:B------:R-:W-:Y:S01]  /*119d0*/  R2UR UR9, R5 ;  /* 0x00000000050972ca */ /* 0x000fe200000e0000 */
[----:B------:R-:W-:Y:S02]  /*119e0*/  IMAD.MOV.U32 R0, RZ, RZ, R4 ;  /* 0x000000ffff007224 */ /* 0x000fe400078e0004 */
[----:B------:R-:W-:-:S10]  /*119f0*/  IMAD.MOV.U32 R10, RZ, RZ, 0x1 ;  /* 0x00000001ff0a7424 */ /* 0x000fd400078e00ff */
[----:B------:R-:W-:-:S06]  /*11a00*/  UIADD3 UR8, UR8, -UR9, URZ ;  /* 0x8000000908087290 */ /* 0x000fcc000fffe03f */
[----:B------:R-:W-:-:S07]  /*11a10*/  IMAD.U32 R17, RZ, RZ, UR8 ;  /* 0x00000008ff117e24 */ /* 0x000fce000f8e00ff */
.L_x_1815:
[----:B-123--:R-:W-:-:S04]  /*11a20*/  SHF.L.U32 R18, R10, 0x1f, RZ ;  /* 0x0000001f0a127819 */ /* 0x00efc800000006ff */
[----:B------:R-:W2:Y:S02]  /*11a30*/  SYNCS.PHASECHK.TRANS64.TRYWAIT P1, [R15+URZ+0x30c40], R18 ;  /* 0x030c40120f0075a7 */ /* 0x000ea4000802017f */
[----:B--2---:R-:W-:Y:S05]  /*11a40*/  @!P1 BRA `(.L_x_1807) ;  /* 0x00000014009c9947 */ /* 0x004fea0003800000 */
.L_x_1832:
[----:B------:R-:W-:Y:S05]  /*11a50*/  @P0 BRA `(.L_x_1808) ;  /* 0x00000000001c0947 */ /* 0x000fea0003800000 */
[----:B------:R-:W3:Y:S02]  /*11a60*/  S2R R2, SR_TID.X ;  /* 0x0000000000027919 */ /* 0x000ee40000002100 */
[----:B---3--:R-:W-:Y:S01]  /*11a70*/  LOP3.LUT R3, R2, 0x1f, RZ, 0xc0, !PT ;  /* 0x0000001f02037812 */ /* 0x008fe200078ec0ff */
[----:B------:R-:W-:-:S03]  /*11a80*/  IMAD.MOV.U32 R2, RZ, RZ, 0x4200 ;  /* 0x00004200ff027424 */ /* 0x000fc600078e00ff */
[----:B------:R-:W-:Y:S01]  /*11a90*/  ISETP.NE.AND P1, PT, R3, RZ, PT ;  /* 0x000000ff0300720c */ /* 0x000fe20003f25270 */
[----:B------:R3:W-:-:S12]  /*11aa0*/  SYNCS.ARRIVE.TRANS64 RZ, [R15+URZ+0x30c30], R2 ;  /* 0x030c30020fff79a7 */ /* 0x0007d8000800003f */
[----:B---3--:R-:W-:Y:S05]  /*11ab0*/  @!P1 BRA `(.L_x_1808) ;  /* 0x0000000000049947 */ /* 0x008fea0003800000 */
[----:B------:R-:W-:Y:S01]  /*11ac0*/  BPT.TRAP 0x1 ;  /* 0x000000040000795c */ /* 0x000fe20000300000 */
.L_x_1808:
[----:B------:R-:W3:Y:S01]  /*11ad0*/  LDC.64 R12, c[0x0][0x728] ;  /* 0x0001ca00ff0c7b82 */ /* 0x000ee20000000a00 */
[----:B------:R-:W-:Y:S01]  /*11ae0*/  IMAD.SHL.U32 R19, R0, 0x80, RZ ;  /* 0x0000008000137824 */ /* 0x000fe200078e00ff */
[----:B------:R-:W-:Y:S01]  /*11af0*/  R2UR UR8, R15 ;  /* 0x000000000f0872ca */ /* 0x000fe200000e0000 */
[----:B------:R-:W-:Y:S01]  /*11b00*/  UMOV UR28, 0x0 ;  /* 0x00000000001c7882 */ /* 0x000fe20000000000 */
[----:B------:R-:W-:Y:S01]  /*11b10*/  UMOV UR29, 0x14f00000 ;  /* 0x14f00000001d7882 */ /* 0x000fe20000000000 */
[----:B------:R-:W-:Y:S01]  /*11b20*/  UMOV UR18, URZ ;  /* 0x0000003f00127c82 */ /* 0x000fe20008000000 */
[C---:B------:R-:W-:Y:S01]  /*11b30*/  IADD3 R2, P1, R19.reuse, UR14, RZ ;  /* 0x0000000e13027c10 */ /* 0x040fe2000ff3e0ff */
[----:B------:R-:W-:Y:S01]  /*11b40*/  UMOV UR10, 0x20 ;  /* 0x00000020000a7882 */ /* 0x000fe20000000000 */
[----:B-1----:R-:W1:Y:S01]  /*11b50*/  LDC.64 R4, c[0x0][0x198] ;  /* 0x00006600ff047b82 */ /* 0x002e620000000a00 */
[----:B------:R-:W-:-:S06]  /*11b60*/  R2UR UR19, R19 ;  /* 0x00000000131372ca */ /* 0x000fcc00000e0000 */
[----:B------:R-:W-:Y:S02]  /*11b70*/  UIADD3 UR16, UR8, 0x18000, URZ ;  /* 0x0001800008107890 */ /* 0x000fe4000fffe03f */
[----:B------:R-:W-:Y:S02]  /*11b80*/  UIADD3 UR17, UR8, 0x30c30, URZ ;  /* 0x00030c3008117890 */ /* 0x000fe4000fffe03f */
[----:B------:R-:W-:-:S03]  /*11b90*/  UIADD3 UR8, UR8, 0x20400, URZ ;  /* 0x0002040008087890 */ /* 0x000fc6000fffe03f */
[----:B------:R-:W-:Y:S01]  /*11ba0*/  UIADD3 UR19, UR19, UR7, URZ ;  /* 0x0000000713137290 */ /* 0x000fe2000fffe03f */
[----:B---3--:R-:W-:Y:S01]  /*11bb0*/  LEA R3, P2, R2, R12, 0x2 ;  /* 0x0000000c02037211 */ /* 0x008fe200078410ff */
[----:B------:R-:W-:-:S03]  /*11bc0*/  UMOV UR9, UR17 ;  /* 0x0000001100097c82 */ /* 0x000fc60008000000 */
[----:B------:R-:W-:Y:S02]  /*11bd0*/  R2UR UR24, R3 ;  /* 0x00000000031872ca */ /* 0x000fe400000e0000 */
[----:B------:R-:W-:Y:S01]  /*11be0*/  LEA.HI.X.SX32 R3, R19, R11, 0x1, P1 ;  /* 0x0000000b13037211 */ /* 0x000fe200008f0eff */
[----:B-1----:R-:W-:Y:S02]  /*11bf0*/  IMAD.MOV.U32 R7, RZ, RZ, R4 ;  /* 0x000000ffff077224 */ /* 0x002fe400078e0004 */
        /* <DEDUP_REMOVED lines=10> */
[----:B-1-3--:R-:W-:Y:S05]  /*11ca0*/  @!P1 BRA `(.L_x_1809) ;  /* 0x0000001400189947 */ /* 0x00afea0003800000 */
.L_x_1833:
        /* <DEDUP_REMOVED lines=8> */
.L_x_1810:
[----:B------:R-:W-:Y:S01]  /*11d30*/  VIADD R19, R19, 0x80 ;  /* 0x0000008013137836 */ /* 0x000fe20000000000 */
[----:B------:R-:W-:Y:S01]  /*11d40*/  ULDC.64 UR8, c[0x0][0x700] ;  /* 0x0001c00000087ab9 */ /* 0x000fe20000000a00 */
[----:B------:R-:W-:Y:S01]  /*11d50*/  R2UR UR26, R15 ;  /* 0x000000000f1a72ca */ /* 0x000fe200000e0000 */
[----:B------:R-:W-:Y:S01]  /*11d60*/  IMAD.U32 R9, RZ, RZ, UR8 ;  /* 0x00000008ff097e24 */ /* 0x000fe2000f8e00ff */
[----:B------:R-:W-:Y:S01]  /*11d70*/  UMOV UR24, 0x0 ;  /* 0x0000000000187882 */ /* 0x000fe20000000000 */
[C---:B------:R-:W-:Y:S01]  /*11d80*/  IADD3 R2, P1, R19.reuse, UR22, RZ ;  /* 0x0000001613027c10 */ /* 0x040fe2000ff3e0ff */
[----:B------:R-:W-:Y:S01]  /*11d90*/  IMAD.U32 R8, RZ, RZ, UR9 ;  /* 0x00000009ff087e24 */ /* 0x000fe2000f8e00ff */
[----:B------:R-:W-:Y:S01]  /*11da0*/  SHF.R.S32.HI R20, RZ, 0x1f, R19 ;  /* 0x0000001fff147819 */ /* 0x000fe20000011413 */
[----:B------:R-:W-:Y:S01]  /*11db0*/  VIADD R21, R19, UR7 ;  /* 0x0000000713157c36 */ /* 0x000fe20008000000 */
[----:B------:R-:W-:Y:S01]  /*11dc0*/  LEA R3, P2, R2, R9, 0x2 ;  /* 0x0000000902037211 */ /* 0x000fe200078410ff */
[----:B------:R-:W-:Y:S01]  /*11dd0*/  UMOV UR25, 0x14f00000 ;  /* 0x14f0000000197882 */ /* 0x000fe20000000000 */
[----:B------:R-:W-:Y:S01]  /*11de0*/  UMOV UR18, URZ ;  /* 0x0000003f00127c82 */ /* 0x000fe20008000000 */
[----:B------:R-:W-:Y:S01]  /*11df0*/  UMOV UR10, 0x20 ;  /* 0x00000020000a7882 */ /* 0x000fe20000000000 */
[----:B------:R-:W-:Y:S01]  /*11e00*/  R2UR UR28, R3 ;  /* 0x00000000031c72ca */ /* 0x000fe200000e0000 */
[----:B------:R-:W-:Y:S01]  /*11e10*/  IMAD.X R3, R20, 0x1, R14, P1 ;  /* 0x0000000114037824 */ /* 0x000fe200008e060e */
[----:B------:R-:W-:Y:S01]  /*11e20*/  R2UR UR19, R21 ;  /* 0x00000000151372ca */ /* 0x000fe200000e0000 */
[----:B------:R-:W-:-:S02]  /*11e30*/  UIADD3 UR16, UR26, 0x14000, URZ ;  /* 0x000140001a107890 */ /* 0x000fc4000fffe03f */
[----:B------:R-:W-:Y:S01]  /*11e40*/  UIADD3 UR17, UR26, 0x30c18, URZ ;  /* 0x00030c181a117890 */ /* 0x000fe2000fffe03f */
[----:B------:R-:W-:Y:S01]  /*11e50*/  LEA.HI.X R3, R2, R8, R3, 0x2, P2 ;  /* 0x0000000802037211 */ /* 0x000fe200010f1403 */
[----:B------:R-:W-:Y:S01]  /*11e60*/  UIADD3 UR26, UR26, 0x20200, URZ ;  /* 0x000202001a1a7890 */ /* 0x000fe2000fffe03f */
[----:B------:R-:W-:Y:S02]  /*11e70*/  IADD3 R2, P1, R7, 0xf0, RZ ;  /* 0x000000f007027810 */ /* 0x000fe40007f3e0ff */
[----:B------:R-:W-:Y:S02]  /*11e80*/  R2UR UR29, R3 ;  /* 0x00000000031d72ca */ /* 0x000fe400000e0000 */
[----:B------:R-:W-:Y:S01]  /*11e90*/  R2UR UR8, R2 ;  /* 0x00000000020872ca */ /* 0x000fe200000e0000 */
[----:B------:R-:W-:Y:S01]  /*11ea0*/  IMAD.X R3, RZ, RZ, R6, P1 ;  /* 0x000000ffff037224 */ /* 0x000fe200008e0606 */
[----:B------:R-:W-:-:S04]  /*11eb0*/  UMOV UR27, UR17 ;  /* 0x00000011001b7c82 */ /* 0x000fc80008000000 */
[----:B------:R-:W-:-:S13]  /*11ec0*/  R2UR UR9, R3 ;  /* 0x00000000030972ca */ /* 0x000fda00000e0000 */
[----:B------:R3:W-:Y:S01]  /*11ed0*/  UTMALDG.4D [UR16], [UR8], desc[UR24] ;  /* 0x00001810080075b4 */ /* 0x0007e20008019000 */
[----:B------:R3:W-:Y:S01]  /*11ee0*/  UBLKCP.S.G [UR26], [UR28], UR10 ;  /* 0x0000001a1c0073ba */ /* 0x0007e2000800020a */
[----:B------:R-:W4:Y:S02]  /*11ef0*/  SYNCS.PHASECHK.TRANS64.TRYWAIT P1, [R15+URZ+0x30c48], R18 ;  /* 0x030c48120f0075a7 */ /* 0x000f24000802017f */
[----:B---34-:R-:W-:Y:S05]  /*11f00*/  @!P1 BRA `(.L_x_1811) ;  /* 0x0000001000949947 */ /* 0x018fea0003800000 */
.L_x_1834:
[----:B------:R-:W-:Y:S05]  /*11f10*/  @P0 BRA `(.L_x_1812) ;  /* 0x00000000001c0947 */ /* 0x000fea0003800000 */
[----:B-123--:R-:W-:-:S04]  /*11f20*/  IMAD.MOV.U32 R18, RZ, RZ, 0x4200 ;  /* 0x00004200ff127424 */ /* 0x00efc800078e00ff */
[----:B------:R1:W-:Y:S02]  /*11f30*/  SYNCS.ARRIVE.TRANS64 RZ, [R15+URZ+0x30c38], R18 ;  /* 0x030c38120fff79a7 */ /* 0x0003e4000800003f */
[----:B-1----:R-:W1:Y:S02]  /*11f40*/  S2R R18, SR_TID.X ;  /* 0x0000000000127919 */ /* 0x002e640000002100 */
[----:B-1----:R-:W-:-:S04]  /*11f50*/  LOP3.LUT R18, R18, 0x1f, RZ, 0xc0, !PT ;  /* 0x0000001f12127812 */ /* 0x002fc800078ec0ff */
[----:B------:R-:W-:-:S13]  /*11f60*/  ISETP.NE.AND P1, PT, R18, RZ, PT ;  /* 0x000000ff1200720c */ /* 0x000fda0003f25270 */
[----:B------:R-:W-:Y:S05]  /*11f70*/  @!P1 BRA `(.L_x_1812) ;  /* 0x0000000000049947 */ /* 0x000fea0003800000 */
[----:B------:R-:W-:Y:S01]  /*11f80*/  BPT.TRAP 0x1 ;  /* 0x000000040000795c */ /* 0x000fe20000300000 */
.L_x_1812:
[----:B------:R-:W-:Y:S01]  /*11f90*/  IADD3 R19, P1, R19, UR14, RZ ;  /* 0x0000000e13137c10 */ /* 0x000fe2000ff3e0ff */
[----:B------:R-:W-:Y:S01]  /*11fa0*/  UMOV UR24, 0x0 ;  /* 0x0000000000187882 */ /* 0x000fe20000000000 */
[----:B------:R-:W-:Y:S01]  /*11fb0*/  R2UR UR26, R15 ;  /* 0x000000000f1a72ca */ /* 0x000fe200000e0000 */
[----:B------:R-:W-:Y:S01]  /*11fc0*/  UMOV UR25, 0x14f00000 ;  /* 0x14f0000000197882 */ /* 0x000fe20000000000 */
[----:B------:R-:W-:Y:S01]  /*11fd0*/  R2UR UR19, R21 ;  /* 0x00000000151372ca */ /* 0x000fe200000e0000 */
[----:B------:R-:W-:Y:S01]  /*11fe0*/  IMAD.X R20, R20, 0x1, R11, P1 ;  /* 0x0000000114147824 */ /* 0x000fe200008e060b */
[C---:B------:R-:W-:Y:S01]  /*11ff0*/  LEA R12, P1, R19.reuse, R12, 0x2 ;  /* 0x0000000c130c7211 */ /* 0x040fe200078210ff */
        /* <DEDUP_REMOVED lines=15> */
[----:B------:R-:W5:Y:S02]  /*120f0*/  SYNCS.PHASECHK.TRANS64.TRYWAIT P1, [R15+URZ+0x30c20], R4 ;  /* 0x030c20040f0075a7 */ /* 0x000f64000802017f */
[----:B----45:R-:W-:Y:S05]  /*12100*/  @!P1 BRA `(.L_x_1813) ;  /* 0x0000001000289947 */ /* 0x030fea0003800000 */
.L_x_1836:
[----:B------:R-:W-:Y:S05]  /*12110*/  @P0 BRA `(.L_x_1814) ;  /* 0x00000000001c0947 */ /* 0x000fea0003800000 */
[----:B------:R-:W5:Y:S01]  /*12120*/  S2R R5, SR_TID.X ;  /* 0x0000000000057919 */ /* 0x000f620000002100 */
[----:B----4-:R-:W-:-:S04]  /*12130*/  IMAD.MOV.U32 R4, RZ, RZ, 0x4200 ;  /* 0x00004200ff047424 */ /* 0x010fc800078e00ff */
[----:B------:R4:W-:Y:S01]  /*12140*/  SYNCS.ARRIVE.TRANS64 RZ, [R15+URZ+0x30c10], R4 ;  /* 0x030c10040fff79a7 */ /* 0x0009e2000800003f */
[----:B-----5:R-:W-:-:S04]  /*12150*/  LOP3.LUT R5, R5, 0x1f, RZ, 0xc0, !PT ;  /* 0x0000001f05057812 */ /* 0x020fc800078ec0ff */
[----:B------:R-:W-:-:S13]  /*12160*/  ISETP.NE.AND P1, PT, R5, RZ, PT ;  /* 0x000000ff0500720c */ /* 0x000fda0003f25270 */
[----:B----4-:R-:W-:Y:S05]  /*12170*/  @!P1 BRA `(.L_x_1814) ;  /* 0x0000000000049947 */ /* 0x010fea0003800000 */
[----:B------:R-:W-:Y:S01]  /*12180*/  BPT.TRAP 0x1 ;  /* 0x000000040000795c */ /* 0x000fe20000300000 */
.L_x_1814:
        /* <DEDUP_REMOVED lines=8> */
[----:B------:R-:W-:Y:S02]  /*12210*/  UIADD3 UR10, UR10, 0x2, URZ ;  /* 0x000000020a0a7890 */ /* 0x000fe4000fffe03f */
[----:B------:R-:W-:Y:S02]  /*12220*/  UIADD3 UR16, UR26, 0x10000, URZ ;  /* 0x000100001a107890 */ /* 0x000fe4000fffe03f */
[----:B------:R-:W-:Y:S02]  /*12230*/  USHF.L.U32 UR19, UR10, 0x7, URZ ;  /* 0x000000070a137899 */ /* 0x000fe4000800063f */
[----:B------:R-:W-:Y:S02]  /*12240*/  UIADD3 UR17, UR26, 0x30c10, URZ ;  /* 0x00030c101a117890 */ /* 0x000fe4000fffe03f */
[----:B------:R-:W-:Y:S02]  /*12250*/  UIADD3 UR8, UP0, UR19, UR22, URZ ;  /* 0x0000001613087290 */ /* 0x000fe4000ff1e03f */
[----:B------:R-:W-:Y:S01]  /*12260*/  IMAD.U32 R5, RZ, RZ, UR19 ;  /* 0x00000013ff057e24 */ /* 0x000fe2000f8e00ff */
[----:B------:R-:W-:-:S02]  /*12270*/  UIADD3 UR19, UR19, UR7, URZ ;  /* 0x0000000713137290 */ /* 0x000fc4000fffe03f */
[----:B------:R-:W-:Y:S01]  /*12280*/  UIADD3 UR26, UR26, 0x20000, URZ ;  /* 0x000200001a1a7890 */ /* 0x000fe2000fffe03f */
[----:B------:R-:W-:Y:S01]  /*12290*/  IMAD.U32 R0, RZ, RZ, UR8 ;  /* 0x00000008ff007e24 */ /* 0x000fe2000f8e00ff */
[----:B------:R-:W-:Y:S01]  /*122a0*/  PLOP3.LUT P2, PT, PT, PT, UP0, 0x80, 0x0 ;  /* 0x000000000000781c */ /* 0x000fe20003f4f008 */
[----:B------:R-:W-:Y:S01]  /*122b0*/  UMOV UR27, UR17 ;  /* 0x00000011001b7c82 */ /* 0x000fe20008000000 */
[----:B------:R-:W-:Y:S02]  /*122c0*/  R2UR UR8, R2 ;  /* 0x00000000020872ca */ /* 0x000fe400000e0000 */
[----:B----4-:R-:W-:Y:S02]  /*122d0*/  LEA R4, P1, R0, R9, 0x2 ;  /* 0x0000000900047211 */ /* 0x010fe400078210ff */
[----:B------:R-:W-:Y:S02]  /*122e0*/  LEA.HI.X.SX32 R5, R5, R14, 0x1, P2 ;  /* 0x0000000e05057211 */ /* 0x000fe400010f0eff */
[----:B------:R-:W-:-:S02]  /*122f0*/  R2UR UR30, R4 ;  /* 0x00000000041e72ca */ /* 0x000fc400000e0000 */
[----:B------:R-:W-:Y:S02]  /*12300*/  LEA.HI.X R0, R0, R8, R5, 0x2, P1 ;  /* 0x0000000800007211 */ /* 0x000fe400008f1405 */
[----:B------:R-:W-:Y:S02]  /*12310*/  ISETP.NE.AND P1, PT, R17, RZ, PT ;  /* 0x000000ff1100720c */ /* 0x000fe40003f25270 */
[----:B------:R-:W-:Y:S01]  /*12320*/  R2UR UR31, R0 ;  /* 0x00000000001f72ca */ /* 0x000fe200000e0000 */
[----:B------:R4:W-:Y:S01]  /*12330*/  UTMALDG.4D [UR16], [UR8], desc[UR24] ;  /* 0x00001810080075b4 */ /* 0x0009e20008019000 */
[----:B------:R-:W-:-:S11]  /*12340*/  IMAD.U32 R0, RZ, RZ, UR10 ;  /* 0x0000000aff007e24 */ /* 0x000fd6000f8e00ff */
[----:B------:R4:W-:Y:S02]  /*12350*/  UBLKCP.S.G [UR26], [UR30], UR28 ;  /* 0x0000001a1e0073ba */ /* 0x0009e4000800021c */
[----:B----4-:R-:W-:Y:S05]  /*12360*/  @P1 BRA `(.L_x_1815) ;  /* 0xfffffff400ac1947 */ /* 0x010fea000383ffff */
.L_x_1806:
[----:B------:R-:W4:Y:S02]  /*12370*/  LDL.LU R4, [R1+0x8] ;  /* 0x0000080001047983 */ /* 0x000f240000300800 */
[----:B----4-:R-:W-:Y:S02]  /*12380*/  ISETP.NE.AND P1, PT, R4, RZ, PT ;  /* 0x000000ff0400720c */ /* 0x010fe40003f25270 */
[----:B------:R4:W5:Y:S11]  /*12390*/  LDL R4, [R1+0x4] ;  /* 0x0000040001047983 */ /* 0x0009760000100800 */
[----:B----4-:R-:W-:Y:S05]  /*123a0*/  @!P1 BRA `(.L_x_1805) ;  /* 0x0000000400249947 */ /* 0x010fea0003800000 */
[----:B------:R-:W-:-:S04]  /*123b0*/  SHF.L.U32 R12, R10, 0x1f, RZ ;  /* 0x0000001f0a0c7819 */ /* 0x000fc800000006ff */
[----:B------:R-:W4:Y:S02]  /*123c0*/  SYNCS.PHASECHK.TRANS64.TRYWAIT P1, [R15+URZ+0x30c40], R12 ;  /* 0x030c400c0f0075a7 */ /* 0x000f24000802017f */
[----:B----4-:R-:W-:Y:S05]  /*123d0*/  @!P1 BRA `(.L_x_1816) ;  /* 0x0000000c008c9947 */ /* 0x010fea0003800000 */
.L_x_1837:
[----:B------:R-:W-:Y:S05]  /*123e0*/  @P0 BRA `(.L_x_1817) ;  /* 0x00000000001c0947 */ /* 0x000fea0003800000 */
[----:B-----5:R-:W1:Y:S02]  /*123f0*/  S2R R4, SR_TID.X ;  /* 0x0000000000047919 */ /* 0x020e640000002100 */
[----:B-1----:R-:W-:Y:S01]  /*12400*/  LOP3.LUT R5, R4, 0x1f, RZ, 0xc0, !PT ;  /* 0x0000001f04057812 */ /* 0x002fe200078ec0ff */
[----:B------:R-:W-:-:S03]  /*12410*/  IMAD.MOV.U32 R4, RZ, RZ, 0x4200 ;  /* 0x00004200ff047424 */ /* 0x000fc600078e00ff */
[----:B------:R-:W-:Y:S01]  /*12420*/  ISETP.NE.AND P1, PT, R5, RZ, PT ;  /* 0x000000ff0500720c */ /* 0x000fe20003f25270 */
[----:B------:R1:W-:-:S12]  /*12430*/  SYNCS.ARRIVE.TRANS64 RZ, [R15+URZ+0x30c30], R4 ;  /* 0x030c30040fff79a7 */ /* 0x0003d8000800003f */
[----:B-1----:R-:W-:Y:S05]  /*12440*/  @!P1 BRA `(.L_x_1817) ;  /* 0x0000000000049947 */ /* 0x002fea0003800000 */
[----:B------:R-:W-:Y:S01]  /*12450*/  BPT.TRAP 0x1 ;  /* 0x000000040000795c */ /* 0x000fe20000300000 */
.L_x_1817:
[----:B-1---5:R-:W1:Y:S01]  /*12460*/  LDC.64 R4, c[0x0][0x728] ;  /* 0x0001ca00ff047b82 */ /* 0x022e620000000a00 */
        /* <DEDUP_REMOVED lines=10> */
[----:B------:R-:W-:Y:S02]  /*12510*/  UIADD3 UR26, UR26, 0x20400, URZ ;  /* 0x000204001a1a7890 */ /* 0x000fe4000fffe03f */
[----:B------:R-:W-:Y:S01]  /*12520*/  UIADD3 UR19, UR19, UR7, URZ ;  /* 0x0000000713137290 */ /* 0x000fe2000fffe03f */
[----:B-1----:R-:W-:Y:S02]  /*12530*/  LEA R4, P2, R13, R4, 0x2 ;  /* 0x000000040d047211 */ /* 0x002fe400078410ff */
        /* <DEDUP_REMOVED lines=13> */
.L_x_1838:
[----:B------:R-:W-:Y:S05]  /*12610*/  @P0 BRA `(.L_x_1819) ;  /* 0x00000000001c0947 */ /* 0x000fea0003800000 */
[----:B------:R-:W2:Y:S02]  /*12620*/  S2R R4, SR_TID.X ;  /* 0x0000000000047919 */ /* 0x000ea40000002100 */
[----:B--2---:R-:W-:Y:S01]  /*12630*/  LOP3.LUT R5, R4, 0x1f, RZ, 0xc0, !PT ;  /* 0x0000001f04057812 */ /* 0x004fe200078ec0ff */
[----:B------:R-:W-:-:S03]  /*12640*/  IMAD.MOV.U32 R4, RZ, RZ, 0x4200 ;  /* 0x00004200ff047424 */ /* 0x000fc600078e00ff */
[----:B------:R-:W-:Y:S01]  /*12650*/  ISETP.NE.AND P0, PT, R5, RZ, PT ;  /* 0x000000ff0500720c */ /* 0x000fe20003f05270 */
[----:B------:R2:W-:-:S12]  /*12660*/  SYNCS.ARRIVE.TRANS64 RZ, [R15+URZ+0x30c18], R4 ;  /* 0x030c18040fff79a7 */ /* 0x0005d8000800003f */
[----:B--2---:R-:W-:Y:S05]  /*12670*/  @!P0 BRA `(.L_x_1819) ;  /* 0x0000000000048947 */ /* 0x004fea0003800000 */
[----:B------:R-:W-:Y:S01]  /*12680*/  BPT.TRAP 0x1 ;  /* 0x000000040000795c */ /* 0x000fe20000300000 */
.L_x_1819:
[----:B------:R2:W5:Y:S01]  /*12690*/  LDL.LU R4, [R1+0x4] ;  /* 0x0000040001047983 */ /* 0x0005620000300800 */
[----:B------:R-:W-:Y:S01]  /*126a0*/  R2UR UR19, R0 ;  /* 0x00000000001372ca */ /* 0x000fe200000e0000 */
[----:B------:R-:W-:Y:S01]  /*126b0*/  UMOV UR24, 0x0 ;  /* 0x0000000000187882 */ /* 0x000fe20000000000 */
[----:B------:R-:W-:Y:S01]  /*126c0*/  R2UR UR26, R15 ;  /* 0x000000000f1a72ca */ /* 0x000fe200000e0000 */
[----:B------:R-:W-:Y:S01]  /*126d0*/  UMOV UR25, 0x14f00000 ;  /* 0x14f0000000197882 */ /* 0x000fe20000000000 */
[----:B------:R-:W-:Y:S01]  /*126e0*/  R2UR UR9, R3 ;  /* 0x00000000030972ca */ /* 0x000fe200000e0000 */
[----:B------:R-:W-:Y:S01]  /*126f0*/  UMOV UR18, URZ ;  /* 0x0000003f00127c82 */ /* 0x000fe20008000000 */
[----:B------:R-:W-:-:S07]  /*12700*/  UMOV UR10, 0x20 ;  /* 0x00000020000a7882 */ /* 0x000fce0000000000 */
[----:B------:R-:W-:Y:S02]  /*12710*/  UIADD3 UR19, UR19, 0x80, URZ ;  /* 0x0000008013137890 */ /* 0x000fe4000fffe03f */
[----:B------:R-:W-:Y:S02]  /*12720*/  UIADD3 UR16, UR26, 0x14000, URZ ;  /* 0x000140001a107890 */ /* 0x000fe4000fffe03f */
[----:B------:R-:W-:Y:S02]  /*12730*/  UIADD3 UR8, UP0, UR19, UR22, URZ ;  /* 0x0000001613087290 */ /* 0x000fe4000ff1e03f */
[----:B------:R-:W-:Y:S01]  /*12740*/  IMAD.U32 R5, RZ, RZ, UR19 ;  /* 0x00000013ff057e24 */ /* 0x000fe2000f8e00ff */
[----:B------:R-:W-:Y:S02]  /*12750*/  UIADD3 UR17, UR26, 0x30c18, URZ ;  /* 0x00030c181a117890 */ /* 0x000fe4000fffe03f */
[----:B------:R-:W-:Y:S01]  /*12760*/  UIADD3 UR19, UR19, UR7, URZ ;  /* 0x0000000713137290 */ /* 0x000fe2000fffe03f */
[----:B------:R-:W-:Y:S01]  /*12770*/  PLOP3.LUT P0, PT, PT, PT, UP0, 0x80, 0x0 ;  /* 0x000000000000781c */ /* 0x000fe20003f0f008 */
[----:B------:R-:W-:Y:S01]  /*12780*/  IMAD.U32 R0, RZ, RZ, UR8 ;  /* 0x00000008ff007e24 */ /* 0x000fe2000f8e00ff */
[----:B------:R-:W-:Y:S01]  /*12790*/  R2UR UR8, R2 ;  /* 0x00000000020872ca */ /* 0x000fe200000e0000 */
[----:B------:R-:W-:Y:S01]  /*127a0*/  UIADD3 UR26, UR26, 0x20200, URZ ;  /* 0x000202001a1a7890 */ /* 0x000fe2000fffe03f */
[----:B------:R-:W-:Y:S01]  /*127b0*/  LEA.HI.X.SX32 R5, R5, R14, 0x1, P0 ;  /* 0x0000000e05057211 */ /* 0x000fe200000f0eff */
[----:B------:R-:W-:Y:S01]  /*127c0*/  UMOV UR27, UR17 ;  /* 0x00000011001b7c82 */ /* 0x000fe20008000000 */
[----:B------:R-:W-:-:S04]  /*127d0*/  LEA R9, P0, R0, R9, 0x2 ;  /* 0x0000000900097211 */ /* 0x000fc800078010ff */
[----:B------:R-:W-:Y:S02]  /*127e0*/  LEA.HI.X R8, R0, R8, R5, 0x2, P0 ;  /* 0x0000000800087211 */ /* 0x000fe400000f1405 */
[----:B------:R-:W-:Y:S02]  /*127f0*/  R2UR UR28, R9 ;  /* 0x00000000091c72ca */ /* 0x000fe400000e0000 */
[----:B------:R-:W-:Y:S01]  /*12800*/  R2UR UR29, R8 ;  /* 0x00000000081d72ca */ /* 0x000fe200000e0000 */
[----:B------:R2:W-:-:S12]  /*12810*/  UTMALDG.4D [UR16], [UR8], desc[UR24] ;  /* 0x00001810080075b4 */ /* 0x0005d80008019000 */
[----:B------:R2:W-:Y:S02]  /*12820*/  UBLKCP.S.G [UR26], [UR28], UR10 ;  /* 0x0000001a1c0073ba */ /* 0x0005e4000800020a */
[----:B--2---:R-:W-:-:S07]  /*12830*/  IMAD.MOV.U32 R16, RZ, RZ, 0x1 ;  /* 0x00000001ff107424 */ /* 0x004fce00078e00ff */
.L_x_1805:
[----:B------:R-:W1:Y:S01]  /*12840*/  S2R R0, SR_TID.X ;  /* 0x0000000000007919 */ /* 0x000e620000002100 */
[----:B------:R-:W-:Y:S01]  /*12850*/  IMAD R3, R16, 0x8, R15 ;  /* 0x0000000810037824 */ /* 0x000fe200078e020f */
[----:B-1----:R-:W-:Y:S02]  /*12860*/  LOP3.LUT R2, R0, 0x7f, RZ, 0xc0, !PT ;  /* 0x0000007f00027812 */ /* 0x002fe400078ec0ff */
[----:B------:R-:W-:Y:S02]  /*12870*/  SHF.L.U32 R0, R10, 0x1f, RZ ;  /* 0x0000001f0a007819 */ /* 0x000fe400000006ff */
[----:B------:R-:W-:Y:S02]  /*12880*/  ISETP.NE.AND P1, PT, R2, RZ, PT ;  /* 0x000000ff0200720c */ /* 0x000fe40003f25270 */
[----:B------:R-:W1:Y:S02]  /*12890*/  SYNCS.PHASECHK.TRANS64.TRYWAIT P0, [R3+URZ+0x30c40], R0 ;  /* 0x030c4000030075a7 */ /* 0x000e64000800017f */
[----:B-1----:R-:W-:Y:S09]  /*128a0*/  @!P0 BRA `(.L_x_1820) ;  /* 0x0000000800808947 */ /* 0x002ff20003800000 */
.L_x_1839:
[----:B------:R-:W-:Y:S05]  /*128b0*/  @P1 BRA `(.L_x_1821) ;  /* 0x0000000000181947 */ /* 0x000fea0003800000 */
[----:B------:R-:W1:Y:S01]  /*128c0*/  S2R R2, SR_TID.X ;  /* 0x0000000000027919 */ /* 0x000e620000002100 */
[----:B------:R-:W-:-:S04]  /*128d0*/  IMAD.MOV.U32 R0, RZ, RZ, 0x4200 ;  /* 0x00004200ff007424 */ /* 0x000fc800078e00ff */
[----:B------:R1:W-:Y:S02]  /*128e0*/  SYNCS.ARRIVE.TRANS64 RZ, [R3+URZ+0x30c30], R0 ;  /* 0x030c300003ff79a7 */ /* 0x0003e4000800003f */
[----:B-1----:R-:W-:-:S13]  /*128f0*/  LOP3.LUT P0, RZ, R2, 0x1f, RZ, 0xc0, !PT ;  /* 0x0000001f02ff7812 */ /* 0x002fda000780c0ff */
[----:B------:R-:W-:Y:S05]  /*12900*/  @!P0 BRA `(.L_x_1821) ;  /* 0x0000000000048947 */ /* 0x000fea0003800000 */
[----:B------:R-:W-:Y:S01]  /*12910*/  BPT.TRAP 0x1 ;  /* 0x000000040000795c */ /* 0x000fe20000300000 */
.L_x_1821:
[----:B-----5:R-:W-:Y:S01]  /*12920*/  R2UR UR19, R4 ;  /* 0x00000000041372ca */ /* 0x020fe200000e0000 */
[C-C-:B------:R-:W-:Y:S01]  /*12930*/  IMAD R0, R16.reuse, 0x4000, R15.reuse ;  /* 0x0000400010007824 */ /* 0x140fe200078e020f */
[----:B------:R-:W-:Y:S01]  /*12940*/  R2UR UR9, R11 ;  /* 0x000000000b0972ca */ /* 0x000fe200000e0000 */
[----:B--234-:R-:W-:Y:S01]  /*12950*/  IMAD R15, R16, 0x200, R15 ;  /* 0x00000200100f7824 */ /* 0x01cfe200078e020f */
[----:B------:R-:W-:Y:S01]  /*12960*/  IADD3 R7, P0, R7, 0x1f0, RZ ;  /* 0x000001f007077810 */ /* 0x000fe20007f1e0ff */
[----:B------:R-:W-:Y:S01]  /*12970*/  ULDC.64 UR26, c[0x0][0x728] ;  /* 0x0001ca00001a7ab9 */ /* 0x000fe20000000a00 */
[----:B------:R-:W-:Y:S02]  /*12980*/  R2UR UR17, R3 ;  /* 0x00000000031172ca */ /* 0x000fe400000e0000 */
        /* <DEDUP_REMOVED lines=11> */
[----:B------:R-:W-:Y:S01]  /*12a40*/  ULEA.HI.X.SX32 UR9, UR19, UR9, 0x1, UP0 ;  /* 0x0000000913097291 */ /* 0x000fe200080f0e3f */
[----:B------:R-:W-:Y:S01]  /*12a50*/  SEL R0, R0, RZ, P0 ;  /* 0x000000ff00007207 */ /* 0x000fe20000000000 */
[----:B------:R-:W-:Y:S01]  /*12a60*/  ULEA UR8, UP0, UR18, UR26, 0x2 ;  /* 0x0000001a12087291 */ /* 0x000fe2000f80103f */
[----:B------:R-:W-:Y:S01]  /*12a70*/  LOP3.LUT R10, R10, R3, RZ, 0x3c, !PT ;  /* 0x000000030a0a7212 */ /* 0x000fe200078e3cff */
[----:B------:R-:W-:Y:S02]  /*12a80*/  UIADD3 UR19, UR19, UR7, URZ ;  /* 0x0000000713137290 */ /* 0x000fe4000fffe03f */
[----:B------:R-:W-:-:S02]  /*12a90*/  UIADD3 UR16, UR16, 0x18000, URZ ;  /* 0x0001800010107890 */ /* 0x000fc4000fffe03f */
[----:B------:R-:W-:Y:S02]  /*12aa0*/  ULEA.HI.X UR9, UR18, UR27, UR9, 0x2, UP0 ;  /* 0x0000001b12097291 */ /* 0x000fe400080f1409 */
[----:B------:R-:W-:Y:S01]  /*12ab0*/  UIADD3 UR28, UR10, 0x20400, URZ ;  /* 0x000204000a1c7890 */ /* 0x000fe2000fffe03f */
[----:B------:R-:W-:Y:S01]  /*12ac0*/  UMOV UR26, 0x0 ;  /* 0x00000000001a7882 */ /* 0x000fe20000000000 */
[----:B------:R-:W-:Y:S01]  /*12ad0*/  UMOV UR27, 0x14f00000 ;  /* 0x14f00000001b7882 */ /* 0x000fe20000000000 */
[----:B------:R-:W-:Y:S01]  /*12ae0*/  UMOV UR18, URZ ;  /* 0x0000003f00127c82 */ /* 0x000fe20008000000 */
[----:B------:R-:W-:Y:S01]  /*12af0*/  UMOV UR29, UR17 ;  /* 0x00000011001d7c82 */ /* 0x000fe20008000000 */
[----:B------:R-:W-:Y:S01]  /*12b00*/  UMOV UR10, 0x20 ;  /* 0x00000020000a7882 */ /* 0x000fe20000000000 */
[----:B------:R1:W-:Y:S03]  /*12b10*/  UTMALDG.4D [UR16], [UR24], desc[UR26] ;  /* 0x00001a10180075b4 */ /* 0x0003e60008019000 */
[----:B------:R1:W-:Y:S02]  /*12b20*/  UBLKCP.S.G [UR28], [UR8], UR10 ;  /* 0x0000001c080073ba */ /* 0x0003e4000800020a */
[----:B-1----:R-:W-:Y:S01]  /*12b30*/  NOP ;  /* 0x0000000000007918 */ /* 0x002fe20000000000 */
.L_x_1802:
[----:B------:R-:W-:Y:S05]  /*12b40*/  BSYNC B0 ;  /* 0x0000000000007941 */ /* 0x000fea0003800000 */
.L_x_1797:
[----:B------:R-:W-:-:S03]  /*12b50*/  UMOV UR8, 0xffffffff ;  /* 0xffffffff00087882 */ /* 0x000fc60000000000 */
[----:B------:R-:W-:Y:S05]  /*12b60*/  BRA.DIV UR8, `(.L_x_1822) ;  /* 0x0000000608e47947 */ /* 0x000fea000b800000 */
[----:B------:R-:W-:-:S13]  /*12b70*/  ELECT P6, URZ, PT ;  /* 0x00000000003f782f */ /* 0x000fda00038c0000 */
.L_x_1842:
[----:B------:R-:W-:Y:S05]  /*12b80*/  @!P6 BRA `(.L_x_1684) ;  /* 0x000000000084e947 */ /* 0x000fea0003800000 */
[----:B------:R-:W-:-:S06]  /*12b90*/  ULOP3.LUT UR8, UR36, 0x2, URZ, 0xfc, !UPT ;  /* 0x0000000224087892 */ /* 0x000fcc000f8efc3f */
[----:B------:R-:W-:-:S05]  /*12ba0*/  IMAD.U32 R2, RZ, RZ, UR8 ;  /* 0x00000008ff027e24 */ /* 0x000fca000f8e00ff */
[----:B------:R-:W-:-:S13]  /*12bb0*/  ISETP.NE.AND P2, PT, R2, 0x3, PT ;  /* 0x000000030200780c */ /* 0x000fda0003f45270 */
[----:B------:R-:W-:Y:S05]  /*12bc0*/  @!P2 BRA `(.L_x_1823) ;  /* 0x000000000004a947 */ /* 0x000fea0003800000 */
[----:B---3--:R-:W-:Y:S01]  /*12bd0*/  BPT.TRAP 0x1 ;  /* 0x000000040000795c */ /* 0x008fe20000300000 */
.L_x_1823:
        /* <DEDUP_REMOVED lines=15> */
.L_x_1843:
[----:B------:R-:W2:Y:S02]  /*12cd0*/  SYNCS.PHASECHK.TRANS64.TRYWAIT P0, [R3+URZ], R2 ;  /* 0x00000002030075a7 */ /* 0x000ea4000800017f */
[----:B--2---:R-:W-:Y:S05]  /*12ce0*/  @!P0 BRA `(.L_x_1825) ;  /* 0x0000000400b88947 */ /* 0x004fea0003800000 */
.L_x_1844:
[----:B------:R-:W-:Y:S05]  /*12cf0*/  @!P2 BRA `(.L_x_1826) ;  /* 0x000000000004a947 */ /* 0x000fea0003800000 */
[----:B---3--:R-:W-:Y:S01]  /*12d00*/  BPT.TRAP 0x1 ;  /* 0x000000040000795c */ /* 0x008fe20000300000 */
.L_x_1826:
[----:B--2---:R-:W-:-:S04]  /*12d10*/  VIADD R3, R8, 0x30c40 ;  /* 0x00030c4008037836 */ /* 0x004fc80000000000 */
[----:B------:R-:W-:-:S04]  /*12d20*/  IMAD R5, R0, 0x8, R3 ;  /* 0x0000000800057824 */ /* 0x000fc800078e0203 */
[----:B------:R-:W2:Y:S02]  /*12d30*/  SYNCS.PHASECHK.TRANS64.TRYWAIT P0, [R5+URZ], R4 ;  /* 0x00000004050075a7 */ /* 0x000ea4000800017f */
[----:B--2---:R-:W-:Y:S05]  /*12d40*/  @!P0 BRA `(.L_x_1827) ;  /* 0x0000000400b48947 */ /* 0x004fea0003800000 */
.L_x_1845:
[----:B------:R-:W-:-:S07]  /*12d50*/  IMAD R3, R6, 0x8, R3 ;  /* 0x0000000806037824 */ /* 0x000fce00078e0203 */
.L_x_1828:
[----:B----4-:R4:W1:Y:S02]  /*12d60*/  SYNCS.PHASECHK.TRANS64.TRYWAIT P0, [R3+URZ], R2 ;  /* 0x00000002030075a7 */ /* 0x010864000800017f */
[----:B-1----:R-:W-:Y:S05]  /*12d70*/  @!P0 NANOSLEEP.SYNCS 0x989680 ;  /* 0x009896800000895d */ /* 0x002fea0003900000 */
[----:B------:R-:W1:Y:S02]  /*12d80*/  @!P0 SYNCS.PHASECHK.TRANS64 P0, [R3+URZ], R2 ;  /* 0x00000002030085a7 */ /* 0x000e64000800007f */
[----:B-1----:R-:W-:Y:S05]  /*12d90*/  @!P0 BRA `(.L_x_1828) ;  /* 0xfffffffc00f08947 */ /* 0x002fea000383ffff */
.L_x_1684:
[----:B---3--:R-:W-:Y:S05]  /*12da0*/  BSYNC B6 ;  /* 0x0000000000067941 */ /* 0x008fea0003800000 */
.L_x_1678:
[----:B------:R-:W-:Y:S05]  /*12db0*/  EXIT ;  /* 0x000000000000794d */ /* 0x000fea0003800000 */
.L_x_1695:
[----:B------:R-:W-:Y:S02]  /*12dc0*/  IMAD.MOV.U32 R13, RZ, RZ, R10 ;  /* 0x000000ffff0d7224 */ /* 0x000fe400078e000a */
[----:B------:R-:W-:Y:S02]  /*12dd0*/  IMAD.MOV.U32 R12, RZ, RZ, RZ ;  /* 0x000000ffff0c7224 */ /* 0x000fe400078e00ff */
[----:B------:R-:W-:Y:S02]  /*12de0*/  IMAD.MOV.U32 R11, RZ, RZ, 0x1f ;  /* 0x0000001fff0b7424 */ /* 0x000fe400078e00ff */
[----:B------:R-:W-:-:S07]  /*12df0*/  IMAD.MOV.U32 R15, RZ, RZ, -0x1 ;  /* 0xffffffffff0f7424 */ /* 0x000fce00078e00ff */
[----:B------:R-:W-:Y:S05]  /*12e00*/  WARPSYNC.COLLECTIVE R15, `(.L_x_1829) ;  /* 0x000000000f087348 */ /* 0x000fea0003c00000 */
[----:B------:R1:W2:Y:S02]  /*12e10*/  SHFL.IDX P6, R14, R13, R12, R11 ;  /* 0x0000000c0d0e7389 */ /* 0x0002a400000c000b */
[----:B-12---:R-:W-:Y:S01]  /*12e20*/  ENDCOLLECTIVE ;  /* 0x000000000000791b */ /* 0x006fe20003800000 */
.L_x_1829:
[----:B------:R-:W-:Y:S05]  /*12e30*/  BRA `(.L_x_1830) ;  /* 0xfffffee400787947 */ /* 0x000fea000383ffff */
.L_x_1697:
[----:B--2---:R2:W3:Y:S02]  /*12e40*/  SYNCS.PHASECHK.TRANS64.TRYWAIT P0, [R16+URZ+0x30c00], R11 ;  /* 0x030c000b100075a7 */ /* 0x0044e4000800017f */
[----:B---3--:R-:W-:Y:S05]  /*12e50*/  @!P0 NANOSLEEP.SYNCS 0x989680 ;  /* 0x009896800000895d */ /* 0x008fea0003900000 */
[----:B------:R-:W3:Y:S02]  /*12e60*/  @!P0 SYNCS.PHASECHK.TRANS64 P0, [R16+URZ+0x30c00], R11 ;  /* 0x030c000b100085a7 */ /* 0x000ee4000800007f */
[----:B---3--:R-:W-:Y:S05]  /*12e70*/  @!P0 BRA `(.L_x_1697) ;  /* 0xfffffffc00f08947 */ /* 0x008fea000383ffff */
[----:B------:R-:W-:Y:S05]  /*12e80*/  BRA `(.L_x_1696) ;  /* 0xfffffee400c07947 */ /* 0x000fea000383ffff */
.L_x_1702:
[----:B--2---:R2:W3:Y:S02]  /*12e90*/  SYNCS.PHASECHK.TRANS64.TRYWAIT P0, [R8+URZ+0x30c10], R23 ;  /* 0x030c1017080075a7 */ /* 0x0044e4000800017f */
[----:B---3--:R-:W-:Y:S05]  /*12ea0*/  @!P0 NANOSLEEP.SYNCS 0x989680 ;  /* 0x009896800000895d */ /* 0x008fea0003900000 */
[----:B------:R-:W3:Y:S02]  /*12eb0*/  @!P0 SYNCS.PHASECHK.TRANS64 P0, [R8+URZ+0x30c10], R23 ;  /* 0x030c1017080085a7 */ /* 0x000ee4000800007f */
[----:B---3--:R-:W-:Y:S05]  /*12ec0*/  @!P0 BRA `(.L_x_1702) ;  /* 0xfffffffc00f08947 */ /* 0x008fea000383ffff */
[----:B------:R-:W-:Y:S05]  /*12ed0*/  BRA `(.L_x_1701) ;  /* 0xfffffeec00e47947 */ /* 0x000fea000383ffff */
.L_x_1706:
[----:B------:R1:W1:Y:S02]  /*12ee0*/  SYNCS.PHASECHK.TRANS64.TRYWAIT P0, [R8+URZ+0x30c30], R23 ;  /* 0x030c3017080075a7 */ /* 0x000264000800017f */
[----:B-1----:R-:W-:Y:S05]  /*12ef0*/  @!P0 NANOSLEEP.SYNCS 0x989680 ;  /* 0x009896800000895d */ /* 0x002fea0003900000 */
[----:B------:R-:W1:Y:S02]  /*12f00*/  @!P0 SYNCS.PHASECHK.TRANS64 P0, [R8+URZ+0x30c30], R23 ;  /* 0x030c3017080085a7 */ /* 0x000e64000800007f */
[----:B-1----:R-:W-:Y:S05]  /*12f10*/  @!P0 BRA `(.L_x_1706) ;  /* 0xfffffffc00f08947 */ /* 0x002fea000383ffff */
[----:B------:R-:W-:Y:S05]  /*12f20*/  BRA `(.L_x_1705) ;  /* 0xfffffef000e47947 */ /* 0x000fea000383ffff */
.L_x_1714:
[----:B--2---:R2:W3:Y:S02]  /*12f30*/  SYNCS.PHASECHK.TRANS64.TRYWAIT P1, [R7+URZ+0x30c10], R20 ;  /* 0x030c1014070075a7 */ /* 0x0044e4000802017f */
[----:B---3--:R-:W-:Y:S05]  /*12f40*/  @!P1 NANOSLEEP.SYNCS 0x989680 ;  /* 0x009896800000995d */ /* 0x008fea0003900000 */
[----:B------:R-:W3:Y:S02]  /*12f50*/  @!P1 SYNCS.PHASECHK.TRANS64 P1, [R7+URZ+0x30c10], R20 ;  /* 0x030c1014070095a7 */ /* 0x000ee4000802007f */
[----:B---3--:R-:W-:Y:S05]  /*12f60*/  @!P1 BRA `(.L_x_1714) ;  /* 0xfffffffc00f09947 */ /* 0x008fea000383ffff */
[----:B------:R-:W-:Y:S05]  /*12f70*/  BRA `(.L_x_1713) ;  /* 0xffffff30005c7947 */ /* 0x000fea000383ffff */
.L_x_1718:
[----:B------:R1:W1:Y:S02]  /*12f80*/  SYNCS.PHASECHK.TRANS64.TRYWAIT P1, [R7+URZ+0x30c30], R20 ;  /* 0x030c3014070075a7 */ /* 0x000264000802017f */
[----:B-1----:R-:W-:Y:S05]  /*12f90*/  @!P1 NANOSLEEP.SYNCS 0x989680 ;  /* 0x009896800000995d */ /* 0x002fea0003900000 */
[----:B------:R-:W1:Y:S02]  /*12fa0*/  @!P1 SYNCS.PHASECHK.TRANS64 P1, [R7+URZ+0x30c30], R20 ;  /* 0x030c3014070095a7 */ /* 0x000e64000802007f */
[----:B-1----:R-:W-:Y:S05]  /*12fb0*/  @!P1 BRA `(.L_x_1718) ;  /* 0xfffffffc00f09947 */ /* 0x002fea000383ffff */
[----:B------:R-:W-:Y:S05]  /*12fc0*/  BRA `(.L_x_1717) ;  /* 0xffffff3400707947 */ /* 0x000fea000383ffff */
.L_x_1726:
[----:B-1----:R1:W3:Y:S02]  /*12fd0*/  SYNCS.PHASECHK.TRANS64.TRYWAIT P0, [R7+URZ+0x30c10], R20 ;  /* 0x030c1014070075a7 */ /* 0x0022e4000800017f */
[----:B---3--:R-:W-:Y:S05]  /*12fe0*/  @!P0 NANOSLEEP.SYNCS 0x989680 ;  /* 0x009896800000895d */ /* 0x008fea0003900000 */
[----:B------:R-:W3:Y:S02]  /*12ff0*/  @!P0 SYNCS.PHASECHK.TRANS64 P0, [R7+URZ+0x30c10], R20 ;  /* 0x030c1014070085a7 */ /* 0x000ee4000800007f */
[----:B---3--:R-:W-:Y:S05]  /*13000*/  @!P0 BRA `(.L_x_1726) ;  /* 0xfffffffc00f08947 */ /* 0x008fea000383ffff */
[----:B------:R-:W-:Y:S05]  /*13010*/  BRA `(.L_x_1725) ;  /* 0xffffff6800a07947 */ /* 0x000fea000383ffff */
.L_x_1730:
[----:B------:R1:W1:Y:S02]  /*13020*/  SYNCS.PHASECHK.TRANS64.TRYWAIT P0, [R7+URZ+0x30c30], R20 ;  /* 0x030c3014070075a7 */ /* 0x000264000800017f */
[----:B-1----:R-:W-:Y:S05]  /*13030*/  @!P0 NANOSLEEP.SYNCS 0x989680 ;  /* 0x009896800000895d */ /* 0x002fea0003900000 */
[----:B------:R-:W1:Y:S02]  /*13040*/  @!P0 SYNCS.PHASECHK.TRANS64 P0, [R7+URZ+0x30c30], R20 ;  /* 0x030c3014070085a7 */ /* 0x000e64000800007f */
[----:B-1----:R-:W-:Y:S05]  /*13050*/  @!P0 BRA `(.L_x_1730) ;  /* 0xfffffffc00f08947 */ /* 0x002fea000383ffff */
[----:B------:R-:W-:Y:S05]  /*13060*/  BRA `(.L_x_1729) ;  /* 0xffffff6c00b07947 */ /* 0x000fea000383ffff */
.L_x_1803:
[----:B-1----:R1:W2:Y:S02]  /*13070*/  SYNCS.PHASECHK.TRANS64.TRYWAIT P0, [R15+URZ+0x30c20], R0 ;  /* 0x030c20000f0075a7 */ /* 0x0022a4000800017f */
[----:B--2---:R-:W-:Y:S05]  /*13080*/  @!P0 NANOSLEEP.SYNCS 0x989680 ;  /* 0x009896800000895d */ /* 0x004fea0003900000 */
[----:B------:R-:W2:Y:S02]  /*13090*/  @!P0 SYNCS.PHASECHK.TRANS64 P0, [R15+URZ+0x30c20], R0 ;  /* 0x030c20000f0085a7 */ /* 0x000ea4000800007f */
[----:B--2---:R-:W-:Y:S05]  /*130a0*/  @!P0 BRA `(.L_x_1803) ;  /* 0xfffffffc00f08947 */ /* 0x004fea000383ffff */
[----:B------:R-:W-:Y:S05]  /*130b0*/  BRA `(.L_x_1831) ;  /* 0xffffffe000e87947 */ /* 0x000fea000383ffff */
.L_x_1807:
[----:B--2---:R2:W3:Y:S02]  /*130c0*/  SYNCS.PHASECHK.TRANS64.TRYWAIT P1, [R15+URZ+0x30c40], R18 ;  /* 0x030c40120f0075a7 */ /* 0x0044e4000802017f */
[----:B---3--:R-:W-:Y:S05]  /*130d0*/  @!P1 NANOSLEEP.SYNCS 0x989680 ;  /* 0x009896800000995d */ /* 0x008fea0003900000 */
[----:B------:R-:W3:Y:S02]  /*130e0*/  @!P1 SYNCS.PHASECHK.TRANS64 P1, [R15+URZ+0x30c40], R18 ;  /* 0x030c40120f0095a7 */ /* 0x000ee4000802007f */
[----:B---3--:R-:W-:Y:S05]  /*130f0*/  @!P1 BRA `(.L_x_1807) ;  /* 0xfffffffc00f09947 */ /* 0x008fea000383ffff */
[----:B------:R-:W-:Y:S05]  /*13100*/  BRA `(.L_x_1832) ;  /* 0xffffffe800507947 */ /* 0x000fea000383ffff */
.L_x_1809:
[----:B-1----:R1:W3:Y:S02]  /*13110*/  SYNCS.PHASECHK.TRANS64.TRYWAIT P1, [R15+URZ+0x30c28], R18 ;  /* 0x030c28120f0075a7 */ /* 0x0022e4000802017f */
[----:B---3--:R-:W-:Y:S05]  /*13120*/  @!P1 NANOSLEEP.SYNCS 0x989680 ;  /* 0x009896800000995d */ /* 0x008fea0003900000 */
[----:B------:R-:W3:Y:S02]  /*13130*/  @!P1 SYNCS.PHASECHK.TRANS64 P1, [R15+URZ+0x30c28], R18 ;  /* 0x030c28120f0095a7 */ /* 0x000ee4000802007f */
[----:B---3--:R-:W-:Y:S05]  /*13140*/  @!P1 BRA `(.L_x_1809) ;  /* 0xfffffffc00f09947 */ /* 0x008fea000383ffff */
[----:B------:R-:W-:Y:S05]  /*13150*/  BRA `(.L_x_1833) ;  /* 0xffffffe800d47947 */ /* 0x000fea000383ffff */
.L_x_1811:
[----:B---3--:R3:W4:Y:S02]  /*13160*/  SYNCS.PHASECHK.TRANS64.TRYWAIT P1, [R15+URZ+0x30c48], R18 ;  /* 0x030c48120f0075a7 */ /* 0x008724000802017f */
[----:B----4-:R-:W-:Y:S05]  /*13170*/  @!P1 NANOSLEEP.SYNCS 0x989680 ;  /* 0x009896800000995d */ /* 0x010fea0003900000 */
[----:B------:R-:W4:Y:S02]  /*13180*/  @!P1 SYNCS.PHASECHK.TRANS64 P1, [R15+URZ+0x30c48], R18 ;  /* 0x030c48120f0095a7 */ /* 0x000f24000802007f */
[----:B----4-:R-:W-:Y:S05]  /*13190*/  @!P1 BRA `(.L_x_1811) ;  /* 0xfffffffc00f09947 */ /* 0x010fea000383ffff */
[----:B------:R-:W-:Y:S05]  /*131a0*/  BRA `(.L_x_1834) ;  /* 0xffffffec00587947 */ /* 0x000fea000383ffff */
.L_x_1813:
[----:B------:R-:W-:-:S07]  /*131b0*/  SHF.L.U32 R4, R10, 0x1f, RZ ;  /* 0x0000001f0a047819 */ /* 0x000fce00000006ff */
.L_x_1835:
[----:B----4-:R4:W1:Y:S02]  /*131c0*/  SYNCS.PHASECHK.TRANS64.TRYWAIT P1, [R15+URZ+0x30c20], R4 ;  /* 0x030c20040f0075a7 */ /* 0x010864000802017f */
[----:B-1----:R-:W-:Y:S05]  /*131d0*/  @!P1 NANOSLEEP.SYNCS 0x989680 ;  /* 0x009896800000995d */ /* 0x002fea0003900000 */
[----:B------:R-:W1:Y:S02]  /*131e0*/  @!P1 SYNCS.PHASECHK.TRANS64 P1, [R15+URZ+0x30c20], R4 ;  /* 0x030c20040f0095a7 */ /* 0x000e64000802007f */
[----:B-1----:R-:W-:Y:S05]  /*131f0*/  @!P1 BRA `(.L_x_1835) ;  /* 0xfffffffc00f09947 */ /* 0x002fea000383ffff */
[----:B------:R-:W-:Y:S05]  /*13200*/  BRA `(.L_x_1836) ;  /* 0xffffffec00c07947 */ /* 0x000fea000383ffff */
.L_x_1816:
[----:B----4-:R4:W1:Y:S02]  /*13210*/  SYNCS.PHASECHK.TRANS64.TRYWAIT P1, [R15+URZ+0x30c40], R12 ;  /* 0x030c400c0f0075a7 */ /* 0x010864000802017f */
[----:B-1----:R-:W-:Y:S05]  /*13220*/  @!P1 NANOSLEEP.SYNCS 0x989680 ;  /* 0x009896800000995d */ /* 0x002fea0003900000 */
[----:B------:R-:W1:Y:S02]  /*13230*/  @!P1 SYNCS.PHASECHK.TRANS64 P1, [R15+URZ+0x30c40], R12 ;  /* 0x030c400c0f0095a7 */ /* 0x000e64000802007f */
[----:B-1----:R-:W-:Y:S05]  /*13240*/  @!P1 BRA `(.L_x_1816) ;  /* 0xfffffffc00f09947 */ /* 0x002fea000383ffff */
[----:B------:R-:W-:Y:S05]  /*13250*/  BRA `(.L_x_1837) ;  /* 0xfffffff000607947 */ /* 0x000fea000383ffff */
.L_x_1818:
[----:B-1----:R1:W2:Y:S02]  /*13260*/  SYNCS.PHASECHK.TRANS64.TRYWAIT P1, [R15+URZ+0x30c28], R12 ;  /* 0x030c280c0f0075a7 */ /* 0x0022a4000802017f */
[----:B--2---:R-:W-:Y:S05]  /*13270*/  @!P1 NANOSLEEP.SYNCS 0x989680 ;  /* 0x009896800000995d */ /* 0x004fea0003900000 */
[----:B------:R-:W2:Y:S02]  /*13280*/  @!P1 SYNCS.PHASECHK.TRANS64 P1, [R15+URZ+0x30c28], R12 ;  /* 0x030c280c0f0095a7 */ /* 0x000ea4000802007f */
[----:B--2---:R-:W-:Y:S05]  /*13290*/  @!P1 BRA `(.L_x_1818) ;  /* 0xfffffffc00f09947 */ /* 0x004fea000383ffff */
[----:B------:R-:W-:Y:S05]  /*132a0*/  BRA `(.L_x_1838) ;  /* 0xfffffff000d87947 */ /* 0x000fea000383ffff */
.L_x_1820:
[----:B------:R1:W1:Y:S02]  /*132b0*/  SYNCS.PHASECHK.TRANS64.TRYWAIT P0, [R3+URZ+0x30c40], R0 ;  /* 0x030c4000030075a7 */ /* 0x000264000800017f */
[----:B-1----:R-:W-:Y:S05]  /*132c0*/  @!P0 NANOSLEEP.SYNCS 0x989680 ;  /* 0x009896800000895d */ /* 0x002fea0003900000 */
[----:B------:R-:W1:Y:S02]  /*132d0*/  @!P0 SYNCS.PHASECHK.TRANS64 P0, [R3+URZ+0x30c40], R0 ;  /* 0x030c4000030085a7 */ /* 0x000e64000800007f */
[----:B-1----:R-:W-:Y:S05]  /*132e0*/  @!P0 BRA `(.L_x_1820) ;  /* 0xfffffffc00f08947 */ /* 0x002fea000383ffff */
[----:B------:R-:W-:Y:S05]  /*132f0*/  BRA `(.L_x_1839) ;  /* 0xfffffff4006c7947 */ /* 0x000fea000383ffff */
.L_x_1822:
[----:B------:R-:W-:Y:S01]  /*13300*/  BSSY B0, `(.L_x_1840) ;  /* 0x0000006000007945 */ /* 0x000fe20003800000 */
[----:B------:R-:W-:-:S07]  /*13310*/  IMAD.MOV.U32 R15, RZ, RZ, -0x1 ;  /* 0xffffffffff0f7424 */ /* 0x000fce00078e00ff */
[----:B---3--:R-:W-:Y:S05]  /*13320*/  WARPSYNC.COLLECTIVE R15, `(.L_x_1841) ;  /* 0x000000000f0c7348 */ /* 0x008fea0003c00000 */
[----:B------:R-:W-:Y:S02]  /*13330*/  ELECT P6, UR62, PT ;  /* 0x00000000003e782f */ /* 0x000fe400038c0000 */
[----:B------:R-:W-:Y:S01]  /*13340*/  MOV R14, UR62 ;  /* 0x0000003e000e7c02 */ /* 0x000fe20008000f00 */
[----:B---3--:R-:W-:Y:S10]  /*13350*/  ENDCOLLECTIVE ;  /* 0x000000000000791b */ /* 0x008ff40003800000 */
.L_x_1841:
[----:B------:R-:W-:Y:S05]  /*13360*/  BSYNC B0 ;  /* 0x0000000000007941 */ /* 0x000fea0003800000 */
.L_x_1840:
[----:B------:R-:W-:Y:S05]  /*13370*/  BRA `(.L_x_1842) ;  /* 0xfffffff800007947 */ /* 0x000fea000383ffff */
.L_x_1824:
[----:B-1----:R1:W2:Y:S02]  /*13380*/  SYNCS.PHASECHK.TRANS64.TRYWAIT P0, [R7+URZ], R4 ;  /* 0x00000004070075a7 */ /* 0x0022a4000800017f */
[----:B--2---:R-:W-:Y:S05]  /*13390*/  @!P0 NANOSLEEP.SYNCS 0x989680 ;  /* 0x009896800000895d */ /* 0x004fea0003900000 */
[----:B------:R-:W2:Y:S02]  /*133a0*/  @!P0 SYNCS.PHASECHK.TRANS64 P0, [R7+URZ], R4 ;  /* 0x00000004070085a7 */ /* 0x000ea4000800007f */
[----:B--2---:R-:W-:Y:S05]  /*133b0*/  @!P0 BRA `(.L_x_1824) ;  /* 0xfffffffc00f08947 */ /* 0x004fea000383ffff */
[----:B------:R-:W-:Y:S05]  /*133c0*/  BRA `(.L_x_1843) ;  /* 0xfffffff800407947 */ /* 0x000fea000383ffff */
.L_x_1825:
[----:B--2---:R2:W4:Y:S02]  /*133d0*/  SYNCS.PHASECHK.TRANS64.TRYWAIT P0, [R3+URZ], R2 ;  /* 0x00000002030075a7 */ /* 0x004524000800017f */
[----:B----4-:R-:W-:Y:S05]  /*133e0*/  @!P0 NANOSLEEP.SYNCS 0x989680 ;  /* 0x009896800000895d */ /* 0x010fea0003900000 */
[----:B------:R-:W4:Y:S02]  /*133f0*/  @!P0 SYNCS.PHASECHK.TRANS64 P0, [R3+URZ], R2 ;  /* 0x00000002030085a7 */ /* 0x000f24000800007f */
[----:B----4-:R-:W-:Y:S05]  /*13400*/  @!P0 BRA `(.L_x_1825) ;  /* 0xfffffffc00f08947 */ /* 0x010fea000383ffff */
[----:B------:R-:W-:Y:S05]  /*13410*/  BRA `(.L_x_1844) ;  /* 0xfffffff800347947 */ /* 0x000fea000383ffff */
.L_x_1827:
[----:B--2---:R2:W4:Y:S02]  /*13420*/  SYNCS.PHASECHK.TRANS64.TRYWAIT P0, [R5+URZ], R4 ;  /* 0x00000004050075a7 */ /* 0x004524000800017f */
[----:B----4-:R-:W-:Y:S05]  /*13430*/  @!P0 NANOSLEEP.SYNCS 0x989680 ;  /* 0x009896800000895d */ /* 0x010fea0003900000 */
[----:B------:R-:W4:Y:S02]  /*13440*/  @!P0 SYNCS.PHASECHK.TRANS64 P0, [R5+URZ], R4 ;  /* 0x00000004050085a7 */ /* 0x000f24000800007f */
[----:B----4-:R-:W-:Y:S05]  /*13450*/  @!P0 BRA `(.L_x_1827) ;  /* 0xfffffffc00f08947 */ /* 0x010fea000383ffff */
[----:B------:R-:W-:Y:S05]  /*13460*/  BRA `(.L_x_1845) ;  /* 0xfffffff800387947 */ /* 0x000fea000383ffff */
.L_x_1846:
        /* <DEDUP_REMOVED lines=9> */
.L_x_3705:


//--------------------- .text._ZN7cutlass13device_kernelIN5flash11enable_sm90INS1_16FlashAttnBwdSm90INS1_25CollectiveMainloopBwdSm90ILi2ELi2ELi2EN4cute5tupleIJNS5_1CILi1EEES8_S8_EEENS6_IJNS7_ILi128EEESA_NS7_ILi64EEEEEENS_10bfloat16_tEfNS_4arch4Sm90ELb0ELb1ELb0ELb1ELb1ELb1ELb0ELb0ELi2ELi1ELi2ELi2ELb0EEENS1_21CollectiveEpilogueBwdISC_SD_SF_Li256ELb1ELb0ELi1EEENS1_19SingleTileSchedulerILb1ELb0ELb0ELi128EEEEEEEEEvNT_6ParamsE --------------------------
	.section	.text._ZN7cutlass13device_kernelIN5flash11enable_sm90INS1_16FlashAttnBwdSm90INS1_25CollectiveMainloopBwdSm90ILi2ELi2ELi2EN4cute5tupleIJNS5_1CILi1EEES8_S8_EEENS6_IJNS7_ILi128EEESA_NS7_ILi64EEEEEENS_10bfloat16_tEfNS_4arch4Sm90ELb0ELb1ELb0ELb1ELb1ELb1ELb0ELb0ELi2ELi1ELi2ELi2ELb0EEENS1_21CollectiveEpilogueBwdISC_SD_SF_Li256ELb1ELb0ELi1EEENS1_19SingleTileSchedulerILb1ELb0ELb0ELi128EEEEEEEEEvNT_6ParamsE,"ax",@progbits
	.align	128
.text._ZN7cutlass13device_kernelIN5flash11enable_sm90INS1_16FlashAttnBwdSm90INS1_25CollectiveMainloopBwdSm90ILi2ELi2ELi2EN4cute5tupleIJNS5_1CILi1EEES8_S8_EEENS6_IJNS7_ILi128EEESA_NS7_ILi64EEEEEENS_10bfloat16_tEfNS_4arch4Sm90ELb0ELb1ELb0ELb1ELb1ELb1ELb0ELb0ELi2ELi1ELi2ELi2ELb0EEENS1_21CollectiveEpilogueBwdISC_SD_SF_Li256ELb1ELb0ELi1EEENS1_19SingleTileSchedulerILb1ELb0ELb0ELi128EEEEEEEEEvNT_6ParamsE:
        .type           _ZN7cutlass13device_kernelIN5flash11enable_sm90INS1_16FlashAttnBwdSm90INS1_25CollectiveMainloopBwdSm90ILi2ELi2ELi2EN4cute5tupleIJNS5_1CILi1EEES8_S8_EEENS6_IJNS7_ILi128EEESA_NS7_ILi64EEEEEENS_10bfloat16_tEfNS_4arch4Sm90ELb0ELb1ELb0ELb1ELb1ELb1ELb0ELb0ELi2ELi1ELi2ELi2ELb0EEENS1_21CollectiveEpilogueBwdISC_SD_SF_Li256ELb1ELb0ELi1EEENS1_19SingleTileSchedulerILb1ELb0ELb0ELi128EEEEEEEEEvNT_6ParamsE,@function
        .size           _ZN7cutlass13device_kernelIN5flash11enable_sm90INS1_16FlashAttnBwdSm90INS1_25CollectiveMainloopBwdSm90ILi2ELi2ELi2EN4cute5tupleIJNS5_1CILi1EEES8_S8_EEENS6_IJNS7_ILi128EEESA_NS7_ILi64EEEEEENS_10bfloat16_tEfNS_4arch4Sm90ELb0ELb1ELb0ELb1ELb1ELb1ELb0ELb0ELi2ELi1ELi2ELi2ELb0EEENS1_21CollectiveEpilogueBwdISC_SD_SF_Li256ELb1ELb0ELi1EEENS1_19SingleTileSchedulerILb1ELb0ELb0ELi128EEEEEEEEEvNT_6ParamsE,(.L_x_3706 - _ZN7cutlass13device_kernelIN5flash11enable_sm90INS1_16FlashAttnBwdSm90INS1_25CollectiveMainloopBwdSm90ILi2ELi2ELi2EN4cute5tupleIJNS5_1CILi1EEES8_S8_EEENS6_IJNS7_ILi128EEESA_NS7_ILi64EEEEEENS_10bfloat16_tEfNS_4arch4Sm90ELb0ELb1ELb0ELb1ELb1ELb1ELb0ELb0ELi2ELi1ELi2ELi2ELb0EEENS1_21CollectiveEpilogueBwdISC_SD_SF_Li256ELb1ELb0ELi1EEENS1_19SingleTileSchedulerILb1ELb0ELb0ELi128EEEEEEEEEvNT_6ParamsE)
        .other          _ZN7cutlass13device_kernelIN5flash11enable_sm90INS1_16FlashAttnBwdSm90INS1_25CollectiveMainloopBwdSm90ILi2ELi2ELi2EN4cute5tupleIJNS5_1CILi1EEES8_S8_EEENS6_IJNS7_ILi128EEESA_NS7_ILi64EEEEEENS_10bfloat16_tEfNS_4arch4Sm90ELb0ELb1ELb0ELb1ELb1ELb1ELb0ELb0ELi2ELi1ELi2ELi2ELb0EEENS1_21CollectiveEpilogueBwdISC_SD_SF_Li256ELb1ELb0ELi1EEENS1_19SingleTileSchedulerILb1ELb0ELb0ELi128EEEEEEEEEvNT_6ParamsE,@"STO_CUDA_ENTRY STV_DEFAULT"
_ZN7cutlass13device_kernelIN5flash11enable_sm90INS1_16FlashAttnBwdSm90INS1_25CollectiveMainloopBwdSm90ILi2ELi2ELi2EN4cute5tupleIJNS5_1CILi1EEES8_S8_EEENS6_IJNS7_ILi128EEESA_NS7_ILi64EEEEEENS_10bfloat16_tEfNS_4arch4Sm90ELb0ELb1ELb0ELb1ELb1ELb1ELb0ELb0ELi2ELi1ELi2ELi2ELb0EEENS1_21CollectiveEpilogueBwdISC_SD_SF_Li256ELb1ELb0ELi1EEENS1_19SingleTileSchedulerILb1ELb0ELb0ELi128EEEEEEEEEvNT_6ParamsE:
        /* <DEDUP_REMOVED lines=24> */
.L_x_1848:
[----:B------:R-:W-:Y:S05]  /*0180*/  BSYNC B0 ;  /* 0x0000000000007941 */ /* 0x000fea0003800000 */
.L_x_1847:
        /* <DEDUP_REMOVED lines=37> */
.L_x_1849:
        /* <DEDUP_REMOVED lines=22> */
.L_x_1850:
[----:B------:R-:W-:Y:S01]  /*0540*/  PLOP3.LUT P0, PT, PT, PT, UP0, 0x80, 0x0 ;  /* 0x000000000000781c */ /* 0x000fe20003f0f008 */
[----:B------:R-:W-:Y:S01]  /*0550*/  NOP ;  /* 0x0000000000007918 */ /* 0x000fe20000000000 */
[----:B------:R-:W-:Y:S01]  /*0560*/  ULDC.64 UR38, c[0x0][0x208] ;  /* 0x0000820000267ab9 */ /* 0x000fe20000000a00 */
[----:B------:R-:W-:Y:S01]  /*0570*/  BSSY B6, `(.L_x_1851) ;  /* 0x0001374000067945 */ /* 0x000fe20003800000 */
[----:B-12-4-:R-:W-:Y:S09]  /*0580*/  BAR.SYNC.DEFER_BLOCKING 0x0 ;  /* 0x0000000000007b1d */ /* 0x016ff20000010000 */
[----:B------:R-:W-:Y:S05]  /*0590*/  @!P0 BRA `(.L_x_1852) ;  /* 0x000000f0003c8947 */ /* 0x000fea0003800000 */
.L_x_1853:
        /* <DEDUP_REMOVED lines=24> */
.L_x_1854:
        /* <DEDUP_REMOVED lines=14> */
.L_x_1856:
[----:B------:R-:W-:-:S05]  /*0800*/  ULDC UR4, c[0x0][0x8bc] ;  /* 0x00022f0000047ab9 */ /* 0x000fca0000000800 */
.L_x_1855:
        /* <DEDUP_REMOVED lines=19> */
.L_x_1858:
        /* <DEDUP_REMOVED lines=14> */
.L_x_1859:
        /* <DEDUP_REMOVED lines=11> */
.L_x_1860:
        /* <DEDUP_REMOVED lines=13> */
.L_x_1861:
        /* <DEDUP_REMOVED lines=50> */
.L_x_1862:
        /* <DEDUP_REMOVED lines=28> */
.L_x_1865:
        /* <DEDUP_REMOVED lines=15> */
.L_x_1864:
        /* <DEDUP_REMOVED lines=22> */
.L_x_1867:
        /* <DEDUP_REMOVED lines=15> */
.L_x_1866:
[----:B------:R-:W-:Y:S01]  /*13c0*/  SHF.R.S32.HI R6, RZ, 0x1f, R17 ;  /* 0x0000001fff067819 */ /* 0x000fe20000011411 */
[----:B------:R-:W-:-:S03]  /*13d0*/  UMOV UR4, 0xffffffff ;  /* 0xffffffff00047882 */ /* 0x000fc60000000000 */
[----:B------:R-:W-:-:S04]  /*13e0*/  LEA.HI R0, R6, R17, RZ, 0x7 ;  /* 0x0000001106007211 */ /* 0x000fc800078f38ff */
[----:B------:R-:W-:Y:S01]  /*13f0*/  SHF.R.S32.HI R10, RZ, 0x7, R0 ;  /* 0x00000007ff0a7819 */ /* 0x000fe20000011400 */
[----:B------:R-:W-:Y:S06]  /*1400*/  BRA.DIV UR4, `(.L_x_1868) ;  /* 0x0000012a04307947 */ /* 0x000fec000b800000 */
[----:B------:R1:W2:Y:S02]  /*1410*/  SHFL.IDX PT, R14, R10, RZ, 0x1f ;  /* 0x00001fff0a0e7589 */ /* 0x0002a400000e0000 */
.L_x_2031:
        /* <DEDUP_REMOVED lines=23> */
.L_x_1869:
        /* <DEDUP_REMOVED lines=126> */
.L_x_1882:
[----:B------:R-:W-:-:S06]  /*1d70*/  ULOP3.LUT UR4, UR36, 0x1, URZ, 0xfc, !UPT ;  /* 0x0000000124047892 */ /* 0x000fcc000f8efc3f */
[----:B-1----:R-:W-:-:S05]  /*1d80*/  IMAD.U32 R8, RZ, RZ, UR4 ;  /* 0x00000004ff087e24 */ /* 0x002fca000f8e00ff */
[----:B------:R-:W-:-:S13]  /*1d90*/  ISETP.NE.AND P6, PT, R8, 0x3, PT ;  /* 0x000000030800780c */ /* 0x000fda0003fc5270 */
[----:B------:R-:W-:Y:S05]  /*1da0*/  @!P6 BRA `(.L_x_1872) ;  /* 0x000000000004e947 */ /* 0x000fea0003800000 */
[----:B------:R-:W-:Y:S01]  /*1db0*/  BPT.TRAP 0x1 ;  /* 0x000000040000795c */ /* 0x000fe20000300000 */
.L_x_1872:
[----:B------:R-:W-:Y:S01]  /*1dc0*/  IMAD R8, R0, 0x8, R16 ;  /* 0x0000000800087824 */ /* 0x000fe200078e0210 */
[----:B------:R-:W-:-:S04]  /*1dd0*/  SHF.L.U32 R23, R4, 0x1f, RZ ;  /* 0x0000001f04177819 */ /* 0x000fc800000006ff */
[----:B------:R1:W2:Y:S01]  /*1de0*/  SYNCS.PHASECHK.TRANS64.TRYWAIT P0, [R8+URZ+0x30c10], R23 ;  /* 0x030c1017080075a7 */ /* 0x0002a2000800017f */
[----:B------:R-:W-:Y:S05]  /*1df0*/  @!P6 BRA `(.L_x_1873) ;  /* 0x000000000004e947 */ /* 0x000fea0003800000 */
[----:B------:R-:W-:Y:S01]  /*1e00*/  BPT.TRAP 0x1 ;  /* 0x000000040000795c */ /* 0x000fe20000300000 */
.L_x_1873:
[----:B------:R-:W-:-:S05]  /*1e10*/  VIADD R9, R16, 0x10000 ;  /* 0x0001000010097836 */ /* 0x000fca0000000000 */
[----:B------:R-:W-:-:S04]  /*1e20*/  SHF.R.U32.HI R9, RZ, 0x4, R9 ;  /* 0x00000004ff097819 */ /* 0x000fc80000011609 */
[----:B------:R-:W-:Y:S01]  /*1e30*/  LOP3.LUT R9, R9, 0x3fff, RZ, 0xc0, !PT ;  /* 0x00003fff09097812 */ /* 0x000fe200078ec0ff */
[----:B--2---:R-:W-:Y:S06]  /*1e40*/  @P0 BRA `(.L_x_1874) ;  /* 0x0000000000080947 */ /* 0x004fec0003800000 */
[----:B------:R-:W2:Y:S02]  /*1e50*/  SYNCS.PHASECHK.TRANS64.TRYWAIT P0, [R8+URZ+0x30c10], R23 ;  /* 0x030c1017080075a7 */ /* 0x000ea4000800017f */
[----:B--2---:R-:W-:Y:S05]  /*1e60*/  @!P0 BRA `(.L_x_1875) ;  /* 0x0000011c00cc8947 */ /* 0x004fea0003800000 */
.L_x_1874:
        /* <DEDUP_REMOVED lines=60> */
.L_x_1876:
[----:B------:R1:W1:Y:S01]  /*2230*/  SYNCS.PHASECHK.TRANS64.TRYWAIT P0, [R8+URZ+0x30c30], R23 ;  /* 0x030c3017080075a7 */ /* 0x000262000800017f */
[----:B------:R-:W-:Y:S05]  /*2240*/  @!P6 BRA `(.L_x_1877) ;  /* 0x000000000004e947 */ /* 0x000fea0003800000 */
[----:B------:R-:W-:Y:S01]  /*2250*/  BPT.TRAP 0x1 ;  /* 0x000000040000795c */ /* 0x000fe20000300000 */
.L_x_1877:
[----:B------:R-:W2:Y:S01]  /*2260*/  LDC.64 R24, c[0x0][0x748] ;  /* 0x0001d200ff187b82 */ /* 0x000ea20000000a00 */
[----:B------:R-:W-:-:S05]  /*2270*/  VIADD R13, R16, 0x18000 ;  /* 0x00018000100d7836 */ /* 0x000fca0000000000 */
[----:B------:R-:W-:Y:S01]  /*2280*/  SHF.R.U32.HI R13, RZ, 0x4, R13 ;  /* 0x00000004ff0d7819 */ /* 0x000fe2000001160d */
[----:B-1----:R-:W-:Y:S06]  /*2290*/  @P0 BRA `(.L_x_1878) ;  /* 0x0000000000080947 */ /* 0x002fec0003800000 */
[----:B------:R-:W1:Y:S02]  /*22a0*/  SYNCS.PHASECHK.TRANS64.TRYWAIT P0, [R8+URZ+0x30c30], R23 ;  /* 0x030c3017080075a7 */ /* 0x000e64000800017f */
[----:B-1----:R-:W-:Y:S05]  /*22b0*/  @!P0 BRA `(.L_x_1879) ;  /* 0x0000011800cc8947 */ /* 0x002fea0003800000 */
.L_x_1878:
        /* <DEDUP_REMOVED lines=769> */
.L_x_1880:
        /* <DEDUP_REMOVED lines=68> */
.L_x_1881:
        /* <DEDUP_REMOVED lines=11> */
.L_x_1871:
        /* <DEDUP_REMOVED lines=130> */
.L_x_1894:
[----:B------:R-:W-:-:S05]  /*5fe0*/  IMAD.U32 R7, RZ, RZ, UR36 ;  /* 0x00000024ff077e24 */ /* 0x000fca000f8e00ff */
[----:B------:R-:W-:-:S04]  /*5ff0*/  LOP3.LUT R7, R7, 0x1, RZ, 0xfc, !PT ;  /* 0x0000000107077812 */ /* 0x000fc800078efcff */
[----:B------:R-:W-:-:S13]  /*6000*/  ISETP.NE.AND P0, PT, R7, 0x3, PT ;  /* 0x000000030700780c */ /* 0x000fda0003f05270 */
[----:B------:R-:W-:Y:S05]  /*6010*/  @!P0 BRA `(.L_x_1884) ;  /* 0x0000000000048947 */ /* 0x000fea0003800000 */
[----:B------:R-:W-:Y:S01]  /*6020*/  BPT.TRAP 0x1 ;  /* 0x000000040000795c */ /* 0x000fe20000300000 */
.L_x_1884:
[----:B------:R-:W-:Y:S01]  /*6030*/  IMAD R7, R0, 0x8, R16 ;  /* 0x0000000800077824 */ /* 0x000fe200078e0210 */
[----:B------:R-:W-:-:S04]  /*6040*/  SHF.L.U32 R20, R4, 0x1f, RZ ;  /* 0x0000001f04147819 */ /* 0x000fc800000006ff */
[----:B------:R1:W3:Y:S01]  /*6050*/  SYNCS.PHASECHK.TRANS64.TRYWAIT P1, [R7+URZ+0x30c10], R20 ;  /* 0x030c1014070075a7 */ /* 0x0002e2000802017f */
[----:B------:R-:W-:Y:S05]  /*6060*/  @!P0 BRA `(.L_x_1885) ;  /* 0x0000000000048947 */ /* 0x000fea0003800000 */
[----:B------:R-:W-:Y:S01]  /*6070*/  BPT.TRAP 0x1 ;  /* 0x000000040000795c */ /* 0x000fe20000300000 */
.L_x_1885:
[----:B--2---:R-:W-:-:S05]  /*6080*/  VIADD R8, R16, 0x10000 ;  /* 0x0001000010087836 */ /* 0x004fca0000000000 */
[----:B------:R-:W-:-:S04]  /*6090*/  SHF.R.U32.HI R8, RZ, 0x4, R8 ;  /* 0x00000004ff087819 */ /* 0x000fc80000011608 */
[----:B------:R-:W-:-:S04]  /*60a0*/  LOP3.LUT R8, R8, 0x3fff, RZ, 0xc0, !PT ;  /* 0x00003fff08087812 */ /* 0x000fc800078ec0ff */
[----:B------:R-:W-:Y:S01]  /*60b0*/  LOP3.LUT R9, R8, 0x10000, RZ, 0xfc, !PT ;  /* 0x0001000008097812 */ /* 0x000fe200078efcff */
[----:B---3--:R-:W-:Y:S06]  /*60c0*/  @P1 BRA `(.L_x_1886) ;  /* 0x0000000000081947 */ /* 0x008fec0003800000 */
[----:B------:R-:W2:Y:S02]  /*60d0*/  SYNCS.PHASECHK.TRANS64.TRYWAIT P1, [R7+URZ+0x30c10], R20 ;  /* 0x030c1014070075a7 */ /* 0x000ea4000802017f */
[----:B--2---:R-:W-:Y:S05]  /*60e0*/  @!P1 BRA `(.L_x_1887) ;  /* 0x000000dc00549947 */ /* 0x004fea0003800000 */
.L_x_1886:
        /* <DEDUP_REMOVED lines=63> */
.L_x_1888:
[----:B------:R1:W1:Y:S01]  /*64e0*/  SYNCS.PHASECHK.TRANS64.TRYWAIT P1, [R7+URZ+0x30c30], R20 ;  /* 0x030c3014070075a7 */ /* 0x000262000802017f */
[----:B------:R-:W-:Y:S05]  /*64f0*/  @!P0 BRA `(.L_x_1889) ;  /* 0x0000000000048947 */ /* 0x000fea0003800000 */
[----:B------:R-:W-:Y:S01]  /*6500*/  BPT.TRAP 0x1 ;  /* 0x000000040000795c */ /* 0x000fe20000300000 */
.L_x_1889:
        /* <DEDUP_REMOVED lines=8> */
.L_x_1890:
        /* <DEDUP_REMOVED lines=629> */
.L_x_1892:
        /* <DEDUP_REMOVED lines=70> */
.L_x_1893:
        /* <DEDUP_REMOVED lines=12> */
.L_x_1883:
        /* <DEDUP_REMOVED lines=121> */
.L_x_1906:
[----:B------:R-:W-:-:S05]  /*9990*/  IMAD.U32 R7, RZ, RZ, UR36 ;  /* 0x00000024ff077e24 */ /* 0x000fca000f8e00ff */
[----:B------:R-:W-:-:S04]  /*99a0*/  LOP3.LUT R7, R7, 0x1, RZ, 0xfc, !PT ;  /* 0x0000000107077812 */ /* 0x000fc800078efcff */
[----:B------:R-:W-:-:S13]  /*99b0*/  ISETP.NE.AND P6, PT, R7, 0x3, PT ;  /* 0x000000030700780c */ /* 0x000fda0003fc5270 */
[----:B--2---:R-:W-:Y:S05]  /*99c0*/  @!P6 BRA `(.L_x_1896) ;  /* 0x000000000004e947 */ /* 0x004fea0003800000 */
[----:B------:R-:W-:Y:S01]  /*99d0*/  BPT.TRAP 0x1 ;  /* 0x000000040000795c */ /* 0x000fe20000300000 */
.L_x_1896:
[----:B------:R-:W-:Y:S01]  /*99e0*/  IMAD R7, R0, 0x8, R16 ;  /* 0x0000000800077824 */ /* 0x000fe200078e0210 */
[----:B------:R-:W-:-:S04]  /*99f0*/  SHF.L.U32 R20, R4, 0x1f, RZ ;  /* 0x0000001f04147819 */ /* 0x000fc800000006ff */
[----:B------:R2:W3:Y:S01]  /*9a00*/  SYNCS.PHASECHK.TRANS64.TRYWAIT P0, [R7+URZ+0x30c10], R20 ;  /* 0x030c1014070075a7 */ /* 0x0004e2000800017f */
[----:B------:R-:W-:Y:S05]  /*9a10*/  @!P6 BRA `(.L_x_1897) ;  /* 0x000000000004e947 */ /* 0x000fea0003800000 */
[----:B------:R-:W-:Y:S01]  /*9a20*/  BPT.TRAP 0x1 ;  /* 0x000000040000795c */ /* 0x000fe20000300000 */
.L_x_1897:
[----:B-1----:R-:W-:-:S05]  /*9a30*/  VIADD R8, R16, 0x10000 ;  /* 0x0001000010087836 */ /* 0x002fca0000000000 */
[----:B------:R-:W-:-:S04]  /*9a40*/  SHF.R.U32.HI R8, RZ, 0x4, R8 ;  /* 0x00000004ff087819 */ /* 0x000fc80000011608 */
[----:B------:R-:W-:-:S04]  /*9a50*/  LOP3.LUT R8, R8, 0x3fff, RZ, 0xc0, !PT ;  /* 0x00003fff08087812 */ /* 0x000fc800078ec0ff */
[----:B------:R-:W-:Y:S01]  /*9a60*/  LOP3.LUT R9, R8, 0x10000, RZ, 0xfc, !PT ;  /* 0x0001000008097812 */ /* 0x000fe200078efcff */
[----:B---3--:R-:W-:Y:S06]  /*9a70*/  @P0 BRA `(.L_x_1898) ;  /* 0x0000000000080947 */ /* 0x008fec0003800000 */
[----:B------:R-:W1:Y:S02]  /*9a80*/  SYNCS.PHASECHK.TRANS64.TRYWAIT P0, [R7+URZ+0x30c10], R20 ;  /* 0x030c1014070075a7 */ /* 0x000e64000800017f */
[----:B-1----:R-:W-:Y:S05]  /*9a90*/  @!P0 BRA `(.L_x_1899) ;  /* 0x000000a400108947 */ /* 0x002fea0003800000 */
.L_x_1898:
        /* <DEDUP_REMOVED lines=62> */
.L_x_1900:
[----:B------:R1:W1:Y:S01]  /*9e80*/  SYNCS.PHASECHK.TRANS64.TRYWAIT P0, [R7+URZ+0x30c30], R20 ;  /* 0x030c3014070075a7 */ /* 0x000262000800017f */
[----:B------:R-:W-:Y:S05]  /*9e90*/  @!P6 BRA `(.L_x_1901) ;  /* 0x000000000004e947 */ /* 0x000fea0003800000 */
[----:B------:R-:W-:Y:S01]  /*9ea0*/  BPT.TRAP 0x1 ;  /* 0x000000040000795c */ /* 0x000fe20000300000 */
.L_x_1901:
        /* <DEDUP_REMOVED lines=8> */
.L_x_1902:
        /* <DEDUP_REMOVED lines=780> */
.L_x_1904:
        /* <DEDUP_REMOVED lines=70> */
.L_x_1905:
        /* <DEDUP_REMOVED lines=12> */
.L_x_1895:
        /* <DEDUP_REMOVED lines=34> */
.L_x_1863:
        /* <DEDUP_REMOVED lines=119> */
.L_x_1908:
        /* <DEDUP_REMOVED lines=50> */
.L_x_1910:
[----:B------:R-:W-:Y:S05]  /*e1c0*/  BSYNC B0 ;  /* 0x0000000000007941 */ /* 0x000fea0003800000 */
.L_x_1909:
        /* <DEDUP_REMOVED lines=17> */
.L_x_1912:
[----:B------:R-:W-:Y:S05]  /*e2e0*/  BSYNC B0 ;  /* 0x0000000000007941 */ /* 0x000fea0003800000 */
.L_x_1911:
        /* <DEDUP_REMOVED lines=16> */
.L_x_1914:
[----:B------:R-:W-:Y:S05]  /*e3f0*/  BSYNC B0 ;  /* 0x0000000000007941 */ /* 0x000fea0003800000 */
.L_x_1913:
        /* <DEDUP_REMOVED lines=16> */
.L_x_1916:
[----:B------:R-:W-:Y:S05]  /*e500*/  BSYNC B0 ;  /* 0x0000000000007941 */ /* 0x000fea0003800000 */
.L_x_1915:
        /* <DEDUP_REMOVED lines=27> */
.L_x_1918:
[----:B------:R-:W-:Y:S05]  /*e6c0*/  BSYNC B0 ;  /* 0x0000000000007941 */ /* 0x000fea0003800000 */
.L_x_1917:
        /* <DEDUP_REMOVED lines=15> */
.L_x_1920:
[----:B------:R-:W-:Y:S05]  /*e7c0*/  BSYNC B0 ;  /* 0x0000000000007941 */ /* 0x000fea0003800000 */
.L_x_1919:
        /* <DEDUP_REMOVED lines=15> */
.L_x_1922:
[----:B------:R-:W-:Y:S05]  /*e8c0*/  BSYNC B0 ;  /* 0x0000000000007941 */ /* 0x000fea0003800000 */
.L_x_1921:
        /* <DEDUP_REMOVED lines=15> */
.L_x_1907:
        /* <DEDUP_REMOVED lines=35> */
.L_x_1923:
        /* <DEDUP_REMOVED lines=46> */
.L_x_1925:
[----:B------:R-:W-:Y:S05]  /*eed0*/  BSYNC B0 ;  /* 0x0000000000007941 */ /* 0x000fea0003800000 */
.L_x_1924:
        /* <DEDUP_REMOVED lines=16> */
.L_x_1927:
[----:B------:R-:W-:Y:S05]  /*efe0*/  BSYNC B0 ;  /* 0x0000000000007941 */ /* 0x000fea0003800000 */
.L_x_1926:
        /* <DEDUP_REMOVED lines=15> */
.L_x_1929:
[----:B------:R-:W-:Y:S05]  /*f0e0*/  BSYNC B0 ;  /* 0x0000000000007941 */ /* 0x000fea0003800000 */
.L_x_1928:
        /* <DEDUP_REMOVED lines=15> */
.L_x_1931:
[----:B------:R-:W-:Y:S05]  /*f1e0*/  BSYNC B0 ;  /* 0x0000000000007941 */ /* 0x000fea0003800000 */
.L_x_1930:
        /* <DEDUP_REMOVED lines=26> */
.L_x_1933:
[----:B------:R-:W-:Y:S05]  /*f390*/  BSYNC B0 ;  /* 0x0000000000007941 */ /* 0x000fea0003800000 */
.L_x_1932:
        /* <DEDUP_REMOVED lines=15> */
.L_x_1935:
[----:B------:R-:W-:Y:S05]  /*f490*/  BSYNC B0 ;  /* 0x0000000000007941 */ /* 0x000fea0003800000 */
.L_x_1934:
        /* <DEDUP_REMOVED lines=15> */
.L_x_1937:
[----:B------:R-:W-:Y:S05]  /*f590*/  BSYNC B0 ;  /* 0x0000000000007941 */ /* 0x000fea0003800000 */
.L_x_1936:
        /* <DEDUP_REMOVED lines=15> */
.L_x_1852:
        /* <DEDUP_REMOVED lines=21> */
.L_x_1939:
        /* <DEDUP_REMOVED lines=13> */
.L_x_1941:
[----:B------:R-:W-:-:S05]  /*f8b0*/  ULDC UR4, c[0x0][0x8bc] ;  /* 0x00022f0000047ab9 */ /* 0x000fca0000000800 */
.L_x_1940:
        /* <DEDUP_REMOVED lines=26> */
[----:B------:R-:W-:Y:S01]  /*fa60*/  ULDC UR10, c[0x0][0x280] ;  /* 0x0000a000000a7ab9 */ /* 0x000fe20000000800 */
[----:B-1----:R-:W-:-:S11]  /*fa70*/  USHF.R.S32.HI UR17, URZ, 0x1f, UR7 ;  /* 0x0000001f3f117899 */ /* 0x002fd60008011407 */
[----:B--2---:R-:W-:Y:S02]  /*fa80*/  @P0 R2UR UR4, R0 ;  /* 0x00000000000402ca */ /* 0x004fe400000e0000 */
[----:B------:R-:W-:-:S04]  /*fa90*/  ISETP.NE.U32.AND P0, PT, RZ, UR8, PT ;  /* 0x00000008ff007c0c */ /* 0x000fc8000bf05070 */
        /* <DEDUP_REMOVED lines=14> */
.L_x_1942:
        /* <DEDUP_REMOVED lines=13> */
.L_x_1943:
        /* <DEDUP_REMOVED lines=12> */
.L_x_1944:
[----:B------:R-:W-:Y:S01]  /*fd10*/  UIADD3 UR8, -UR11, UR10, UR6 ;  /* 0x0000000a0b087290 */ /* 0x000fe2000fffe106 */
[----:B------:R-:W-:Y:S01]  /*fd20*/  ISETP.LE.AND P0, PT, RZ, UR22, PT ;  /* 0x00000016ff007c0c */ /* 0x000fe2000bf03270 */
[----:B------:R-:W-:Y:S01]  /*fd30*/  ULDC UR9, c[0x0][0x74c] ;  /* 0x0001d30000097ab9 */ /* 0x000fe20000000800 */
[----:B------:R-:W-:Y:S02]  /*fd40*/  USHF.R.S32.HI UR13, URZ, 0x1f, UR16 ;  /* 0x0000001f3f0d7899 */ /* 0x000fe40008011410 */
[----:B------:R-:W-:Y:S02]  /*fd50*/  UIADD3 UR9, UR8, -UR9, URZ ;  /* 0x8000000908097290 */ /* 0x000fe4000fffe03f */
[----:B------:R-:W-:Y:S02]  /*fd60*/  UIADD3 UR8, UR10, 0x7f, URZ ;  /* 0x0000007f0a087890 */ /* 0x000fe4000fffe03f */
[----:B------:R-:W-:Y:S01]  /*fd70*/  USHF.R.S32.HI UR12, URZ, 0x1f, UR9 ;  /* 0x0000001f3f0c7899 */ /* 0x000fe20008011409 */
[----:B------:R-:W-:Y:S01]  /*fd80*/  ULDC UR15, c[0x0][0x288] ;  /* 0x0000a200000f7ab9 */ /* 0x000fe20000000800 */
[----:B------:R-:W-:-:S02]  /*fd90*/  USEL UR20, UR13, URZ, !UP0 ;  /* 0x0000003f0d147287 */ /* 0x000fc4000c000000 */
[----:B------:R-:W-:Y:S02]  /*fda0*/  ULEA.HI UR12, UR12, UR9, URZ, 0x7 ;  /* 0x000000090c0c7291 */ /* 0x000fe4000f8f383f */
[----:B------:R-:W-:Y:S02]  /*fdb0*/  USHF.R.S32.HI UR9, URZ, 0x1f, UR8 ;  /* 0x0000001f3f097899 */ /* 0x000fe40008011408 */
[----:B------:R-:W-:Y:S02]  /*fdc0*/  USHF.R.S32.HI UR12, URZ, 0x7, UR12 ;  /* 0x000000073f0c7899 */ /* 0x000fe4000801140c */
[----:B------:R-:W-:Y:S02]  /*fdd0*/  ULEA.HI UR8, UR9, UR8, URZ, 0x7 ;  /* 0x0000000809087291 */ /* 0x000fe4000f8f383f */
[----:B------:R-:W-:Y:S02]  /*fde0*/  UIMAD UR13, UR16, UR15, URZ ;  /* 0x0000000f100d72a4 */ /* 0x000fe4000f8e023f */
[----:B------:R-:W-:-:S02]  /*fdf0*/  UISETP.LT.AND UP1, UPT, URZ, UR12, UPT ;  /* 0x0000000c3f00728c */ /* 0x000fc4000bf21270 */
[----:B------:R-:W-:Y:S02]  /*fe00*/  USHF.R.S32.HI UR8, URZ, 0x7, UR8 ;  /* 0x000000073f087899 */ /* 0x000fe40008011408 */
[----:B------:R-:W-:Y:S02]  /*fe10*/  USEL UR14, UR16, URZ, !UP0 ;  /* 0x0000003f100e7287 */ /* 0x000fe4000c000000 */
[----:B------:R-:W-:Y:S02]  /*fe20*/  UIADD3 UR23, UP0, UR13, UR7, URZ ;  /* 0x000000070d177290 */ /* 0x000fe4000ff1e03f */
[----:B------:R-:W-:Y:S01]  /*fe30*/  USEL UR9, URZ, UR12, !UP1 ;  /* 0x0000000c3f097287 */ /* 0x000fe2000c800000 */
[----:B------:R-:W-:Y:S01]  /*fe40*/  IMAD.U32 R9, RZ, RZ, UR8 ;  /* 0x00000008ff097e24 */ /* 0x000fe2000f8e00ff */
[----:B------:R-:W-:Y:S10]  /*fe50*/  @!P0 BRA `(.L_x_1945) ;  /* 0x0000000000248947 */ /* 0x000ff40003800000 */
[----:B------:R-:W-:-:S03]  /*fe60*/  UIADD3 UR6, UR6, 0xff, UR10 ;  /* 0x000000ff06067890 */ /* 0x000fc6000fffe00a */
[----:B------:R-:W-:Y:S02]  /*fe70*/  ULDC UR10, c[0x0][0x748] ;  /* 0x0001d200000a7ab9 */ /* 0x000fe40000000800 */
[----:B------:R-:W-:-:S04]  /*fe80*/  UIADD3 UR6, UR6, UR10, -UR11 ;  /* 0x0000000a06067290 */ /* 0x000fc8000fffe80b */
[----:B------:R-:W-:-:S04]  /*fe90*/  USHF.R.S32.HI UR10, URZ, 0x1f, UR6 ;  /* 0x0000001f3f0a7899 */ /* 0x000fc80008011406 */
[----:B------:R-:W-:-:S04]  /*fea0*/  ULEA.HI UR10, UR10, UR6, URZ, 0x7 ;  /* 0x000000060a0a7291 */ /* 0x000fc8000f8f383f */
[----:B------:R-:W-:-:S04]  /*feb0*/  USHF.R.S32.HI UR10, URZ, 0x7, UR10 ;  /* 0x000000073f0a7899 */ /* 0x000fc8000801140a */
[----:B------:R-:W-:-:S04]  /*fec0*/  UISETP.LT.AND UP1, UPT, UR8, UR10, UPT ;  /* 0x0000000a0800728c */ /* 0x000fc8000bf21270 */
[----:B------:R-:W-:-:S06]  /*fed0*/  USEL UR10, UR8, UR10, UP1 ;  /* 0x0000000a080a7287 */ /* 0x000fcc0008800000 */
[----:B------:R-:W-:-:S07]  /*fee0*/  IMAD.U32 R9, RZ, RZ, UR10 ;  /* 0x0000000aff097e24 */ /* 0x000fce000f8e00ff */
.L_x_1945:
[----:B------:R-:W-:Y:S02]  /*fef0*/  ISETP.GT.AND P1, PT, R9, UR9, PT ;  /* 0x0000000909007c0c */ /* 0x000fe4000bf24270 */
[----:B------:R-:W-:Y:S01]  /*ff00*/  ELECT P0, URZ, PT ;  /* 0x00000000003f782f */ /* 0x000fe20003800000 */
[----:B------:R-:W-:-:S10]  /*ff10*/  ULEA.HI.X.SX32 UR10, UR13, UR17, 0x1, UP0 ;  /* 0x000000110d0a7291 */ /* 0x000fd400080f0e3f */
[----:B------:R-:W-:Y:S05]  /*ff20*/  @!P1 BRA `(.L_x_1946) ;  /* 0x0000001000849947 */ /* 0x000fea0003800000 */
[----:B------:R-:W1:Y:S01]  /*ff30*/  S2R R2, SR_TID.X ;  /* 0x0000000000027919 */ /* 0x000e620000002100 */
[----:B------:R-:W-:Y:S01]  /*ff40*/  ULDC.64 UR18, c[0x0][0x2d8] ;  /* 0x0000b60000127ab9 */ /* 0x000fe20000000a00 */
[----:B------:R-:W-:Y:S01]  /*ff50*/  VIADD R0, R9, -UR9 ;  /* 0x8000000909007c36 */ /* 0x000fe20008000000 */
[----:B------:R-:W-:Y:S02]  /*ff60*/  UIMAD UR6, UR17, UR18, URZ ;  /* 0x00000012110672a4 */ /* 0x000fe4000f8e023f */
[----:B------:R-:W-:Y:S02]  /*ff70*/  UIMAD.WIDE.U32 UR12, UR7, UR18, URZ ;  /* 0x00000012070c72a5 */ /* 0x000fe4000f8e003f */
[----:B------:R-:W-:Y:S01]  /*ff80*/  UIMAD UR19, UR7, UR19, UR6 ;  /* 0x00000013071372a4 */ /* 0x000fe2000f8e0206 */
[----:B------:R-:W-:Y:S01]  /*ff90*/  LOP3.LUT R0, R0, 0x1, RZ, 0xc0, !PT ;  /* 0x0000000100007812 */ /* 0x000fe200078ec0ff */
[----:B------:R-:W-:Y:S02]  /*ffa0*/  UIADD3 UR6, UP0, UR4, UR12, URZ ;  /* 0x0000000c04067290 */ /* 0x000fe4000ff1e03f */
[----:B------:R-:W-:Y:S01]  /*ffb0*/  UIADD3 UR19, UR13, UR19, URZ ;  /* 0x000000130d137290 */ /* 0x000fe2000fffe03f */
[----:B------:R-:W-:Y:S01]  /*ffc0*/  ISETP.NE.U32.AND P1, PT, R0, 0x1, PT ;  /* 0x000000010000780c */ /* 0x000fe20003f25070 */
[----:B------:R-:W-:Y:S01]  /*ffd0*/  ULDC.64 UR16, c[0x0][0x2e0] ;  /* 0x0000b80000107ab9 */ /* 0x000fe20000000a00 */
[----:B------:R-:W-:Y:S01]  /*ffe0*/  ULDC UR18, c[0x0][0x760] ;  /* 0x0001d80000127ab9 */ /* 0x000fe20000000800 */
[----:B------:R-:W-:-:S02]  /*fff0*/  UIADD3.X UR7, UR5, UR19, URZ, UP0, !UPT ;  /* 0x0000001305077290 */ /* 0x000fc400087fe43f */
[----:B------:R-:W-:Y:S02]  /*10000*/  UIMAD UR11, UR20, UR16, URZ ;  /* 0x00000010140b72a4 */ /* 0x000fe4000f8e023f */
[----:B------:R-:W-:Y:S02]  /*10010*/  UIMAD.WIDE.U32 UR6, UR14, UR16, UR6 ;  /* 0x000000100e0672a5 */ /* 0x000fe4000f8e0006 */
[----:B------:R-:W-:Y:S02]  /*10020*/  UIMAD UR17, UR14, UR17, UR11 ;  /* 0x000000110e1172a4 */ /* 0x000fe4000f8e020b */
[----:B------:R-:W-:Y:S02]  /*10030*/  UIMAD UR11, UR15, UR18, URZ ;  /* 0x000000120f0b72a4 */ /* 0x000fe4000f8e023f */
[----:B------:R-:W-:Y:S01]  /*10040*/  UIADD3 UR24, UR7, UR17, URZ ;  /* 0x0000001107187290 */ /* 0x000fe2000fffe03f */
[----:B-1----:R-:W-:Y:S01]  /*10050*/  LOP3.LUT R10, R2, 0x1f, RZ, 0xc0, !PT ;  /* 0x0000001f020a7812 */ /* 0x002fe200078ec0ff */
[----:B------:R-:W-:Y:S10]  /*10060*/  @P1 BRA `(.L_x_1947) ;  /* 0x00000004006c1947 */ /* 0x000ff40003800000 */
        /* <DEDUP_REMOVED lines=11> */
.L_x_1950:
[----:B------:R-:W2:Y:S04]  /*10120*/  LDG.E.STRONG.GPU R0, desc[UR38][R2.64] ;  /* 0x0000002602007981 */ /* 0x000ea8000c1ef900 */
[----:B--2---:R-:W-:Y:S01]  /*10130*/  CCTL.IVALL ;  /* 0x00000000ff00798f */ /* 0x004fe20002000000 */
[----:B------:R-:W-:Y:S05]  /*10140*/  YIELD ;  /* 0x0000000000007946 */ /* 0x000fea0003800000 */
[----:B------:R-:W-:-:S13]  /*10150*/  ISETP.NE.AND P1, PT, R0, UR22, PT ;  /* 0x0000001600007c0c */ /* 0x000fda000bf25270 */
[----:B------:R-:W-:Y:S05]  /*10160*/  @P1 BRA `(.L_x_1950) ;  /* 0xfffffffc00ec1947 */ /* 0x000fea000383ffff */
.L_x_1949:
[----:B------:R-:W-:Y:S05]  /*10170*/  BSYNC B0 ;  /* 0x0000000000007941 */ /* 0x000fea0003800000 */
.L_x_1948:
[----:B------:R-:W-:-:S03]  /*10180*/  UMOV UR15, 0xffffffff ;  /* 0xffffffff000f7882 */ /* 0x000fc60000000000 */
[----:B------:R-:W-:Y:S05]  /*10190*/  BRA.DIV UR15, `(.L_x_1951) ;  /* 0x0000003e0f787947 */ /* 0x000fea000b800000 */
[----:B------:R-:W-:Y:S01]  /*101a0*/  NOP ;  /* 0x0000000000007918 */ /* 0x000fe20000000000 */
.L_x_2034:
        /* <DEDUP_REMOVED lines=22> */
.L_x_1953:
[----:B------:R-:W-:Y:S05]  /*10310*/  BSYNC B0 ;  /* 0x0000000000007941 */ /* 0x000fea0003800000 */
.L_x_1952:
        /* <DEDUP_REMOVED lines=20> */
.L_x_1955:
[----:B------:R-:W-:Y:S05]  /*10460*/  BSYNC B0 ;  /* 0x0000000000007941 */ /* 0x000fea0003800000 */
.L_x_1954:
[----:B------:R-:W-:Y:S06]  /*10470*/  BAR.ARV 0xa, 0xa0 ;  /* 0x0282800000007b1d */ /* 0x000fec0000002000 */
[----:B------:R-:W-:Y:S04]  /*10480*/  BSSY B0, `(.L_x_1956) ;  /* 0x0000003000007945 */ /* 0x000fe80003800000 */
[----:B------:R-:W-:Y:S05]  /*10490*/  @!P0 BRA `(.L_x_1957) ;  /* 0x0000000000048947 */ /* 0x000fea0003800000 */
[----:B------:R-:W-:-:S04]  /*104a0*/  DEPBAR.LE SB0, 0x0 ;  /* 0x000080000000791a */ /* 0x000fc80000000000 */
.L_x_1957:
[----:B------:R-:W-:Y:S05]  /*104b0*/  BSYNC B0 ;  /* 0x0000000000007941 */ /* 0x000fea0003800000 */
.L_x_1956:
        /* <DEDUP_REMOVED lines=19> */
.L_x_1959:
[----:B------:R-:W-:Y:S05]  /*105f0*/  BSYNC B0 ;  /* 0x0000000000007941 */ /* 0x000fea0003800000 */
.L_x_1958:
[----:B------:R-:W-:Y:S01]  /*10600*/  UIADD3 UR15, UR9, 0x1, URZ ;  /* 0x00000001090f7890 */ /* 0x000fe2000fffe03f */
[----:B------:R-:W-:Y:S11]  /*10610*/  BRA `(.L_x_1960) ;  /* 0x0000000000047947 */ /* 0x000ff60003800000 */
.L_x_1947:
[----:B------:R-:W-:-:S05]  /*10620*/  UMOV UR15, UR9 ;  /* 0x00000009000f7c82 */ /* 0x000fca0008000000 */
.L_x_1960:
[----:B------:R-:W-:-:S06]  /*10630*/  UIADD3 UR9, UR9, 0x1, URZ ;  /* 0x0000000109097890 */ /* 0x000fcc000fffe03f */
[----:B------:R-:W-:Y:S01]  /*10640*/  ISETP.NE.AND P1, PT, R9, UR9, PT ;  /* 0x0000000909007c0c */ /* 0x000fe2000bf25270 */
[----:B------:R-:W-:-:S12]  /*10650*/  UMOV UR9, UR15 ;  /* 0x0000000f00097c82 */ /* 0x000fd80008000000 */
[----:B------:R-:W-:Y:S05]  /*10660*/  @!P1 BRA `(.L_x_1946) ;  /* 0x0000000800b49947 */ /* 0x000fea0003800000 */
[----:B------:R-:W-:Y:S01]  /*10670*/  UMOV UR18, UR12 ;  /* 0x0000000c00127c82 */ /* 0x000fe20008000000 */
[----:B------:R-:W-:Y:S01]  /*10680*/  UMOV UR9, UR15 ;  /* 0x0000000f00097c82 */ /* 0x000fe20008000000 */
[----:B------:R-:W-:-:S03]  /*10690*/  UIMAD.WIDE.U32 UR12, UR14, UR16, UR18 ;  /* 0x000000100e0c72a5 */ /* 0x000fc6000f8e0012 */
[----:B------:R-:W-:Y:S01]  /*106a0*/  ULDC.64 UR18, c[0x0][0x2c0] ;  /* 0x0000b00000127ab9 */ /* 0x000fe20000000a00 */
[----:B------:R-:W-:-:S04]  /*106b0*/  UIADD3 UR4, UP0, UR4, UR12, URZ ;  /* 0x0000000c04047290 */ /* 0x000fc8000ff1e03f */
[----:B------:R-:W-:Y:S02]  /*106c0*/  UIADD3.X UR5, UR5, UR17, UR13, UP0, !UPT ;  /* 0x0000001105057290 */ /* 0x000fe400087fe40d */
[----:B------:R-:W-:-:S04]  /*106d0*/  ULEA UR14, UP0, UR4, UR18, 0x2 ;  /* 0x00000012040e7291 */ /* 0x000fc8000f80103f */
[----:B------:R-:W-:Y:S02]  /*106e0*/  ULEA.HI.X UR5, UR4, UR19, UR5, 0x2, UP0 ;  /* 0x0000001304057291 */ /* 0x000fe400080f1405 */
[----:B------:R-:W-:Y:S01]  /*106f0*/  UIADD3 UR14, UP0, UR14, 0x4000, URZ ;  /* 0x000040000e0e7890 */ /* 0x000fe2000ff1e03f */
[----:B------:R-:W-:-:S03]  /*10700*/  UMOV UR4, URZ ;  /* 0x0000003f00047c82 */ /* 0x000fc60008000000 */
[----:B------:R-:W-:-:S12]  /*10710*/  UIADD3.X UR5, URZ, UR5, URZ, UP0, !UPT ;  /* 0x000000053f057290 */ /* 0x000fd800087fe43f */
.L_x_1985:
        /* <DEDUP_REMOVED lines=11> */
.L_x_1963:
[----:B------:R-:W2:Y:S04]  /*107d0*/  LDG.E.STRONG.GPU R0, desc[UR38][R2.64] ;  /* 0x0000002602007981 */ /* 0x000ea8000c1ef900 */
[----:B--2---:R-:W-:Y:S01]  /*107e0*/  CCTL.IVALL ;  /* 0x00000000ff00798f */ /* 0x004fe20002000000 */
[----:B------:R-:W-:Y:S05]  /*107f0*/  YIELD ;  /* 0x0000000000007946 */ /* 0x000fea0003800000 */
[----:B------:R-:W-:-:S13]  /*10800*/  ISETP.NE.AND P1, PT, R0, UR22, PT ;  /* 0x0000001600007c0c */ /* 0x000fda000bf25270 */
[----:B------:R-:W-:Y:S05]  /*10810*/  @P1 BRA `(.L_x_1963) ;  /* 0xfffffffc00ec1947 */ /* 0x000fea000383ffff */
.L_x_1962:
[----:B------:R-:W-:Y:S05]  /*10820*/  BSYNC B0 ;  /* 0x0000000000007941 */ /* 0x000fea0003800000 */
.L_x_1961:
[----:B------:R-:W-:-:S03]  /*10830*/  UMOV UR16, 0xffffffff ;  /* 0xffffffff00107882 */ /* 0x000fc60000000000 */
[----:B------:R-:W-:Y:S05]  /*10840*/  BRA.DIV UR16, `(.L_x_1964) ;  /* 0x0000003610e87947 */ /* 0x000fea000b800000 */
[----:B------:R-:W-:Y:S01]  /*10850*/  NOP ;  /* 0x0000000000007918 */ /* 0x000fe20000000000 */
.L_x_2037:
        /* <DEDUP_REMOVED lines=8> */
[----:B------:R-:W-:Y:S01]  /*108e0*/  UIADD3 UR25, UP0, UR16, UR6, URZ ;  /* 0x0000000610197290 */ /* 0x000fe2000ff1e03f */
[----:B------:R-:W-:Y:S01]  /*108f0*/  UMOV UR26, 0x0 ;  /* 0x00000000001a7882 */ /* 0x000fe20000000000 */
[----:B------:R-:W-:Y:S01]  /*10900*/  UMOV UR27, 0x14f00000 ;  /* 0x14f00000001b7882 */ /* 0x000fe20000000000 */
[----:B-1----:R-:W-:Y:S02]  /*10910*/  ULEA UR18, UR18, UR17, 0x18 ;  /* 0x0000001112127291 */ /* 0x002fe4000f8ec03f */
[----:B------:R-:W-:-:S02]  /*10920*/  ULEA.HI.X.SX32 UR17, UR16, UR24, 0x1, UP0 ;  /* 0x0000001810117291 */ /* 0x000fc400080f0e3f */
[----:B------:R-:W-:Y:S02]  /*10930*/  ULEA UR16, UP0, UR25, UR20, 0x2 ;  /* 0x0000001419107291 */ /* 0x000fe4000f80103f */
[----:B------:R-:W-:Y:S02]  /*10940*/  UIADD3 UR18, UR18, 0x8000, URZ ;  /* 0x0000800012127890 */ /* 0x000fe4000fffe03f */
[----:B------:R-:W-:Y:S01]  /*10950*/  ULEA.HI.X UR17, UR25, UR21, UR17, 0x2, UP0 ;  /* 0x0000001519117291 */ /* 0x000fe200080f1411 */
[----:B------:R-:W-:-:S08]  /*10960*/  UMOV UR20, 0x400 ;  /* 0x0000040000147882 */ /* 0x000fd00000000000 */
[----:B------:R1:W-:Y:S02]  /*10970*/  UBLKRED.G.S.ADD.F32.RN [UR16], [UR18], UR20, desc[UR26] ;  /* 0x00001a10120073bb */ /* 0x0003e400080a1414 */
[----:B-1----:R0:W-:Y:S02]  /*10980*/  UTMACMDFLUSH ;  /* 0x00000000000079b7 */ /* 0x0021e40000000000 */
.L_x_1966:
[----:B------:R-:W-:Y:S05]  /*10990*/  BSYNC B0 ;  /* 0x0000000000007941 */ /* 0x000fea0003800000 */
.L_x_1965:
[----:B------:R-:W-:Y:S01]  /*109a0*/  ULEA UR18, UR15, UR4, 0xd ;  /* 0x000000040f127291 */ /* 0x000fe2000f8e683f */
[----:B------:R-:W-:Y:S06]  /*109b0*/  BAR.SYNC.DEFER_BLOCKING 0xe, 0xa0 ;  /* 0x0382800000007b1d */ /* 0x000fec0000010000 */
[----:B------:R-:W-:Y:S01]  /*109c0*/  UMOV UR16, UR14 ;  /* 0x0000000e00107c82 */ /* 0x000fe20008000000 */
[----:B------:R-:W-:Y:S01]  /*109d0*/  UMOV UR17, UR5 ;  /* 0x0000000500117c82 */ /* 0x000fe20008000000 */
[----:B------:R-:W-:Y:S01]  /*109e0*/  BSSY B0, `(.L_x_1967) ;  /* 0x000000d000007945 */ /* 0x000fe20003800000 */
[----:B------:R-:W-:-:S03]  /*109f0*/  UIMAD.WIDE UR16, UR18, 0x4, UR16 ;  /* 0x00000004121078a5 */ /* 0x000fc6000f8e0210 */
[----:B------:R-:W-:Y:S09]  /*10a00*/  @!P0 BRA `(.L_x_1968) ;  /* 0x0000000000288947 */ /* 0x000ff20003800000 */
        /* <DEDUP_REMOVED lines=10> */
.L_x_1968:
[----:B------:R-:W-:Y:S05]  /*10ab0*/  BSYNC B0 ;  /* 0x0000000000007941 */ /* 0x000fea0003800000 */
.L_x_1967:
[----:B------:R-:W-:Y:S06]  /*10ac0*/  BAR.ARV 0xa, 0xa0 ;  /* 0x0282800000007b1d */ /* 0x000fec0000002000 */
[----:B------:R-:W-:Y:S04]  /*10ad0*/  BSSY B0, `(.L_x_1969) ;  /* 0x0000003000007945 */ /* 0x000fe80003800000 */
[----:B------:R-:W-:Y:S05]  /*10ae0*/  @!P0 BRA `(.L_x_1970) ;  /* 0x0000000000048947 */ /* 0x000fea0003800000 */
[----:B------:R-:W-:-:S04]  /*10af0*/  DEPBAR.LE SB0, 0x0 ;  /* 0x000080000000791a */ /* 0x000fc80000000000 */
.L_x_1970:
[----:B------:R-:W-:Y:S05]  /*10b00*/  BSYNC B0 ;  /* 0x0000000000007941 */ /* 0x000fea0003800000 */
.L_x_1969:
        /* <DEDUP_REMOVED lines=19> */
.L_x_1972:
[----:B------:R-:W-:Y:S05]  /*10c40*/  BSYNC B0 ;  /* 0x0000000000007941 */ /* 0x000fea0003800000 */
.L_x_1971:
        /* <DEDUP_REMOVED lines=9> */
.L_x_1975:
[----:B------:R-:W2:Y:S04]  /*10ce0*/  LDG.E.STRONG.GPU R0, desc[UR38][R2.64] ;  /* 0x0000002602007981 */ /* 0x000ea8000c1ef900 */
[----:B--2---:R-:W-:Y:S01]  /*10cf0*/  CCTL.IVALL ;  /* 0x00000000ff00798f */ /* 0x004fe20002000000 */
[----:B------:R-:W-:Y:S05]  /*10d00*/  YIELD ;  /* 0x0000000000007946 */ /* 0x000fea0003800000 */
[----:B------:R-:W-:-:S13]  /*10d10*/  ISETP.NE.AND P1, PT, R0, UR22, PT ;  /* 0x0000001600007c0c */ /* 0x000fda000bf25270 */
[----:B------:R-:W-:Y:S05]  /*10d20*/  @P1 BRA `(.L_x_1975) ;  /* 0xfffffffc00ec1947 */ /* 0x000fea000383ffff */
.L_x_1974:
[----:B------:R-:W-:Y:S05]  /*10d30*/  BSYNC B0 ;  /* 0x0000000000007941 */ /* 0x000fea0003800000 */
.L_x_1973:
[----:B------:R-:W-:-:S03]  /*10d40*/  UMOV UR12, 0xffffffff ;  /* 0xffffffff000c7882 */ /* 0x000fc60000000000 */
[----:B------:R-:W-:Y:S05]  /*10d50*/  BRA.DIV UR12, `(.L_x_1976) ;  /* 0x000000320cc07947 */ /* 0x000fea000b800000 */
[----:B------:R-:W-:Y:S01]  /*10d60*/  NOP ;  /* 0x0000000000007918 */ /* 0x000fe20000000000 */
.L_x_2040:
        /* <DEDUP_REMOVED lines=15> */
.L_x_1978:
[----:B------:R-:W-:Y:S05]  /*10e60*/  BSYNC B0 ;  /* 0x0000000000007941 */ /* 0x000fea0003800000 */
.L_x_1977:
        /* <DEDUP_REMOVED lines=15> */
.L_x_1980:
[----:B------:R-:W-:Y:S05]  /*10f60*/  BSYNC B0 ;  /* 0x0000000000007941 */ /* 0x000fea0003800000 */
.L_x_1979:
[----:B------:R-:W-:Y:S06]  /*10f70*/  BAR.ARV 0xa, 0xa0 ;  /* 0x0282800000007b1d */ /* 0x000fec0000002000 */
[----:B------:R-:W-:Y:S04]  /*10f80*/  BSSY B0, `(.L_x_1981) ;  /* 0x0000003000007945 */ /* 0x000fe80003800000 */
[----:B------:R-:W-:Y:S05]  /*10f90*/  @!P0 BRA `(.L_x_1982) ;  /* 0x0000000000048947 */ /* 0x000fea0003800000 */
[----:B------:R-:W-:-:S04]  /*10fa0*/  DEPBAR.LE SB0, 0x0 ;  /* 0x000080000000791a */ /* 0x000fc80000000000 */
.L_x_1982:
[----:B------:R-:W-:Y:S05]  /*10fb0*/  BSYNC B0 ;  /* 0x0000000000007941 */ /* 0x000fea0003800000 */
.L_x_1981:
        /* <DEDUP_REMOVED lines=19> */
.L_x_1984:
[----:B------:R-:W-:Y:S05]  /*110f0*/  BSYNC B0 ;  /* 0x0000000000007941 */ /* 0x000fea0003800000 */
.L_x_1983:
[----:B------:R-:W-:Y:S02]  /*11100*/  UIADD3 UR9, UR9, 0x2, URZ ;  /* 0x0000000209097890 */ /* 0x000fe4000fffe03f */
[----:B------:R-:W-:-:S04]  /*11110*/  UIADD3 UR4, UR4, 0x4000, URZ ;  /* 0x0000400004047890 */ /* 0x000fc8000fffe03f */
[----:B------:R-:W-:-:S13]  /*11120*/  ISETP.LE.AND P1, PT, R9, UR9, PT ;  /* 0x0000000909007c0c */ /* 0x000fda000bf23270 */
[----:B------:R-:W-:Y:S05]  /*11130*/  @!P1 BRA `(.L_x_1985) ;  /* 0xfffffff400789947 */ /* 0x000fea000383ffff */
.L_x_1946:
        /* <DEDUP_REMOVED lines=41> */
.L_x_1988:
[----:B------:R-:W-:Y:S05]  /*113d0*/  BSYNC B0 ;  /* 0x0000000000007941 */ /* 0x000fea0003800000 */
.L_x_1987:
[----:B------:R-:W-:Y:S05]  /*113e0*/  BRA `(.L_x_1989) ;  /* 0x0000000000047947 */ /* 0x000fea0003800000 */
.L_x_1986:
[----:B------:R-:W-:-:S05]  /*113f0*/  UMOV UR4, UR9 ;  /* 0x0000000900047c82 */ /* 0x000fca0008000000 */
.L_x_1989:
        /* <DEDUP_REMOVED lines=11> */
.L_x_1994:
        /* <DEDUP_REMOVED lines=24> */
.L_x_1991:
[----:B------:R-:W-:Y:S05]  /*11630*/  BSYNC B0 ;  /* 0x0000000000007941 */ /* 0x000fea0003800000 */
.L_x_1990:
        /* <DEDUP_REMOVED lines=24> */
.L_x_1993:
[----:B------:R-:W-:Y:S05]  /*117c0*/  BSYNC B0 ;  /* 0x0000000000007941 */ /* 0x000fea0003800000 */
.L_x_1992:
[----:B------:R-:W-:Y:S02]  /*117d0*/  UIADD3 UR7, UR7, 0x2, URZ ;  /* 0x0000000207077890 */ /* 0x000fe4000fffe03f */
[----:B------:R-:W-:Y:S02]  /*117e0*/  ULEA UR5, UR19, UR5, 0x1 ;  /* 0x0000000513057291 */ /* 0x000fe4000f8e083f */
[----:B------:R-:W-:Y:S02]  /*117f0*/  ULEA UR6, UR19, UR6, 0x1 ;  /* 0x0000000613067291 */ /* 0x000fe4000f8e083f */
[----:B------:R-:W-:-:S13]  /*11800*/  ISETP.NE.AND P0, PT, RZ, UR7, PT ;  /* 0x00000007ff007c0c */ /* 0x000fda000bf05270 */
[----:B------:R-:W-:Y:S05]  /*11810*/  @!P0 BRA `(.L_x_1857) ;  /* 0x0000002400248947 */ /* 0x000fea0003800000 */
[----:B------:R-:W-:Y:S05]  /*11820*/  BRA `(.L_x_1994) ;  /* 0xfffffffc00207947 */ /* 0x000fea000383ffff */
.L_x_1938:
        /* <DEDUP_REMOVED lines=14> */
.L_x_1995:
        /* <DEDUP_REMOVED lines=14> */
.L_x_1997:
[----:B------:R-:W-:-:S05]  /*119f0*/  ULDC UR4, c[0x0][0x8bc] ;  /* 0x00022f0000047ab9 */ /* 0x000fca0000000800 */
.L_x_1996:
        /* <DEDUP_REMOVED lines=59> */
.L_x_1999:
        /* <DEDUP_REMOVED lines=13> */
.L_x_2000:
        /* <DEDUP_REMOVED lines=8> */
.L_x_2001:
        /* <DEDUP_REMOVED lines=21> */
.L_x_2002:
        /* <DEDUP_REMOVED lines=50> */
.L_x_2041:
        /* <DEDUP_REMOVED lines=15> */
.L_x_2005:
        /* <DEDUP_REMOVED lines=77> */
.L_x_2016:
[----:B-123--:R-:W-:-:S04]  /*12930*/  SHF.L.U32 R18, R10, 0x1f, RZ ;  /* 0x0000001f0a127819 */ /* 0x00efc800000006ff */
[----:B------:R-:W2:Y:S02]  /*12940*/  SYNCS.PHASECHK.TRANS64.TRYWAIT P1, [R15+URZ+0x30c40], R18 ;  /* 0x030c40120f0075a7 */ /* 0x000ea4000802017f */
[----:B--2---:R-:W-:Y:S05]  /*12950*/  @!P1 BRA `(.L_x_2008) ;  /* 0x0000001400f09947 */ /* 0x004fea0003800000 */
.L_x_2042:
        /* <DEDUP_REMOVED lines=8> */
.L_x_2009:
        /* <DEDUP_REMOVED lines=30> */
.L_x_2043:
        /* <DEDUP_REMOVED lines=8> */
.L_x_2011:
        /* <DEDUP_REMOVED lines=30> */
.L_x_2044:
        /* <DEDUP_REMOVED lines=8> */
.L_x_2013:
        /* <DEDUP_REMOVED lines=24> */
.L_x_2046:
        /* <DEDUP_REMOVED lines=8> */
.L_x_2015:
        /* <DEDUP_REMOVED lines=30> */
.L_x_2007:
[----:B------:R-:W4:Y:S02]  /*13280*/  LDL.LU R4, [R1+0x8] ;  /* 0x0000080001047983 */ /* 0x000f240000300800 */
[----:B----4-:R-:W-:Y:S02]  /*13290*/  ISETP.NE.AND P1, PT, R4, RZ, PT ;  /* 0x000000ff0400720c */ /* 0x010fe40003f25270 */
[----:B------:R4:W5:Y:S11]  /*132a0*/  LDL R4, [R1+0x4] ;  /* 0x0000040001047983 */ /* 0x0009760000100800 */
[----:B----4-:R-:W-:Y:S05]  /*132b0*/  @!P1 BRA `(.L_x_2006) ;  /* 0x0000000400249947 */ /* 0x010fea0003800000 */
[----:B------:R-:W-:-:S04]  /*132c0*/  SHF.L.U32 R12, R10, 0x1f, RZ ;  /* 0x0000001f0a0c7819 */ /* 0x000fc800000006ff */
[----:B------:R-:W4:Y:S02]  /*132d0*/  SYNCS.PHASECHK.TRANS64.TRYWAIT P1, [R15+URZ+0x30c40], R12 ;  /* 0x030c400c0f0075a7 */ /* 0x000f24000802017f */
[----:B----4-:R-:W-:Y:S05]  /*132e0*/  @!P1 BRA `(.L_x_2017) ;  /* 0x0000000c00e09947 */ /* 0x010fea0003800000 */
.L_x_2047:
        /* <DEDUP_REMOVED lines=8> */
.L_x_2018:
        /* <DEDUP_REMOVED lines=27> */
.L_x_2048:
        /* <DEDUP_REMOVED lines=8> */
.L_x_2020:
        /* <DEDUP_REMOVED lines=27> */
.L_x_2006:
[----:B------:R-:W1:Y:S01]  /*13750*/  S2R R0, SR_TID.X ;  /* 0x0000000000007919 */ /* 0x000e620000002100 */
[----:B------:R-:W-:Y:S01]  /*13760*/  IMAD R3, R16, 0x8, R15 ;  /* 0x0000000810037824 */ /* 0x000fe200078e020f */
[----:B-1----:R-:W-:Y:S02]  /*13770*/  LOP3.LUT R2, R0, 0x7f, RZ, 0xc0, !PT ;  /* 0x0000007f00027812 */ /* 0x002fe400078ec0ff */
[----:B------:R-:W-:Y:S02]  /*13780*/  SHF.L.U32 R0, R10, 0x1f, RZ ;  /* 0x0000001f0a007819 */ /* 0x000fe400000006ff */
[----:B------:R-:W-:Y:S02]  /*13790*/  ISETP.NE.AND P1, PT, R2, RZ, PT ;  /* 0x000000ff0200720c */ /* 0x000fe40003f25270 */
[----:B------:R-:W1:Y:S02]  /*137a0*/  SYNCS.PHASECHK.TRANS64.TRYWAIT P0, [R3+URZ+0x30c40], R0 ;  /* 0x030c4000030075a7 */ /* 0x000e64000800017f */
[----:B-1----:R-:W-:Y:S09]  /*137b0*/  @!P0 BRA `(.L_x_2021) ;  /* 0x0000000800d48947 */ /* 0x002ff20003800000 */
.L_x_2049:
[----:B------:R-:W-:Y:S05]  /*137c0*/  @P1 BRA `(.L_x_2022) ;  /* 0x0000000000181947 */ /* 0x000fea0003800000 */
[----:B------:R-:W1:Y:S01]  /*137d0*/  S2R R2, SR_TID.X ;  /* 0x0000000000027919 */ /* 0x000e620000002100 */
[----:B------:R-:W-:-:S04]  /*137e0*/  IMAD.MOV.U32 R0, RZ, RZ, 0x4200 ;  /* 0x00004200ff007424 */ /* 0x000fc800078e00ff */
[----:B------:R1:W-:Y:S02]  /*137f0*/  SYNCS.ARRIVE.TRANS64 RZ, [R3+URZ+0x30c30], R0 ;  /* 0x030c300003ff79a7 */ /* 0x0003e4000800003f */
[----:B-1----:R-:W-:-:S13]  /*13800*/  LOP3.LUT P0, RZ, R2, 0x1f, RZ, 0xc0, !PT ;  /* 0x0000001f02ff7812 */ /* 0x002fda000780c0ff */
[----:B------:R-:W-:Y:S05]  /*13810*/  @!P0 BRA `(.L_x_2022) ;  /* 0x0000000000048947 */ /* 0x000fea0003800000 */
[----:B------:R-:W-:Y:S01]  /*13820*/  BPT.TRAP 0x1 ;  /* 0x000000040000795c */ /* 0x000fe20000300000 */
.L_x_2022:
        /* <DEDUP_REMOVED lines=34> */
.L_x_2003:
[----:B------:R-:W-:Y:S05]  /*13a50*/  BSYNC B0 ;  /* 0x0000000000007941 */ /* 0x000fea0003800000 */
.L_x_1998:
[----:B------:R-:W-:-:S03]  /*13a60*/  UMOV UR8, 0xffffffff ;  /* 0xffffffff00087882 */ /* 0x000fc60000000000 */
[----:B------:R-:W-:Y:S05]  /*13a70*/  BRA.DIV UR8, `(.L_x_2023) ;  /* 0x0000000a08387947 */ /* 0x000fea000b800000 */
[----:B------:R-:W-:-:S13]  /*13a80*/  ELECT P6, URZ, PT ;  /* 0x00000000003f782f */ /* 0x000fda00038c0000 */
.L_x_2052:
[----:B------:R-:W-:Y:S05]  /*13a90*/  @!P6 BRA `(.L_x_1857) ;  /* 0x000000000084e947 */ /* 0x000fea0003800000 */
[----:B------:R-:W-:-:S06]  /*13aa0*/  ULOP3.LUT UR8, UR36, 0x2, URZ, 0xfc, !UPT ;  /* 0x0000000224087892 */ /* 0x000fcc000f8efc3f */
[----:B------:R-:W-:-:S05]  /*13ab0*/  IMAD.U32 R2, RZ, RZ, UR8 ;  /* 0x00000008ff027e24 */ /* 0x000fca000f8e00ff */
[----:B------:R-:W-:-:S13]  /*13ac0*/  ISETP.NE.AND P2, PT, R2, 0x3, PT ;  /* 0x000000030200780c */ /* 0x000fda0003f45270 */
[----:B------:R-:W-:Y:S05]  /*13ad0*/  @!P2 BRA `(.L_x_2024) ;  /* 0x000000000004a947 */ /* 0x000fea0003800000 */
[----:B---3--:R-:W-:Y:S01]  /*13ae0*/  BPT.TRAP 0x1 ;  /* 0x000000040000795c */ /* 0x008fe20000300000 */
.L_x_2024:
        /* <DEDUP_REMOVED lines=15> */
.L_x_2053:
[----:B------:R-:W2:Y:S02]  /*13be0*/  SYNCS.PHASECHK.TRANS64.TRYWAIT P0, [R3+URZ], R2 ;  /* 0x00000002030075a7 */ /* 0x000ea4000800017f */
[----:B--2---:R-:W-:Y:S05]  /*13bf0*/  @!P0 BRA `(.L_x_2026) ;  /* 0x00000008000c8947 */ /* 0x004fea0003800000 */
.L_x_2054:
[----:B------:R-:W-:Y:S05]  /*13c00*/  @!P2 BRA `(.L_x_2027) ;  /* 0x000000000004a947 */ /* 0x000fea0003800000 */
[----:B---3--:R-:W-:Y:S01]  /*13c10*/  BPT.TRAP 0x1 ;  /* 0x000000040000795c */ /* 0x008fe20000300000 */
.L_x_2027:
[----:B--2---:R-:W-:-:S04]  /*13c20*/  VIADD R3, R8, 0x30c40 ;  /* 0x00030c4008037836 */ /* 0x004fc80000000000 */
[----:B------:R-:W-:-:S04]  /*13c30*/  IMAD R5, R0, 0x8, R3 ;  /* 0x0000000800057824 */ /* 0x000fc800078e0203 */
[----:B------:R-:W2:Y:S02]  /*13c40*/  SYNCS.PHASECHK.TRANS64.TRYWAIT P0, [R5+URZ], R4 ;  /* 0x00000004050075a7 */ /* 0x000ea4000800017f */
[----:B--2---:R-:W-:Y:S05]  /*13c50*/  @!P0 BRA `(.L_x_2028) ;  /* 0x0000000800088947 */ /* 0x004fea0003800000 */
.L_x_2055:
[----:B------:R-:W-:-:S07]  /*13c60*/  IMAD R3, R6, 0x8, R3 ;  /* 0x0000000806037824 */ /* 0x000fce00078e0203 */
.L_x_2029:
[----:B----4-:R4:W1:Y:S02]  /*13c70*/  SYNCS.PHASECHK.TRANS64.TRYWAIT P0, [R3+URZ], R2 ;  /* 0x00000002030075a7 */ /* 0x010864000800017f */
[----:B-1----:R-:W-:Y:S05]  /*13c80*/  @!P0 NANOSLEEP.SYNCS 0x989680 ;  /* 0x009896800000895d */ /* 0x002fea0003900000 */
[----:B------:R-:W1:Y:S02]  /*13c90*/  @!P0 SYNCS.PHASECHK.TRANS64 P0, [R3+URZ], R2 ;  /* 0x00000002030085a7 */ /* 0x000e64000800007f */
[----:B-1----:R-:W-:Y:S05]  /*13ca0*/  @!P0 BRA `(.L_x_2029) ;  /* 0xfffffffc00f08947 */ /* 0x002fea000383ffff */
.L_x_1857:
[----:B---3--:R-:W-:Y:S05]  /*13cb0*/  BSYNC B6 ;  /* 0x0000000000067941 */ /* 0x008fea0003800000 */
.L_x_1851:
[----:B------:R-:W-:Y:S05]  /*13cc0*/  EXIT ;  /* 0x000000000000794d */ /* 0x000fea0003800000 */
.L_x_1868:
[----:B------:R-:W-:Y:S02]  /*13cd0*/  IMAD.MOV.U32 R13, RZ, RZ, R10 ;  /* 0x000000ffff0d7224 */ /* 0x000fe400078e000a */
[----:B------:R-:W-:Y:S02]  /*13ce0*/  IMAD.MOV.U32 R12, RZ, RZ, RZ ;  /* 0x000000ffff0c7224 */ /* 0x000fe400078e00ff */
[----:B------:R-:W-:Y:S02]  /*13cf0*/  IMAD.MOV.U32 R11, RZ, RZ, 0x1f ;  /* 0x0000001fff0b7424 */ /* 0x000fe400078e00ff */
[----:B------:R-:W-:-:S07]  /*13d00*/  IMAD.MOV.U32 R15, RZ, RZ, -0x1 ;  /* 0xffffffffff0f7424 */ /* 0x000fce00078e00ff */
[----:B------:R-:W-:Y:S05]  /*13d10*/  WARPSYNC.COLLECTIVE R15, `(.L_x_2030) ;  /* 0x000000000f087348 */ /* 0x000fea0003c00000 */
[----:B------:R1:W2:Y:S02]  /*13d20*/  SHFL.IDX P6, R14, R13, R12, R11 ;  /* 0x0000000c0d0e7389 */ /* 0x0002a400000c000b */
[----:B-12---:R-:W-:Y:S01]  /*13d30*/  ENDCOLLECTIVE ;  /* 0x000000000000791b */ /* 0x006fe20003800000 */
.L_x_2030:
[----:B------:R-:W-:Y:S05]  /*13d40*/  BRA `(.L_x_2031) ;  /* 0xfffffed400b47947 */ /* 0x000fea000383ffff */
.L_x_1870:
[----:B--2---:R2:W3:Y:S02]  /*13d50*/  SYNCS.PHASECHK.TRANS64.TRYWAIT P0, [R16+URZ+0x30c00], R11 ;  /* 0x030c000b100075a7 */ /* 0x0044e4000800017f */
[----:B---3--:R-:W-:Y:S05]  /*13d60*/  @!P0 NANOSLEEP.SYNCS 0x989680 ;  /* 0x009896800000895d */ /* 0x008fea0003900000 */
[----:B------:R-:W3:Y:S02]  /*13d70*/  @!P0 SYNCS.PHASECHK.TRANS64 P0, [R16+URZ+0x30c00], R11 ;  /* 0x030c000b100085a7 */ /* 0x000ee4000800007f */
[----:B---3--:R-:W-:Y:S05]  /*13d80*/  @!P0 BRA `(.L_x_1870) ;  /* 0xfffffffc00f08947 */ /* 0x008fea000383ffff */
[----:B------:R-:W-:Y:S05]  /*13d90*/  BRA `(.L_x_1869) ;  /* 0xfffffed400fc7947 */ /* 0x000fea000383ffff */
.L_x_1875:
[----:B--2---:R2:W3:Y:S02]  /*13da0*/  SYNCS.PHASECHK.TRANS64.TRYWAIT P0, [R8+URZ+0x30c10], R23 ;  /* 0x030c1017080075a7 */ /* 0x0044e4000800017f */
[----:B---3--:R-:W-:Y:S05]  /*13db0*/  @!P0 NANOSLEEP.SYNCS 0x989680 ;  /* 0x009896800000895d */ /* 0x008fea0003900000 */
[----:B------:R-:W3:Y:S02]  /*13dc0*/  @!P0 SYNCS.PHASECHK.TRANS64 P0, [R8+URZ+0x30c10], R23 ;  /* 0x030c1017080085a7 */ /* 0x000ee4000800007f */
[----:B---3--:R-:W-:Y:S05]  /*13dd0*/  @!P0 BRA `(.L_x_1875) ;  /* 0xfffffffc00f08947 */ /* 0x008fea000383ffff */
[----:B------:R-:W-:Y:S05]  /*13de0*/  BRA `(.L_x_1874) ;  /* 0xfffffee000207947 */ /* 0x000fea000383ffff */
.L_x_1879:
[----:B------:R1:W1:Y:S02]  /*13df0*/  SYNCS.PHASECHK.TRANS64.TRYWAIT P0, [R8+URZ+0x30c30], R23 ;  /* 0x030c3017080075a7 */ /* 0x000264000800017f */
[----:B-1----:R-:W-:Y:S05]  /*13e00*/  @!P0 NANOSLEEP.SYNCS 0x989680 ;  /* 0x009896800000895d */ /* 0x002fea0003900000 */
[----:B------:R-:W1:Y:S02]  /*13e10*/  @!P0 SYNCS.PHASECHK.TRANS64 P0, [R8+URZ+0x30c30], R23 ;  /* 0x030c3017080085a7 */ /* 0x000e64000800007f */
[----:B-1----:R-:W-:Y:S05]  /*13e20*/  @!P0 BRA `(.L_x_1879) ;  /* 0xfffffffc00f08947 */ /* 0x002fea000383ffff */
[----:B------:R-:W-:Y:S05]  /*13e30*/  BRA `(.L_x_1878) ;  /* 0xfffffee400207947 */ /* 0x000fea000383ffff */
.L_x_1887:
[----:B--2---:R2:W3:Y:S02]  /*13e40*/  SYNCS.PHASECHK.TRANS64.TRYWAIT P1, [R7+URZ+0x30c10], R20 ;  /* 0x030c1014070075a7 */ /* 0x0044e4000802017f */
[----:B---3--:R-:W-:Y:S05]  /*13e50*/  @!P1 NANOSLEEP.SYNCS 0x989680 ;  /* 0x009896800000995d */ /* 0x008fea0003900000 */
[----:B------:R-:W3:Y:S02]  /*13e60*/  @!P1 SYNCS.PHASECHK.TRANS64 P1, [R7+URZ+0x30c10], R20 ;  /* 0x030c1014070095a7 */ /* 0x000ee4000802007f */
[----:B---3--:R-:W-:Y:S05]  /*13e70*/  @!P1 BRA `(.L_x_1887) ;  /* 0xfffffffc00f09947 */ /* 0x008fea000383ffff */
[----:B------:R-:W-:Y:S05]  /*13e80*/  BRA `(.L_x_1886) ;  /* 0xffffff2000987947 */ /* 0x000fea000383ffff */
.L_x_1891:
[----:B------:R1:W1:Y:S02]  /*13e90*/  SYNCS.PHASECHK.TRANS64.TRYWAIT P1, [R7+URZ+0x30c30], R20 ;  /* 0x030c3014070075a7 */ /* 0x000264000802017f */
[----:B-1----:R-:W-:Y:S05]  /*13ea0*/  @!P1 NANOSLEEP.SYNCS 0x989680 ;  /* 0x009896800000995d */ /* 0x002fea0003900000 */
[----:B------:R-:W1:Y:S02]  /*13eb0*/  @!P1 SYNCS.PHASECHK.TRANS64 P1, [R7+URZ+0x30c30], R20 ;  /* 0x030c3014070095a7 */ /* 0x000e64000802007f */
[----:B-1----:R-:W-:Y:S05]  /*13ec0*/  @!P1 BRA `(.L_x_1891) ;  /* 0xfffffffc00f09947 */ /* 0x002fea000383ffff */
[----:B------:R-:W-:Y:S05]  /*13ed0*/  BRA `(.L_x_1890) ;  /* 0xffffff2400ac7947 */ /* 0x000fea000383ffff */
.L_x_1899:
[----:B-1----:R1:W3:Y:S02]  /*13ee0*/  SYNCS.PHASECHK.TRANS64.TRYWAIT P0, [R7+URZ+0x30c10], R20 ;  /* 0x030c1014070075a7 */ /* 0x0022e4000800017f */
[----:B---3--:R-:W-:Y:S05]  /*13ef0*/  @!P0 NANOSLEEP.SYNCS 0x989680 ;  /* 0x009896800000895d */ /* 0x008fea0003900000 */
[----:B------:R-:W3:Y:S02]  /*13f00*/  @!P0 SYNCS.PHASECHK.TRANS64 P0, [R7+URZ+0x30c10], R20 ;  /* 0x030c1014070085a7 */ /* 0x000ee4000800007f */
[----:B---3--:R-:W-:Y:S05]  /*13f10*/  @!P0 BRA `(.L_x_1899) ;  /* 0xfffffffc00f08947 */ /* 0x008fea000383ffff */
[----:B------:R-:W-:Y:S05]  /*13f20*/  BRA `(.L_x_1898) ;  /* 0xffffff5800dc7947 */ /* 0x000fea000383ffff */
.L_x_1903:
[----:B------:R1:W1:Y:S02]  /*13f30*/  SYNCS.PHASECHK.TRANS64.TRYWAIT P0, [R7+URZ+0x30c30], R20 ;  /* 0x030c3014070075a7 */ /* 0x000264000800017f */
[----:B-1----:R-:W-:Y:S05]  /*13f40*/  @!P0 NANOSLEEP.SYNCS 0x989680 ;  /* 0x009896800000895d */ /* 0x002fea0003900000 */
[----:B------:R-:W1:Y:S02]  /*13f50*/  @!P0 SYNCS.PHASECHK.TRANS64 P0, [R7+URZ+0x30c30], R20 ;  /* 0x030c3014070085a7 */ /* 0x000e64000800007f */
[----:B-1----:R-:W-:Y:S05]  /*13f60*/  @!P0 BRA `(.L_x_1903) ;  /* 0xfffffffc00f08947 */ /* 0x002fea000383ffff */
[----:B------:R-:W-:Y:S05]  /*13f70*/  BRA `(.L_x_1902) ;  /* 0xffffff5c00ec7947 */ /* 0x000fea000383ffff */
.L_x_1951:
[----:B------:R-:W-:Y:S01]  /*13f80*/  BSSY B0, `(.L_x_2032) ;  /* 0x0000005000007945 */ /* 0x000fe20003800000 */
[----:B------:R-:W-:-:S07]  /*13f90*/  IMAD.MOV.U32 R15, RZ, RZ, -0x1 ;  /* 0xffffffffff0f7424 */ /* 0x000fce00078e00ff */
[----:B------:R-:W-:Y:S05]  /*13fa0*/  WARPSYNC.COLLECTIVE R15, `(.L_x_2033) ;  /* 0x000000000f087348 */ /* 0x000fea0003c00000 */
[----:B------:R-:W-:Y:S01]  /*13fb0*/  NOP ;  /* 0x0000000000007918 */ /* 0x000fe20000000000 */
[----:B------:R-:W-:Y:S01]  /*13fc0*/  ENDCOLLECTIVE ;  /* 0x000000000000791b */ /* 0x000fe20003800000 */
.L_x_2033:
[----:B------:R-:W-:Y:S05]  /*13fd0*/  BSYNC B0 ;  /* 0x0000000000007941 */ /* 0x000fea0003800000 */
.L_x_2032:
[----:B------:R-:W-:Y:S05]  /*13fe0*/  BRA `(.L_x_2034) ;  /* 0xffffffc000707947 */ /* 0x000fea000383ffff */
.L_x_1964:
[----:B------:R-:W-:Y:S01]  /*13ff0*/  BSSY B0, `(.L_x_2035) ;  /* 0x0000005000007945 */ /* 0x000fe20003800000 */
[----:B------:R-:W-:-:S07]  /*14000*/  IMAD.MOV.U32 R15, RZ, RZ, -0x1 ;  /* 0xffffffffff0f7424 */ /* 0x000fce00078e00ff */
[----:B------:R-:W-:Y:S05]  /*14010*/  WARPSYNC.COLLECTIVE R15, `(.L_x_2036) ;  /* 0x000000000f087348 */ /* 0x000fea0003c00000 */
[----:B------:R-:W-:Y:S01]  /*14020*/  NOP ;  /* 0x0000000000007918 */ /* 0x000fe20000000000 */
[----:B------:R-:W-:Y:S01]  /*14030*/  ENDCOLLECTIVE ;  /* 0x000000000000791b */ /* 0x000fe20003800000 */
.L_x_2036:
[----:B------:R-:W-:Y:S05]  /*14040*/  BSYNC B0 ;  /* 0x0000000000007941 */ /* 0x000fea0003800000 */
.L_x_2035:
[----:B------:R-:W-:Y:S05]  /*14050*/  BRA `(.L_x_2037) ;  /* 0xffffffc800007947 */ /* 0x000fea000383ffff */
.L_x_1976:
[----:B------:R-:W-:Y:S01]  /*14060*/  BSSY B0, `(.L_x_2038) ;  /* 0x0000005000007945 */ /* 0x000fe20003800000 */
[----:B------:R-:W-:-:S07]  /*14070*/  IMAD.MOV.U32 R15, RZ, RZ, -0x1 ;  /* 0xffffffffff0f7424 */ /* 0x000fce00078e00ff */
[----:B------:R-:W-:Y:S05]  /*14080*/  WARPSYNC.COLLECTIVE R15, `(.L_x_2039) ;  /* 0x000000000f087348 */ /* 0x000fea0003c00000 */
[----:B------:R-:W-:Y:S01]  /*14090*/  NOP ;  /* 0x0000000000007918 */ /* 0x000fe20000000000 */
[----:B------:R-:W-:Y:S01]  /*140a0*/  ENDCOLLECTIVE ;  /* 0x000000000000791b */ /* 0x000fe20003800000 */
.L_x_2039:
[----:B------:R-:W-:Y:S05]  /*140b0*/  BSYNC B0 ;  /* 0x0000000000007941 */ /* 0x000fea0003800000 */
.L_x_2038:
[----:B------:R-:W-:Y:S05]  /*140c0*/  BRA `(.L_x_2040) ;  /* 0xffffffcc00287947 */ /* 0x000fea000383ffff */
.L_x_2004:
[----:B-1----:R1:W2:Y:S02]  /*140d0*/  SYNCS.PHASECHK.TRANS64.TRYWAIT P0, [R15+URZ+0x30c20], R0 ;  /* 0x030c20000f0075a7 */ /* 0x0022a4000800017f */
[----:B--2---:R-:W-:Y:S05]  /*140e0*/  @!P0 NANOSLEEP.SYNCS 0x989680 ;  /* 0x009896800000895d */ /* 0x004fea0003900000 */
[----:B------:R-:W2:Y:S02]  /*140f0*/  @!P0 SYNCS.PHASECHK.TRANS64 P0, [R15+URZ+0x30c20], R0 ;  /* 0x030c20000f0085a7 */ /* 0x000ea4000800007f */
[----:B--2---:R-:W-:Y:S05]  /*14100*/  @!P0 BRA `(.L_x_2004) ;  /* 0xfffffffc00f08947 */ /* 0x004fea000383ffff */
[----:B------:R-:W-:Y:S05]  /*14110*/  BRA `(.L_x_2041) ;  /* 0xffffffe000947947 */ /* 0x000fea000383ffff */
.L_x_2008:
[----:B--2---:R2:W3:Y:S02]  /*14120*/  SYNCS.PHASECHK.TRANS64.TRYWAIT P1, [R15+URZ+0x30c40], R18 ;  /* 0x030c40120f0075a7 */ /* 0x0044e4000802017f */
[----:B---3--:R-:W-:Y:S05]  /*14130*/  @!P1 NANOSLEEP.SYNCS 0x989680 ;  /* 0x009896800000995d */ /* 0x008fea0003900000 */
[----:B------:R-:W3:Y:S02]  /*14140*/  @!P1 SYNCS.PHASECHK.TRANS64 P1, [R15+URZ+0x30c40], R18 ;  /* 0x030c40120f0095a7 */ /* 0x000ee4000802007f */
[----:B---3--:R-:W-:Y:S05]  /*14150*/  @!P1 BRA `(.L_x_2008) ;  /* 0xfffffffc00f09947 */ /* 0x008fea000383ffff */
[----:B------:R-:W-:Y:S05]  /*14160*/  BRA `(.L_x_2042) ;  /* 0xffffffe400fc7947 */ /* 0x000fea000383ffff */
.L_x_2010:
[----:B-1----:R1:W3:Y:S02]  /*14170*/  SYNCS.PHASECHK.TRANS64.TRYWAIT P1, [R15+URZ+0x30c28], R18 ;  /* 0x030c28120f0075a7 */ /* 0x0022e4000802017f */
[----:B---3--:R-:W-:Y:S05]  /*14180*/  @!P1 NANOSLEEP.SYNCS 0x989680 ;  /* 0x009896800000995d */ /* 0x008fea0003900000 */
[----:B------:R-:W3:Y:S02]  /*14190*/  @!P1 SYNCS.PHASECHK.TRANS64 P1, [R15+URZ+0x30c28], R18 ;  /* 0x030c28120f0095a7 */ /* 0x000ee4000802007f */
[----:B---3--:R-:W-:Y:S05]  /*141a0*/  @!P1 BRA `(.L_x_2010) ;  /* 0xfffffffc00f09947 */ /* 0x008fea000383ffff */
[----:B------:R-:W-:Y:S05]  /*141b0*/  BRA `(.L_x_2043) ;  /* 0xffffffe800807947 */ /* 0x000fea000383ffff */
.L_x_2012:
[----:B---3--:R3:W4:Y:S02]  /*141c0*/  SYNCS.PHASECHK.TRANS64.TRYWAIT P1, [R15+URZ+0x30c48], R18 ;  /* 0x030c48120f0075a7 */ /* 0x008724000802017f */
[----:B----4-:R-:W-:Y:S05]  /*141d0*/  @!P1 NANOSLEEP.SYNCS 0x989680 ;  /* 0x009896800000995d */ /* 0x010fea0003900000 */
[----:B------:R-:W4:Y:S02]  /*141e0*/  @!P1 SYNCS.PHASECHK.TRANS64 P1, [R15+URZ+0x30c48], R18 ;  /* 0x030c48120f0095a7 */ /* 0x000f24000802007f */
[----:B----4-:R-:W-:Y:S05]  /*141f0*/  @!P1 BRA `(.L_x_2012) ;  /* 0xfffffffc00f09947 */ /* 0x010fea000383ffff */
[----:B------:R-:W-:Y:S05]  /*14200*/  BRA `(.L_x_2044) ;  /* 0xffffffec00047947 */ /* 0x000fea000383ffff */
.L_x_2014:
[----:B------:R-:W-:-:S07]  /*14210*/  SHF.L.U32 R4, R10, 0x1f, RZ ;  /* 0x0000001f0a047819 */ /* 0x000fce00000006ff */
.L_x_2045:
[----:B----4-:R4:W1:Y:S02]  /*14220*/  SYNCS.PHASECHK.TRANS64.TRYWAIT P1, [R15+URZ+0x30c20], R4 ;  /* 0x030c20040f0075a7 */ /* 0x010864000802017f */
[----:B-1----:R-:W-:Y:S05]  /*14230*/  @!P1 NANOSLEEP.SYNCS 0x989680 ;  /* 0x009896800000995d */ /* 0x002fea0003900000 */
[----:B------:R-:W1:Y:S02]  /*14240*/  @!P1 SYNCS.PHASECHK.TRANS64 P1, [R15+URZ+0x30c20], R4 ;  /* 0x030c20040f0095a7 */ /* 0x000e64000802007f */
[----:B-1----:R-:W-:Y:S05]  /*14250*/  @!P1 BRA `(.L_x_2045) ;  /* 0xfffffffc00f09947 */ /* 0x002fea000383ffff */
[----:B------:R-:W-:Y:S05]  /*14260*/  BRA `(.L_x_2046) ;  /* 0xffffffec006c7947 */ /* 0x000fea000383ffff */
.L_x_2017:
[----:B----4-:R4:W1:Y:S02]  /*14270*/  SYNCS.PHASECHK.TRANS64.TRYWAIT P1, [R15+URZ+0x30c40], R12 ;  /* 0x030c400c0f0075a7 */ /* 0x010864000802017f */
[----:B-1----:R-:W-:Y:S05]  /*14280*/  @!P1 NANOSLEEP.SYNCS 0x989680 ;  /* 0x009896800000995d */ /* 0x002fea0003900000 */
[----:B------:R-:W1:Y:S02]  /*14290*/  @!P1 SYNCS.PHASECHK.TRANS64 P1, [R15+URZ+0x30c40], R12 ;  /* 0x030c400c0f0095a7 */ /* 0x000e64000802007f */
[----:B-1----:R-:W-:Y:S05]  /*142a0*/  @!P1 BRA `(.L_x_2017) ;  /* 0xfffffffc00f09947 */ /* 0x002fea000383ffff */
[----:B------:R-:W-:Y:S05]  /*142b0*/  BRA `(.L_x_2047) ;  /* 0xfffffff0000c7947 */ /* 0x000fea000383ffff */
.L_x_2019:
[----:B-1----:R1:W2:Y:S02]  /*142c0*/  SYNCS.PHASECHK.TRANS64.TRYWAIT P1, [R15+URZ+0x30c28], R12 ;  /* 0x030c280c0f0075a7 */ /* 0x0022a4000802017f */
[----:B--2---:R-:W-:Y:S05]  /*142d0*/  @!P1 NANOSLEEP.SYNCS 0x989680 ;  /* 0x009896800000995d */ /* 0x004fea0003900000 */
[----:B------:R-:W2:Y:S02]  /*142e0*/  @!P1 SYNCS.PHASECHK.TRANS64 P1, [R15+URZ+0x30c28], R12 ;  /* 0x030c280c0f0095a7 */ /* 0x000ea4000802007f */
[----:B--2---:R-:W-:Y:S05]  /*142f0*/  @!P1 BRA `(.L_x_2019) ;  /* 0xfffffffc00f09947 */ /* 0x004fea000383ffff */
[----:B------:R-:W-:Y:S05]  /*14300*/  BRA `(.L_x_2048) ;  /* 0xfffffff000847947 */ /* 0x000fea000383ffff */
.L_x_2021:
[----:B------:R1:W1:Y:S02]  /*14310*/  SYNCS.PHASECHK.TRANS64.TRYWAIT P0, [R3+URZ+0x30c40], R0 ;  /* 0x030c4000030075a7 */ /* 0x000264000800017f */
[----:B-1----:R-:W-:Y:S05]  /*14320*/  @!P0 NANOSLEEP.SYNCS 0x989680 ;  /* 0x009896800000895d */ /* 0x002fea0003900000 */
[----:B------:R-:W1:Y:S02]  /*14330*/  @!P0 SYNCS.PHASECHK.TRANS64 P0, [R3+URZ+0x30c40], R0 ;  /* 0x030c4000030085a7 */ /* 0x000e64000800007f */
[----:B-1----:R-:W-:Y:S05]  /*14340*/  @!P0 BRA `(.L_x_2021) ;  /* 0xfffffffc00f08947 */ /* 0x002fea000383ffff */
[----:B------:R-:W-:Y:S05]  /*14350*/  BRA `(.L_x_2049) ;  /* 0xfffffff400187947 */ /* 0x000fea000383ffff */
.L_x_2023:
[----:B------:R-:W-:Y:S01]  /*14360*/  BSSY B0, `(.L_x_2050) ;  /* 0x0000006000007945 */ /* 0x000fe20003800000 */
[----:B------:R-:W-:-:S07]  /*14370*/  IMAD.MOV.U32 R15, RZ, RZ, -0x1 ;  /* 0xffffffffff0f7424 */ /* 0x000fce00078e00ff */
[----:B---3--:R-:W-:Y:S05]  /*14380*/  WARPSYNC.COLLECTIVE R15, `(.L_x_2051) ;  /* 0x000000000f0c7348 */ /* 0x008fea0003c00000 */
[----:B------:R-:W-:Y:S02]  /*14390*/  ELECT P6, UR62, PT ;  /* 0x00000000003e782f */ /* 0x000fe400038c0000 */
[----:B------:R-:W-:Y:S01]  /*143a0*/  MOV R14, UR62 ;  /* 0x0000003e000e7c02 */ /* 0x000fe20008000f00 */
[----:B---3--:R-:W-:Y:S10]  /*143b0*/  ENDCOLLECTIVE ;  /* 0x000000000000791b */ /* 0x008ff40003800000 */
.L_x_2051:
[----:B------:R-:W-:Y:S05]  /*143c0*/  BSYNC B0 ;  /* 0x0000000000007941 */ /* 0x000fea0003800000 */
.L_x_2050:
[----:B------:R-:W-:Y:S05]  /*143d0*/  BRA `(.L_x_2052) ;  /* 0xfffffff400ac7947 */ /* 0x000fea000383ffff */
.L_x_2025:
[----:B-1----:R1:W2:Y:S02]  /*143e0*/  SYNCS.PHASECHK.TRANS64.TRYWAIT P0, [R7+URZ], R4 ;  /* 0x00000004070075a7 */ /* 0x0022a4000800017f */
[----:B--2---:R-:W-:Y:S05]  /*143f0*/  @!P0 NANOSLEEP.SYNCS 0x989680 ;  /* 0x009896800000895d */ /* 0x004fea0003900000 */
[----:B------:R-:W2:Y:S02]  /*14400*/  @!P0 SYNCS.PHASECHK.TRANS64 P0, [R7+URZ], R4 ;  /* 0x00000004070085a7 */ /* 0x000ea4000800007f */
[----:B--2---:R-:W-:Y:S05]  /*14410*/  @!P0 BRA `(.L_x_2025) ;  /* 0xfffffffc00f08947 */ /* 0x004fea000383ffff */
[----:B------:R-:W-:Y:S05]  /*14420*/  BRA `(.L_x_2053) ;  /* 0xfffffff400ec7947 */ /* 0x000fea000383ffff */
.L_x_2026:
[----:B--2---:R2:W4:Y:S02]  /*14430*/  SYNCS.PHASECHK.TRANS64.TRYWAIT P0, [R3+URZ], R2 ;  /* 0x00000002030075a7 */ /* 0x004524000800017f */
[----:B----4-:R-:W-:Y:S05]  /*14440*/  @!P0 NANOSLEEP.SYNCS 0x989680 ;  /* 0x009896800000895d */ /* 0x010fea0003900000 */
[----:B------:R-:W4:Y:S02]  /*14450*/  @!P0 SYNCS.PHASECHK.TRANS64 P0, [R3+URZ], R2 ;  /* 0x00000002030085a7 */ /* 0x000f24000800007f */
[----:B----4-:R-:W-:Y:S05]  /*14460*/  @!P0 BRA `(.L_x_2026) ;  /* 0xfffffffc00f08947 */ /* 0x010fea000383ffff */
[----:B------:R-:W-:Y:S05]  /*14470*/  BRA `(.L_x_2054) ;  /* 0xfffffff400e07947 */ /* 0x000fea000383ffff */
.L_x_2028:
[----:B--2---:R2:W4:Y:S02]  /*14480*/  SYNCS.PHASECHK.TRANS64.TRYWAIT P0, [R5+URZ], R4 ;  /* 0x00000004050075a7 */ /* 0x004524000800017f */
[----:B----4-:R-:W-:Y:S05]  /*14490*/  @!P0 NANOSLEEP.SYNCS 0x989680 ;  /* 0x009896800000895d */ /* 0x010fea0003900000 */
[----:B------:R-:W4:Y:S02]  /*144a0*/  @!P0 SYNCS.PHASECHK.TRANS64 P0, [R5+URZ], R4 ;  /* 0x00000004050085a7 */ /* 0x000f24000800007f */
[----:B----4-:R-:W-:Y:S05]  /*144b0*/  @!P0 BRA `(.L_x_2028) ;  /* 0xfffffffc00f08947 */ /* 0x010fea000383ffff */
[----:B------:R-:W-:Y:S05]  /*144c0*/  BRA `(.L_x_2055) ;  /* 0xfffffff400e47947 */ /* 0x000fea000383ffff */
.L_x_2056:
        /* <DEDUP_REMOVED lines=11> */
.L_x_3706:


//--------------------- .text._ZN7cutlass13device_kernelIN5flash11enable_sm90INS1_16FlashAttnBwdSm90INS1_25CollectiveMainloopBwdSm90ILi2ELi2ELi2EN4cute5tupleIJNS5_1CILi1EEES8_S8_EEENS6_IJNS7_ILi128EEESA_NS7_ILi64EEEEEENS_10bfloat16_tEfNS_4arch4Sm90ELb0ELb1ELb0ELb1ELb0ELb1ELb0ELb0ELi2ELi1ELi2ELi2ELb0EEENS1_24CollectiveEpilogueBwdGQAISC_fSF_Li256ELb1ELb0EEENS1_19SingleTileSchedulerILb1ELb0ELb0ELi128EEEEEEEEEvNT_6ParamsE --------------------------
	.section	.text._ZN7cutlass13device_kernelIN5flash11enable_sm90INS1_16FlashAttnBwdSm90INS1_25CollectiveMainloopBwdSm90ILi2ELi2ELi2EN4cute5tupleIJNS5_1CILi1EEES8_S8_EEENS6_IJNS7_ILi128EEESA_NS7_ILi64EEEEEENS_10bfloat16_tEfNS_4arch4Sm90ELb0ELb1ELb0ELb1ELb0ELb1ELb0ELb0ELi2ELi1ELi2ELi2ELb0EEENS1_24CollectiveEpilogueBwdGQAISC_fSF_Li256ELb1ELb0EEENS1_19SingleTileSchedulerILb1ELb0ELb0ELi128EEEEEEEEEvNT_6ParamsE,"ax",@progbits
	.align	128
.text._ZN7cutlass13device_kernelIN5flash11enable_sm90INS1_16FlashAttnBwdSm90INS1_25CollectiveMainloopBwdSm90ILi2ELi2ELi2EN4cute5tupleIJNS5_1CILi1EEES8_S8_EEENS6_IJNS7_ILi128EEESA_NS7_ILi64EEEEEENS_10bfloat16_tEfNS_4arch4Sm90ELb0ELb1ELb0ELb1ELb0ELb1ELb0ELb0ELi2ELi1ELi2ELi2ELb0EEENS1_24CollectiveEpilogueBwdGQAISC_fSF_Li256ELb1ELb0EEENS1_19SingleTileSchedulerILb1ELb0ELb0ELi128EEEEEEEEEvNT_6ParamsE:
        .type           _ZN7cutlass13device_kernelIN5flash11enable_sm90INS1_16FlashAttnBwdSm90INS1_25CollectiveMainloopBwdSm90ILi2ELi2ELi2EN4cute5tupleIJNS5_1CILi1EEES8_S8_EEENS6_IJNS7_ILi128EEESA_NS7_ILi64EEEEEENS_10bfloat16_tEfNS_4arch4Sm90ELb0ELb1ELb0ELb1ELb0ELb1ELb0ELb0ELi2ELi1ELi2ELi2ELb0EEENS1_24CollectiveEpilogueBwdGQAISC_fSF_Li256ELb1ELb0EEENS1_19SingleTileSchedulerILb1ELb0ELb0ELi128EEEEEEEEEvNT_6ParamsE,@function
        .size           _ZN7cutlass13device_kernelIN5flash11enable_sm90INS1_16FlashAttnBwdSm90INS1_25CollectiveMainloopBwdSm90ILi2ELi2ELi2EN4cute5tupleIJNS5_1CILi1EEES8_S8_EEENS6_IJNS7_ILi128EEESA_NS7_ILi64EEEEEENS_10bfloat16_tEfNS_4arch4Sm90ELb0ELb1ELb0ELb1ELb0ELb1ELb0ELb0ELi2ELi1ELi2ELi2ELb0EEENS1_24CollectiveEpilogueBwdGQAISC_fSF_Li256ELb1ELb0EEENS1_19SingleTileSchedulerILb1ELb0ELb0ELi128EEEEEEEEEvNT_6ParamsE,(.L_x_3707 - _ZN7cutlass13device_kernelIN5flash11enable_sm90INS1_16FlashAttnBwdSm90INS1_25CollectiveMainloopBwdSm90ILi2ELi2ELi2EN4cute5tupleIJNS5_1CILi1EEES8_S8_EEENS6_IJNS7_ILi128EEESA_NS7_ILi64EEEEEENS_10bfloat16_tEfNS_4arch4Sm90ELb0ELb1ELb0ELb1ELb0ELb1ELb0ELb0ELi2ELi1ELi2ELi2ELb0EEENS1_24CollectiveEpilogueBwdGQAISC_fSF_Li256ELb1ELb0EEENS1_19SingleTileSchedulerILb1ELb0ELb0ELi128EEEEEEEEEvNT_6ParamsE)
        .other          _ZN7cutlass13device_kernelIN5flash11enable_sm90INS1_16FlashAttnBwdSm90INS1_25CollectiveMainloopBwdSm90ILi2ELi2ELi2EN4cute5tupleIJNS5_1CILi1EEES8_S8_EEENS6_IJNS7_ILi128EEESA_NS7_ILi64EEEEEENS_10bfloat16_tEfNS_4arch4Sm90ELb0ELb1ELb0ELb1ELb0ELb1ELb0ELb0ELi2ELi1ELi2ELi2ELb0EEENS1_24CollectiveEpilogueBwdGQAISC_fSF_Li256ELb1ELb0EEENS1_19SingleTileSchedulerILb1ELb0ELb0ELi128EEEEEEEEEvNT_6ParamsE,@"STO_CUDA_ENTRY STV_DEFAULT"
_ZN7cutlass13device_kernelIN5flash11enable_sm90INS1_16FlashAttnBwdSm90INS1_25CollectiveMainloopBwdSm90ILi2ELi2ELi2EN4cute5tupleIJNS5_1CILi1EEES8_S8_EEENS6_IJNS7_ILi128EEESA_NS7_ILi64EEEEEENS_10bfloat16_tEfNS_4arch4Sm90ELb0ELb1ELb0ELb1ELb0ELb1ELb0ELb0ELi2ELi1ELi2ELi2ELb0EEENS1_24CollectiveEpilogueBwdGQAISC_fSF_Li256ELb1ELb0EEENS1_19SingleTileSchedulerILb1ELb0ELb0ELi128EEEEEEEEEvNT_6ParamsE:
        /* <DEDUP_REMOVED lines=24> */
.L_x_2058:
[----:B------:R-:W-:Y:S05]  /*0180*/  BSYNC B0 ;  /* 0x0000000000007941 */ /* 0x000fea0003800000 */
.L_x_2057:
        /* <DEDUP_REMOVED lines=37> */
.L_x_2059:
        /* <DEDUP_REMOVED lines=22> */
.L_x_2060:
[----:B------:R-:W-:Y:S01]  /*0540*/  PLOP3.LUT P0, PT, PT, PT, UP0, 0x80, 0x0 ;  /* 0x000000000000781c */ /* 0x000fe20003f0f008 */
[----:B------:R-:W-:Y:S01]  /*0550*/  NOP ;  /* 0x0000000000007918 */ /* 0x000fe20000000000 */
[----:B------:R-:W-:Y:S01]  /*0560*/  ULDC.64 UR38, c[0x0][0x208] ;  /* 0x0000820000267ab9 */ /* 0x000fe20000000a00 */
[----:B------:R-:W-:Y:S01]  /*0570*/  BSSY B6, `(.L_x_2061) ;  /* 0x000113b000067945 */ /* 0x000fe20003800000 */
[----:B-12-4-:R-:W-:Y:S09]  /*0580*/  BAR.SYNC.DEFER_BLOCKING 0x0 ;  /* 0x0000000000007b1d */ /* 0x016ff20000010000 */
[----:B------:R-:W-:Y:S05]  /*0590*/  @!P0 BRA `(.L_x_2062) ;  /* 0x000000dc001c8947 */ /* 0x000fea0003800000 */
.L_x_2063:
        /* <DEDUP_REMOVED lines=24> */
.L_x_2064:
        /* <DEDUP_REMOVED lines=14> */
.L_x_2066:
[----:B------:R-:W-:-:S05]  /*0800*/  ULDC UR4, c[0x0][0x8c4] ;  /* 0x0002310000047ab9 */ /* 0x000fca0000000800 */
.L_x_2065:
        /* <DEDUP_REMOVED lines=19> */
.L_x_2068:
        /* <DEDUP_REMOVED lines=14> */
.L_x_2069:
        /* <DEDUP_REMOVED lines=11> */
.L_x_2070:
        /* <DEDUP_REMOVED lines=13> */
.L_x_2071:
        /* <DEDUP_REMOVED lines=50> */
.L_x_2072:
        /* <DEDUP_REMOVED lines=28> */
.L_x_2075:
        /* <DEDUP_REMOVED lines=15> */
.L_x_2074:
        /* <DEDUP_REMOVED lines=22> */
.L_x_2077:
        /* <DEDUP_REMOVED lines=15> */
.L_x_2076:
[----:B------:R-:W-:Y:S01]  /*13c0*/  SHF.R.S32.HI R6, RZ, 0x1f, R17 ;  /* 0x0000001fff067819 */ /* 0x000fe20000011411 */
[----:B------:R-:W-:-:S03]  /*13d0*/  UMOV UR4, 0xffffffff ;  /* 0xffffffff00047882 */ /* 0x000fc60000000000 */
[----:B------:R-:W-:-:S04]  /*13e0*/  LEA.HI R0, R6, R17, RZ, 0x7 ;  /* 0x0000001106007211 */ /* 0x000fc800078f38ff */
[----:B------:R-:W-:Y:S01]  /*13f0*/  SHF.R.S32.HI R10, RZ, 0x7, R0 ;  /* 0x00000007ff0a7819 */ /* 0x000fe20000011400 */
[----:B------:R-:W-:Y:S06]  /*1400*/  BRA.DIV UR4, `(.L_x_2078) ;  /* 0x00000106044c7947 */ /* 0x000fec000b800000 */
[----:B------:R1:W2:Y:S02]  /*1410*/  SHFL.IDX PT, R14, R10, RZ, 0x1f ;  /* 0x00001fff0a0e7589 */ /* 0x0002a400000e0000 */
.L_x_2186:
        /* <DEDUP_REMOVED lines=23> */
.L_x_2079:
        /* <DEDUP_REMOVED lines=60> */
[----:B------:R-:W-:Y:S02]  /*1950*/  LOP3.LUT R0, R5, 0xffffffe0, RZ, 0xc0, !PT ;  /* 0xffffffe005007812 */ /* 0x000fe400078ec0ff */
[----:B------:R-:W-:Y:S02]  /*1960*/  CS2R R182, SRZ ;  /* 0x0000000000b67805 */ /* 0x000fe4000001ff00 */
[--C-:B------:R-:W-:Y:S02]  /*1970*/  SHF.R.S32.HI R8, RZ, 0x2, R9.reuse ;  /* 0x00000002ff087819 */ /* 0x100fe40000011409 */
[----:B------:R-:W-:Y:S02]  /*1980*/  CS2R R180, SRZ ;  /* 0x0000000000b47805 */ /* 0x000fe4000001ff00 */
[----:B------:R-:W-:Y:S01]  /*1990*/  SHF.R.S32.HI R5, RZ, 0x1f, R9 ;  /* 0x0000001fff057819 */ /* 0x000fe20000011409 */
[----:B------:R-:W-:Y:S01]  /*19a0*/  IMAD.IADD R0, R17, 0x1, -R0 ;  /* 0x0000000111007824 */ /* 0x000fe200078e0a00 */
[----:B------:R-:W-:-:S02]  /*19b0*/  LEA.HI R6, R6, R17, RZ, 0x2 ;  /* 0x0000001106067211 */ /* 0x000fc400078f10ff */
[----:B------:R-:W-:Y:S02]  /*19c0*/  CS2R R178, SRZ ;  /* 0x0000000000b27805 */ /* 0x000fe4000001ff00 */
[----:B------:R-:W-:Y:S02]  /*19d0*/  LEA.HI R5, R5, R8, RZ, 0x3 ;  /* 0x0000000805057211 */ /* 0x000fe400078f18ff */
[----:B------:R-:W-:Y:S02]  /*19e0*/  CS2R R176, SRZ ;  /* 0x0000000000b07805 */ /* 0x000fe4000001ff00 */
[----:B------:R-:W-:Y:S02]  /*19f0*/  SHF.R.S32.HI R7, RZ, 0x1f, R0 ;  /* 0x0000001fff077819 */ /* 0x000fe40000011400 */
[----:B------:R-:W-:Y:S02]  /*1a00*/  CS2R R174, SRZ ;  /* 0x0000000000ae7805 */ /* 0x000fe4000001ff00 */
[----:B------:R-:W-:-:S02]  /*1a10*/  LOP3.LUT R9, R5, 0xfffffff8, RZ, 0xc0, !PT ;  /* 0xfffffff805097812 */ /* 0x000fc400078ec0ff */
[----:B------:R-:W-:Y:S02]  /*1a20*/  CS2R R172, SRZ ;  /* 0x0000000000ac7805 */ /* 0x000fe4000001ff00 */
[----:B------:R-:W-:Y:S02]  /*1a30*/  LOP3.LUT R6, R6, 0xfffffffc, RZ, 0xc0, !PT ;  /* 0xfffffffc06067812 */ /* 0x000fe400078ec0ff */
[----:B------:R-:W-:Y:S02]  /*1a40*/  CS2R R170, SRZ ;  /* 0x0000000000aa7805 */ /* 0x000fe4000001ff00 */
[CC--:B------:R-:W-:Y:S01]  /*1a50*/  LEA.HI R4, R7.reuse, R0.reuse, RZ, 0x3 ;  /* 0x0000000007047211 */ /* 0x0c0fe200078f18ff */
[----:B------:R-:W-:Y:S01]  /*1a60*/  IMAD.IADD R8, R8, 0x1, -R9 ;  /* 0x0000000108087824 */ /* 0x000fe200078e0a09 */
[----:B------:R-:W-:Y:S01]  /*1a70*/  LEA.HI R7, R7, R0, RZ, 0x2 ;  /* 0x0000000007077211 */ /* 0x000fe200078f10ff */
[----:B------:R-:W-:Y:S01]  /*1a80*/  IMAD.IADD R5, R17, 0x1, -R6 ;  /* 0x0000000111057824 */ /* 0x000fe200078e0a06 */
[----:B------:R-:W-:-:S02]  /*1a90*/  SHF.R.S32.HI R0, RZ, 0x3, R4 ;  /* 0x00000003ff007819 */ /* 0x000fc40000011404 */
[----:B------:R-:W-:Y:S02]  /*1aa0*/  CS2R R168, SRZ ;  /* 0x0000000000a87805 */ /* 0x000fe4000001ff00 */
[----:B------:R-:W-:Y:S02]  /*1ab0*/  SHF.R.S32.HI R9, RZ, 0x1f, R4 ;  /* 0x0000001fff097819 */ /* 0x000fe40000011404 */
[----:B------:R-:W-:Y:S02]  /*1ac0*/  CS2R R166, SRZ ;  /* 0x0000000000a67805 */ /* 0x000fe4000001ff00 */
[----:B------:R-:W-:Y:S02]  /*1ad0*/  LEA.HI R6, R10, R11, RZ, 0x5 ;  /* 0x0000000b0a067211 */ /* 0x000fe400078f28ff */
[----:B------:R-:W-:Y:S02]  /*1ae0*/  CS2R R164, SRZ ;  /* 0x0000000000a47805 */ /* 0x000fe4000001ff00 */
[----:B------:R-:W-:-:S02]  /*1af0*/  SHF.R.S32.HI R4, RZ, 0x2, R7 ;  /* 0x00000002ff047819 */ /* 0x000fc40000011407 */
[----:B------:R-:W-:Y:S02]  /*1b00*/  CS2R R162, SRZ ;  /* 0x0000000000a27805 */ /* 0x000fe4000001ff00 */
[----:B------:R-:W-:Y:S02]  /*1b10*/  LEA.HI R10, R12, R12, RZ, 0x1 ;  /* 0x0000000c0c0a7211 */ /* 0x000fe400078f08ff */
[----:B------:R-:W-:Y:S02]  /*1b20*/  CS2R R160, SRZ ;  /* 0x0000000000a07805 */ /* 0x000fe4000001ff00 */
[----:B------:R-:W-:Y:S01]  /*1b30*/  SHF.R.S32.HI R11, RZ, 0x5, R6 ;  /* 0x00000005ff0b7819 */ /* 0x000fe20000011406 */
[----:B------:R-:W-:Y:S01]  /*1b40*/  VIADD R6, R4, 0x8 ;  /* 0x0000000804067836 */ /* 0x000fe20000000000 */
[----:B------:R-:W-:Y:S02]  /*1b50*/  LEA.HI R9, R9, R0, RZ, 0x4 ;  /* 0x0000000009097211 */ /* 0x000fe400078f20ff */
[----:B------:R-:W-:-:S02]  /*1b60*/  CS2R R158, SRZ ;  /* 0x00000000009e7805 */ /* 0x000fc4000001ff00 */
[----:B------:R-:W-:Y:S01]  /*1b70*/  LOP3.LUT R10, R10, 0x3fffffe, RZ, 0xc0, !PT ;  /* 0x03fffffe0a0a7812 */ /* 0x000fe200078ec0ff */
[----:B------:R-:W-:Y:S01]  /*1b80*/  IMAD R11, R11, 0x10, R8 ;  /* 0x000000100b0b7824 */ /* 0x000fe200078e0208 */
        /* <DEDUP_REMOVED lines=9> */
[C---:B------:R-:W-:Y:S01]  /*1c20*/  VIADD R10, R4.reuse, 0x10 ;  /* 0x00000010040a7836 */ /* 0x040fe20000000000 */
[----:B------:R-:W-:Y:S01]  /*1c30*/  SHF.R.S32.HI R11, RZ, 0x1f, R8 ;  /* 0x0000001fff0b7819 */ /* 0x000fe20000011408 */
[----:B------:R-:W-:Y:S01]  /*1c40*/  VIADD R12, R4, 0x18 ;  /* 0x00000018040c7836 */ /* 0x000fe20000000000 */
[----:B------:R-:W-:Y:S01]  /*1c50*/  CS2R R154, SRZ ;  /* 0x00000000009a7805 */ /* 0x000fe2000001ff00 */
[----:B------:R-:W-:Y:S01]  /*1c60*/  IMAD.IADD R9, R6, 0x1, -R9 ;  /* 0x0000000106097824 */ /* 0x000fe200078e0a09 */
[----:B------:R-:W-:Y:S01]  /*1c70*/  LEA.HI R6, R10, R10, RZ, 0x1 ;  /* 0x0000000a0a067211 */ /* 0x000fe200078f08ff */
[----:B------:R-:W-:Y:S01]  /*1c80*/  IMAD.IADD R7, R4, 0x1, -R7 ;  /* 0x0000000104077824 */ /* 0x000fe200078e0a07 */
[----:B------:R-:W-:-:S02]  /*1c90*/  LEA.HI R14, R12, R12, RZ, 0x1 ;  /* 0x0000000c0c0e7211 */ /* 0x000fc400078f08ff */
[----:B------:R-:W-:Y:S02]  /*1ca0*/  CS2R R152, SRZ ;  /* 0x0000000000987805 */ /* 0x000fe4000001ff00 */
[----:B------:R-:W-:Y:S01]  /*1cb0*/  SHF.R.S32.HI R4, RZ, 0x1, R8 ;  /* 0x00000001ff047819 */ /* 0x000fe20000011408 */
[----:B------:R-:W-:Y:S01]  /*1cc0*/  IMAD R229, R0, 0x8, R7 ;  /* 0x0000000800e57824 */ /* 0x000fe200078e0207 */
[----:B------:R-:W-:Y:S01]  /*1cd0*/  LOP3.LUT R13, R6, 0xfffffffe, RZ, 0xc0, !PT ;  /* 0xfffffffe060d7812 */ /* 0x000fe200078ec0ff */
[----:B------:R-:W-:Y:S01]  /*1ce0*/  IMAD.U32 R7, RZ, RZ, UR44 ;  /* 0x0000002cff077e24 */ /* 0x000fe2000f8e00ff */
[--C-:B------:R-:W-:Y:S01]  /*1cf0*/  SHF.R.S32.HI R8, RZ, 0x1, R6.reuse ;  /* 0x00000001ff087819 */ /* 0x100fe20000011406 */
[----:B------:R-:W-:Y:S01]  /*1d00*/  IMAD.MOV.U32 R0, RZ, RZ, RZ ;  /* 0x000000ffff007224 */ /* 0x000fe200078e00ff */
        /* <DEDUP_REMOVED lines=26> */
[----:B------:R-:W-:Y:S01]  /*1eb0*/  IADD3 R6, -R18, UR41, -R7 ;  /* 0x0000002912067c10 */ /* 0x000fe2000fffe907 */
[----:B------:R-:W-:Y:S01]  /*1ec0*/  IMAD R227, R4, 0x8, R9 ;  /* 0x0000000804e37824 */ /* 0x000fe200078e0209 */
[----:B------:R-:W-:Y:S01]  /*1ed0*/  CS2R R194, SRZ ;  /* 0x0000000000c27805 */ /* 0x000fe2000001ff00 */
[----:B------:R-:W-:Y:S01]  /*1ee0*/  IMAD R226, R226, 0x8, R13 ;  /* 0x00000008e2e27824 */ /* 0x000fe200078e020d */
[----:B------:R-:W-:Y:S01]  /*1ef0*/  CS2R R192, SRZ ;  /* 0x0000000000c07805 */ /* 0x000fe2000001ff00 */
[----:B------:R-:W-:Y:S01]  /*1f00*/  IMAD.MOV.U32 R4, RZ, RZ, RZ ;  /* 0x000000ffff047224 */ /* 0x000fe200078e00ff */
[----:B------:R-:W-:-:S02]  /*1f10*/  CS2R R190, SRZ ;  /* 0x0000000000be7805 */ /* 0x000fc4000001ff00 */
[----:B------:R-:W-:Y:S02]  /*1f20*/  CS2R R188, SRZ ;  /* 0x0000000000bc7805 */ /* 0x000fe4000001ff00 */
[----:B------:R-:W-:Y:S02]  /*1f30*/  CS2R R186, SRZ ;  /* 0x0000000000ba7805 */ /* 0x000fe4000001ff00 */
[----:B------:R-:W-:Y:S02]  /*1f40*/  CS2R R184, SRZ ;  /* 0x0000000000b87805 */ /* 0x000fe4000001ff00 */
[----:B------:R-:W-:-:S07]  /*1f50*/  IADD3 R7, RZ, -UR44, -R18 ;  /* 0x8000002cff077c10 */ /* 0x000fce000fffe812 */
.L_x_2092:
[----:B------:R-:W-:-:S06]  /*1f60*/  ULOP3.LUT UR4, UR36, 0x1, URZ, 0xfc, !UPT ;  /* 0x0000000124047892 */ /* 0x000fcc000f8efc3f */
[----:B-1----:R-:W-:-:S05]  /*1f70*/  IMAD.U32 R8, RZ, RZ, UR4 ;  /* 0x00000004ff087e24 */ /* 0x002fca000f8e00ff */
[----:B------:R-:W-:-:S13]  /*1f80*/  ISETP.NE.AND P6, PT, R8, 0x3, PT ;  /* 0x000000030800780c */ /* 0x000fda0003fc5270 */
[----:B------:R-:W-:Y:S05]  /*1f90*/  @!P6 BRA `(.L_x_2082) ;  /* 0x000000000004e947 */ /* 0x000fea0003800000 */
[----:B------:R-:W-:Y:S01]  /*1fa0*/  BPT.TRAP 0x1 ;  /* 0x000000040000795c */ /* 0x000fe20000300000 */
.L_x_2082:
[----:B------:R-:W-:Y:S01]  /*1fb0*/  IMAD R8, R0, 0x8, R16 ;  /* 0x0000000800087824 */ /* 0x000fe200078e0210 */
[----:B------:R-:W-:-:S04]  /*1fc0*/  SHF.L.U32 R23, R4, 0x1f, RZ ;  /* 0x0000001f04177819 */ /* 0x000fc800000006ff */
[----:B------:R1:W2:Y:S01]  /*1fd0*/  SYNCS.PHASECHK.TRANS64.TRYWAIT P0, [R8+URZ+0x30c10], R23 ;  /* 0x030c1017080075a7 */ /* 0x0002a2000800017f */
[----:B------:R-:W-:Y:S05]  /*1fe0*/  @!P6 BRA `(.L_x_2083) ;  /* 0x000000000004e947 */ /* 0x000fea0003800000 */
[----:B------:R-:W-:Y:S01]  /*1ff0*/  BPT.TRAP 0x1 ;  /* 0x000000040000795c */ /* 0x000fe20000300000 */
.L_x_2083:
[----:B------:R-:W-:-:S05]  /*2000*/  VIADD R9, R16, 0x10000 ;  /* 0x0001000010097836 */ /* 0x000fca0000000000 */
[----:B------:R-:W-:-:S04]  /*2010*/  SHF.R.U32.HI R9, RZ, 0x4, R9 ;  /* 0x00000004ff097819 */ /* 0x000fc80000011609 */
[----:B------:R-:W-:Y:S01]  /*2020*/  LOP3.LUT R9, R9, 0x3fff, RZ, 0xc0, !PT ;  /* 0x00003fff09097812 */ /* 0x000fe200078ec0ff */
[----:B--2---:R-:W-:Y:S06]  /*2030*/  @P0 BRA `(.L_x_2084) ;  /* 0x0000000000080947 */ /* 0x004fec0003800000 */
[----:B------:R-:W2:Y:S02]  /*2040*/  SYNCS.PHASECHK.TRANS64.TRYWAIT P0, [R8+URZ+0x30c10], R23 ;  /* 0x030c1017080075a7 */ /* 0x000ea4000800017f */
[----:B--2---:R-:W-:Y:S05]  /*2050*/  @!P0 BRA `(.L_x_2085) ;  /* 0x000000f8006c8947 */ /* 0x004fea0003800000 */
.L_x_2084:
        /* <DEDUP_REMOVED lines=60> */
.L_x_2086:
[----:B------:R1:W1:Y:S01]  /*2420*/  SYNCS.PHASECHK.TRANS64.TRYWAIT P0, [R8+URZ+0x30c30], R23 ;  /* 0x030c3017080075a7 */ /* 0x000262000800017f */
[----:B------:R-:W-:Y:S05]  /*2430*/  @!P6 BRA `(.L_x_2087) ;  /* 0x000000000004e947 */ /* 0x000fea0003800000 */
[----:B------:R-:W-:Y:S01]  /*2440*/  BPT.TRAP 0x1 ;  /* 0x000000040000795c */ /* 0x000fe20000300000 */
.L_x_2087:
[----:B------:R-:W2:Y:S01]  /*2450*/  LDC.64 R24, c[0x0][0x748] ;  /* 0x0001d200ff187b82 */ /* 0x000ea20000000a00 */
[----:B------:R-:W-:-:S05]  /*2460*/  VIADD R13, R16, 0x18000 ;  /* 0x00018000100d7836 */ /* 0x000fca0000000000 */
[----:B------:R-:W-:Y:S01]  /*2470*/  SHF.R.U32.HI R13, RZ, 0x4, R13 ;  /* 0x00000004ff0d7819 */ /* 0x000fe2000001160d */
[----:B-1----:R-:W-:Y:S06]  /*2480*/  @P0 BRA `(.L_x_2088) ;  /* 0x0000000000080947 */ /* 0x002fec0003800000 */
[----:B------:R-:W1:Y:S02]  /*2490*/  SYNCS.PHASECHK.TRANS64.TRYWAIT P0, [R8+URZ+0x30c30], R23 ;  /* 0x030c3017080075a7 */ /* 0x000e64000800017f */
[----:B-1----:R-:W-:Y:S05]  /*24a0*/  @!P0 BRA `(.L_x_2089) ;  /* 0x000000f4006c8947 */ /* 0x002fea0003800000 */
.L_x_2088:
        /* <DEDUP_REMOVED lines=32> */
[----:B------:R-:W-:Y:S01]  /*26b0*/  VIADD R221, R5, 0x8 ;  /* 0x0000000805dd7836 */ /* 0x000fe20000000000 */
[C---:B------:R-:W-:Y:S01]  /*26c0*/  ISETP.GE.AND P1, PT, R22.reuse, RZ, PT ;  /* 0x000000ff1600720c */ /* 0x040fe20003f26270 */
[----:B------:R-:W-:Y:S01]  /*26d0*/  ULDC UR11, c[0x0][0x744] ;  /* 0x0001d100000b7ab9 */ /* 0x000fe20000000800 */
        /* <DEDUP_REMOVED lines=16> */
[----:B------:R-:W-:Y:S01]  /*27e0*/  VIADD R23, R5, 0xc ;  /* 0x0000000c05177836 */ /* 0x000fe20000000000 */
[----:B------:R-:W-:Y:S01]  /*27f0*/  ISETP.GE.AND P1, PT, R22, 0x8, PT ;  /* 0x000000081600780c */ /* 0x000fe20003f26270 */
[--C-:B--2---:R-:W-:Y:S01]  /*2800*/  FFMA.FTZ R222, R222, UR11, -R217.reuse ;  /* 0x0000000bdede7c23 */ /* 0x104fe200080108d9 */
[----:B------:R-:W-:Y:S01]  /*2810*/  FFMA.FTZ R217, R148, UR11, -R217 ;  /* 0x0000000b94d97c23 */ /* 0x000fe200080108d9 */
[----:B------:R-:W-:Y:S01]  /*2820*/  ISETP.GE.AND P3, PT, R13, 0x8, PT ;  /* 0x000000080d00780c */ /* 0x000fe20003f66270 */
[----:B------:R-:W-:Y:S01]  /*2830*/  HGMMA.64x128x16.F32.BF16 R24, gdesc[UR4], RZ, !UPT, gsb0 ;  /* 0x01e00000041879f0 */ /* 0x000fe2000c0018ff */
[----:B------:R-:W-:Y:S01]  /*2840*/  UIADD3 UR6, UR10, 0x2, URZ ;  /* 0x000000020a067890 */ /* 0x000fe2000fffe03f */
[----:B------:R-:W1:Y:S01]  /*2850*/  SHFL.IDX PT, R216, R21, R23, 0x1f ;  /* 0x00001f1715d87589 */ /* 0x000e6200000e0000 */
[----:B------:R-:W-:Y:S01]  /*2860*/  UIADD3 UR4, UR9, 0x2, URZ ;  /* 0x0000000209047890 */ /* 0x000fe2000fffe03f */
[----:B------:R-:W-:Y:S01]  /*2870*/  ISETP.GT.OR P1, PT, R20, 0x8, !P1 ;  /* 0x000000081400780c */ /* 0x000fe20004f24670 */
[----:B------:R-:W-:Y:S01]  /*2880*/  UMOV UR7, 0x40000040 ;  /* 0x4000004000077882 */ /* 0x000fe20000000000 */
[----:B------:R-:W-:Y:S01]  /*2890*/  UMOV UR5, 0x40000040 ;  /* 0x4000004000057882 */ /* 0x000fe20000000000 */
[----:B------:R-:W-:Y:S01]  /*28a0*/  VIADD R148, R5, 0x10 ;  /* 0x0000001005947836 */ /* 0x000fe20000000000 */
[----:B------:R-:W-:Y:S01]  /*28b0*/  ISETP.GE.AND P0, PT, R13, 0x9, PT ;  /* 0x000000090d00780c */ /* 0x000fe20003f06270 */
[----:B------:R-:W-:Y:S01]  /*28c0*/  MUFU.EX2 R219, R219 ;  /* 0x000000db00db7308 */ /* 0x000fe20000000800 */
[----:B------:R-:W-:-:S02]  /*28d0*/  ISETP.GT.OR P3, PT, R19, 0x8, !P3 ;  /* 0x000000081300780c */ /* 0x000fc40005f64670 */
[----:B------:R-:W-:Y:S01]  /*28e0*/  FSEL R88, R88, -INF , !P1 ;  /* 0xff80000058587808 */ /* 0x000fe20004800000 */
[----:B------:R-:W2:Y:S01]  /*28f0*/  SHFL.IDX PT, R150, R21, R148, 0x1f ;  /* 0x00001f9415967589 */ /* 0x000ea200000e0000 */
[----:B------:R-:W-:Y:S02]  /*2900*/  ISETP.GE.AND P1, PT, R13, 0x10, PT ;  /* 0x000000100d00780c */ /* 0x000fe40003f26270 */
[----:B------:R-:W-:Y:S02]  /*2910*/  ISETP.GE.AND P2, PT, R22, 0x9, PT ;  /* 0x000000091600780c */ /* 0x000fe40003f46270 */
[C---:B------:R-:W-:Y:S02]  /*2920*/  ISETP.GT.OR P0, PT, R19.reuse, 0x9, !P0 ;  /* 0x000000091300780c */ /* 0x040fe40004704670 */
[----:B------:R-:W-:Y:S01]  /*2930*/  FSEL R218, R90, -INF , !P3 ;  /* 0xff8000005ada7808 */ /* 0x000fe20005800000 */
[----:B---3--:R-:W-:Y:S01]  /*2940*/  FFMA.FTZ R90, R88, UR11, -R149 ;  /* 0x0000000b585a7c23 */ /* 0x008fe20008010895 */
[----:B------:R-:W-:Y:S01]  /*2950*/  ISETP.GT.OR P1, PT, R19, 0x10, !P1 ;  /* 0x000000101300780c */ /* 0x000fe20004f24670 */
[----:B------:R-:W-:Y:S01]  /*2960*/  MUFU.EX2 R88, R220 ;  /* 0x000000dc00587308 */ /* 0x000fe20000000800 */
[----:B------:R-:W-:-:S02]  /*2970*/  ISETP.GT.OR P2, PT, R20, 0x9, !P2 ;  /* 0x000000091400780c */ /* 0x000fc40005744670 */
[----:B------:R-:W-:Y:S01]  /*2980*/  FSEL R151, R91, -INF , !P0 ;  /* 0xff8000005b977808 */ /* 0x000fe20004000000 */
[----:B------:R-:W-:Y:S01]  /*2990*/  FFMA.FTZ R91, R218, UR11, -R149 ;  /* 0x0000000bda5b7c23 */ /* 0x000fe20008010895 */
[----:B------:R-:W-:Y:S02]  /*29a0*/  FSEL R149, R94, -INF , !P1 ;  /* 0xff8000005e957808 */ /* 0x000fe40004800000 */
[C---:B------:R-:W-:Y:S01]  /*29b0*/  ISETP.GE.AND P1, PT, R22.reuse, 0x11, PT ;  /* 0x000000111600780c */ /* 0x040fe20003f26270 */
[----:B------:R-:W-:Y:S01]  /*29c0*/  MUFU.EX2 R90, R90 ;  /* 0x0000005a005a7308 */ /* 0x000fe20000000800 */
[C---:B------:R-:W-:Y:S02]  /*29d0*/  ISETP.GE.AND P4, PT, R22.reuse, 0x18, PT ;  /* 0x000000181600780c */ /* 0x040fe40003f86270 */
[----:B------:R-:W-:Y:S02]  /*29e0*/  FSEL R89, R89, -INF , !P2 ;  /* 0xff80000059597808 */ /* 0x000fe40005000000 */
[----:B------:R-:W-:-:S02]  /*29f0*/  ISETP.GE.AND P0, PT, R22, 0x10, PT ;  /* 0x000000101600780c */ /* 0x000fc40003f06270 */
[C---:B------:R-:W-:Y:S01]  /*2a00*/  ISETP.GT.OR P1, PT, R20.reuse, 0x11, !P1 ;  /* 0x000000111400780c */ /* 0x040fe20004f24670 */
[--C-:B-1----:R-:W-:Y:S01]  /*2a10*/  FFMA.FTZ R218, R89, UR11, -R216.reuse ;  /* 0x0000000b59da7c23 */ /* 0x102fe200080108d8 */
[C---:B------:R-:W-:Y:S01]  /*2a20*/  ISETP.GT.OR P4, PT, R20.reuse, 0x18, !P4 ;  /* 0x000000181400780c */ /* 0x040fe20006784670 */
[----:B------:R-:W-:Y:S01]  /*2a30*/  FFMA.FTZ R216, R151, UR11, -R216 ;  /* 0x0000000b97d87c23 */ /* 0x000fe200080108d8 */
[----:B------:R-:W-:Y:S01]  /*2a40*/  ISETP.GT.OR P0, PT, R20, 0x10, !P0 ;  /* 0x000000101400780c */ /* 0x000fe20004704670 */
[----:B------:R-:W-:Y:S01]  /*2a50*/  MUFU.EX2 R91, R91 ;  /* 0x0000005b005b7308 */ /* 0x000fe20000000800 */
[----:B------:R-:W-:Y:S02]  /*2a60*/  FSEL R151, R93, -INF , !P1 ;  /* 0xff8000005d977808 */ /* 0x000fe40004800000 */
[----:B------:R-:W-:Y:S02]  /*2a70*/  FSEL R96, R96, -INF , !P4 ;  /* 0xff80000060607808 */ /* 0x000fe40006000000 */
[----:B------:R-:W-:-:S02]  /*2a80*/  ISETP.GE.AND P5, PT, R22, 0x19, PT ;  /* 0x000000191600780c */ /* 0x000fc40003fa6270 */
[C---:B------:R-:W-:Y:S01]  /*2a90*/  ISETP.GE.AND P1, PT, R22.reuse, 0x29, PT ;  /* 0x000000291600780c */ /* 0x040fe20003f26270 */
[----:B------:R-:W-:Y:S01]  /*2aa0*/  MUFU.EX2 R93, R216 ;  /* 0x000000d8005d7308 */ /* 0x000fe20000000800 */
[----:B------:R-:W-:Y:S02]  /*2ab0*/  ISETP.GE.AND P4, PT, R22, 0x30, PT ;  /* 0x000000301600780c */ /* 0x000fe40003f86270 */
        /* <DEDUP_REMOVED lines=9> */
[----:B------:R-:W-:Y:S02]  /*2b50*/  FSEL R108, R108, -INF , !P4 ;  /* 0xff8000006c6c7808 */ /* 0x000fe40006000000 */
[C---:B------:R-:W-:Y:S02]  /*2b60*/  ISETP.GE.AND P5, PT, R22.reuse, 0x31, PT ;  /* 0x000000311600780c */ /* 0x040fe40003fa6270 */
[C---:B------:R-:W-:Y:S01]  /*2b70*/  ISETP.GE.AND P1, PT, R22.reuse, 0x41, PT ;  /* 0x000000411600780c */ /* 0x040fe20003f26270 */
[----:B------:R2:W3:Y:S01]  /*2b80*/  MUFU.EX2 R92, R218 ;  /* 0x000000da005c7308 */ /* 0x0004e20000000800 */
[----:B------:R-:W-:Y:S01]  /*2b90*/  ISETP.GE.AND P4, PT, R22, 0x48, PT ;  /* 0x000000481600780c */ /* 0x000fe20003f86270 */
[----:B-1----:R-:W-:Y:S01]  /*2ba0*/  VIADD R217, R5, 0x14 ;  /* 0x0000001405d97836 */ /* 0x002fe20000000000 */
[C---:B------:R-:W-:Y:S02]  /*2bb0*/  ISETP.GT.OR P5, PT, R20.reuse, 0x31, !P5 ;  /* 0x000000311400780c */ /* 0x040fe40006fa4670 */
[----:B------:R-:W-:-:S02]  /*2bc0*/  ISETP.GT.OR P1, PT, R20, 0x41, !P1 ;  /* 0x000000411400780c */ /* 0x000fc40004f24670 */
[----:B------:R-:W-:Y:S01]  /*2bd0*/  ISETP.GT.OR P4, PT, R20, 0x48, !P4 ;  /* 0x000000481400780c */ /* 0x000fe20006784670 */
[----:B------:R-:W-:Y:S01]  /*2be0*/  MUFU.EX2 R94, R94 ;  /* 0x0000005e005e7308 */ /* 0x000fe20000000800 */
[----:B------:R-:W-:Y:S01]  /*2bf0*/  FSEL R109, R109, -INF , !P5 ;  /* 0xff8000006d6d7808 */ /* 0x000fe20006800000 */
[----:B--2---:R-:W-:Y:S01]  /*2c00*/  VIADD R218, R5, 0x18 ;  /* 0x0000001805da7836 */ /* 0x004fe20000000000 */
[----:B------:R-:W-:Y:S02]  /*2c10*/  FSEL R117, R117, -INF , !P1 ;  /* 0xff80000075757808 */ /* 0x000fe40004800000 */
[----:B------:R-:W-:Y:S02]  /*2c20*/  FSEL R220, R120, -INF , !P4 ;  /* 0xff80000078dc7808 */ /* 0x000fe40006000000 */
[C---:B------:R-:W-:Y:S01]  /*2c30*/  ISETP.GE.AND P5, PT, R22.reuse, 0x49, PT ;  /* 0x000000491600780c */ /* 0x040fe20003fa6270 */
[----:B------:R1:W-:Y:S01]  /*2c40*/  MUFU.EX2 R120, R222 ;  /* 0x000000de00787308 */ /* 0x0003e20000000800 */
[C---:B------:R-:W-:Y:S01]  /*2c50*/  ISETP.GE.AND P1, PT, R22.reuse, 0x59, PT ;  /* 0x000000591600780c */ /* 0x040fe20003f26270 */
[----:B------:R-:W2:Y:S01]  /*2c60*/  SHFL.IDX PT, R228, R21, R218, 0x1f ;  /* 0x00001fda15e47589 */ /* 0x000ea200000e0000 */
[----:B------:R-:W-:-:S02]  /*2c70*/  ISETP.GE.AND P4, PT, R22, 0x60, PT ;  /* 0x000000601600780c */ /* 0x000fc40003f86270 */
[C---:B------:R-:W-:Y:S02]  /*2c80*/  ISETP.GT.OR P5, PT, R20.reuse, 0x49, !P5 ;  /* 0x000000491400780c */ /* 0x040fe40006fa4670 */
[C---:B------:R-:W-:Y:S02]  /*2c90*/  ISETP.GT.OR P1, PT, R20.reuse, 0x59, !P1 ;  /* 0x000000591400780c */ /* 0x040fe40004f24670 */
[----:B------:R-:W-:Y:S01]  /*2ca0*/  ISETP.GT.OR P4, PT, R20, 0x60, !P4 ;  /* 0x000000601400780c */ /* 0x000fe20006784670 */
[----:B-1----:R-:W1:Y:S01]  /*2cb0*/  SHFL.IDX PT, R222, R21, R217, 0x1f ;  /* 0x00001fd915de7589 */ /* 0x002e6200000e0000 */
[----:B------:R-:W-:Y:S02]  /*2cc0*/  FSEL R121, R121, -INF , !P5 ;  /* 0xff80000079797808 */ /* 0x000fe40006800000 */
[----:B------:R-:W-:Y:S02]  /*2cd0*/  FSEL R129, R129, -INF , !P1 ;  /* 0xff80000081817808 */ /* 0x000fe40004800000 */
[----:B------:R-:W-:-:S02]  /*2ce0*/  FSEL R132, R132, -INF , !P4 ;  /* 0xff80000084847808 */ /* 0x000fc40006000000 */
[C---:B------:R-:W-:Y:S02]  /*2cf0*/  ISETP.GE.AND P2, PT, R22.reuse, 0x20, PT ;  /* 0x000000201600780c */ /* 0x040fe40003f46270 */
[C---:B------:R-:W-:Y:S02]  /*2d00*/  ISETP.GE.AND P3, PT, R22.reuse, 0x21, PT ;  /* 0x000000211600780c */ /* 0x040fe40003f66270 */
[C---:B------:R-:W-:Y:S02]  /*2d10*/  ISETP.GE.AND P0, PT, R22.reuse, 0x28, PT ;  /* 0x000000281600780c */ /* 0x040fe40003f06270 */
[----:B------:R-:W-:Y:S02]  /*2d20*/  ISETP.GE.AND P5, PT, R22, 0x61, PT ;  /* 0x000000611600780c */ /* 0x000fe40003fa6270 */
[C---:B------:R-:W-:Y:S01]  /*2d30*/  ISETP.GE.AND P1, PT, R13.reuse, 0x11, PT ;  /* 0x000000110d00780c */ /* 0x040fe20003f26270 */
[----:B--2---:R-:W-:Y:S01]  /*2d40*/  FFMA.FTZ R96, R96, UR11, -R228 ;  /* 0x0000000b60607c23 */ /* 0x004fe200080108e4 */
[----:B------:R-:W-:-:S02]  /*2d50*/  ISETP.GE.AND P4, PT, R13, 0x18, PT ;  /* 0x000000180d00780c */ /* 0x000fc40003f86270 */
[C---:B------:R-:W-:Y:S02]  /*2d60*/  ISETP.GT.OR P2, PT, R20.reuse, 0x20, !P2 ;  /* 0x000000201400780c */ /* 0x040fe40005744670 */
[C---:B------:R-:W-:Y:S02]  /*2d70*/  ISETP.GT.OR P3, PT, R20.reuse, 0x21, !P3 ;  /* 0x000000211400780c */ /* 0x040fe40005f64670 */
[C---:B------:R-:W-:Y:S02]  /*2d80*/  ISETP.GT.OR P0, PT, R20.reuse, 0x28, !P0 ;  /* 0x000000281400780c */ /* 0x040fe40004704670 */
[----:B------:R-:W-:Y:S02]  /*2d90*/  ISETP.GT.OR P5, PT, R20, 0x61, !P5 ;  /* 0x000000611400780c */ /* 0x000fe40006fa4670 */
[C---:B------:R-:W-:Y:S02]  /*2da0*/  ISETP.GT.OR P1, PT, R19.reuse, 0x11, !P1 ;  /* 0x000000111300780c */ /* 0x040fe40004f24670 */
[----:B------:R-:W-:-:S02]  /*2db0*/  ISETP.GT.OR P4, PT, R19, 0x18, !P4 ;  /* 0x000000181300780c */ /* 0x000fc40006784670 */
[----:B------:R-:W-:Y:S02]  /*2dc0*/  FSEL R100, R100, -INF , !P2 ;  /* 0xff80000064647808 */ /* 0x000fe40005000000 */
[----:B------:R-:W-:Y:S02]  /*2dd0*/  FSEL R101, R101, -INF , !P3 ;  /* 0xff80000065657808 */ /* 0x000fe40005800000 */
[----:B------:R-:W-:Y:S01]  /*2de0*/  FSEL R104, R104, -INF , !P0 ;  /* 0xff80000068687808 */ /* 0x000fe20004000000 */
[----:B------:R-:W-:Y:S02]  /*2df0*/  WARPGROUP.DEPBAR.LE gsb0, 0x0 ;  /* 0x00008000000079c5 */ /* 0x000fe40000010000 */
[----:B------:R-:W-:Y:S01]  /*2e00*/  WARPGROUP.ARRIVE ;  /* 0x00000000000079c5 */ /* 0x000fe20000000000 */
[----:B------:R-:W-:Y:S02]  /*2e10*/  FSEL R133, R133, -INF , !P5 ;  /* 0xff80000085857808 */ /* 0x000fe40006800000 */
[----:B------:R-:W-:-:S02]  /*2e20*/  FSEL R97, R95, -INF , !P1 ;  /* 0xff8000005f617808 */ /* 0x000fc40004800000 */
[----:B------:R-:W-:Y:S01]  /*2e30*/  FSEL R98, R98, -INF , !P4 ;  /* 0xff80000062627808 */ /* 0x000fe20006000000 */
[----:B------:R-:W-:Y:S01]  /*2e40*/  HGMMA.64x128x16.F32.BF16 R24, gdesc[UR4], R24, gsb0 ;  /* 0x01e00000041879f0 */ /* 0x000fe20008001818 */
[----:B------:R-:W-:Y:S01]  /*2e50*/  UIADD3 UR6, UR10, 0x4, URZ ;  /* 0x000000040a067890 */ /* 0x000fe2000fffe03f */
[C---:B------:R-:W-:Y:S01]  /*2e60*/  ISETP.GE.AND P2, PT, R22.reuse, 0x38, PT ;  /* 0x000000381600780c */ /* 0x040fe20003f46270 */
[----:B------:R-:W-:Y:S01]  /*2e70*/  UIADD3 UR4, UR9, 0x4, URZ ;  /* 0x0000000409047890 */ /* 0x000fe2000fffe03f */
[C---:B------:R-:W-:Y:S01]  /*2e80*/  ISETP.GE.AND P3, PT, R22.reuse, 0x39, PT ;  /* 0x000000391600780c */ /* 0x040fe20003f66270 */
[----:B------:R-:W-:Y:S01]  /*2e90*/  UMOV UR7, 0x40000040 ;  /* 0x4000004000077882 */ /* 0x000fe20000000000 */
[----:B------:R-:W-:Y:S01]  /*2ea0*/  UMOV UR5, 0x40000040 ;  /* 0x4000004000057882 */ /* 0x000fe20000000000 */
[----:B------:R-:W-:Y:S01]  /*2eb0*/  ISETP.GE.AND P0, PT, R22, 0x40, PT ;  /* 0x000000401600780c */ /* 0x000fe20003f06270 */
[----:B-1----:R-:W-:Y:S01]  /*2ec0*/  FFMA.FTZ R233, R97, UR11, -R222 ;  /* 0x0000000b61e97c23 */ /* 0x002fe200080108de */
[C---:B------:R-:W-:Y:S01]  /*2ed0*/  ISETP.GE.AND P5, PT, R13.reuse, 0x19, PT ;  /* 0x000000190d00780c */ /* 0x040fe20003fa6270 */
[----:B------:R-:W1:Y:S01]  /*2ee0*/  MUFU.EX2 R97, R96 ;  /* 0x0000006000617308 */ /* 0x000e620000000800 */
[----:B------:R-:W-:-:S02]  /*2ef0*/  ISETP.GE.AND P1, PT, R13, 0x20, PT ;  /* 0x000000200d00780c */ /* 0x000fc40003f26270 */
[----:B------:R-:W-:Y:S02]  /*2f00*/  ISETP.GE.AND P4, PT, R13, 0x21, PT ;  /* 0x000000210d00780c */ /* 0x000fe40003f86270 */
[C---:B------:R-:W-:Y:S02]  /*2f10*/  ISETP.GT.OR P2, PT, R20.reuse, 0x38, !P2 ;  /* 0x000000381400780c */ /* 0x040fe40005744670 */
[C---:B------:R-:W-:Y:S01]  /*2f20*/  ISETP.GT.OR P3, PT, R20.reuse, 0x39, !P3 ;  /* 0x000000391400780c */ /* 0x040fe20005f64670 */
[----:B------:R2:W1:Y:S01]  /*2f30*/  MUFU.EX2 R95, R150 ;  /* 0x00000096005f7308 */ /* 0x0004620000000800 */
[----:B------:R-:W-:Y:S02]  /*2f40*/  ISETP.GT.OR P0, PT, R20, 0x40, !P0 ;  /* 0x000000401400780c */ /* 0x000fe40004704670 */
[C---:B------:R-:W-:Y:S02]  /*2f50*/  ISETP.GT.OR P5, PT, R19.reuse, 0x19, !P5 ;  /* 0x000000191300780c */ /* 0x040fe40006fa4670 */
[----:B------:R-:W-:-:S02]  /*2f60*/  ISETP.GT.OR P1, PT, R19, 0x20, !P1 ;  /* 0x000000201300780c */ /* 0x000fc40004f24670 */
[----:B------:R-:W-:Y:S02]  /*2f70*/  ISETP.GT.OR P4, PT, R19, 0x21, !P4 ;  /* 0x000000211300780c */ /* 0x000fe40006784670 */
[----:B------:R-:W-:Y:S01]  /*2f80*/  FSEL R112, R112, -INF , !P2 ;  /* 0xff80000070707808 */ /* 0x000fe20005000000 */
[----:B--2---:R-:W-:Y:S01]  /*2f90*/  VIADD R150, R5, 0x1c ;  /* 0x0000001c05967836 */ /* 0x004fe20000000000 */
[----:B------:R-:W-:Y:S02]  /*2fa0*/  FSEL R113, R113, -INF , !P3 ;  /* 0xff80000071717808 */ /* 0x000fe40005800000 */
[----:B------:R-:W-:Y:S02]  /*2fb0*/  FSEL R116, R116, -INF , !P0 ;  /* 0xff80000074747808 */ /* 0x000fe40004000000 */
[----:B------:R-:W-:Y:S01]  /*2fc0*/  FSEL R99, R99, -INF , !P5 ;  /* 0xff80000063637808 */ /* 0x000fe20006800000 */
[----:B------:R2:W4:Y:S01]  /*2fd0*/  SHFL.IDX PT, R232, R21, R150, 0x1f ;  /* 0x00001f9615e87589 */ /* 0x00052200000e0000 */
[----:B------:R-:W-:-:S02]  /*2fe0*/  FSEL R102, R102, -INF , !P1 ;  /* 0xff80000066667808 */ /* 0x000fc40004800000 */
[----:B------:R-:W-:Y:S02]  /*2ff0*/  FSEL R103, R103, -INF , !P4 ;  /* 0xff80000067677808 */ /* 0x000fe40006000000 */
[C---:B------:R-:W-:Y:S02]  /*3000*/  ISETP.GE.AND P2, PT, R22.reuse, 0x50, PT ;  /* 0x000000501600780c */ /* 0x040fe40003f46270 */
[C---:B------:R-:W-:Y:S02]  /*3010*/  ISETP.GE.AND P3, PT, R22.reuse, 0x51, PT ;  /* 0x000000511600780c */ /* 0x040fe40003f66270 */
[----:B------:R-:W-:Y:S01]  /*3020*/  ISETP.GE.AND P0, PT, R22, 0x58, PT ;  /* 0x000000581600780c */ /* 0x000fe20003f06270 */
[----:B--2---:R-:W2:Y:S01]  /*3030*/  MUFU.EX2 R21, R233 ;  /* 0x000000e900157308 */ /* 0x004ea20000000800 */
[C---:B------:R-:W-:Y:S02]  /*3040*/  ISETP.GE.AND P5, PT, R13.reuse, 0x28, PT ;  /* 0x000000280d00780c */ /* 0x040fe40003fa6270 */
[----:B------:R-:W-:-:S02]  /*3050*/  ISETP.GE.AND P1, PT, R13, 0x29, PT ;  /* 0x000000290d00780c */ /* 0x000fc40003f26270 */
[----:B------:R-:W-:Y:S02]  /*3060*/  ISETP.GE.AND P4, PT, R13, 0x30, PT ;  /* 0x000000300d00780c */ /* 0x000fe40003f86270 */
[C---:B------:R-:W-:Y:S02]  /*3070*/  ISETP.GT.OR P2, PT, R20.reuse, 0x50, !P2 ;  /* 0x000000501400780c */ /* 0x040fe40005744670 */
[C---:B------:R-:W-:Y:S02]  /*3080*/  ISETP.GT.OR P3, PT, R20.reuse, 0x51, !P3 ;  /* 0x000000511400780c */ /* 0x040fe40005f64670 */
[----:B------:R-:W-:Y:S02]  /*3090*/  ISETP.GT.OR P0, PT, R20, 0x58, !P0 ;  /* 0x000000581400780c */ /* 0x000fe40004704670 */
[----:B------:R-:W-:Y:S01]  /*30a0*/  ISETP.GT.OR P5, PT, R19, 0x28, !P5 ;  /* 0x000000281300780c */ /* 0x000fe20006fa4670 */
[--C-:B----4-:R-:W-:Y:S01]  /*30b0*/  FFMA.FTZ R230, R149, UR11, -R232.reuse ;  /* 0x0000000b95e67c23 */ /* 0x110fe200080108e8 */
[----:B------:R-:W-:Y:S01]  /*30c0*/  ISETP.GT.OR P1, PT, R19, 0x29, !P1 ;  /* 0x000000291300780c */ /* 0x000fe20004f24670 */
[----:B------:R-:W-:Y:S01]  /*30d0*/  FFMA.FTZ R99, R99, UR11, -R232 ;  /* 0x0000000b63637c23 */ /* 0x000fe200080108e8 */
[----:B------:R-:W-:-:S02]  /*30e0*/  ISETP.GT.OR P4, PT, R19, 0x30, !P4 ;  /* 0x000000301300780c */ /* 0x000fc40006784670 */
[----:B------:R-:W-:Y:S02]  /*30f0*/  FSEL R124, R124, -INF , !P2 ;  /* 0xff8000007c7c7808 */ /* 0x000fe40005000000 */
[----:B------:R-:W-:Y:S01]  /*3100*/  FSEL R125, R125, -INF , !P3 ;  /* 0xff8000007d7d7808 */ /* 0x000fe20005800000 */
[----:B------:R-:W-:Y:S01]  /*3110*/  MUFU.EX2 R99, R99 ;  /* 0x0000006300637308 */ /* 0x000fe20000000800 */
[----:B------:R-:W-:Y:S02]  /*3120*/  FSEL R128, R128, -INF , !P0 ;  /* 0xff80000080807808 */ /* 0x000fe40004000000 */
[----:B------:R-:W-:Y:S02]  /*3130*/  FSEL R216, R106, -INF , !P5 ;  /* 0xff8000006ad87808 */ /* 0x000fe40006800000 */
[----:B------:R-:W-:Y:S01]  /*3140*/  FSEL R107, R107, -INF , !P1 ;  /* 0xff8000006b6b7808 */ /* 0x000fe20004800000 */
[----:B------:R-:W4:Y:S01]  /*3150*/  SHFL.IDX PT, R106, R18, R221, 0x1f ;  /* 0x00001fdd126a7589 */ /* 0x000f2200000e0000 */
        /* <DEDUP_REMOVED lines=9> */
[C---:B------:R-:W-:Y:S01]  /*31f0*/  ISETP.GT.OR P2, PT, R20.reuse, 0x68, !P2 ;  /* 0x000000681400780c */ /* 0x040fe20005744670 */
[----:B------:R-:W3:Y:S01]  /*3200*/  SHFL.IDX PT, R98, R18, R5, 0x1f ;  /* 0x00001f0512627589 */ /* 0x000ee200000e0000 */
[----:B------:R-:W-:Y:S01]  /*3210*/  ISETP.GT.OR P0, PT, R20, 0x70, !P0 ;  /* 0x000000701400780c */ /* 0x000fe20004704670 */
[----:B------:R1:W5:Y:S01]  /*3220*/  MUFU.EX2 R96, R151 ;  /* 0x0000009700607308 */ /* 0x0003620000000800 */
[----:B------:R-:W-:Y:S01]  /*3230*/  FSEL R136, R136, -INF , !P2 ;  /* 0xff80000088887808 */ /* 0x000fe20005000000 */
[----:B------:R-:W2:Y:S01]  /*3240*/  SHFL.IDX PT, R228, R18, R223, 0x1f ;  /* 0x00001fdf12e47589 */ /* 0x000ea200000e0000 */
[----:B------:R-:W-:-:S02]  /*3250*/  ISETP.GE.AND P2, PT, R13, 0x31, PT ;  /* 0x000000310d00780c */ /* 0x000fc40003f46270 */
[----:B------:R-:W-:Y:S01]  /*3260*/  FSEL R140, R140, -INF , !P0 ;  /* 0xff8000008c8c7808 */ /* 0x000fe20004000000 */
[----:B------:R-:W5:Y:S01]  /*3270*/  SHFL.IDX PT, R222, R18, R23, 0x1f ;  /* 0x00001f1712de7589 */ /* 0x000f6200000e0000 */
[----:B------:R-:W-:Y:S01]  /*3280*/  ISETP.GE.AND P0, PT, R13, 0x39, PT ;  /* 0x000000390d00780c */ /* 0x000fe20003f06270 */
[--C-:B----4-:R-:W-:Y:S01]  /*3290*/  FFMA.FTZ R216, R216, UR11, -R106.reuse ;  /* 0x0000000bd8d87c23 */ /* 0x110fe2000801086a */
[C---:B------:R-:W-:Y:S01]  /*32a0*/  ISETP.GT.OR P2, PT, R19.reuse, 0x31, !P2 ;  /* 0x000000311300780c */ /* 0x040fe20005744670 */
[----:B-1----:R-:W1:Y:S01]  /*32b0*/  SHFL.IDX PT, R151, R18, R148, 0x1f ;  /* 0x00001f9412977589 */ /* 0x002e6200000e0000 */
[----:B------:R-:W-:Y:S01]  /*32c0*/  ISETP.GT.OR P0, PT, R19, 0x39, !P0 ;  /* 0x000000391300780c */ /* 0x000fe20004704670 */
[----:B------:R-:W-:Y:S01]  /*32d0*/  FFMA.FTZ R104, R104, UR11, -R106 ;  /* 0x0000000b68687c23 */ /* 0x000fe2000801086a */
[C---:B------:R-:W-:Y:S01]  /*32e0*/  ISETP.GT.OR P3, PT, R20.reuse, 0x69, !P3 ;  /* 0x000000691400780c */ /* 0x040fe20005f64670 */
[----:B------:R-:W-:Y:S01]  /*32f0*/  MUFU.EX2 R22, R22 ;  /* 0x0000001600167308 */ /* 0x000fe20000000800 */
[----:B------:R-:W-:-:S02]  /*3300*/  ISETP.GT.OR P5, PT, R20, 0x71, !P5 ;  /* 0x000000711400780c */ /* 0x000fc40006fa4670 */
[----:B------:R-:W-:Y:S02]  /*3310*/  FSEL R137, R137, -INF , !P3 ;  /* 0xff80000089897808 */ /* 0x000fe40005800000 */
[----:B------:R-:W-:Y:S02]  /*3320*/  ISETP.GE.AND P3, PT, R13, 0x38, PT ;  /* 0x000000380d00780c */ /* 0x000fe40003f66270 */
[----:B------:R-:W-:Y:S01]  /*3330*/  ISETP.GT.OR P1, PT, R20, 0x78, !P1 ;  /* 0x000000781400780c */ /* 0x000fe20004f24670 */
[--C-:B---3--:R-:W-:Y:S01]  /*3340*/  FFMA.FTZ R149, R102, UR11, -R98.reuse ;  /* 0x0000000b66957c23 */ /* 0x108fe20008010862 */
[----:B------:R-:W-:Y:S01]  /*3350*/  ISETP.GT.OR P3, PT, R19, 0x38, !P3 ;  /* 0x000000381300780c */ /* 0x000fe20005f64670 */
[----:B------:R-:W-:Y:S01]  /*3360*/  FFMA.FTZ R100, R100, UR11, -R98 ;  /* 0x0000000b64647c23 */ /* 0x000fe20008010862 */
[----:B------:R-:W-:Y:S01]  /*3370*/  ISETP.GT.OR P4, PT, R20, 0x79, !P4 ;  /* 0x000000791400780c */ /* 0x000fe20006784670 */
[--C-:B--2---:R-:W-:Y:S01]  /*3380*/  FFMA.FTZ R102, R101, UR11, -R228.reuse ;  /* 0x0000000b65667c23 */ /* 0x104fe200080108e4 */
[----:B------:R-:W-:Y:S01]  /*3390*/  FFMA.FTZ R103, R103, UR11, -R228 ;  /* 0x0000000b67677c23 */ /* 0x000fe200080108e4 */
[----:B------:R2:W-:Y:S01]  /*33a0*/  MUFU.EX2 R101, R149 ;  /* 0x0000009500657308 */ /* 0x0005e20000000800 */
[----:B------:R-:W-:Y:S01]  /*33b0*/  SHFL.IDX PT, R228, R18, R150, 0x1f ;  /* 0x00001f9612e47589 */ /* 0x000fe200000e0000 */
[--C-:B-----5:R-:W-:Y:S01]  /*33c0*/  FFMA.FTZ R106, R105, UR11, -R222.reuse ;  /* 0x0000000b696a7c23 */ /* 0x120fe200080108de */
[----:B------:R-:W-:Y:S01]  /*33d0*/  FFMA.FTZ R107, R107, UR11, -R222 ;  /* 0x0000000b6b6b7c23 */ /* 0x000fe200080108de */
[----:B------:R-:W-:Y:S01]  /*33e0*/  FSEL R144, R144, -INF , !P1 ;  /* 0xff80000090907808 */ /* 0x000fe20004800000 */
[----:B------:R-:W3:Y:S01]  /*33f0*/  SHFL.IDX PT, R222, R18, R217, 0x1f ;  /* 0x00001fd912de7589 */ /* 0x000ee200000e0000 */
[--C-:B-1----:R-:W-:Y:S01]  /*3400*/  FFMA.FTZ R108, R108, UR11, -R151.reuse ;  /* 0x0000000b6c6c7c23 */ /* 0x102fe20008010897 */
[----:B------:R-:W-:Y:S01]  /*3410*/  FFMA.FTZ R110, R110, UR11, -R151 ;  /* 0x0000000b6e6e7c23 */ /* 0x000fe20008010897 */
[----:B------:R-:W-:Y:S01]  /*3420*/  FSEL R151, R111, -INF , !P2 ;  /* 0xff8000006f977808 */ /* 0x000fe20005000000 */
[----:B------:R1:W-:Y:S01]  /*3430*/  MUFU.EX2 R105, R216 ;  /* 0x000000d800697308 */ /* 0x0003e20000000800 */
[----:B------:R-:W-:-:S02]  /*3440*/  ISETP.GE.AND P2, PT, R13, 0x40, PT ;  /* 0x000000400d00780c */ /* 0x000fc40003f46270 */
[----:B------:R-:W-:Y:S02]  /*3450*/  FSEL R111, R115, -INF , !P0 ;  /* 0xff800000736f7808 */ /* 0x000fe40004000000 */
[----:B------:R-:W-:Y:S01]  /*3460*/  ISETP.GE.AND P0, PT, R13, 0x48, PT ;  /* 0x000000480d00780c */ /* 0x000fe20003f06270 */
[----:B------:R-:W-:Y:S02]  /*3470*/  WARPGROUP.DEPBAR.LE gsb0, 0x0 ;  /* 0x00008000000079c5 */ /* 0x000fe40000010000 */
[----:B------:R-:W-:Y:S01]  /*3480*/  WARPGROUP.ARRIVE ;  /* 0x00000000000079c5 */ /* 0x000fe20000000000 */
[C---:B------:R-:W-:Y:S01]  /*3490*/  ISETP.GT.OR P2, PT, R19.reuse, 0x40, !P2 ;  /* 0x000000401300780c */ /* 0x040fe20005744670 */
[----:B------:R-:W-:Y:S01]  /*34a0*/  MUFU.EX2 R98, R230 ;  /* 0x000000e600627308 */ /* 0x000fe20000000800 */
[----:B------:R-:W-:Y:S02]  /*34b0*/  ISETP.GT.OR P0, PT, R19, 0x48, !P0 ;  /* 0x000000481300780c */ /* 0x000fe40004704670 */
[----:B------:R-:W-:Y:S01]  /*34c0*/  FSEL R118, R118, -INF , !P2 ;  /* 0xff80000076767808 */ /* 0x000fe20005000000 */
[----:B------:R-:W-:Y:S01]  /*34d0*/  HGMMA.64x128x16.F32.BF16 R24, gdesc[UR4], R24, gsb0 ;  /* 0x01e00000041879f0 */ /* 0x000fe20008001818 */
[----:B------:R-:W-:Y:S01]  /*34e0*/  UIADD3 UR6, UR10, 0x6, URZ ;  /* 0x000000060a067890 */ /* 0x000fe2000fffe03f */
[C---:B------:R-:W-:Y:S01]  /*34f0*/  ISETP.GE.AND P2, PT, R13.reuse, 0x49, PT ;  /* 0x000000490d00780c */ /* 0x040fe20003f46270 */
[----:B------:R-:W-:Y:S01]  /*3500*/  UIADD3 UR4, UR9, 0x6, URZ ;  /* 0x0000000609047890 */ /* 0x000fe2000fffe03f */
[----:B------:R-:W-:Y:S01]  /*3510*/  FSEL R122, R122, -INF , !P0 ;  /* 0xff8000007a7a7808 */ /* 0x000fe20004000000 */
[----:B------:R-:W-:Y:S01]  /*3520*/  UMOV UR7, 0x40000040 ;  /* 0x4000004000077882 */ /* 0x000fe20000000000 */
[----:B------:R-:W-:Y:S01]  /*3530*/  UMOV UR5, 0x40000040 ;  /* 0x4000004000057882 */ /* 0x000fe20000000000 */
[----:B------:R-:W-:Y:S01]  /*3540*/  ISETP.GE.AND P0, PT, R13, 0x51, PT ;  /* 0x000000510d00780c */ /* 0x000fe20003f06270 */
[--C-:B---3--:R-:W-:Y:S01]  /*3550*/  FFMA.FTZ R109, R109, UR11, -R222.reuse ;  /* 0x0000000b6d6d7c23 */ /* 0x108fe200080108de */
[----:B------:R-:W-:Y:S01]  /*3560*/  ISETP.GT.OR P2, PT, R19, 0x49, !P2 ;  /* 0x000000491300780c */ /* 0x000fe20005744670 */
[----:B------:R-:W-:Y:S01]  /*3570*/  FFMA.FTZ R151, R151, UR11, -R222 ;  /* 0x0000000b97977c23 */ /* 0x000fe200080108de */
[----:B------:R-:W-:Y:S01]  /*3580*/  ISETP.GT.OR P0, PT, R19, 0x51, !P0 ;  /* 0x000000511300780c */ /* 0x000fe20004704670 */
[----:B------:R-:W3:Y:S01]  /*3590*/  SHFL.IDX PT, R222, R12, R221, 0x1f ;  /* 0x00001fdd0cde7589 */ /* 0x000ee200000e0000 */
[----:B--2---:R-:W-:Y:S01]  /*35a0*/  FSEL R149, R114, -INF , !P3 ;  /* 0xff80000072957808 */ /* 0x004fe20005800000 */
[----:B------:R-:W-:Y:S01]  /*35b0*/  MUFU.EX2 R100, R100 ;  /* 0x0000006400647308 */ /* 0x000fe20000000800 */
[----:B-1----:R-:W-:-:S02]  /*35c0*/  FSEL R216, R123, -INF , !P2 ;  /* 0xff8000007bd87808 */ /* 0x002fc40005000000 */
[C---:B------:R-:W-:Y:S02]  /*35d0*/  ISETP.GE.AND P3, PT, R13.reuse, 0x41, PT ;  /* 0x000000410d00780c */ /* 0x040fe40003f66270 */
[----:B------:R-:W-:Y:S02]  /*35e0*/  ISETP.GE.AND P2, PT, R13, 0x58, PT ;  /* 0x000000580d00780c */ /* 0x000fe40003f46270 */
[----:B------:R-:W-:Y:S01]  /*35f0*/  FSEL R127, R127, -INF , !P0 ;  /* 0xff8000007f7f7808 */ /* 0x000fe20004000000 */
[----:B------:R-:W1:Y:S01]  /*3600*/  MUFU.EX2 R102, R102 ;  /* 0x0000006600667308 */ /* 0x000e620000000800 */
[----:B------:R-:W-:Y:S02]  /*3610*/  ISETP.GE.AND P0, PT, R13, 0x60, PT ;  /* 0x000000600d00780c */ /* 0x000fe40003f06270 */
[C---:B------:R-:W-:Y:S02]  /*3620*/  ISETP.GT.OR P3, PT, R19.reuse, 0x41, !P3 ;  /* 0x000000411300780c */ /* 0x040fe40005f64670 */
[----:B------:R-:W-:-:S02]  /*3630*/  ISETP.GT.OR P2, PT, R19, 0x58, !P2 ;  /* 0x000000581300780c */ /* 0x000fc40005744670 */
[----:B------:R-:W-:Y:S01]  /*3640*/  ISETP.GT.OR P0, PT, R19, 0x60, !P0 ;  /* 0x000000601300780c */ /* 0x000fe20004704670 */
[----:B------:R-:W2:Y:S01]  /*3650*/  MUFU.EX2 R103, R103 ;  /* 0x0000006700677308 */ /* 0x000ea20000000800 */
[----:B------:R-:W-:Y:S02]  /*3660*/  FSEL R119, R119, -INF , !P3 ;  /* 0xff80000077777808 */ /* 0x000fe40005800000 */
[----:B------:R-:W-:Y:S02]  /*3670*/  FSEL R114, R130, -INF , !P2 ;  /* 0xff80000082727808 */ /* 0x000fe40005000000 */
[----:B------:R-:W-:Y:S01]  /*3680*/  ISETP.GE.AND P3, PT, R13, 0x50, PT ;  /* 0x000000500d00780c */ /* 0x000fe20003f66270 */
[----:B---3--:R-:W-:Y:S01]  /*3690*/  FFMA.FTZ R220, R220, UR11, -R222 ;  /* 0x0000000bdcdc7c23 */ /* 0x008fe200080108de */
[----:B------:R-:W-:Y:S01]  /*36a0*/  FSEL R130, R134, -INF , !P0 ;  /* 0xff80000086827808 */ /* 0x000fe20004000000 */
[----:B------:R-:W3:Y:S01]  /*36b0*/  MUFU.EX2 R104, R104 ;  /* 0x0000006800687308 */ /* 0x000ee20000000800 */
[----:B------:R-:W4:Y:S01]  /*36c0*/  SHFL.IDX PT, R134, R18, R218, 0x1f ;  /* 0x00001fda12867589 */ /* 0x000f2200000e0000 */
[----:B------:R-:W-:-:S02]  /*36d0*/  ISETP.GT.OR P3, PT, R19, 0x50, !P3 ;  /* 0x000000501300780c */ /* 0x000fc40005f64670 */
[C---:B------:R-:W-:Y:S02]  /*36e0*/  ISETP.GE.AND P2, PT, R13.reuse, 0x61, PT ;  /* 0x000000610d00780c */ /* 0x040fe40003f46270 */
[----:B------:R-:W-:Y:S02]  /*36f0*/  FSEL R123, R126, -INF , !P3 ;  /* 0xff8000007e7b7808 */ /* 0x000fe40005800000 */
[----:B------:R-:W-:Y:S01]  /*3700*/  ISETP.GE.AND P3, PT, R13, 0x59, PT ;  /* 0x000000590d00780c */ /* 0x000fe20003f66270 */
[----:B------:R-:W5:Y:S01]  /*3710*/  MUFU.EX2 R106, R106 ;  /* 0x0000006a006a7308 */ /* 0x000f620000000800 */
[C---:B------:R-:W-:Y:S02]  /*3720*/  ISETP.GT.OR P2, PT, R19.reuse, 0x61, !P2 ;  /* 0x000000611300780c */ /* 0x040fe40005744670 */
[----:B------:R-:W-:Y:S02]  /*3730*/  ISETP.GT.OR P3, PT, R19, 0x59, !P3 ;  /* 0x000000591300780c */ /* 0x000fe40005f64670 */
[----:B------:R-:W-:-:S02]  /*3740*/  FSEL R115, R135, -INF , !P2 ;  /* 0xff80000087737808 */ /* 0x000fc40005000000 */
[----:B------:R-:W-:Y:S01]  /*3750*/  FSEL R131, R131, -INF , !P3 ;  /* 0xff80000083837808 */ /* 0x000fe20005800000 */
[----:B------:R-:W1:Y:S01]  /*3760*/  SHFL.IDX PT, R135, R12, R5, 0x1f ;  /* 0x00001f050c877589 */ /* 0x000e6200000e0000 */
[C---:B------:R-:W-:Y:S01]  /*3770*/  ISETP.GE.AND P3, PT, R13.reuse, 0x68, PT ;  /* 0x000000680d00780c */ /* 0x040fe20003f66270 */
[----:B------:R-:W5:Y:S01]  /*3780*/  MUFU.EX2 R107, R107 ;  /* 0x0000006b006b7308 */ /* 0x000f620000000800 */
[C---:B------:R-:W-:Y:S02]  /*3790*/  ISETP.GE.AND P0, PT, R13.reuse, 0x69, PT ;  /* 0x000000690d00780c */ /* 0x040fe40003f06270 */
[----:B------:R-:W-:Y:S02]  /*37a0*/  ISETP.GE.AND P2, PT, R13, 0x70, PT ;  /* 0x000000700d00780c */ /* 0x000fe40003f46270 */
[C---:B------:R-:W-:Y:S01]  /*37b0*/  ISETP.GT.OR P3, PT, R19.reuse, 0x68, !P3 ;  /* 0x000000681300780c */ /* 0x040fe20005f64670 */
[--C-:B----4-:R-:W-:Y:S01]  /*37c0*/  FFMA.FTZ R20, R112, UR11, -R134.reuse ;  /* 0x0000000b70147c23 */ /* 0x110fe20008010886 */
[----:B------:R-:W-:Y:S01]  /*37d0*/  ISETP.GT.OR P0, PT, R19, 0x69, !P0 ;  /* 0x000000691300780c */ /* 0x000fe20004704670 */
[----:B------:R-:W-:Y:S01]  /*37e0*/  FFMA.FTZ R134, R149, UR11, -R134 ;  /* 0x0000000b95867c23 */ /* 0x000fe20008010886 */
[----:B------:R-:W-:Y:S01]  /*37f0*/  ISETP.GT.OR P2, PT, R19, 0x70, !P2 ;  /* 0x000000701300780c */ /* 0x000fe20005744670 */
[----:B------:R-:W4:Y:S01]  /*3800*/  SHFL.IDX PT, R149, R12, R23, 0x1f ;  /* 0x00001f170c957589 */ /* 0x000f2200000e0000 */
[----:B------:R-:W-:Y:S01]  /*3810*/  FSEL R138, R138, -INF , !P3 ;  /* 0xff8000008a8a7808 */ /* 0x000fe20005800000 */
[----:B------:R-:W-:Y:S01]  /*3820*/  MUFU.EX2 R18, R134 ;  /* 0x0000008600127308 */ /* 0x000fe20000000800 */
[----:B------:R-:W-:Y:S01]  /*3830*/  FSEL R126, R139, -INF , !P0 ;  /* 0xff8000008b7e7808 */ /* 0x000fe20004000000 */
[----:B------:R-:W2:Y:S01]  /*3840*/  SHFL.IDX PT, R112, R12, R148, 0x1f ;  /* 0x00001f940c707589 */ /* 0x000ea200000e0000 */
[----:B------:R-:W-:-:S02]  /*3850*/  FSEL R142, R142, -INF , !P2 ;  /* 0xff8000008e8e7808 */ /* 0x000fc40005000000 */
[C---:B------:R-:W-:Y:S01]  /*3860*/  ISETP.GE.AND P3, PT, R13.reuse, 0x71, PT ;  /* 0x000000710d00780c */ /* 0x040fe20003f66270 */
[----:B------:R-:W3:Y:S01]  /*3870*/  SHFL.IDX PT, R139, R12, R150, 0x1f ;  /* 0x00001f960c8b7589 */ /* 0x000ee200000e0000 */
[C---:B------:R-:W-:Y:S01]  /*3880*/  ISETP.GE.AND P0, PT, R13.reuse, 0x78, PT ;  /* 0x000000780d00780c */ /* 0x040fe20003f06270 */
[----:B------:R-:W5:Y:S01]  /*3890*/  MUFU.EX2 R108, R108 ;  /* 0x0000006c006c7308 */ /* 0x000f620000000800 */
[----:B------:R-:W-:Y:S01]  /*38a0*/  ISETP.GE.AND P2, PT, R13, 0x79, PT ;  /* 0x000000790d00780c */ /* 0x000fe20003f46270 */
[----:B-1----:R-:W-:Y:S01]  /*38b0*/  FFMA.FTZ R118, R118, UR11, -R135 ;  /* 0x0000000b76767c23 */ /* 0x002fe20008010887 */
[C---:B------:R-:W-:Y:S02]  /*38c0*/  ISETP.GT.OR P3, PT, R19.reuse, 0x71, !P3 ;  /* 0x000000711300780c */ /* 0x040fe40005f64670 */
[C---:B------:R-:W-:Y:S02]  /*38d0*/  ISETP.GT.OR P0, PT, R19.reuse, 0x78, !P0 ;  /* 0x000000781300780c */ /* 0x040fe40004704670 */
[----:B------:R-:W-:Y:S01]  /*38e0*/  ISETP.GT.OR P2, PT, R19, 0x79, !P2 ;  /* 0x000000791300780c */ /* 0x000fe20005744670 */
[----:B------:R1:W5:Y:S01]  /*38f0*/  MUFU.EX2 R13, R109 ;  /* 0x0000006d000d7308 */ /* 0x0003620000000800 */
[----:B------:R-:W-:-:S02]  /*3900*/  FSEL R146, R146, -INF , !P0 ;  /* 0xff80000092927808 */ /* 0x000fc40004000000 */
[----:B------:R-:W-:Y:S02]  /*3910*/  FSEL R147, R147, -INF , !P2 ;  /* 0xff80000093937808 */ /* 0x000fe40005000000 */
[----:B------:R-:W-:-:S03]  /*3920*/  FSEL R145, R145, -INF , !P4 ;  /* 0xff80000091917808 */ /* 0x000fc60006000000 */
[----:B------:R5:W-:Y:S01]  /*3930*/  MUFU.EX2 R19, R151 ;  /* 0x0000009700137308 */ /* 0x000be20000000800 */
[--C-:B-1----:R-:W-:Y:S01]  /*3940*/  FFMA.FTZ R109, R113, UR11, -R228.reuse ;  /* 0x0000000b716d7c23 */ /* 0x102fe200080108e4 */
[----:B------:R-:W-:Y:S01]  /*3950*/  FFMA.FTZ R228, R111, UR11, -R228 ;  /* 0x0000000b6fe47c23 */ /* 0x000fe200080108e4 */
[----:B------:R-:W1:Y:S01]  /*3960*/  SHFL.IDX PT, R113, R12, R217, 0x1f ;  /* 0x00001fd90c717589 */ /* 0x000e6200000e0000 */
[----:B------:R-:W-:Y:S01]  /*3970*/  FFMA.FTZ R111, R116, UR11, -R135 ;  /* 0x0000000b746f7c23 */ /* 0x000fe20008010887 */
[----:B------:R-:W-:Y:S01]  /*3980*/  FFMA.FTZ R116, R122, UR11, -R222 ;  /* 0x0000000b7a747c23 */ /* 0x000fe200080108de */
[----:B----4-:R-:W-:Y:S01]  /*3990*/  FFMA.FTZ R122, R121, UR11, -R149 ;  /* 0x0000000b797a7c23 */ /* 0x010fe20008010895 */
[----:B------:R-:W-:Y:S01]  /*39a0*/  SHFL.IDX PT, R135, R12, R218, 0x1f ;  /* 0x00001fda0c877589 */ /* 0x000fe200000e0000 */
[--C-:B--2---:R-:W-:Y:S01]  /*39b0*/  FFMA.FTZ R121, R123, UR11, -R112.reuse ;  /* 0x0000000b7b797c23 */ /* 0x104fe20008010870 */
[----:B------:R-:W-:Y:S01]  /*39c0*/  FFMA.FTZ R124, R124, UR11, -R112 ;  /* 0x0000000b7c7c7c23 */ /* 0x000fe20008010870 */
[----:B---3--:R-:W-:Y:S01]  /*39d0*/  FFMA.FTZ R131, R131, UR11, -R139 ;  /* 0x0000000b83837c23 */ /* 0x008fe2000801088b */
[----:B-----5:R-:W2:Y:S01]  /*39e0*/  SHFL.IDX PT, R151, R12, R223, 0x1f ;  /* 0x00001fdf0c977589 */ /* 0x020ea200000e0000 */
[----:B------:R1:W-:Y:S03]  /*39f0*/  MUFU.EX2 R112, R118 ;  /* 0x0000007600707308 */ /* 0x0003e60000000800 */
[----:B------:R-:W3:Y:S05]  /*3a00*/  SHFL.IDX PT, R123, R17, R223, 0x1f ;  /* 0x00001fdf117b7589 */ /* 0x000eea00000e0000 */
[----:B------:R-:W-:Y:S01]  /*3a10*/  MUFU.EX2 R116, R116 ;  /* 0x0000007400747308 */ /* 0x000fe20000000800 */
[----:B-1----:R-:W-:-:S07]  /*3a20*/  FFMA.FTZ R118, R125, UR11, -R113 ;  /* 0x0000000b7d767c23 */ /* 0x002fce0008010871 */
[----:B------:R-:W-:Y:S01]  /*3a30*/  MUFU.EX2 R111, R111 ;  /* 0x0000006f006f7308 */ /* 0x000fe20000000800 */
[----:B------:R-:W1:Y:S01]  /*3a40*/  SHFL.IDX PT, R125, R17, R221, 0x1f ;  /* 0x00001fdd117d7589 */ /* 0x000e6200000e0000 */
[--C-:B--2---:R-:W-:Y:S01]  /*3a50*/  FFMA.FTZ R134, R117, UR11, -R151.reuse ;  /* 0x0000000b75867c23 */ /* 0x104fe20008010897 */
[----:B------:R-:W-:Y:S01]  /*3a60*/  FFMA.FTZ R151, R119, UR11, -R151 ;  /* 0x0000000b77977c23 */ /* 0x000fe20008010897 */
[----:B------:R-:W-:Y:S01]  /*3a70*/  FFMA.FTZ R119, R127, UR11, -R113 ;  /* 0x0000000b7f777c23 */ /* 0x000fe20008010871 */
[----:B------:R-:W-:-:S03]  /*3a80*/  FFMA.FTZ R117, R216, UR11, -R149 ;  /* 0x0000000bd8757c23 */ /* 0x000fc60008010895 */
[----:B------:R2:W-:Y:S01]  /*3a90*/  MUFU.EX2 R113, R134 ;  /* 0x0000008600717308 */ /* 0x0005e20000000800 */
[----:B------:R-:W-:Y:S01]  /*3aa0*/  FFMA.FTZ R149, R128, UR11, -R135 ;  /* 0x0000000b80957c23 */ /* 0x000fe20008010887 */
[----:B------:R-:W-:Y:S02]  /*3ab0*/  WARPGROUP.DEPBAR.LE gsb0, 0x0 ;  /* 0x00008000000079c5 */ /* 0x000fe40000010000 */
[----:B------:R-:W-:Y:S01]  /*3ac0*/  WARPGROUP.ARRIVE ;  /* 0x00000000000079c5 */ /* 0x000fe20000000000 */
[--C-:B---3--:R-:W-:Y:S01]  /*3ad0*/  FFMA.FTZ R133, R133, UR11, -R123.reuse ;  /* 0x0000000b85857c23 */ /* 0x108fe2000801087b */
[----:B------:R-:W-:Y:S01]  /*3ae0*/  FFMA.FTZ R128, R115, UR11, -R123 ;  /* 0x0000000b73807c23 */ /* 0x000fe2000801087b */
[----:B------:R-:W3:Y:S01]  /*3af0*/  SHFL.IDX PT, R216, R17, R5, 0x1f ;  /* 0x00001f0511d87589 */ /* 0x000ee200000e0000 */
[----:B------:R-:W-:Y:S01]  /*3b00*/  FFMA.FTZ R135, R114, UR11, -R135 ;  /* 0x0000000b72877c23 */ /* 0x000fe20008010887 */
[----:B--2---:R-:W-:Y:S01]  /*3b10*/  FFMA.FTZ R134, R129, UR11, -R139 ;  /* 0x0000000b81867c23 */ /* 0x004fe2000801088b */
[----:B------:R-:W-:Y:S01]  /*3b20*/  HGMMA.64x128x16.F32.BF16 R24, gdesc[UR4], R24, gsb0 ;  /* 0x01e00000041879f0 */ /* 0x000fe20008001818 */
[----:B------:R-:W2:Y:S01]  /*3b30*/  SHFL.IDX PT, R129, R17, R148, 0x1f ;  /* 0x00001f9411817589 */ /* 0x000ea200000e0000 */
[----:B------:R-:W-:Y:S01]  /*3b40*/  MUFU.EX2 R114, R220 ;  /* 0x000000dc00727308 */ /* 0x000fe20000000800 */
[----:B------:R-:W-:Y:S01]  /*3b50*/  UMOV UR6, UR8 ;  /* 0x0000000800067c82 */ /* 0x000fe20008000000 */
[--C-:B-1----:R-:W-:Y:S01]  /*3b60*/  FFMA.FTZ R136, R136, UR11, -R125.reuse ;  /* 0x0000000b88887c23 */ /* 0x102fe2000801087d */
[----:B------:R-:W-:Y:S01]  /*3b70*/  SHFL.IDX PT, R123, R17, R218, 0x1f ;  /* 0x00001fda117b7589 */ /* 0x000fe200000e0000 */
[----:B------:R-:W-:Y:S01]  /*3b80*/  FFMA.FTZ R125, R138, UR11, -R125 ;  /* 0x0000000b8a7d7c23 */ /* 0x000fe2000801087d */
[----:B------:R-:W-:Y:S01]  /*3b90*/  FSEL R138, R141, -INF , !P5 ;  /* 0xff8000008d8a7808 */ /* 0x000fe20006800000 */
[----:B------:R-:W-:Y:S01]  /*3ba0*/  UMOV UR7, 0x40000040 ;  /* 0x4000004000077882 */ /* 0x000fe20000000000 */
[----:B------:R-:W1:Y:S01]  /*3bb0*/  SHFL.IDX PT, R127, R17, R217, 0x1f ;  /* 0x00001fd9117f7589 */ /* 0x000e6200000e0000 */
[----:B------:R4:W-:Y:S01]  /*3bc0*/  MUFU.EX2 R115, R122 ;  /* 0x0000007a00737308 */ /* 0x0009e20000000800 */
[----:B------:R-:W-:Y:S01]  /*3bd0*/  UIADD3 UR4, UR8, 0x80, URZ ;  /* 0x0000008008047890 */ /* 0x000fe2000fffe03f */
[----:B------:R-:W-:-:S06]  /*3be0*/  UMOV UR5, 0x40000040 ;  /* 0x4000004000057882 */ /* 0x000fcc0000000000 */
[----:B------:R-:W-:Y:S01]  /*3bf0*/  MUFU.EX2 R118, R118 ;  /* 0x0000007600767308 */ /* 0x000fe20000000800 */
[--C-:B---3--:R-:W-:Y:S01]  /*3c00*/  FFMA.FTZ R132, R132, UR11, -R216.reuse ;  /* 0x0000000b84847c23 */ /* 0x108fe200080108d8 */
[----:B------:R-:W-:Y:S01]  /*3c10*/  FFMA.FTZ R130, R130, UR11, -R216 ;  /* 0x0000000b82827c23 */ /* 0x000fe200080108d8 */
[----:B------:R-:W-:Y:S01]  /*3c20*/  FSEL R216, R143, -INF , !P3 ;  /* 0xff8000008fd87808 */ /* 0x000fe20005800000 */
[--C-:B--2---:R-:W-:Y:S01]  /*3c30*/  FFMA.FTZ R140, R140, UR11, -R129.reuse ;  /* 0x0000000b8c8c7c23 */ /* 0x104fe20008010881 */
[----:B------:R-:W-:-:S03]  /*3c40*/  FFMA.FTZ R129, R142, UR11, -R129 ;  /* 0x0000000b8e817c23 */ /* 0x000fc60008010881 */
[----:B------:R-:W-:Y:S01]  /*3c50*/  MUFU.EX2 R119, R119 ;  /* 0x0000007700777308 */ /* 0x000fe20000000800 */
[----:B------:R-:W4:Y:S01]  /*3c60*/  SHFL.IDX PT, R142, R17, R150, 0x1f ;  /* 0x00001f96118e7589 */ /* 0x000f2200000e0000 */
[--C-:B-1----:R-:W-:Y:S01]  /*3c70*/  FFMA.FTZ R138, R138, UR11, -R127.reuse ;  /* 0x0000000b8a8a7c23 */ /* 0x102fe2000801087f */
[----:B------:R-:W-:-:S05]  /*3c80*/  FFMA.FTZ R127, R216, UR11, -R127 ;  /* 0x0000000bd87f7c23 */ /* 0x000fca000801087f */
[----:B------:R-:W-:Y:S08]  /*3c90*/  MUFU.EX2 R117, R117 ;  /* 0x0000007500757308 */ /* 0x000ff00000000800 */
[----:B------:R-:W1:Y:S08]  /*3ca0*/  MUFU.EX2 R110, R110 ;  /* 0x0000006e006e7308 */ /* 0x000e700000000800 */
[----:B------:R-:W-:Y:S01]  /*3cb0*/  MUFU.EX2 R20, R20 ;  /* 0x0000001400147308 */ /* 0x000fe20000000800 */
[----:B----4-:R-:W-:-:S07]  /*3cc0*/  FFMA.FTZ R122, R145, UR11, -R142 ;  /* 0x0000000b917a7c23 */ /* 0x010fce000801088e */
        /* <DEDUP_REMOVED lines=9> */
[----:B------:R2:W3:Y:S04]  /*3d60*/  LDS R139, [R11+0x400] ;  /* 0x000400000b8b7984 */ /* 0x0004e80000000800 */
[----:B------:R4:W-:Y:S01]  /*3d70*/  LDS R141, [R15+0x400] ;  /* 0x000400000f8d7984 */ /* 0x0009e20000000800 */
[----:B--2---:R2:W-:Y:S08]  /*3d80*/  MUFU.EX2 R11, R151 ;  /* 0x00000097000b7308 */ /* 0x0045f00000000800 */
[----:B----4-:R4:W5:Y:S01]  /*3d90*/  MUFU.EX2 R15, R124 ;  /* 0x0000007c000f7308 */ /* 0x0109620000000800 */
[----:B--2---:R2:W1:Y:S01]  /*3da0*/  SHFL.IDX PT, R151, R17, R23, 0x1f ;  /* 0x00001f1711977589 */ /* 0x00446200000e0000 */
[--C-:B----4-:R-:W-:Y:S01]  /*3db0*/  FFMA.FTZ R124, R144, UR11, -R123.reuse ;  /* 0x0000000b907c7c23 */ /* 0x110fe2000801087b */
[----:B------:R-:W-:-:S05]  /*3dc0*/  FFMA.FTZ R123, R146, UR11, -R123 ;  /* 0x0000000b927b7c23 */ /* 0x000fca000801087b */
[----:B--2---:R2:W4:Y:S08]  /*3dd0*/  MUFU.EX2 R17, R121 ;  /* 0x0000007900117308 */ /* 0x0045300000000800 */
[----:B------:R-:W-:Y:S01]  /*3de0*/  MUFU.EX2 R124, R124 ;  /* 0x0000007c007c7308 */ /* 0x000fe20000000800 */
[----:B--2---:R-:W-:Y:S01]  /*3df0*/  FFMA.FTZ R121, R147, UR11, -R142 ;  /* 0x0000000b93797c23 */ /* 0x004fe2000801088e */
[----:B---3--:R-:W2:Y:S01]  /*3e00*/  SHFL.IDX PT, R144, R139, R23, 0x1f ;  /* 0x00001f178b907589 */ /* 0x008ea200000e0000 */
[--C-:B-1----:R-:W-:Y:S01]  /*3e10*/  FFMA.FTZ R137, R137, UR11, -R151.reuse ;  /* 0x0000000b89897c23 */ /* 0x102fe20008010897 */
[----:B------:R-:W-:-:S04]  /*3e20*/  FFMA.FTZ R126, R126, UR11, -R151 ;  /* 0x0000000b7e7e7c23 */ /* 0x000fc80008010897 */
[----:B------:R-:W-:Y:S01]  /*3e30*/  MUFU.EX2 R123, R123 ;  /* 0x0000007b007b7308 */ /* 0x000fe20000000800 */
[----:B------:R-:W1:Y:S04]  /*3e40*/  SHFL.IDX PT, R143, R139, R223, 0x1f ;  /* 0x00001fdf8b8f7589 */ /* 0x000e6800000e0000 */
[----:B------:R-:W3:Y:S03]  /*3e50*/  SHFL.IDX PT, R146, R139, R148, 0x1f ;  /* 0x00001f948b927589 */ /* 0x000ee600000e0000 */
[----:B------:R-:W-:Y:S01]  /*3e60*/  MUFU.EX2 R137, R137 ;  /* 0x0000008900897308 */ /* 0x000fe20000000800 */
[----:B------:R-:W5:Y:S04]  /*3e70*/  SHFL.IDX PT, R220, R139, R221, 0x1f ;  /* 0x00001fdd8bdc7589 */ /* 0x000f6800000e0000 */
[----:B------:R-:W4:Y:S03]  /*3e80*/  SHFL.IDX PT, R216, R139, R217, 0x1f ;  /* 0x00001fd98bd87589 */ /* 0x000f2600000e0000 */
[----:B------:R-:W-:Y:S01]  /*3e90*/  MUFU.EX2 R126, R126 ;  /* 0x0000007e007e7308 */ /* 0x000fe20000000800 */
[----:B------:R-:W4:Y:S01]  /*3ea0*/  SHFL.IDX PT, R151, R139, R218, 0x1f ;  /* 0x00001fda8b977589 */ /* 0x000f2200000e0000 */
[----:B--2---:R-:W-:-:S03]  /*3eb0*/  FADD.FTZ R147, R29, -R144 ;  /* 0x800000901d937221 */ /* 0x004fc60000010000 */
[----:B------:R-:W2:Y:S03]  /*3ec0*/  SHFL.IDX PT, R222, R139, R5, 0x1f ;  /* 0x00001f058bde7589 */ /* 0x000ea600000e0000 */
[----:B------:R5:W-:Y:S01]  /*3ed0*/  MUFU.EX2 R29, R135 ;  /* 0x00000087001d7308 */ /* 0x000be20000000800 */
[--C-:B-1----:R-:W-:Y:S01]  /*3ee0*/  FADD.FTZ R142, R25, -R143.reuse ;  /* 0x8000008f198e7221 */ /* 0x102fe20000010000 */
[----:B------:R-:W-:Y:S01]  /*3ef0*/  FADD.FTZ R143, R27, -R143 ;  /* 0x8000008f1b8f7221 */ /* 0x000fe20000010000 */
[----:B------:R-:W-:Y:S01]  /*3f00*/  FADD.FTZ R27, R31, -R144 ;  /* 0x800000901f1b7221 */ /* 0x000fe20000010000 */
[----:B------:R-:W-:Y:S01]  /*3f10*/  FMUL.FTZ R147, R92, R147 ;  /* 0x000000935c937220 */ /* 0x000fe20000410000 */
[--C-:B---3--:R-:W-:Y:S01]  /*3f20*/  FADD.FTZ R144, R32, -R146.reuse ;  /* 0x8000009220907221 */ /* 0x108fe20000010000 */
[----:B------:R-:W-:Y:S01]  /*3f30*/  FADD.FTZ R34, R34, -R146 ;  /* 0x8000009222227221 */ /* 0x000fe20000010000 */
[----:B------:R-:W1:Y:S01]  /*3f40*/  SHFL.IDX PT, R31, R141, R223, 0x1f ;  /* 0x00001fdf8d1f7589 */ /* 0x000e6200000e0000 */
[--C-:B-----5:R-:W-:Y:S01]  /*3f50*/  FADD.FTZ R145, R28, -R220.reuse ;  /* 0x800000dc1c917221 */ /* 0x120fe20000010000 */
[----:B------:R-:W-:-:S02]  /*3f60*/  FADD.FTZ R25, R30, -R220 ;  /* 0x800000dc1e197221 */ /* 0x000fc40000010000 */
[----:B------:R3:W-:Y:S01]  /*3f70*/  LDS R135, [R14+0x400] ;  /* 0x000400000e877984 */ /* 0x0007e20000000800 */
[----:B------:R5:W1:Y:S01]  /*3f80*/  MUFU.EX2 R28, R149 ;  /* 0x00000095001c7308 */ /* 0x000a620000000800 */
[--C-:B----4-:R-:W-:Y:S01]  /*3f90*/  FADD.FTZ R146, R33, -R216.reuse ;  /* 0x800000d821927221 */ /* 0x110fe20000010000 */
[----:B------:R-:W-:Y:S01]  /*3fa0*/  FADD.FTZ R35, R35, -R216 ;  /* 0x800000d823237221 */ /* 0x000fe20000010000 */
[----:B------:R-:W4:Y:S01]  /*3fb0*/  SHFL.IDX PT, R30, R139, R150, 0x1f ;  /* 0x00001f968b1e7589 */ /* 0x000f2200000e0000 */
[----:B------:R-:W-:Y:S01]  /*3fc0*/  FMUL.FTZ R25, R91, R25 ;  /* 0x000000195b197220 */ /* 0x000fe20000410000 */
[--C-:B------:R-:W-:Y:S01]  /*3fd0*/  FADD.FTZ R36, R36, -R151.reuse ;  /* 0x8000009724247221 */ /* 0x100fe20000010000 */
[----:B------:R-:W-:Y:S01]  /*3fe0*/  FADD.FTZ R38, R38, -R151 ;  /* 0x8000009726267221 */ /* 0x000fe20000010000 */
[----:B------:R-:W4:Y:S01]  /*3ff0*/  SHFL.IDX PT, R33, R141, R218, 0x1f ;  /* 0x00001fda8d217589 */ /* 0x000f2200000e0000 */
[----:B---3--:R3:W4:Y:S01]  /*4000*/  MUFU.EX2 R14, R134 ;  /* 0x00000086000e7308 */ /* 0x0087220000000800 */
[----:B------:R-:W-:Y:S01]  /*4010*/  FMUL.FTZ R36, R97, R36 ;  /* 0x0000002461247220 */ /* 0x000fe20000410000 */
[--C-:B--2---:R-:W-:Y:S01]  /*4020*/  FADD.FTZ R26, R26, -R222.reuse ;  /* 0x800000de1a1a7221 */ /* 0x104fe20000010000 */
[----:B------:R-:W2:Y:S01]  /*4030*/  SHFL.IDX PT, R151, R141, R221, 0x1f ;  /* 0x00001fdd8d977589 */ /* 0x000ea200000e0000 */
[----:B------:R-:W-:Y:S01]  /*4040*/  FMUL.FTZ R34, R95, R34 ;  /* 0x000000225f227220 */ /* 0x000fe20000410000 */
[----:B------:R-:W-:Y:S01]  /*4050*/  FMUL.FTZ R35, R21, R35 ;  /* 0x0000002315237220 */ /* 0x000fe20000410000 */
[----:B------:R-:W-:Y:S01]  /*4060*/  FMUL.FTZ R26, R88, R26 ;  /* 0x0000001a581a7220 */ /* 0x000fe20000410000 */
[----:B-----5:R-:W5:Y:S01]  /*4070*/  SHFL.IDX PT, R149, R141, R23, 0x1f ;  /* 0x00001f178d957589 */ /* 0x020f6200000e0000 */
[----:B------:R-:W-:Y:S01]  /*4080*/  FADD.FTZ R24, R24, -R222 ;  /* 0x800000de18187221 */ /* 0x000fe20000010000 */
[----:B------:R-:W-:-:S02]  /*4090*/  FMUL.FTZ R38, R96, R38 ;  /* 0x0000002660267220 */ /* 0x000fc40000410000 */
[----:B---3--:R3:W-:Y:S01]  /*40a0*/  LDS R134, [R10+0x400] ;  /* 0x000400000a867984 */ /* 0x0087e20000000800 */
[--C-:B-1----:R-:W-:Y:S01]  /*40b0*/  FADD.FTZ R41, R41, -R31.reuse ;  /* 0x8000001f29297221 */ /* 0x102fe20000010000 */
[----:B------:R-:W-:Y:S02]  /*40c0*/  FADD.FTZ R43, R43, -R31 ;  /* 0x8000001f2b2b7221 */ /* 0x000fe40000010000 */
[----:B------:R-:W1:Y:S01]  /*40d0*/  SHFL.IDX PT, R139, R141, R148, 0x1f ;  /* 0x00001f948d8b7589 */ /* 0x000e6200000e0000 */
[----:B------:R-:W-:Y:S01]  /*40e0*/  MUFU.EX2 R31, R130 ;  /* 0x00000082001f7308 */ /* 0x000fe20000000800 */
[----:B------:R-:W-:Y:S01]  /*40f0*/  FMUL.FTZ R41, R102, R41 ;  /* 0x0000002966297220 */ /* 0x000fe20000410000 */
[----:B------:R-:W-:Y:S01]  /*4100*/  FMUL.FTZ R43, R103, R43 ;  /* 0x0000002b672b7220 */ /* 0x000fe20000410000 */
[----:B------:R-:W1:Y:S01]  /*4110*/  SHFL.IDX PT, R32, R141, R217, 0x1f ;  /* 0x00001fd98d207589 */ /* 0x000e6200000e0000 */
[--C-:B----4-:R-:W-:Y:S01]  /*4120*/  FADD.FTZ R37, R37, -R30.reuse ;  /* 0x8000001e25257221 */ /* 0x110fe20000010000 */
[----:B------:R-:W-:Y:S01]  /*4130*/  FADD.FTZ R39, R39, -R30 ;  /* 0x8000001e27277221 */ /* 0x000fe20000010000 */
[--C-:B------:R-:W-:Y:S01]  /*4140*/  FADD.FTZ R52, R52, -R33.reuse ;  /* 0x8000002134347221 */ /* 0x100fe20000010000 */
[----:B------:R-:W-:Y:S01]  /*4150*/  FADD.FTZ R54, R54, -R33 ;  /* 0x8000002136367221 */ /* 0x000fe20000010000 */
[----:B------:R-:W4:Y:S01]  /*4160*/  SHFL.IDX PT, R216, R141, R5, 0x1f ;  /* 0x00001f058dd87589 */ /* 0x000f2200000e0000 */
[----:B---3--:R-:W-:Y:S01]  /*4170*/  MUFU.EX2 R10, R131 ;  /* 0x00000083000a7308 */ /* 0x008fe20000000800 */
[--C-:B--2---:R-:W-:Y:S01]  /*4180*/  FADD.FTZ R44, R44, -R151.reuse ;  /* 0x800000972c2c7221 */ /* 0x104fe20000010000 */
[----:B------:R-:W-:Y:S01]  /*4190*/  FADD.FTZ R46, R46, -R151 ;  /* 0x800000972e2e7221 */ /* 0x000fe20000010000 */
[----:B------:R-:W-:Y:S01]  /*41a0*/  FMUL.FTZ R37, R98, R37 ;  /* 0x0000002562257220 */ /* 0x000fe20000410000 */
[----:B------:R-:W2:Y:S01]  /*41b0*/  SHFL.IDX PT, R151, R141, R150, 0x1f ;  /* 0x00001f968d977589 */ /* 0x000ea200000e0000 */
[--C-:B-----5:R-:W-:Y:S01]  /*41c0*/  FADD.FTZ R45, R45, -R149.reuse ;  /* 0x800000952d2d7221 */ /* 0x120fe20000010000 */
[----:B------:R-:W-:Y:S01]  /*41d0*/  FADD.FTZ R47, R47, -R149 ;  /* 0x800000952f2f7221 */ /* 0x000fe20000010000 */
[----:B------:R-:W-:Y:S01]  /*41e0*/  FMUL.FTZ R39, R99, R39 ;  /* 0x0000002763277220 */ /* 0x000fe20000410000 */
[----:B------:R3:W-:Y:S01]  /*41f0*/  MUFU.EX2 R30, R132 ;  /* 0x00000084001e7308 */ /* 0x0007e20000000800 */
[----:B------:R-:W5:Y:S01]  /*4200*/  SHFL.IDX PT, R141, R135, R5, 0x1f ;  /* 0x00001f05878d7589 */ /* 0x000f6200000e0000 */
[----:B------:R-:W-:Y:S01]  /*4210*/  FMUL.FTZ R44, R104, R44 ;  /* 0x0000002c682c7220 */ /* 0x000fe20000410000 */
[----:B------:R-:W-:Y:S01]  /*4220*/  FMUL.FTZ R45, R106, R45 ;  /* 0x0000002d6a2d7220 */ /* 0x000fe20000410000 */
[----:B------:R-:W-:Y:S01]  /*4230*/  FMUL.FTZ R46, R105, R46 ;  /* 0x0000002e692e7220 */ /* 0x000fe20000410000 */
[--C-:B-1----:R-:W-:Y:S01]  /*4240*/  FADD.FTZ R48, R48, -R139.reuse ;  /* 0x8000008b30307221 */ /* 0x102fe20000010000 */
[----:B------:R-:W-:Y:S01]  /*4250*/  FADD.FTZ R50, R50, -R139 ;  /* 0x8000008b32327221 */ /* 0x000fe20000010000 */
[----:B------:R-:W1:Y:S01]  /*4260*/  SHFL.IDX PT, R149, R135, R223, 0x1f ;  /* 0x00001fdf87957589 */ /* 0x000e6200000e0000 */
[----:B------:R5:W1:Y:S01]  /*4270*/  MUFU.EX2 R33, R128 ;  /* 0x0000008000217308 */ /* 0x000a620000000800 */
[--C-:B------:R-:W-:Y:S01]  /*4280*/  FADD.FTZ R49, R49, -R32.reuse ;  /* 0x8000002031317221 */ /* 0x100fe20000010000 */
[----:B------:R-:W-:Y:S01]  /*4290*/  FADD.FTZ R51, R51, -R32 ;  /* 0x8000002033337221 */ /* 0x000fe20000010000 */
[----:B------:R-:W1:Y:S01]  /*42a0*/  SHFL.IDX PT, R139, R135, R221, 0x1f ;  /* 0x00001fdd878b7589 */ /* 0x000e6200000e0000 */
[----:B------:R-:W-:Y:S01]  /*42b0*/  FMUL.FTZ R47, R107, R47 ;  /* 0x0000002f6b2f7220 */ /* 0x000fe20000410000 */
[----:B------:R-:W-:Y:S01]  /*42c0*/  FMUL.FTZ R48, R108, R48 ;  /* 0x000000306c307220 */ /* 0x000fe20000410000 */
[----:B------:R-:W-:Y:S01]  /*42d0*/  FMUL.FTZ R49, R13, R49 ;  /* 0x000000310d317220 */ /* 0x000fe20000410000 */
[----:B---3--:R-:W3:Y:S01]  /*42e0*/  SHFL.IDX PT, R132, R135, R23, 0x1f ;  /* 0x00001f1787847589 */ /* 0x008ee200000e0000 */
[----:B------:R1:W3:Y:S01]  /*42f0*/  MUFU.EX2 R32, R133 ;  /* 0x0000008500207308 */ /* 0x0002e20000000800 */
[--C-:B----4-:R-:W-:Y:S01]  /*4300*/  FADD.FTZ R40, R40, -R216.reuse ;  /* 0x800000d828287221 */ /* 0x110fe20000010000 */
[----:B------:R-:W-:Y:S01]  /*4310*/  FADD.FTZ R42, R42, -R216 ;  /* 0x800000d82a2a7221 */ /* 0x000fe20000010000 */
[----:B------:R-:W4:Y:S01]  /*4320*/  SHFL.IDX PT, R131, R135, R148, 0x1f ;  /* 0x00001f9487837589 */ /* 0x000f2200000e0000 */
[--C-:B--2---:R-:W-:Y:S01]  /*4330*/  FADD.FTZ R53, R53, -R151.reuse ;  /* 0x8000009735357221 */ /* 0x104fe20000010000 */
[----:B------:R-:W-:Y:S01]  /*4340*/  FADD.FTZ R55, R55, -R151 ;  /* 0x8000009737377221 */ /* 0x000fe20000010000 */
[----:B------:R-:W-:Y:S01]  /*4350*/  FMUL.FTZ R40, R100, R40 ;  /* 0x0000002864287220 */ /* 0x000fe20000410000 */
[----:B------:R-:W2:Y:S01]  /*4360*/  SHFL.IDX PT, R130, R135, R217, 0x1f ;  /* 0x00001fd987827589 */ /* 0x000ea200000e0000 */
[----:B------:R-:W-:Y:S01]  /*4370*/  FMUL.FTZ R42, R101, R42 ;  /* 0x0000002a652a7220 */ /* 0x000fe20000410000 */
[--C-:B-----5:R-:W-:Y:S01]  /*4380*/  FADD.FTZ R56, R56, -R141.reuse ;  /* 0x8000008d38387221 */ /* 0x120fe20000010000 */
[----:B------:R-:W-:Y:S01]  /*4390*/  FADD.FTZ R58, R58, -R141 ;  /* 0x8000008d3a3a7221 */ /* 0x000fe20000010000 */
[----:B------:R-:W5:Y:S01]  /*43a0*/  SHFL.IDX PT, R128, R135, R218, 0x1f ;  /* 0x00001fda87807589 */ /* 0x000f6200000e0000 */
[----:B------:R-:W-:Y:S01]  /*43b0*/  FMUL.FTZ R50, R110, R50 ;  /* 0x000000326e327220 */ /* 0x000fe20000410000 */
[----:B------:R-:W-:Y:S01]  /*43c0*/  FMUL.FTZ R56, R111, R56 ;  /* 0x000000386f387220 */ /* 0x000fe20000410000 */
[----:B------:R-:W-:Y:S01]  /*43d0*/  FMUL.FTZ R58, R112, R58 ;  /* 0x0000003a703a7220 */ /* 0x000fe20000410000 */
[----:B------:R-:W5:Y:S01]  /*43e0*/  SHFL.IDX PT, R135, R135, R150, 0x1f ;  /* 0x00001f9687877589 */ /* 0x000f6200000e0000 */
[--C-:B-1----:R-:W-:Y:S01]  /*43f0*/  FADD.FTZ R57, R57, -R149.reuse ;  /* 0x8000009539397221 */ /* 0x102fe20000010000 */
[----:B------:R-:W-:Y:S01]  /*4400*/  FADD.FTZ R59, R59, -R149 ;  /* 0x800000953b3b7221 */ /* 0x000fe20000010000 */
[----:B------:R-:W-:Y:S01]  /*4410*/  FMUL.FTZ R51, R19, R51 ;  /* 0x0000003313337220 */ /* 0x000fe20000410000 */
[----:B------:R-:W1:Y:S01]  /*4420*/  SHFL.IDX PT, R150, R134, R150, 0x1f ;  /* 0x00001f9686967589 */ /* 0x000e6200000e0000 */
[--C-:B------:R-:W-:Y:S01]  /*4430*/  FADD.FTZ R60, R60, -R139.reuse ;  /* 0x8000008b3c3c7221 */ /* 0x100fe20000010000 */
[----:B------:R-:W-:Y:S01]  /*4440*/  FADD.FTZ R62, R62, -R139 ;  /* 0x8000008b3e3e7221 */ /* 0x000fe20000010000 */
[----:B------:R-:W-:Y:S01]  /*4450*/  FMUL.FTZ R57, R113, R57 ;  /* 0x0000003971397220 */ /* 0x000fe20000410000 */
[----:B------:R2:W1:Y:S01]  /*4460*/  SHFL.IDX PT, R133, R134, R23, 0x1f ;  /* 0x00001f1786857589 */ /* 0x00046200000e0000 */
[--C-:B---3--:R-:W-:Y:S01]  /*4470*/  FADD.FTZ R61, R61, -R132.reuse ;  /* 0x800000843d3d7221 */ /* 0x108fe20000010000 */
[----:B------:R-:W-:Y:S01]  /*4480*/  FADD.FTZ R63, R63, -R132 ;  /* 0x800000843f3f7221 */ /* 0x000fe20000010000 */
[----:B------:R-:W-:Y:S01]  /*4490*/  FMUL.FTZ R60, R114, R60 ;  /* 0x0000003c723c7220 */ /* 0x000fe20000410000 */
[----:B------:R-:W3:Y:S01]  /*44a0*/  SHFL.IDX PT, R148, R134, R148, 0x1f ;  /* 0x00001f9486947589 */ /* 0x000ee200000e0000 */
[--C-:B----4-:R-:W-:Y:S01]  /*44b0*/  FADD.FTZ R66, R66, -R131.reuse ;  /* 0x8000008342427221 */ /* 0x110fe20000010000 */
[----:B------:R-:W-:Y:S01]  /*44c0*/  FADD.FTZ R64, R64, -R131 ;  /* 0x8000008340407221 */ /* 0x000fe20000010000 */
[----:B------:R-:W-:Y:S01]  /*44d0*/  FMUL.FTZ R61, R115, R61 ;  /* 0x0000003d733d7220 */ /* 0x000fe20000410000 */
[----:B------:R-:W4:Y:S01]  /*44e0*/  SHFL.IDX PT, R223, R134, R223, 0x1f ;  /* 0x00001fdf86df7589 */ /* 0x000f2200000e0000 */
[--C-:B--2---:R-:W-:Y:S01]  /*44f0*/  FADD.FTZ R65, R65, -R130.reuse ;  /* 0x8000008241417221 */ /* 0x104fe20000010000 */
[----:B------:R-:W-:Y:S01]  /*4500*/  FADD.FTZ R67, R67, -R130 ;  /* 0x8000008243437221 */ /* 0x000fe20000010000 */
[----:B------:R2:W2:Y:S01]  /*4510*/  MUFU.EX2 R23, R136 ;  /* 0x0000008800177308 */ /* 0x0004a20000000800 */
[----:B------:R-:W-:Y:S01]  /*4520*/  SHFL.IDX PT, R221, R134, R221, 0x1f ;  /* 0x00001fdd86dd7589 */ /* 0x000fe200000e0000 */
[--C-:B-----5:R-:W-:Y:S01]  /*4530*/  FADD.FTZ R130, R68, -R128.reuse ;  /* 0x8000008044827221 */ /* 0x120fe20000010000 */
[----:B------:R-:W-:Y:S01]  /*4540*/  FADD.FTZ R128, R70, -R128 ;  /* 0x8000008046807221 */ /* 0x000fe20000010000 */
[----:B------:R-:W-:Y:S01]  /*4550*/  FMUL.FTZ R64, R15, R64 ;  /* 0x000000400f407220 */ /* 0x000fe20000410000 */
[----:B------:R-:W5:Y:S01]  /*4560*/  SHFL.IDX PT, R217, R134, R217, 0x1f ;  /* 0x00001fd986d97589 */ /* 0x000f6200000e0000 */
[--C-:B------:R-:W-:Y:S01]  /*4570*/  FADD.FTZ R70, R69, -R135.reuse ;  /* 0x8000008745467221 */ /* 0x100fe20000010000 */
[----:B------:R-:W-:Y:S01]  /*4580*/  FADD.FTZ R135, R71, -R135 ;  /* 0x8000008747877221 */ /* 0x000fe20000010000 */
[----:B------:R-:W-:Y:S01]  /*4590*/  FMUL.FTZ R69, R120, R142 ;  /* 0x0000008e78457220 */ /* 0x000fe20000410000 */
[----:B------:R-:W2:Y:S01]  /*45a0*/  SHFL.IDX PT, R218, R134, R218, 0x1f ;  /* 0x00001fda86da7589 */ /* 0x000ea200000e0000 */
[--C-:B-1----:R-:W-:Y:S01]  /*45b0*/  FADD.FTZ R216, R85, -R150.reuse ;  /* 0x8000009655d87221 */ /* 0x102fe20000010000 */
[----:B------:R-:W-:Y:S01]  /*45c0*/  FMUL.FTZ R85, R89, R143 ;  /* 0x0000008f59557220 */ /* 0x000fe20000410000 */
[----:B------:R-:W-:Y:S01]  /*45d0*/  FADD.FTZ R150, R87, -R150 ;  /* 0x8000009657967221 */ /* 0x000fe20000010000 */
[----:B------:R-:W1:Y:S01]  /*45e0*/  SHFL.IDX PT, R134, R134, R5, 0x1f ;  /* 0x00001f0586867589 */ /* 0x000e6200000e0000 */
[--C-:B------:R-:W-:Y:S01]  /*45f0*/  FADD.FTZ R139, R77, -R133.reuse ;  /* 0x800000854d8b7221 */ /* 0x100fe20000010000 */
[----:B------:R-:W-:Y:S01]  /*4600*/  FADD.FTZ R141, R79, -R133 ;  /* 0x800000854f8d7221 */ /* 0x000fe20000010000 */
[----:B------:R-:W-:Y:S01]  /*4610*/  F2FP.BF16.F32.PACK_AB R85, R85, R26 ;  /* 0x0000001a5555723e */ /* 0x000fe200000010ff */
[--C-:B---3--:R-:W-:Y:S01]  /*4620*/  FADD.FTZ R133, R80, -R148.reuse ;  /* 0x8000009450857221 */ /* 0x108fe20000010000 */
[----:B------:R-:W-:Y:S01]  /*4630*/  FMUL.FTZ R26, R93, R27 ;  /* 0x0000001b5d1a7220 */ /* 0x000fe20000410000 */
[----:B------:R-:W-:Y:S01]  /*4640*/  FADD.FTZ R148, R82, -R148 ;  /* 0x8000009452947221 */ /* 0x000fe20000010000 */
[----:B------:R-:W-:Y:S01]  /*4650*/  FMUL.FTZ R80, R94, R144 ;  /* 0x000000905e507220 */ /* 0x000fe20000410000 */
[----:B------:R-:W-:Y:S01]  /*4660*/  FMUL.FTZ R27, R22, R146 ;  /* 0x00000092161b7220 */ /* 0x000fe20000410000 */
[----:B------:R-:W-:Y:S01]  /*4670*/  F2FP.BF16.F32.PACK_AB R82, R37, R36 ;  /* 0x000000242552723e */ /* 0x000fe200000010ff */
[--C-:B----4-:R-:W-:Y:S01]  /*4680*/  FADD.FTZ R132, R73, -R223.reuse ;  /* 0x800000df49847221 */ /* 0x110fe20000010000 */
[----:B------:R-:W3:Y:S01]  /*4690*/  MUFU.EX2 R36, R121 ;  /* 0x0000007900247308 */ /* 0x000ee20000000800 */
[----:B------:R-:W-:Y:S01]  /*46a0*/  F2FP.BF16.F32.PACK_AB R87, R26, R25 ;  /* 0x000000191a57723e */ /* 0x000fe200000010ff */
[----:B------:R-:W-:Y:S01]  /*46b0*/  FMUL.FTZ R25, R118, R65 ;  /* 0x0000004176197220 */ /* 0x000fe20000410000 */
[----:B------:R-:W-:Y:S01]  /*46c0*/  F2FP.BF16.F32.PACK_AB R80, R27, R80 ;  /* 0x000000501b50723e */ /* 0x000fe200000010ff */
[----:B------:R-:W-:Y:S01]  /*46d0*/  FMUL.FTZ R65, R17, R66 ;  /* 0x0000004211417220 */ /* 0x000fe20000410000 */
[----:B------:R-:W-:Y:S01]  /*46e0*/  FADD.FTZ R223, R75, -R223 ;  /* 0x800000df4bdf7221 */ /* 0x000fe20000010000 */
[----:B------:R-:W-:Y:S01]  /*46f0*/  FMUL.FTZ R26, R119, R67 ;  /* 0x00000043771a7220 */ /* 0x000fe20000410000 */
[----:B------:R-:W-:Y:S01]  /*4700*/  FMUL.FTZ R66, R28, R130 ;  /* 0x000000821c427220 */ /* 0x000fe20000410000 */
[----:B------:R-:W-:Y:S01]  /*4710*/  FMUL.FTZ R27, R14, R70 ;  /* 0x000000460e1b7220 */ /* 0x000fe20000410000 */
[----:B-----5:R-:W-:Y:S01]  /*4720*/  FADD.FTZ R149, R81, -R217 ;  /* 0x800000d951957221 */ /* 0x020fe20000010000 */
[--C-:B--2---:R-:W-:Y:S01]  /*4730*/  FADD.FTZ R151, R84, -R218.reuse ;  /* 0x800000da54977221 */ /* 0x104fe20000010000 */
[----:B------:R-:W-:Y:S01]  /*4740*/  F2FP.BF16.F32.PACK_AB R81, R35, R34 ;  /* 0x000000222351723e */ /* 0x000fe200000010ff */
[----:B------:R-:W-:Y:S01]  /*4750*/  FADD.FTZ R218, R86, -R218 ;  /* 0x800000da56da7221 */ /* 0x000fe20000010000 */
[--C-:B-1----:R-:W-:Y:S01]  /*4760*/  FADD.FTZ R131, R72, -R134.reuse ;  /* 0x8000008648837221 */ /* 0x102fe20000010000 */
[----:B------:R-:W-:Y:S01]  /*4770*/  FADD.FTZ R134, R74, -R134 ;  /* 0x800000864a867221 */ /* 0x000fe20000010000 */
[----:B------:R-:W-:Y:S01]  /*4780*/  F2FP.BF16.F32.PACK_AB R70, R61, R60 ;  /* 0x0000003c3d46723e */ /* 0x000fe200000010ff */
        /* <DEDUP_REMOVED lines=81> */
[----:B------:R-:W-:Y:S02]  /*4ca0*/  F2FP.BF16.F32.PACK_AB R35, R126, R125 ;  /* 0x0000007d7e23723e */ /* 0x000fe400000010ff */
[----:B-1----:R-:W-:Y:S02]  /*4cb0*/  F2FP.BF16.F32.PACK_AB R34, R137, R23 ;  /* 0x000000178922723e */ /* 0x002fe400000010ff */
        /* <DEDUP_REMOVED lines=32> */
[----:B------:R-:W-:Y:S02]  /*4ec0*/  F2FP.BF16.F32.PACK_AB R25, R11, R112 ;  /* 0x000000700b19723e */ /* 0x000fe400000010ff */
[----:B------:R-:W-:-:S02]  /*4ed0*/  F2FP.BF16.F32.PACK_AB R26, R115, R114 ;  /* 0x00000072731a723e */ /* 0x000fc400000010ff */
[----:B------:R-:W-:-:S04]  /*4ee0*/  F2FP.BF16.F32.PACK_AB R27, R117, R116 ;  /* 0x00000074751b723e */ /* 0x000fc800000010ff */
[----:B------:R-:W-:-:S06]  /*4ef0*/  WARPGROUP.ARRIVE ;  /* 0x00000000000079c5 */ /* 0x000fcc0000000000 */
        /* <DEDUP_REMOVED lines=9> */
[----:B------:R-:W-:Y:S01]  /*4f90*/  F2FP.BF16.F32.PACK_AB R27, R10, R29 ;  /* 0x0000001d0a1b723e */ /* 0x000fe200000010ff */
[----:B------:R-:W-:-:S03]  /*4fa0*/  IMAD R10, R235, 0x2000, R231 ;  /* 0x00002000eb0a7824 */ /* 0x000fc600078e02e7 */
[----:B------:R-:W-:Y:S02]  /*4fb0*/  WARPGROUP.ARRIVE ;  /* 0x00000000000079c5 */ /* 0x000fe40000000000 */
[----:B------:R-:W-:-:S04]  /*4fc0*/  SHF.R.U32.HI R10, RZ, 0x4, R10 ;  /* 0x00000004ff0a7819 */ /* 0x000fc8000001160a */
[----:B------:R-:W-:Y:S01]  /*4fd0*/  HGMMA.64x64x16.F32.BF16 R184, R24, gdesc[UR4].tnspB, R184, gsb0 ;  /* 0x40e0000418b87df0 */ /* 0x000fe200080018b8 */
[----:B------:R-:W-:Y:S01]  /*4fe0*/  UMOV UR6, UR4 ;  /* 0x0000000400067c82 */ /* 0x000fe20008000000 */
[----:B------:R-:W-:Y:S01]  /*4ff0*/  UMOV UR7, 0x40000040 ;  /* 0x4000004000077882 */ /* 0x000fe20000000000 */
[----:B------:R-:W-:Y:S02]  /*5000*/  LOP3.LUT R10, R10, 0x3fff, RZ, 0xc0, !PT ;  /* 0x00003fff0a0a7812 */ /* 0x000fe400078ec0ff */
[----:B------:R-:W-:Y:S02]  /*5010*/  R2UR UR4, R16 ;  /* 0x00000000100472ca */ /* 0x000fe400000e0000 */
[----:B------:R-:W-:-:S05]  /*5020*/  LOP3.LUT R11, R10, 0x10000, RZ, 0xfc, !PT ;  /* 0x000100000a0b7812 */ /* 0x000fca00078efcff */
[----:B------:R-:W-:-:S05]  /*5030*/  IMAD R11, R0, 0x800, R11 ;  /* 0x00000800000b7824 */ /* 0x000fca00078e020b */
[----:B------:R-:W-:Y:S01]  /*5040*/  R2UR UR9, R11 ;  /* 0x000000000b0972ca */ /* 0x000fe200000e0000 */
[----:B------:R-:W-:-:S04]  /*5050*/  USHF.R.U32.HI UR4, URZ, 0x4, UR4 ;  /* 0x000000043f047899 */ /* 0x000fc80008011604 */
[----:B------:R-:W-:-:S08]  /*5060*/  ULOP3.LUT UR10, UR4, 0x3fff, URZ, 0xc0, !UPT ;  /* 0x00003fff040a7892 */ /* 0x000fd0000f8ec03f */
        /* <DEDUP_REMOVED lines=69> */
.L_x_2090:
        /* <DEDUP_REMOVED lines=68> */
.L_x_2091:
        /* <DEDUP_REMOVED lines=11> */
.L_x_2081:
        /* <DEDUP_REMOVED lines=130> */
.L_x_2104:
[----:B------:R-:W-:-:S05]  /*61d0*/  IMAD.U32 R7, RZ, RZ, UR36 ;  /* 0x00000024ff077e24 */ /* 0x000fca000f8e00ff */
[----:B------:R-:W-:-:S04]  /*61e0*/  LOP3.LUT R7, R7, 0x1, RZ, 0xfc, !PT ;  /* 0x0000000107077812 */ /* 0x000fc800078efcff */
[----:B------:R-:W-:-:S13]  /*61f0*/  ISETP.NE.AND P0, PT, R7, 0x3, PT ;  /* 0x000000030700780c */ /* 0x000fda0003f05270 */
[----:B------:R-:W-:Y:S05]  /*6200*/  @!P0 BRA `(.L_x_2094) ;  /* 0x0000000000048947 */ /* 0x000fea0003800000 */
[----:B------:R-:W-:Y:S01]  /*6210*/  BPT.TRAP 0x1 ;  /* 0x000000040000795c */ /* 0x000fe20000300000 */
.L_x_2094:
[----:B------:R-:W-:Y:S01]  /*6220*/  IMAD R7, R0, 0x8, R16 ;  /* 0x0000000800077824 */ /* 0x000fe200078e0210 */
[----:B------:R-:W-:-:S04]  /*6230*/  SHF.L.U32 R20, R4, 0x1f, RZ ;  /* 0x0000001f04147819 */ /* 0x000fc800000006ff */
[----:B------:R1:W3:Y:S01]  /*6240*/  SYNCS.PHASECHK.TRANS64.TRYWAIT P1, [R7+URZ+0x30c10], R20 ;  /* 0x030c1014070075a7 */ /* 0x0002e2000802017f */
[----:B------:R-:W-:Y:S05]  /*6250*/  @!P0 BRA `(.L_x_2095) ;  /* 0x0000000000048947 */ /* 0x000fea0003800000 */
[----:B------:R-:W-:Y:S01]  /*6260*/  BPT.TRAP 0x1 ;  /* 0x000000040000795c */ /* 0x000fe20000300000 */
.L_x_2095:
[----:B--2---:R-:W-:-:S05]  /*6270*/  VIADD R8, R16, 0x10000 ;  /* 0x0001000010087836 */ /* 0x004fca0000000000 */
[----:B------:R-:W-:-:S04]  /*6280*/  SHF.R.U32.HI R8, RZ, 0x4, R8 ;  /* 0x00000004ff087819 */ /* 0x000fc80000011608 */
[----:B------:R-:W-:-:S04]  /*6290*/  LOP3.LUT R8, R8, 0x3fff, RZ, 0xc0, !PT ;  /* 0x00003fff08087812 */ /* 0x000fc800078ec0ff */
[----:B------:R-:W-:Y:S01]  /*62a0*/  LOP3.LUT R9, R8, 0x10000, RZ, 0xfc, !PT ;  /* 0x0001000008097812 */ /* 0x000fe200078efcff */
[----:B---3--:R-:W-:Y:S06]  /*62b0*/  @P1 BRA `(.L_x_2096) ;  /* 0x0000000000081947 */ /* 0x008fec0003800000 */
[----:B------:R-:W2:Y:S02]  /*62c0*/  SYNCS.PHASECHK.TRANS64.TRYWAIT P1, [R7+URZ+0x30c10], R20 ;  /* 0x030c1014070075a7 */ /* 0x000ea4000802017f */
[----:B--2---:R-:W-:Y:S05]  /*62d0*/  @!P1 BRA `(.L_x_2097) ;  /* 0x000000b400f49947 */ /* 0x004fea0003800000 */
.L_x_2096:
        /* <DEDUP_REMOVED lines=28> */
[----:B------:R-:W-:Y:S02]  /*64a0*/  VIADD R10, R16, 0x20000 ;  /* 0x00020000100a7836 */ /* 0x000fe40000000000 */
[----:B------:R-:W-:-:S02]  /*64b0*/  IMAD R15, R9, 0x4, R16 ;  /* 0x00000004090f7824 */ /* 0x000fc400078e0210 */
        /* <DEDUP_REMOVED lines=16> */
[----:B------:R-:W-:Y:S02]  /*65c0*/  IMAD R218, R221, 0x4, R16 ;  /* 0x00000004ddda7824 */ /* 0x000fe400078e0210 */
[----:B------:R-:W-:-:S02]  /*65d0*/  IMAD R220, R11, 0x4, R10 ;  /* 0x000000040bdc7824 */ /* 0x000fc400078e020a */
        /* <DEDUP_REMOVED lines=15> */
.L_x_2098:
[----:B------:R1:W1:Y:S01]  /*66d0*/  SYNCS.PHASECHK.TRANS64.TRYWAIT P1, [R7+URZ+0x30c30], R20 ;  /* 0x030c3014070075a7 */ /* 0x000262000802017f */
[----:B------:R-:W-:Y:S05]  /*66e0*/  @!P0 BRA `(.L_x_2099) ;  /* 0x0000000000048947 */ /* 0x000fea0003800000 */
[----:B------:R-:W-:Y:S01]  /*66f0*/  BPT.TRAP 0x1 ;  /* 0x000000040000795c */ /* 0x000fe20000300000 */
.L_x_2099:
        /* <DEDUP_REMOVED lines=8> */
.L_x_2100:
        /* <DEDUP_REMOVED lines=14> */
[----:B------:R-:W-:Y:S01]  /*6860*/  SHFL.IDX PT, R13, R15, R13, 0x1f ;  /* 0x00001f0d0f0d7589 */ /* 0x000fe200000e0000 */
        /* <DEDUP_REMOVED lines=70> */
[----:B------:R-:W-:Y:S01]  /*6cd0*/  UIADD3 UR6, UR6, 0x6, URZ ;  /* 0x0000000606067890 */ /* 0x000fe2000fffe03f */
[--C-:B--2---:R-:W-:Y:S01]  /*6ce0*/  FFMA.FTZ R89, R89, UR5, -R9.reuse ;  /* 0x0000000559597c23 */ /* 0x104fe20008010809 */
[----:B------:R-:W-:Y:S01]  /*6cf0*/  MUFU.EX2 R225, R90 ;  /* 0x0000005a00e17308 */ /* 0x000fe20000000800 */
[----:B------:R-:W-:Y:S01]  /*6d00*/  FFMA.FTZ R9, R91, UR5, -R9 ;  /* 0x000000055b097c23 */ /* 0x000fe20008010809 */
[----:B------:R-:W-:Y:S01]  /*6d10*/  FFMA.FTZ R100, R100, UR5, -R14 ;  /* 0x0000000564647c23 */ /* 0x000fe2000801080e */
[--C-:B---3--:R-:W-:Y:S01]  /*6d20*/  FFMA.FTZ R21, R108, UR5, -R22.reuse ;  /* 0x000000056c157c23 */ /* 0x108fe20008010816 */
[----:B------:R-:W-:Y:S01]  /*6d30*/  FFMA.FTZ R22, R110, UR5, -R22 ;  /* 0x000000056e167c23 */ /* 0x000fe20008010816 */
[--C-:B----4-:R-:W-:Y:S01]  /*6d40*/  FFMA.FTZ R231, R231, UR5, -R10.reuse ;  /* 0x00000005e7e77c23 */ /* 0x110fe2000801080a */
[----:B------:R-:W-:Y:S01]  /*6d50*/  FFMA.FTZ R10, R94, UR5, -R10 ;  /* 0x000000055e0a7c23 */ /* 0x000fe2000801080a */
[----:B------:R-:W-:Y:S01]  /*6d60*/  FFMA.FTZ R14, R102, UR5, -R14 ;  /* 0x00000005660e7c23 */ /* 0x000fe2000801080e */
[----:B------:R-:W-:Y:S01]  /*6d70*/  MUFU.EX2 R224, R89 ;  /* 0x0000005900e07308 */ /* 0x000fe20000000800 */
[--C-:B-----5:R-:W-:Y:S01]  /*6d80*/  FFMA.FTZ R96, R96, UR5, -R12.reuse ;  /* 0x0000000560607c23 */ /* 0x120fe2000801080c */
[----:B------:R-:W-:Y:S01]  /*6d90*/  FFMA.FTZ R12, R98, UR5, -R12 ;  /* 0x00000005620c7c23 */ /* 0x000fe2000801080c */
[----:B------:R-:W-:Y:S01]  /*6da0*/  FFMA.FTZ R97, R97, UR5, -R13 ;  /* 0x0000000561617c23 */ /* 0x000fe2000801080d */
[----:B------:R-:W-:Y:S01]  /*6db0*/  SHFL.IDX PT, R98, R223, R6, 0x1f ;  /* 0x00001f06df627589 */ /* 0x000fe200000e0000 */
        /* <DEDUP_REMOVED lines=8> */
[----:B------:R-:W-:Y:S01]  /*6e40*/  FFMA.FTZ R17, R104, UR5, -R18 ;  /* 0x0000000568117c23 */ /* 0x000fe20008010812 */
[----:B------:R-:W-:-:S02]  /*6e50*/  VIADD R104, R6, 0x18 ;  /* 0x0000001806687836 */ /* 0x000fc40000000000 */
[----:B------:R-:W-:Y:S01]  /*6e60*/  FFMA.FTZ R18, R106, UR5, -R18 ;  /* 0x000000056a127c23 */ /* 0x000fe20008010812 */
[----:B------:R1:W-:Y:S01]  /*6e70*/  MUFU.EX2 R226, R101 ;  /* 0x0000006500e27308 */ /* 0x0003e20000000800 */
[----:B------:R-:W-:Y:S01]  /*6e80*/  VIADD R106, R6, 0x10 ;  /* 0x00000010066a7836 */ /* 0x000fe20000000000 */
[----:B------:R-:W2:Y:S01]  /*6e90*/  SHFL.IDX PT, R88, R234, R103, 0x1f ;  /* 0x00001f67ea587589 */ /* 0x000ea200000e0000 */
[--C-:B------:R-:W-:Y:S01]  /*6ea0*/  FFMA.FTZ R19, R105, UR5, -R20.reuse ;  /* 0x0000000569137c23 */ /* 0x100fe20008010814 */
[----:B------:R-:W-:Y:S01]  /*6eb0*/  FFMA.FTZ R20, R107, UR5, -R20 ;  /* 0x000000056b147c23 */ /* 0x000fe20008010814 */
[----:B------:R-:W-:Y:S01]  /*6ec0*/  FSEL R107, R129, -INF , P2 ;  /* 0xff800000816b7808 */ /* 0x000fe20001000000 */
[----:B------:R-:W3:Y:S01]  /*6ed0*/  SHFL.IDX PT, R94, R234, R104, 0x1f ;  /* 0x00001f68ea5e7589 */ /* 0x000ee200000e0000 */
[----:B------:R-:W-:Y:S01]  /*6ee0*/  FSEL R105, R128, -INF , P2 ;  /* 0xff80000080697808 */ /* 0x000fe20001000000 */
[----:B------:R4:W-:Y:S01]  /*6ef0*/  MUFU.EX2 R228, R93 ;  /* 0x0000005d00e47308 */ /* 0x0009e20000000800 */
[C---:B-1----:R-:W-:Y:S01]  /*6f00*/  VIADD R101, R6.reuse, 0x14 ;  /* 0x0000001406657836 */ /* 0x042fe20000000000 */
[----:B------:R-:W1:Y:S04]  /*6f10*/  SHFL.IDX PT, R90, R234, R106, 0x1f ;  /* 0x00001f6aea5a7589 */ /* 0x000e6800000e0000 */
[----:B------:R-:W5:Y:S02]  /*6f20*/  SHFL.IDX PT, R92, R234, R101, 0x1f ;  /* 0x00001f65ea5c7589 */ /* 0x000f6400000e0000 */
[----:B------:R5:W-:Y:S01]  /*6f30*/  MUFU.EX2 R230, R96 ;  /* 0x0000006000e67308 */ /* 0x000be20000000800 */
[----:B----4-:R-:W-:Y:S01]  /*6f40*/  VIADD R93, R6, 0x1c ;  /* 0x0000001c065d7836 */ /* 0x010fe20000000000 */
[----:B------:R-:W4:Y:S04]  /*6f50*/  SHFL.IDX PT, R103, R223, R103, 0x1f ;  /* 0x00001f67df677589 */ /* 0x000f2800000e0000 */
[----:B------:R3:W4:Y:S02]  /*6f60*/  SHFL.IDX PT, R234, R234, R93, 0x1f ;  /* 0x00001f5deaea7589 */ /* 0x00072400000e0000 */
[----:B------:R4:W-:Y:S02]  /*6f70*/  MUFU.EX2 R227, R97 ;  /* 0x0000006100e37308 */ /* 0x0009e40000000800 */
[----:B------:R5:W-:Y:S01]  /*6f80*/  SHFL.IDX PT, R110, R223, R104, 0x1f ;  /* 0x00001f68df6e7589 */ /* 0x000be200000e0000 */
[--C-:B--2---:R-:W-:Y:S01]  /*6f90*/  FFMA.FTZ R23, R109, UR5, -R88.reuse ;  /* 0x000000056d177c23 */ /* 0x104fe20008010858 */
[----:B------:R-:W-:Y:S01]  /*6fa0*/  FSEL R109, R125, -INF , P2 ;  /* 0xff8000007d6d7808 */ /* 0x000fe20001000000 */
[----:B------:R-:W-:Y:S01]  /*6fb0*/  FFMA.FTZ R88, R111, UR5, -R88 ;  /* 0x000000056f587c23 */ /* 0x000fe20008010858 */
[----:B------:R2:W2:Y:S01]  /*6fc0*/  SHFL.IDX PT, R108, R223, R101, 0x1f ;  /* 0x00001f65df6c7589 */ /* 0x0004a200000e0000 */
[----:B------:R-:W-:Y:S01]  /*6fd0*/  FSEL R111, R133, -INF , P2 ;  /* 0xff800000856f7808 */ /* 0x000fe20001000000 */
[--C-:B---3--:R-:W-:Y:S01]  /*6fe0*/  FFMA.FTZ R93, R116, UR5, -R94.reuse ;  /* 0x00000005745d7c23 */ /* 0x108fe2000801085e */
[----:B------:R-:W-:Y:S01]  /*6ff0*/  FFMA.FTZ R94, R118, UR5, -R94 ;  /* 0x00000005765e7c23 */ /* 0x000fe2000801085e */
[----:B------:R-:W-:Y:S01]  /*7000*/  FSEL R118, R145, -INF , P2 ;  /* 0xff80000091767808 */ /* 0x000fe20001000000 */
[----:B------:R-:W-:-:S02]  /*7010*/  VIADD R145, R6, 0x14 ;  /* 0x0000001406917836 */ /* 0x000fc40000000000 */
[--C-:B-1----:R-:W-:Y:S01]  /*7020*/  FFMA.FTZ R89, R112, UR5, -R90.reuse ;  /* 0x0000000570597c23 */ /* 0x102fe2000801085a */
[----:B------:R-:W-:Y:S01]  /*7030*/  FFMA.FTZ R90, R114, UR5, -R90 ;  /* 0x00000005725a7c23 */ /* 0x000fe2000801085a */
[----:B-----5:R-:W-:Y:S01]  /*7040*/  FFMA.FTZ R91, R113, UR5, -R92 ;  /* 0x00000005715b7c23 */ /* 0x020fe2000801085c */
[C---:B------:R-:W-:Y:S01]  /*7050*/  VIADD R113, R6.reuse, 0x4 ;  /* 0x0000000406717836 */ /* 0x040fe20000000000 */
[----:B------:R-:W-:Y:S01]  /*7060*/  FSEL R104, R127, -INF , P1 ;  /* 0xff8000007f687808 */ /* 0x000fe20000800000 */
[----:B------:R-:W-:Y:S02]  /*7070*/  VIADD R114, R6, 0x8 ;  /* 0x0000000806727836 */ /* 0x000fe40000000000 */
[--C-:B----4-:R-:W-:Y:S01]  /*7080*/  FFMA.FTZ R109, R109, UR5, -R103.reuse ;  /* 0x000000056d6d7c23 */ /* 0x110fe20008010867 */
[----:B------:R-:W1:Y:S01]  /*7090*/  SHFL.IDX PT, R106, R223, R106, 0x1f ;  /* 0x00001f6adf6a7589 */ /* 0x000e6200000e0000 */
[----:B--2---:R-:W-:Y:S01]  /*70a0*/  FSEL R101, R124, -INF , P2 ;  /* 0xff8000007c657808 */ /* 0x004fe20001000000 */
[----:B------:R-:W-:Y:S01]  /*70b0*/  FFMA.FTZ R104, R104, UR5, -R103 ;  /* 0x0000000568687c23 */ /* 0x000fe20008010867 */
[--C-:B------:R-:W-:Y:S01]  /*70c0*/  FFMA.FTZ R95, R117, UR5, -R234.reuse ;  /* 0x00000005755f7c23 */ /* 0x100fe200080108ea */
[----:B------:R-:W2:Y:S01]  /*70d0*/  SHFL.IDX PT, R100, R223, R113, 0x1f ;  /* 0x00001f71df647589 */ /* 0x000ea200000e0000 */
[----:B------:R3:W-:Y:S01]  /*70e0*/  MUFU.EX2 R103, R109 ;  /* 0x0000006d00677308 */ /* 0x0007e20000000800 */
[----:B------:R-:W-:Y:S01]  /*70f0*/  FFMA.FTZ R96, R119, UR5, -R234 ;  /* 0x0000000577607c23 */ /* 0x000fe200080108ea */
[----:B------:R-:W-:Y:S01]  /*7100*/  VIADD R234, R6, 0x1c ;  /* 0x0000001c06ea7836 */ /* 0x000fe20000000000 */
[----:B------:R-:W4:Y:S01]  /*7110*/  SHFL.IDX PT, R117, R218, R145, 0x1f ;  /* 0x00001f91da757589 */ /* 0x000f2200000e0000 */
[----:B------:R-:W-:Y:S01]  /*7120*/  FFMA.FTZ R97, R120, UR5, -R98 ;  /* 0x0000000578617c23 */ /* 0x000fe20008010862 */
[----:B------:R-:W-:Y:S01]  /*7130*/  FSEL R120, R144, -INF , P2 ;  /* 0xff80000090787808 */ /* 0x000fe20001000000 */
[--C-:B------:R-:W-:Y:S01]  /*7140*/  FFMA.FTZ R107, R107, UR5, -R108.reuse ;  /* 0x000000056b6b7c23 */ /* 0x100fe2000801086c */
[----:B------:R-:W5:Y:S01]  /*7150*/  SHFL.IDX PT, R102, R223, R114, 0x1f ;  /* 0x00001f72df667589 */ /* 0x000f6200000e0000 */
[----:B------:R-:W-:Y:S01]  /*7160*/  FFMA.FTZ R108, R131, UR5, -R108 ;  /* 0x00000005836c7c23 */ /* 0x000fe2000801086c */
[----:B---3--:R-:W-:Y:S01]  /*7170*/  FSEL R109, R132, -INF , P2 ;  /* 0xff800000846d7808 */ /* 0x008fe20001000000 */
[----:B------:R-:W-:Y:S01]  /*7180*/  VIADD R144, R6, 0xc ;  /* 0x0000000c06907836 */ /* 0x000fe20000000000 */
[----:B------:R-:W3:Y:S01]  /*7190*/  SHFL.IDX PT, R112, R223, R234, 0x1f ;  /* 0x00001feadf707589 */ /* 0x000ee200000e0000 */
[----:B------:R-:W-:Y:S01]  /*71a0*/  FSEL R116, R148, -INF , P2 ;  /* 0xff80000094747808 */ /* 0x000fe20001000000 */
[----:B------:R-:W-:-:S02]  /*71b0*/  VIADD R148, R6, 0x10 ;  /* 0x0000001006947836 */ /* 0x000fc40000000000 */
[--C-:B------:R-:W-:Y:S01]  /*71c0*/  FFMA.FTZ R109, R109, UR5, -R110.reuse ;  /* 0x000000056d6d7c23 */ /* 0x100fe2000801086e */
[----:B------:R-:W-:Y:S01]  /*71d0*/  FFMA.FTZ R110, R134, UR5, -R110 ;  /* 0x00000005866e7c23 */ /* 0x000fe2000801086e */
[----:B------:R-:W3:Y:S01]  /*71e0*/  SHFL.IDX PT, R131, R218, R6, 0x1f ;  /* 0x00001f06da837589 */ /* 0x000ee200000e0000 */
[----:B------:R-:W-:Y:S01]  /*71f0*/  FSEL R125, R140, -INF , P2 ;  /* 0xff8000008c7d7808 */ /* 0x000fe20001000000 */
[----:B------:R-:W-:Y:S01]  /*7200*/  FFMA.FTZ R98, R122, UR5, -R98 ;  /* 0x000000057a627c23 */ /* 0x000fe20008010862 */
[--C-:B-1----:R-:W-:Y:S01]  /*7210*/  FFMA.FTZ R105, R105, UR5, -R106.reuse ;  /* 0x0000000569697c23 */ /* 0x102fe2000801086a */
[----:B------:R1:W3:Y:S01]  /*7220*/  SHFL.IDX PT, R134, R218, R113, 0x1f ;  /* 0x00001f71da867589 */ /* 0x0002e200000e0000 */
[----:B------:R-:W-:Y:S01]  /*7230*/  FFMA.FTZ R106, R130, UR5, -R106 ;  /* 0x00000005826a7c23 */ /* 0x000fe2000801086a */
[----:B------:R-:W-:Y:S01]  /*7240*/  FSEL R130, R136, -INF , P2 ;  /* 0xff80000088827808 */ /* 0x000fe20001000000 */
[--C-:B--2---:R-:W-:Y:S01]  /*7250*/  FFMA.FTZ R99, R99, UR5, -R100.reuse ;  /* 0x0000000563637c23 */ /* 0x104fe20008010864 */
[----:B------:R-:W-:Y:S01]  /*7260*/  FFMA.FTZ R100, R123, UR5, -R100 ;  /* 0x000000057b647c23 */ /* 0x000fe20008010864 */
[----:B------:R-:W2:Y:S01]  /*7270*/  SHFL.IDX PT, R121, R218, R144, 0x1f ;  /* 0x00001f90da797589 */ /* 0x000ea200000e0000 */
[----:B------:R-:W-:Y:S01]  /*7280*/  FSEL R122, R141, -INF , P2 ;  /* 0xff8000008d7a7808 */ /* 0x000fe20001000000 */
[--C-:B----4-:R-:W-:Y:S01]  /*7290*/  FFMA.FTZ R118, R118, UR5, -R117.reuse ;  /* 0x0000000576767c23 */ /* 0x110fe20008010875 */
[----:B------:R-:W-:Y:S01]  /*72a0*/  FFMA.FTZ R117, R147, UR5, -R117 ;  /* 0x0000000593757c23 */ /* 0x000fe20008010875 */
[----:B------:R4:W2:Y:S01]  /*72b0*/  SHFL.IDX PT, R123, R218, R114, 0x1f ;  /* 0x00001f72da7b7589 */ /* 0x0008a200000e0000 */
[----:B-1----:R-:W-:Y:S01]  /*72c0*/  FSEL R113, R151, -INF , P1 ;  /* 0xff80000097717808 */ /* 0x002fe20000800000 */
[----:B------:R-:W-:-:S02]  /*72d0*/  VIADD R151, R6, 0x4 ;  /* 0x0000000406977836 */ /* 0x000fc40000000000 */
[--C-:B-----5:R-:W-:Y:S01]  /*72e0*/  FFMA.FTZ R101, R101, UR5, -R102.reuse ;  /* 0x0000000565657c23 */ /* 0x120fe20008010866 */
[----:B------:R-:W5:Y:S01]  /*72f0*/  LDL R147, [R1+0x2c] ;  /* 0x00002c0001937983 */ /* 0x000f620000100800 */
[----:B------:R-:W-:Y:S01]  /*7300*/  FFMA.FTZ R102, R126, UR5, -R102 ;  /* 0x000000057e667c23 */ /* 0x000fe20008010866 */
[--C-:B---3--:R-:W-:Y:S01]  /*7310*/  FFMA.FTZ R111, R111, UR5, -R112.reuse ;  /* 0x000000056f6f7c23 */ /* 0x108fe20008010870 */
[----:B------:R-:W-:Y:S01]  /*7320*/  FFMA.FTZ R112, R135, UR5, -R112 ;  /* 0x0000000587707c23 */ /* 0x000fe20008010870 */
[----:B------:R-:W-:Y:S01]  /*7330*/  FSEL R135, R137, -INF , P2 ;  /* 0xff80000089877808 */ /* 0x000fe20001000000 */
[C---:B------:R-:W-:Y:S01]  /*7340*/  VIADD R223, R6.reuse, 0x18 ;  /* 0x0000001806df7836 */ /* 0x040fe20000000000 */
[----:B----4-:R-:W-:Y:S01]  /*7350*/  FSEL R114, R149, -INF , P2 ;  /* 0xff80000095727808 */ /* 0x010fe20001000000 */
[----:B------:R-:W-:Y:S02]  /*7360*/  VIADD R149, R6, 0x8 ;  /* 0x0000000806957836 */ /* 0x000fe40000000000 */
[--C-:B------:R-:W-:Y:S01]  /*7370*/  FFMA.FTZ R130, R130, UR5, -R131.reuse ;  /* 0x0000000582827c23 */ /* 0x100fe20008010883 */
[----:B------:R-:W-:Y:S01]  /*7380*/  FFMA.FTZ R131, R138, UR5, -R131 ;  /* 0x000000058a837c23 */ /* 0x000fe20008010883 */
[----:B------:R-:W-:Y:S01]  /*7390*/  FFMA.FTZ R92, R115, UR5, -R92 ;  /* 0x00000005735c7c23 */ /* 0x000fe2000801085c */
[--C-:B------:R-:W-:Y:S01]  /*73a0*/  FFMA.FTZ R135, R135, UR5, -R134.reuse ;  /* 0x0000000587877c23 */ /* 0x100fe20008010886 */
[----:B------:R-:W-:Y:S01]  /*73b0*/  FFMA.FTZ R134, R139, UR5, -R134 ;  /* 0x000000058b867c23 */ /* 0x000fe20008010886 */
[----:B------:R-:W1:Y:S01]  /*73c0*/  SHFL.IDX PT, R119, R218, R148, 0x1f ;  /* 0x00001f94da777589 */ /* 0x000e6200000e0000 */
[----:B------:R-:W3:Y:S01]  /*73d0*/  MUFU.EX2 R10, R10 ;  /* 0x0000000a000a7308 */ /* 0x000ee20000000800 */
[----:B------:R-:W-:-:S02]  /*73e0*/  WARPGROUP.DEPBAR.LE gsb0, 0x0 ;  /* 0x00008000000079c5 */ /* 0x000fc40000010000 */
[----:B------:R-:W-:Y:S01]  /*73f0*/  WARPGROUP.ARRIVE ;  /* 0x00000000000079c5 */ /* 0x000fe20000000000 */
[--C-:B--2---:R-:W-:Y:S01]  /*7400*/  FFMA.FTZ R122, R122, UR5, -R121.reuse ;  /* 0x000000057a7a7c23 */ /* 0x104fe20008010879 */
[----:B------:R-:W-:Y:S01]  /*7410*/  FFMA.FTZ R121, R143, UR5, -R121 ;  /* 0x000000058f797c23 */ /* 0x000fe20008010879 */
[--C-:B------:R-:W-:Y:S01]  /*7420*/  FFMA.FTZ R125, R125, UR5, -R123.reuse ;  /* 0x000000057d7d7c23 */ /* 0x100fe2000801087b */
[----:B------:R-:W-:Y:S01]  /*7430*/  FFMA.FTZ R123, R142, UR5, -R123 ;  /* 0x000000058e7b7c23 */ /* 0x000fe2000801087b */
[----:B------:R-:W2:Y:S01]  /*7440*/  SHFL.IDX PT, R115, R218, R223, 0x1f ;  /* 0x00001fdfda737589 */ /* 0x000ea200000e0000 */
[----:B------:R-:W-:Y:S01]  /*7450*/  HGMMA.64x128x16.F32.BF16 R24, gdesc[UR8], R24, gsb0 ;  /* 0x01e00000081879f0 */ /* 0x000fe20008001818 */
[----:B------:R-:W-:Y:S01]  /*7460*/  R2UR UR8, R236 ;  /* 0x00000000ec0872ca */ /* 0x000fe200000e0000 */
[----:B------:R-:W-:Y:S01]  /*7470*/  UMOV UR10, UR4 ;  /* 0x00000004000a7c82 */ /* 0x000fe20008000000 */
[----:B------:R-:W-:Y:S01]  /*7480*/  R2UR UR9, R237 ;  /* 0x00000000ed0972ca */ /* 0x000fe200000e0000 */
[----:B------:R-:W-:Y:S01]  /*7490*/  UMOV UR11, 0x40000040 ;  /* 0x40000040000b7882 */ /* 0x000fe20000000000 */
[----:B------:R-:W4:Y:S01]  /*74a0*/  SHFL.IDX PT, R218, R218, R234, 0x1f ;  /* 0x00001feadada7589 */ /* 0x000f2200000e0000 */
[----:B------:R-:W3:Y:S01]  /*74b0*/  MUFU.EX2 R11, R11 ;  /* 0x0000000b000b7308 */ /* 0x000ee20000000800 */
[----:B------:R-:W-:-:S07]  /*74c0*/  R2UR UR4, R217 ;  /* 0x00000000d90472ca */ /* 0x000fce00000e0000 */
[----:B------:R-:W-:Y:S01]  /*74d0*/  MUFU.EX2 R9, R9 ;  /* 0x0000000900097308 */ /* 0x000fe20000000800 */
[--C-:B-1----:R-:W-:Y:S01]  /*74e0*/  FFMA.FTZ R120, R120, UR5, -R119.reuse ;  /* 0x0000000578787c23 */ /* 0x102fe20008010877 */
[----:B------:R-:W-:-:S06]  /*74f0*/  FFMA.FTZ R119, R146, UR5, -R119 ;  /* 0x0000000592777c23 */ /* 0x000fcc0008010877 */
[----:B------:R-:W-:Y:S01]  /*7500*/  MUFU.EX2 R107, R107 ;  /* 0x0000006b006b7308 */ /* 0x000fe20000000800 */
[--C-:B--2---:R-:W-:Y:S01]  /*7510*/  FFMA.FTZ R116, R116, UR5, -R115.reuse ;  /* 0x0000000574747c23 */ /* 0x104fe20008010873 */
[----:B------:R-:W-:Y:S01]  /*7520*/  FFMA.FTZ R115, R150, UR5, -R115 ;  /* 0x0000000596737c23 */ /* 0x000fe20008010873 */
[----:B----4-:R-:W-:-:S05]  /*7530*/  FFMA.FTZ R114, R114, UR5, -R218 ;  /* 0x0000000572727c23 */ /* 0x010fca00080108da */
[----:B------:R-:W-:Y:S01]  /*7540*/  MUFU.EX2 R14, R14 ;  /* 0x0000000e000e7308 */ /* 0x000fe20000000800 */
[----:B------:R-:W-:-:S07]  /*7550*/  FFMA.FTZ R113, R113, UR5, -R218 ;  /* 0x0000000571717c23 */ /* 0x000fce00080108da */
[----:B------:R-:W1:Y:S08]  /*7560*/  MUFU.EX2 R15, R15 ;  /* 0x0000000f000f7308 */ /* 0x000e700000000800 */
[----:B------:R-:W2:Y:S08]  /*7570*/  MUFU.EX2 R101, R101 ;  /* 0x0000006500657308 */ /* 0x000eb00000000800 */
        /* <DEDUP_REMOVED lines=12> */
[----:B------:R-:W4:Y:S01]  /*7640*/  MUFU.EX2 R97, R97 ;  /* 0x0000006100617308 */ /* 0x000f220000000800 */
[----:B------:R-:W-:Y:S01]  /*7650*/  HGMMA.64x128x16.F32.BF16 R24, gdesc[UR8], R24, gsb0 ;  /* 0x01e00000081879f0 */ /* 0x000fe20008001818 */
[----:B------:R-:W-:Y:S01]  /*7660*/  R2UR UR8, R232 ;  /* 0x00000000e80872ca */ /* 0x000fe200000e0000 */
[----:B------:R-:W-:Y:S01]  /*7670*/  UMOV UR10, UR6 ;  /* 0x00000006000a7c82 */ /* 0x000fe20008000000 */
[----:B------:R-:W-:Y:S01]  /*7680*/  R2UR UR9, R233 ;  /* 0x00000000e90972ca */ /* 0x000fe200000e0000 */
[----:B------:R-:W-:-:S03]  /*7690*/  UMOV UR11, 0x40000040 ;  /* 0x40000040000b7882 */ /* 0x000fc60000000000 */
[----:B------:R-:W-:Y:S08]  /*76a0*/  MUFU.EX2 R98, R98 ;  /* 0x0000006200627308 */ /* 0x000ff00000000800 */
[----:B------:R-:W4:Y:S08]  /*76b0*/  MUFU.EX2 R99, R99 ;  /* 0x0000006300637308 */ /* 0x000f300000000800 */
        /* <DEDUP_REMOVED lines=24> */
[----:B------:R-:W3:Y:S04]  /*7840*/  LDS R216, [R216+0x400] ;  /* 0x00040000d8d87984 */ /* 0x000ee80000000800 */
[----:B------:R-:W1:Y:S04]  /*7850*/  LDS R220, [R220+0x400] ;  /* 0x00040000dcdc7984 */ /* 0x000e680000000800 */
[----:B------:R-:W-:Y:S04]  /*7860*/  LDS R219, [R219+0x400] ;  /* 0x00040000dbdb7984 */ /* 0x000fe80000000800 */
[----:B------:R-:W-:Y:S04]  /*7870*/  LDS R221, [R221+0x400] ;  /* 0x00040000dddd7984 */ /* 0x000fe80000000800 */
[----:B---3--:R-:W3:Y:S04]  /*7880*/  SHFL.IDX PT, R124, R216, R6, 0x1f ;  /* 0x00001f06d87c7589 */ /* 0x008ee800000e0000 */
[----:B------:R-:W2:Y:S04]  /*7890*/  SHFL.IDX PT, R126, R216, R151, 0x1f ;  /* 0x00001f97d87e7589 */ /* 0x000ea800000e0000 */
[----:B------:R-:W4:Y:S04]  /*78a0*/  SHFL.IDX PT, R133, R216, R149, 0x1f ;  /* 0x00001f95d8857589 */ /* 0x000f2800000e0000 */
[----:B------:R-:W5:Y:S04]  /*78b0*/  SHFL.IDX PT, R127, R216, R144, 0x1f ;  /* 0x00001f90d87f7589 */ /* 0x000f6800000e0000 */
[----:B------:R-:W5:Y:S04]  /*78c0*/  SHFL.IDX PT, R129, R216, R148, 0x1f ;  /* 0x00001f94d8817589 */ /* 0x000f6800000e0000 */
[----:B-1----:R-:W1:Y:S01]  /*78d0*/  SHFL.IDX PT, R137, R220, R144, 0x1f ;  /* 0x00001f90dc897589 */ /* 0x002e6200000e0000 */
[--C-:B---3--:R-:W-:Y:S01]  /*78e0*/  FADD.FTZ R24, R24, -R124.reuse ;  /* 0x8000007c18187221 */ /* 0x108fe20000010000 */
[----:B------:R-:W-:-:S02]  /*78f0*/  FADD.FTZ R26, R26, -R124 ;  /* 0x8000007c1a1a7221 */ /* 0x000fc40000010000 */
[----:B------:R-:W3:Y:S01]  /*7900*/  SHFL.IDX PT, R138, R220, R148, 0x1f ;  /* 0x00001f94dc8a7589 */ /* 0x000ee200000e0000 */
[--C-:B--2---:R-:W-:Y:S01]  /*7910*/  FADD.FTZ R124, R25, -R126.reuse ;  /* 0x8000007e197c7221 */ /* 0x104fe20000010000 */
[----:B------:R-:W-:Y:S02]  /*7920*/  FADD.FTZ R126, R27, -R126 ;  /* 0x8000007e1b7e7221 */ /* 0x000fe40000010000 */
[----:B------:R-:W-:Y:S01]  /*7930*/  SHFL.IDX PT, R132, R216, R145, 0x1f ;  /* 0x00001f91d8847589 */ /* 0x000fe200000e0000 */
[--C-:B----4-:R-:W-:Y:S01]  /*7940*/  FADD.FTZ R128, R28, -R133.reuse ;  /* 0x800000851c807221 */ /* 0x110fe20000010000 */
[----:B------:R-:W-:Y:S01]  /*7950*/  FADD.FTZ R25, R30, -R133 ;  /* 0x800000851e197221 */ /* 0x000fe20000010000 */
[----:B------:R2:W4:Y:S01]  /*7960*/  MUFU.EX2 R28, R130 ;  /* 0x00000082001c7308 */ /* 0x0005220000000800 */
[----:B------:R-:W4:Y:S01]  /*7970*/  SHFL.IDX PT, R142, R216, R234, 0x1f ;  /* 0x00001fead88e7589 */ /* 0x000f2200000e0000 */
[----:B-----5:R-:W-:-:S03]  /*7980*/  FADD.FTZ R27, R31, -R127 ;  /* 0x8000007f1f1b7221 */ /* 0x020fc60000010000 */
[----:B------:R-:W5:Y:S03]  /*7990*/  SHFL.IDX PT, R139, R220, R149, 0x1f ;  /* 0x00001f95dc8b7589 */ /* 0x000f6600000e0000 */
[----:B------:R3:W5:Y:S01]  /*79a0*/  MUFU.EX2 R30, R135 ;  /* 0x00000087001e7308 */ /* 0x0007620000000800 */
[----:B--2---:R-:W-:Y:S01]  /*79b0*/  FADD.FTZ R130, R29, -R127 ;  /* 0x8000007f1d827221 */ /* 0x004fe20000010000 */
[----:B------:R-:W-:Y:S01]  /*79c0*/  FADD.FTZ R127, R32, -R129 ;  /* 0x80000081207f7221 */ /* 0x000fe20000010000 */
[----:B------:R-:W2:Y:S01]  /*79d0*/  SHFL.IDX PT, R143, R216, R223, 0x1f ;  /* 0x00001fdfd88f7589 */ /* 0x000ea200000e0000 */
[--C-:B-1----:R-:W-:Y:S01]  /*79e0*/  FADD.FTZ R45, R45, -R137.reuse ;  /* 0x800000892d2d7221 */ /* 0x102fe20000010000 */
[----:B------:R-:W-:Y:S01]  /*79f0*/  FADD.FTZ R47, R47, -R137 ;  /* 0x800000892f2f7221 */ /* 0x000fe20000010000 */
[----:B------:R-:W-:Y:S01]  /*7a00*/  FADD.FTZ R129, R34, -R129 ;  /* 0x8000008122817221 */ /* 0x000fe20000010000 */
[----:B------:R-:W1:Y:S01]  /*7a10*/  SHFL.IDX PT, R32, R220, R145, 0x1f ;  /* 0x00001f91dc207589 */ /* 0x000e6200000e0000 */
[--C-:B---3--:R-:W-:Y:S01]  /*7a20*/  FADD.FTZ R48, R48, -R138.reuse ;  /* 0x8000008a30307221 */ /* 0x108fe20000010000 */
[----:B------:R-:W-:Y:S01]  /*7a30*/  FADD.FTZ R50, R50, -R138 ;  /* 0x8000008a32327221 */ /* 0x000fe20000010000 */
[----:B------:R3:W1:Y:S01]  /*7a40*/  MUFU.EX2 R29, R131 ;  /* 0x00000083001d7308 */ /* 0x0006620000000800 */
[----:B------:R-:W1:Y:S04]  /*7a50*/  SHFL.IDX PT, R135, R219, R6, 0x1f ;  /* 0x00001f06db877589 */ /* 0x000e6800000e0000 */
[----:B------:R-:W1:Y:S01]  /*7a60*/  SHFL.IDX PT, R136, R220, R223, 0x1f ;  /* 0x00001fdfdc887589 */ /* 0x000e6200000e0000 */
[--C-:B----4-:R-:W-:Y:S01]  /*7a70*/  FADD.FTZ R37, R37, -R142.reuse ;  /* 0x8000008e25257221 */ /* 0x110fe20000010000 */
[----:B------:R-:W-:-:S02]  /*7a80*/  FADD.FTZ R39, R39, -R142 ;  /* 0x8000008e27277221 */ /* 0x000fc40000010000 */
[----:B------:R-:W4:Y:S01]  /*7a90*/  SHFL.IDX PT, R137, R219, R149, 0x1f ;  /* 0x00001f95db897589 */ /* 0x000f2200000e0000 */
[--C-:B---3--:R-:W-:Y:S01]  /*7aa0*/  FADD.FTZ R131, R33, -R132.reuse ;  /* 0x8000008421837221 */ /* 0x108fe20000010000 */
[----:B------:R-:W-:Y:S01]  /*7ab0*/  FADD.FTZ R132, R35, -R132 ;  /* 0x8000008423847221 */ /* 0x000fe20000010000 */
[----:B------:R3:W4:Y:S01]  /*7ac0*/  MUFU.EX2 R31, R134 ;  /* 0x00000086001f7308 */ /* 0x0007220000000800 */
[----:B------:R-:W-:Y:S01]  /*7ad0*/  SHFL.IDX PT, R138, R221, R148, 0x1f ;  /* 0x00001f94dd8a7589 */ /* 0x000fe200000e0000 */
[--C-:B-----5:R-:W-:Y:S01]  /*7ae0*/  FADD.FTZ R44, R44, -R139.reuse ;  /* 0x8000008b2c2c7221 */ /* 0x120fe20000010000 */
[----:B------:R-:W-:Y:S02]  /*7af0*/  FADD.FTZ R46, R46, -R139 ;  /* 0x8000008b2e2e7221 */ /* 0x000fe40000010000 */
[----:B------:R-:W5:Y:S01]  /*7b00*/  SHFL.IDX PT, R35, R219, R144, 0x1f ;  /* 0x00001f90db237589 */ /* 0x000f6200000e0000 */
[----:B--2---:R-:W-:-:S03]  /*7b10*/  FADD.FTZ R133, R36, -R143 ;  /* 0x8000008f24857221 */ /* 0x004fc60000010000 */
[----:B------:R-:W2:Y:S01]  /*7b20*/  SHFL.IDX PT, R140, R220, R151, 0x1f ;  /* 0x00001f97dc8c7589 */ /* 0x000ea200000e0000 */
[--C-:B-1----:R-:W-:Y:S01]  /*7b30*/  FADD.FTZ R49, R49, -R32.reuse ;  /* 0x8000002031317221 */ /* 0x102fe20000010000 */
[----:B------:R-:W-:Y:S02]  /*7b40*/  FADD.FTZ R51, R51, -R32 ;  /* 0x8000002033337221 */ /* 0x000fe40000010000 */
[----:B------:R-:W1:Y:S01]  /*7b50*/  SHFL.IDX PT, R141, R220, R6, 0x1f ;  /* 0x00001f06dc8d7589 */ /* 0x000e6200000e0000 */
[----:B------:R5:W1:Y:S01]  /*7b60*/  MUFU.EX2 R32, R125 ;  /* 0x0000007d00207308 */ /* 0x000a620000000800 */
[--C-:B------:R-:W-:Y:S01]  /*7b70*/  FADD.FTZ R56, R56, -R135.reuse ;  /* 0x8000008738387221 */ /* 0x100fe20000010000 */
[----:B------:R-:W-:Y:S01]  /*7b80*/  FADD.FTZ R58, R58, -R135 ;  /* 0x800000873a3a7221 */ /* 0x000fe20000010000 */
[----:B---3--:R-:W-:Y:S01]  /*7b90*/  SHFL.IDX PT, R134, R219, R145, 0x1f ;  /* 0x00001f91db867589 */ /* 0x008fe200000e0000 */
[--C-:B------:R-:W-:Y:S01]  /*7ba0*/  FADD.FTZ R52, R52, -R136.reuse ;  /* 0x8000008834347221 */ /* 0x100fe20000010000 */
[----:B------:R-:W-:Y:S01]  /*7bb0*/  FADD.FTZ R54, R54, -R136 ;  /* 0x8000008836367221 */ /* 0x000fe20000010000 */
[----:B------:R-:W-:Y:S01]  /*7bc0*/  FMUL.FTZ R25, R10, R25 ;  /* 0x000000190a197220 */ /* 0x000fe20000410000 */
[----:B------:R-:W-:Y:S01]  /*7bd0*/  SHFL.IDX PT, R142, R221, R145, 0x1f ;  /* 0x00001f91dd8e7589 */ /* 0x000fe200000e0000 */
[--C-:B----4-:R-:W-:Y:S01]  /*7be0*/  FADD.FTZ R60, R60, -R137.reuse ;  /* 0x800000893c3c7221 */ /* 0x110fe20000010000 */
[----:B------:R-:W-:Y:S01]  /*7bf0*/  FADD.FTZ R62, R62, -R137 ;  /* 0x800000893e3e7221 */ /* 0x000fe20000010000 */
[----:B------:R-:W-:Y:S01]  /*7c00*/  FMUL.FTZ R27, R11, R27 ;  /* 0x0000001b0b1b7220 */ /* 0x000fe20000410000 */
[----:B------:R-:W3:Y:S01]  /*7c10*/  SHFL.IDX PT, R33, R220, R234, 0x1f ;  /* 0x00001feadc217589 */ /* 0x000ee200000e0000 */
[----:B------:R-:W-:Y:S01]  /*7c20*/  FMUL.FTZ R26, R225, R26 ;  /* 0x0000001ae11a7220 */ /* 0x000fe20000410000 */
[----:B------:R-:W-:Y:S01]  /*7c30*/  MUFU.EX2 R119, R119 ;  /* 0x0000007700777308 */ /* 0x000fe20000000800 */
[----:B------:R-:W-:Y:S01]  /*7c40*/  FADD.FTZ R38, R38, -R143 ;  /* 0x8000008f26267221 */ /* 0x000fe20000010000 */
[----:B-----5:R-:W-:Y:S04]  /*7c50*/  SHFL.IDX PT, R125, R221, R6, 0x1f ;  /* 0x00001f06dd7d7589 */ /* 0x020fe800000e0000 */
[----:B------:R-:W4:Y:S01]  /*7c60*/  SHFL.IDX PT, R34, R219, R151, 0x1f ;  /* 0x00001f97db227589 */ /* 0x000f2200000e0000 */
[----:B------:R-:W-:Y:S01]  /*7c70*/  FMUL.FTZ R37, R226, R37 ;  /* 0x00000025e2257220 */ /* 0x000fe20000410000 */
[--C-:B------:R-:W-:Y:S01]  /*7c80*/  FADD.FTZ R61, R61, -R35.reuse ;  /* 0x800000233d3d7221 */ /* 0x100fe20000010000 */
[----:B------:R-:W-:Y:S01]  /*7c90*/  FADD.FTZ R63, R63, -R35 ;  /* 0x800000233f3f7221 */ /* 0x000fe20000010000 */
[----:B------:R-:W-:Y:S01]  /*7ca0*/  SHFL.IDX PT, R135, R221, R151, 0x1f ;  /* 0x00001f97dd877589 */ /* 0x000fe200000e0000 */
[----:B------:R-:W-:Y:S01]  /*7cb0*/  MUFU.EX2 R118, R118 ;  /* 0x0000007600767308 */ /* 0x000fe20000000800 */
[----:B------:R-:W-:Y:S01]  /*7cc0*/  FMUL.FTZ R39, R15, R39 ;  /* 0x000000270f277220 */ /* 0x000fe20000410000 */
[--C-:B--2---:R-:W-:Y:S01]  /*7cd0*/  FADD.FTZ R41, R41, -R140.reuse ;  /* 0x8000008c29297221 */ /* 0x104fe20000010000 */
[----:B------:R-:W-:Y:S01]  /*7ce0*/  SHFL.IDX PT, R139, R221, R149, 0x1f ;  /* 0x00001f95dd8b7589 */ /* 0x000fe200000e0000 */
[----:B------:R-:W-:Y:S01]  /*7cf0*/  FADD.FTZ R43, R43, -R140 ;  /* 0x8000008c2b2b7221 */ /* 0x000fe20000010000 */
[--C-:B-1----:R-:W-:Y:S01]  /*7d00*/  FADD.FTZ R40, R40, -R141.reuse ;  /* 0x8000008d28287221 */ /* 0x102fe20000010000 */
[----:B------:R-:W-:Y:S01]  /*7d10*/  FADD.FTZ R42, R42, -R141 ;  /* 0x8000008d2a2a7221 */ /* 0x000fe20000010000 */
[----:B------:R-:W-:Y:S04]  /*7d20*/  SHFL.IDX PT, R144, R221, R144, 0x1f ;  /* 0x00001f90dd907589 */ /* 0x000fe800000e0000 */
[----:B------:R-:W-:Y:S04]  /*7d30*/  SHFL.IDX PT, R145, R221, R223, 0x1f ;  /* 0x00001fdfdd917589 */ /* 0x000fe800000e0000 */
[----:B------:R-:W1:Y:S04]  /*7d40*/  SHFL.IDX PT, R36, R219, R223, 0x1f ;  /* 0x00001fdfdb247589 */ /* 0x000e6800000e0000 */
[----:B------:R-:W2:Y:S01]  /*7d50*/  SHFL.IDX PT, R136, R219, R148, 0x1f ;  /* 0x00001f94db887589 */ /* 0x000ea200000e0000 */
[----:B------:R-:W-:Y:S01]  /*7d60*/  FADD.FTZ R137, R80, -R138 ;  /* 0x8000008a50897221 */ /* 0x000fe20000010000 */
[--C-:B---3--:R-:W-:Y:S01]  /*7d70*/  FADD.FTZ R53, R53, -R33.reuse ;  /* 0x8000002135357221 */ /* 0x108fe20000010000 */
[----:B------:R-:W-:Y:S01]  /*7d80*/  FADD.FTZ R55, R55, -R33 ;  /* 0x8000002137377221 */ /* 0x000fe20000010000 */
[----:B------:R-:W3:Y:S01]  /*7d90*/  SHFL.IDX PT, R221, R221, R234, 0x1f ;  /* 0x00001feadddd7589 */ /* 0x000ee200000e0000 */
[----:B------:R5:W-:Y:S01]  /*7da0*/  MUFU.EX2 R35, R121 ;  /* 0x0000007900237308 */ /* 0x000be20000000800 */
[--C-:B----4-:R-:W-:Y:S01]  /*7db0*/  FADD.FTZ R57, R57, -R34.reuse ;  /* 0x8000002239397221 */ /* 0x110fe20000010000 */
[----:B------:R-:W-:Y:S01]  /*7dc0*/  FADD.FTZ R59, R59, -R34 ;  /* 0x800000223b3b7221 */ /* 0x000fe20000010000 */
[----:B------:R-:W4:Y:S01]  /*7dd0*/  SHFL.IDX PT, R219, R219, R234, 0x1f ;  /* 0x00001feadbdb7589 */ /* 0x000f2200000e0000 */
[----:B------:R-:W-:Y:S01]  /*7de0*/  FADD.FTZ R138, R82, -R138 ;  /* 0x8000008a528a7221 */ /* 0x000fe20000010000 */
[----:B------:R-:W-:Y:S01]  /*7df0*/  FMUL.FTZ R82, R229, R133 ;  /* 0x00000085e5527220 */ /* 0x000fe20000410000 */
[----:B------:R-:W-:-:S02]  /*7e00*/  FADD.FTZ R65, R65, -R134 ;  /* 0x8000008641417221 */ /* 0x000fc40000010000 */
[----:B------:R2:W4:Y:S01]  /*7e10*/  MUFU.EX2 R33, R123 ;  /* 0x0000007b00217308 */ /* 0x0005220000000800 */
[----:B-----5:R-:W-:Y:S01]  /*7e20*/  FADD.FTZ R121, R67, -R134 ;  /* 0x8000008643797221 */ /* 0x020fe20000010000 */
[----:B------:R-:W-:Y:S01]  /*7e30*/  F2FP.BF16.F32.PACK_AB R82, R37, R82 ;  /* 0x000000522552723e */ /* 0x000fe200000010ff */
[----:B-1----:R-:W-:-:S05]  /*7e40*/  FADD.FTZ R67, R70, -R36 ;  /* 0x8000002446437221 */ /* 0x002fca0000010000 */
[----:B------:R1:W5:Y:S01]  /*7e50*/  MUFU.EX2 R34, R122 ;  /* 0x0000007a00227308 */ /* 0x0003620000000800 */
[----:B--2---:R-:W-:Y:S01]  /*7e60*/  FADD.FTZ R123, R68, -R36 ;  /* 0x80000024447b7221 */ /* 0x004fe20000010000 */
[--C-:B------:R-:W-:Y:S01]  /*7e70*/  FADD.FTZ R64, R64, -R136.reuse ;  /* 0x8000008840407221 */ /* 0x100fe20000010000 */
[----:B------:R-:W-:Y:S01]  /*7e80*/  FADD.FTZ R66, R66, -R136 ;  /* 0x8000008842427221 */ /* 0x000fe20000010000 */
[----:B---3--:R-:W-:Y:S01]  /*7e90*/  FADD.FTZ R146, R85, -R221 ;  /* 0x800000dd55927221 */ /* 0x008fe20000010000 */
[----:B------:R-:W-:-:S03]  /*7ea0*/  FMUL.FTZ R85, R9, R126 ;  /* 0x0000007e09557220 */ /* 0x000fc60000410000 */
[----:B------:R2:W3:Y:S01]  /*7eb0*/  MUFU.EX2 R36, R120 ;  /* 0x0000007800247308 */ /* 0x0004e20000000800 */
[----:B------:R-:W-:Y:S01]  /*7ec0*/  FADD.FTZ R221, R87, -R221 ;  /* 0x800000dd57dd7221 */ /* 0x000fe20000010000 */
[----:B------:R-:W-:Y:S01]  /*7ed0*/  F2FP.BF16.F32.PACK_AB R87, R27, R25 ;  /* 0x000000191b57723e */ /* 0x000fe200000010ff */
[----:B------:R-:W-:Y:S01]  /*7ee0*/  FMUL.FTZ R25, R107, R65 ;  /* 0x000000416b197220 */ /* 0x000fe20000410000 */
[----:B------:R-:W-:-:S04]  /*7ef0*/  F2FP.BF16.F32.PACK_AB R85, R85, R26 ;  /* 0x0000001a5555723e */ /* 0x000fc800000010ff */
[----:B------:R-:W3:Y:S01]  /*7f00*/  MUFU.EX2 R117, R117 ;  /* 0x0000007500757308 */ /* 0x000ee20000000800 */
        /* <DEDUP_REMOVED lines=8> */
[----:B------:R-:W-:Y:S01]  /*7f90*/  FMUL.FTZ R26, R108, R121 ;  /* 0x000000796c1a7220 */ /* 0x000fe20000410000 */
[----:B-1----:R-:W-:-:S06]  /*7fa0*/  FADD.FTZ R122, R72, -R125 ;  /* 0x8000007d487a7221 */ /* 0x002fcc0000010000 */
[----:B------:R-:W1:Y:S01]  /*7fb0*/  MUFU.EX2 R114, R114 ;  /* 0x0000007200727308 */ /* 0x000e620000000800 */
[----:B------:R-:W-:-:S07]  /*7fc0*/  FADD.FTZ R134, R73, -R135 ;  /* 0x8000008749867221 */ /* 0x000fce0000010000 */
[----:B------:R-:W1:Y:S01]  /*7fd0*/  MUFU.EX2 R37, R113 ;  /* 0x0000007100257308 */ /* 0x000e620000000800 */
[----:B------:R-:W-:Y:S01]  /*7fe0*/  FADD.FTZ R125, R74, -R125 ;  /* 0x8000007d4a7d7221 */ /* 0x000fe20000010000 */
[----:B------:R-:W-:Y:S01]  /*7ff0*/  FADD.FTZ R135, R75, -R135 ;  /* 0x800000874b877221 */ /* 0x000fe20000010000 */
[--C-:B------:R-:W-:Y:S01]  /*8000*/  FADD.FTZ R140, R81, -R142.reuse ;  /* 0x8000008e518c7221 */ /* 0x100fe20000010000 */
[--C-:B------:R-:W-:Y:S01]  /*8010*/  FADD.FTZ R143, R84, -R145.reuse ;  /* 0x80000091548f7221 */ /* 0x100fe20000010000 */
[----:B------:R-:W-:Y:S01]  /*8020*/  FADD.FTZ R142, R83, -R142 ;  /* 0x8000008e538e7221 */ /* 0x000fe20000010000 */
[----:B------:R-:W-:Y:S01]  /*8030*/  FADD.FTZ R145, R86, -R145 ;  /* 0x8000009156917221 */ /* 0x000fe20000010000 */
        /* <DEDUP_REMOVED lines=9> */
[----:B--2---:R-:W-:Y:S01]  /*80d0*/  FADD.FTZ R120, R71, -R219 ;  /* 0x800000db47787221 */ /* 0x004fe20000010000 */
        /* <DEDUP_REMOVED lines=64> */
[----:B------:R-:W-:Y:S01]  /*84e0*/  FMUL.FTZ R26, R37, R221 ;  /* 0x000000dd251a7220 */ /* 0x000fe20000410000 */
[----:B------:R-:W-:Y:S01]  /*84f0*/  F2FP.BF16.F32.PACK_AB R72, R49, R48 ;  /* 0x000000303148723e */ /* 0x000fe200000010ff */
[----:B------:R-:W-:Y:S01]  /*8500*/  UMOV UR6, UR4 ;  /* 0x0000000400067c82 */ /* 0x000fe20008000000 */
[----:B------:R-:W-:Y:S01]  /*8510*/  F2FP.BF16.F32.PACK_AB R73, R51, R50 ;  /* 0x000000323349723e */ /* 0x000fe200000010ff */
[----:B------:R-:W-:Y:S01]  /*8520*/  UMOV UR7, 0x40000040 ;  /* 0x4000004000077882 */ /* 0x000fe20000000000 */
[----:B------:R-:W-:Y:S01]  /*8530*/  F2FP.BF16.F32.PACK_AB R74, R53, R52 ;  /* 0x00000034354a723e */ /* 0x000fe200000010ff */
[----:B------:R-:W2:Y:S01]  /*8540*/  LDL R38, [R1+0x40] ;  /* 0x0000400001267983 */ /* 0x000ea20000100800 */
        /* <DEDUP_REMOVED lines=152> */
.L_x_2102:
        /* <DEDUP_REMOVED lines=70> */
.L_x_2103:
        /* <DEDUP_REMOVED lines=12> */
.L_x_2093:
        /* <DEDUP_REMOVED lines=121> */
.L_x_2116:
[----:B------:R-:W-:-:S05]  /*9b80*/  IMAD.U32 R7, RZ, RZ, UR36 ;  /* 0x00000024ff077e24 */ /* 0x000fca000f8e00ff */
[----:B------:R-:W-:-:S04]  /*9b90*/  LOP3.LUT R7, R7, 0x1, RZ, 0xfc, !PT ;  /* 0x0000000107077812 */ /* 0x000fc800078efcff */
[----:B------:R-:W-:-:S13]  /*9ba0*/  ISETP.NE.AND P6, PT, R7, 0x3, PT ;  /* 0x000000030700780c */ /* 0x000fda0003fc5270 */
[----:B--2---:R-:W-:Y:S05]  /*9bb0*/  @!P6 BRA `(.L_x_2106) ;  /* 0x000000000004e947 */ /* 0x004fea0003800000 */
[----:B------:R-:W-:Y:S01]  /*9bc0*/  BPT.TRAP 0x1 ;  /* 0x000000040000795c */ /* 0x000fe20000300000 */
.L_x_2106:
[----:B------:R-:W-:Y:S01]  /*9bd0*/  IMAD R7, R0, 0x8, R16 ;  /* 0x0000000800077824 */ /* 0x000fe200078e0210 */
[----:B------:R-:W-:-:S04]  /*9be0*/  SHF.L.U32 R20, R4, 0x1f, RZ ;  /* 0x0000001f04147819 */ /* 0x000fc800000006ff */
[----:B------:R2:W3:Y:S01]  /*9bf0*/  SYNCS.PHASECHK.TRANS64.TRYWAIT P0, [R7+URZ+0x30c10], R20 ;  /* 0x030c1014070075a7 */ /* 0x0004e2000800017f */
[----:B------:R-:W-:Y:S05]  /*9c00*/  @!P6 BRA `(.L_x_2107) ;  /* 0x000000000004e947 */ /* 0x000fea0003800000 */
[----:B------:R-:W-:Y:S01]  /*9c10*/  BPT.TRAP 0x1 ;  /* 0x000000040000795c */ /* 0x000fe20000300000 */
.L_x_2107:
[----:B-1----:R-:W-:-:S05]  /*9c20*/  VIADD R8, R16, 0x10000 ;  /* 0x0001000010087836 */ /* 0x002fca0000000000 */
[----:B------:R-:W-:-:S04]  /*9c30*/  SHF.R.U32.HI R8, RZ, 0x4, R8 ;  /* 0x00000004ff087819 */ /* 0x000fc80000011608 */
[----:B------:R-:W-:-:S04]  /*9c40*/  LOP3.LUT R8, R8, 0x3fff, RZ, 0xc0, !PT ;  /* 0x00003fff08087812 */ /* 0x000fc800078ec0ff */
[----:B------:R-:W-:Y:S01]  /*9c50*/  LOP3.LUT R9, R8, 0x10000, RZ, 0xfc, !PT ;  /* 0x0001000008097812 */ /* 0x000fe200078efcff */
[----:B---3--:R-:W-:Y:S06]  /*9c60*/  @P0 BRA `(.L_x_2108) ;  /* 0x0000000000080947 */ /* 0x008fec0003800000 */
[----:B------:R-:W1:Y:S02]  /*9c70*/  SYNCS.PHASECHK.TRANS64.TRYWAIT P0, [R7+URZ+0x30c10], R20 ;  /* 0x030c1014070075a7 */ /* 0x000e64000800017f */
[----:B-1----:R-:W-:Y:S05]  /*9c80*/  @!P0 BRA `(.L_x_2109) ;  /* 0x0000007c00b08947 */ /* 0x002fea0003800000 */
.L_x_2108:
        /* <DEDUP_REMOVED lines=32> */
[----:B------:R-:W-:Y:S02]  /*9e90*/  VIADD R10, R16, 0x20000 ;  /* 0x00020000100a7836 */ /* 0x000fe40000000000 */
[----:B------:R-:W-:Y:S02]  /*9ea0*/  IMAD R221, R219, 0x4, R16 ;  /* 0x00000004dbdd7824 */ /* 0x000fe400078e0210 */
[----:B------:R-:W-:-:S02]  /*9eb0*/  IMAD R223, R223, 0x4, R10 ;  /* 0x00000004dfdf7824 */ /* 0x000fc400078e020a */
        /* <DEDUP_REMOVED lines=27> */
.L_x_2110:
[----:B------:R1:W1:Y:S01]  /*a070*/  SYNCS.PHASECHK.TRANS64.TRYWAIT P0, [R7+URZ+0x30c30], R20 ;  /* 0x030c3014070075a7 */ /* 0x000262000800017f */
[----:B------:R-:W-:Y:S05]  /*a080*/  @!P6 BRA `(.L_x_2111) ;  /* 0x000000000004e947 */ /* 0x000fea0003800000 */
[----:B------:R-:W-:Y:S01]  /*a090*/  BPT.TRAP 0x1 ;  /* 0x000000040000795c */ /* 0x000fe20000300000 */
.L_x_2111:
        /* <DEDUP_REMOVED lines=8> */
.L_x_2112:
        /* <DEDUP_REMOVED lines=33> */
[----:B------:R-:W-:Y:S01]  /*a330*/  UIADD3 UR6, UR6, 0x6, URZ ;  /* 0x0000000606067890 */ /* 0x000fe2000fffe03f */
[----:B------:R-:W-:Y:S01]  /*a340*/  SEL R225, R225, 0x80, !P2 ;  /* 0x00000080e1e17807 */ /* 0x000fe20005000000 */
[----:B------:R-:W-:Y:S01]  /*a350*/  SHFL.IDX PT, R11, R17, R23, 0x1f ;  /* 0x00001f17110b7589 */ /* 0x000fe200000e0000 */
[----:B------:R-:W-:Y:S01]  /*a360*/  SEL R224, R224, 0x80, P1 ;  /* 0x00000080e0e07807 */ /* 0x000fe20000800000 */
[----:B------:R-:W-:Y:S01]  /*a370*/  VIADD R13, R5, 0xc ;  /* 0x0000000c050d7836 */ /* 0x000fe20000000000 */
[----:B------:R-:W-:-:S02]  /*a380*/  SEL R217, R217, 0x80, !P0 ;  /* 0x00000080d9d97807 */ /* 0x000fc40004000000 */
[----:B------:R-:W-:Y:S02]  /*a390*/  ISETP.GE.AND P1, PT, R225, RZ, PT ;  /* 0x000000ffe100720c */ /* 0x000fe40003f26270 */
[----:B------:R-:W-:Y:S01]  /*a3a0*/  SEL R222, R222, 0x80, P3 ;  /* 0x00000080dede7807 */ /* 0x000fe20001800000 */
[----:B------:R1:W5:Y:S01]  /*a3b0*/  SHFL.IDX PT, R10, R17, R13, 0x1f ;  /* 0x00001f0d110a7589 */ /* 0x00036200000e0000 */
[----:B------:R-:W-:Y:S02]  /*a3c0*/  ISETP.GE.AND P0, PT, R217, 0x1, PT ;  /* 0x00000001d900780c */ /* 0x000fe40003f06270 */
[----:B------:R-:W-:Y:S02]  /*a3d0*/  ISETP.GT.OR P1, PT, R224, RZ, !P1 ;  /* 0x000000ffe000720c */ /* 0x000fe40004f24670 */
[----:B------:R-:W-:Y:S02]  /*a3e0*/  ISETP.GT.OR P0, PT, R222, 0x1, !P0 ;  /* 0x00000001de00780c */ /* 0x000fe40004704670 */
[----:B------:R-:W-:-:S02]  /*a3f0*/  FSEL R88, R88, -INF , !P1 ;  /* 0xff80000058587808 */ /* 0x000fc40004800000 */
[----:B------:R-:W-:Y:S01]  /*a400*/  ISETP.GE.AND P1, PT, R225, 0x8, PT ;  /* 0x00000008e100780c */ /* 0x000fe20003f26270 */
[----:B-1----:R-:W-:Y:S01]  /*a410*/  VIADD R13, R5, 0x10 ;  /* 0x00000010050d7836 */ /* 0x002fe20000000000 */
[----:B------:R-:W-:Y:S01]  /*a420*/  FSEL R91, R91, -INF , !P0 ;  /* 0xff8000005b5b7808 */ /* 0x000fe20004000000 */
[----:B--2---:R-:W-:Y:S01]  /*a430*/  FFMA.FTZ R88, R88, UR5, -R9 ;  /* 0x0000000558587c23 */ /* 0x004fe20008010809 */
[C---:B------:R-:W-:Y:S02]  /*a440*/  ISETP.GE.AND P0, PT, R217.reuse, 0x9, PT ;  /* 0x00000009d900780c */ /* 0x040fe40003f06270 */
[----:B------:R-:W-:Y:S01]  /*a450*/  ISETP.GT.OR P1, PT, R224, 0x8, !P1 ;  /* 0x00000008e000780c */ /* 0x000fe20004f24670 */
[----:B------:R1:W-:Y:S01]  /*a460*/  MUFU.EX2 R227, R88 ;  /* 0x0000005800e37308 */ /* 0x0003e20000000800 */
[----:B------:R-:W-:Y:S01]  /*a470*/  ISETP.GE.AND P3, PT, R217, RZ, PT ;  /* 0x000000ffd900720c */ /* 0x000fe20003f66270 */
[----:B------:R-:W2:Y:S01]  /*a480*/  SHFL.IDX PT, R18, R17, R13, 0x1f ;  /* 0x00001f0d11127589 */ /* 0x000ea200000e0000 */
[----:B------:R-:W-:-:S02]  /*a490*/  ISETP.GT.OR P0, PT, R222, 0x9, !P0 ;  /* 0x00000009de00780c */ /* 0x000fc40004704670 */
[----:B------:R-:W-:Y:S02]  /*a4a0*/  FSEL R92, R92, -INF , !P1 ;  /* 0xff8000005c5c7808 */ /* 0x000fe40004800000 */
[----:B------:R-:W-:Y:S02]  /*a4b0*/  ISETP.GE.AND P2, PT, R225, 0x1, PT ;  /* 0x00000001e100780c */ /* 0x000fe40003f46270 */
[----:B------:R-:W-:Y:S01]  /*a4c0*/  ISETP.GT.OR P3, PT, R222, RZ, !P3 ;  /* 0x000000ffde00720c */ /* 0x000fe20005f64670 */
[----:B-1----:R-:W-:Y:S01]  /*a4d0*/  SHFL.IDX PT, R88, R17, R21, 0x1f ;  /* 0x00001f1511587589 */ /* 0x002fe200000e0000 */
[----:B------:R-:W-:Y:S02]  /*a4e0*/  ISETP.GE.AND P1, PT, R217, 0x10, PT ;  /* 0x00000010d900780c */ /* 0x000fe40003f26270 */
[----:B------:R-:W-:Y:S02]  /*a4f0*/  FSEL R95, R95, -INF , !P0 ;  /* 0xff8000005f5f7808 */ /* 0x000fe40004000000 */
[----:B------:R-:W-:-:S02]  /*a500*/  ISETP.GT.OR P2, PT, R224, 0x1, !P2 ;  /* 0x00000001e000780c */ /* 0x000fc40005744670 */
[----:B------:R-:W-:Y:S01]  /*a510*/  FSEL R90, R90, -INF , !P3 ;  /* 0xff8000005a5a7808 */ /* 0x000fe20005800000 */
[----:B-----5:R-:W-:Y:S01]  /*a520*/  FFMA.FTZ R14, R95, UR5, -R10 ;  /* 0x000000055f0e7c23 */ /* 0x020fe2000801080a */
[----:B------:R-:W-:Y:S02]  /*a530*/  ISETP.GE.AND P0, PT, R225, 0x10, PT ;  /* 0x00000010e100780c */ /* 0x000fe40003f06270 */
        /* <DEDUP_REMOVED lines=11> */
[----:B------:R-:W-:Y:S01]  /*a5f0*/  FFMA.FTZ R11, R91, UR5, -R11 ;  /* 0x000000055b0b7c23 */ /* 0x000fe2000801080b */
[----:B------:R-:W-:Y:S01]  /*a600*/  ISETP.GT.OR P3, PT, R222, 0x8, !P3 ;  /* 0x00000008de00780c */ /* 0x000fe20005f64670 */
[----:B------:R-:W-:Y:S01]  /*a610*/  SHFL.IDX PT, R91, R231, R23, 0x1f ;  /* 0x00001f17e75b7589 */ /* 0x000fe200000e0000 */
[----:B------:R-:W-:Y:S01]  /*a620*/  ISETP.GE.AND P1, PT, R217, 0x11, PT ;  /* 0x00000011d900780c */ /* 0x000fe20003f26270 */
[----:B------:R-:W1:Y:S01]  /*a630*/  MUFU.EX2 R9, R9 ;  /* 0x0000000900097308 */ /* 0x000e620000000800 */
[----:B------:R-:W-:Y:S01]  /*a640*/  FSEL R15, R96, -INF , !P0 ;  /* 0xff800000600f7808 */ /* 0x000fe20004000000 */
[----:B------:R-:W3:Y:S01]  /*a650*/  SHFL.IDX PT, R12, R17, R90, 0x1f ;  /* 0x00001f5a110c7589 */ /* 0x000ee200000e0000 */
[----:B------:R-:W-:Y:S01]  /*a660*/  ISETP.GT.OR P2, PT, R224, 0x9, !P2 ;  /* 0x00000009e000780c */ /* 0x000fe20005744670 */
[----:B------:R-:W-:Y:S01]  /*a670*/  VIADD R96, R5, 0x14 ;  /* 0x0000001405607836 */ /* 0x000fe20000000000 */
[----:B------:R-:W-:Y:S01]  /*a680*/  FSEL R94, R94, -INF , !P3 ;  /* 0xff8000005e5e7808 */ /* 0x000fe20005800000 */
[--C-:B--2---:R-:W-:Y:S01]  /*a690*/  FFMA.FTZ R15, R15, UR5, -R18.reuse ;  /* 0x000000050f0f7c23 */ /* 0x104fe20008010812 */
[----:B------:R-:W-:Y:S01]  /*a6a0*/  ISETP.GE.AND P0, PT, R225, 0x11, PT ;  /* 0x00000011e100780c */ /* 0x000fe20003f06270 */
[----:B------:R-:W-:Y:S01]  /*a6b0*/  FFMA.FTZ R18, R98, UR5, -R18 ;  /* 0x0000000562127c23 */ /* 0x000fe20008010812 */
[----:B------:R-:W-:Y:S01]  /*a6c0*/  ISETP.GT.OR P1, PT, R222, 0x11, !P1 ;  /* 0x00000011de00780c */ /* 0x000fe20004f24670 */
[----:B------:R-:W2:Y:S01]  /*a6d0*/  SHFL.IDX PT, R19, R17, R96, 0x1f ;  /* 0x00001f6011137589 */ /* 0x000ea200000e0000 */
[----:B------:R-:W-:Y:S01]  /*a6e0*/  ISETP.GE.AND P3, PT, R217, 0x18, PT ;  /* 0x00000018d900780c */ /* 0x000fe20003f66270 */
[----:B------:R-:W-:Y:S01]  /*a6f0*/  VIADD R98, R5, 0x18 ;  /* 0x0000001805627836 */ /* 0x000fe20000000000 */
[----:B------:R-:W-:Y:S01]  /*a700*/  FSEL R93, R93, -INF , !P2 ;  /* 0xff8000005d5d7808 */ /* 0x000fe20005000000 */
[----:B------:R-:W-:Y:S01]  /*a710*/  MUFU.EX2 R11, R11 ;  /* 0x0000000b000b7308 */ /* 0x000fe20000000800 */
[----:B------:R-:W-:-:S02]  /*a720*/  ISETP.GT.OR P0, PT, R224, 0x11, !P0 ;  /* 0x00000011e000780c */ /* 0x000fc40004704670 */
[----:B------:R-:W-:Y:S01]  /*a730*/  FSEL R99, R99, -INF , !P1 ;  /* 0xff80000063637808 */ /* 0x000fe20004800000 */
[----:B------:R-:W-:Y:S01]  /*a740*/  FFMA.FTZ R13, R93, UR5, -R10 ;  /* 0x000000055d0d7c23 */ /* 0x000fe2000801080a */
[----:B------:R-:W-:Y:S01]  /*a750*/  ISETP.GE.AND P2, PT, R225, 0x18, PT ;  /* 0x00000018e100780c */ /* 0x000fe20003f46270 */
[----:B------:R-:W-:Y:S01]  /*a760*/  SHFL.IDX PT, R93, R231, R90, 0x1f ;  /* 0x00001f5ae75d7589 */ /* 0x000fe200000e0000 */
[----:B------:R-:W-:Y:S01]  /*a770*/  ISETP.GT.OR P1, PT, R222, 0x18, !P3 ;  /* 0x00000018de00780c */ /* 0x000fe20005f24670 */
[----:B------:R-:W-:Y:S01]  /*a780*/  MUFU.EX2 R226, R226 ;  /* 0x000000e200e27308 */ /* 0x000fe20000000800 */
[----:B------:R-:W-:Y:S01]  /*a790*/  FSEL R97, R97, -INF , !P0 ;  /* 0xff80000061617808 */ /* 0x000fe20004000000 */
[----:B------:R2:W5:Y:S01]  /*a7a0*/  SHFL.IDX PT, R20, R17, R98, 0x1f ;  /* 0x00001f6211147589 */ /* 0x00056200000e0000 */
[----:B------:R-:W-:Y:S01]  /*a7b0*/  ISETP.GT.OR P0, PT, R224, 0x18, !P2 ;  /* 0x00000018e000780c */ /* 0x000fe20005704670 */
[--C-:B---3--:R-:W-:Y:S01]  /*a7c0*/  FFMA.FTZ R92, R92, UR5, -R12.reuse ;  /* 0x000000055c5c7c23 */ /* 0x108fe2000801080c */
[----:B------:R-:W-:Y:S01]  /*a7d0*/  FSEL R102, R102, -INF , !P1 ;  /* 0xff80000066667808 */ /* 0x000fe20004800000 */
[----:B------:R-:W-:Y:S01]  /*a7e0*/  FFMA.FTZ R12, R94, UR5, -R12 ;  /* 0x000000055e0c7c23 */ /* 0x000fe2000801080c */
[----:B------:R-:W-:Y:S01]  /*a7f0*/  ISETP.GE.AND P1, PT, R225, 0x20, PT ;  /* 0x00000020e100780c */ /* 0x000fe20003f26270 */
[----:B------:R-:W-:Y:S01]  /*a800*/  VIADD R94, R5, 0xc ;  /* 0x0000000c055e7836 */ /* 0x000fe20000000000 */
[----:B------:R-:W-:Y:S01]  /*a810*/  FSEL R21, R100, -INF , !P0 ;  /* 0xff80000064157808 */ /* 0x000fe20004000000 */
[----:B------:R3:W-:Y:S01]  /*a820*/  MUFU.EX2 R10, R92 ;  /* 0x0000005c000a7308 */ /* 0x0007e20000000800 */
[----:B------:R-:W-:Y:S01]  /*a830*/  ISETP.GE.AND P0, PT, R225, 0x19, PT ;  /* 0x00000019e100780c */ /* 0x000fe20003f06270 */
[--C-:B--2---:R-:W-:Y:S01]  /*a840*/  FFMA.FTZ R17, R97, UR5, -R19.reuse ;  /* 0x0000000561117c23 */ /* 0x104fe20008010813 */
[C---:B------:R-:W-:Y:S01]  /*a850*/  ISETP.GT.OR P1, PT, R224.reuse, 0x20, !P1 ;  /* 0x00000020e000780c */ /* 0x040fe20004f24670 */
[----:B------:R2:W1:Y:S01]  /*a860*/  SHFL.IDX PT, R95, R231, R94, 0x1f ;  /* 0x00001f5ee75f7589 */ /* 0x00046200000e0000 */
[----:B------:R-:W-:Y:S01]  /*a870*/  ISETP.GT.OR P0, PT, R224, 0x19, !P0 ;  /* 0x00000019e000780c */ /* 0x000fe20004704670 */
[----:B------:R-:W-:Y:S01]  /*a880*/  FFMA.FTZ R19, R99, UR5, -R19 ;  /* 0x0000000563137c23 */ /* 0x000fe20008010813 */
[----:B------:R-:W-:Y:S01]  /*a890*/  FSEL R23, R104, -INF , !P1 ;  /* 0xff80000068177808 */ /* 0x000fe20004800000 */
[----:B------:R-:W1:Y:S01]  /*a8a0*/  SHFL.IDX PT, R99, R231, R96, 0x1f ;  /* 0x00001f60e7637589 */ /* 0x000e6200000e0000 */
[C---:B------:R-:W-:Y:S01]  /*a8b0*/  ISETP.GE.AND P3, PT, R217.reuse, 0x20, PT ;  /* 0x00000020d900780c */ /* 0x040fe20003f66270 */
[----:B------:R-:W1:Y:S01]  /*a8c0*/  MUFU.EX2 R12, R12 ;  /* 0x0000000c000c7308 */ /* 0x000e620000000800 */
[----:B------:R-:W-:Y:S01]  /*a8d0*/  ISETP.GE.AND P1, PT, R217, 0x21, PT ;  /* 0x00000021d900780c */ /* 0x000fe20003f26270 */
[----:B----4-:R-:W-:Y:S01]  /*a8e0*/  SHFL.IDX PT, R104, R220, R5, 0x1f ;  /* 0x00001f05dc687589 */ /* 0x010fe200000e0000 */
[----:B------:R-:W-:Y:S01]  /*a8f0*/  FSEL R22, R101, -INF , !P0 ;  /* 0xff80000065167808 */ /* 0x000fe20004000000 */
[----:B--2---:R-:W-:Y:S01]  /*a900*/  VIADD R94, R5, 0x10 ;  /* 0x00000010055e7836 */ /* 0x004fe20000000000 */
[C---:B------:R-:W-:Y:S01]  /*a910*/  ISETP.GT.OR P0, PT, R222.reuse, 0x20, !P3 ;  /* 0x00000020de00780c */ /* 0x040fe20005f04670 */
[----:B------:R-:W2:Y:S01]  /*a920*/  SHFL.IDX PT, R101, R231, R98, 0x1f ;  /* 0x00001f62e7657589 */ /* 0x000ea200000e0000 */
[----:B------:R-:W-:Y:S01]  /*a930*/  ISETP.GT.OR P1, PT, R222, 0x21, !P1 ;  /* 0x00000021de00780c */ /* 0x000fe20004f24670 */
[----:B-----5:R-:W-:Y:S01]  /*a940*/  FFMA.FTZ R21, R21, UR5, -R20 ;  /* 0x0000000515157c23 */ /* 0x020fe20008010814 */
[----:B------:R-:W-:-:S02]  /*a950*/  WARPGROUP.DEPBAR.LE gsb0, 0x0 ;  /* 0x00008000000079c5 */ /* 0x000fc40000010000 */
[----:B------:R-:W-:Y:S01]  /*a960*/  WARPGROUP.ARRIVE ;  /* 0x00000000000079c5 */ /* 0x000fe20000000000 */
[----:B------:R-:W-:Y:S01]  /*a970*/  ISETP.GE.AND P3, PT, R217, 0x28, PT ;  /* 0x00000028d900780c */ /* 0x000fe20003f66270 */
[----:B------:R4:W5:Y:S01]  /*a980*/  SHFL.IDX PT, R97, R231, R94, 0x1f ;  /* 0x00001f5ee7617589 */ /* 0x00096200000e0000 */
        /* <DEDUP_REMOVED lines=9> */
[----:B------:R-:W-:Y:S01]  /*aa20*/  VIADD R102, R5, 0x1c ;  /* 0x0000001c05667836 */ /* 0x000fe20000000000 */
[----:B------:R-:W-:Y:S01]  /*aa30*/  FSEL R110, R110, -INF , !P1 ;  /* 0xff8000006e6e7808 */ /* 0x000fe20004800000 */
[----:B------:R-:W-:Y:S01]  /*aa40*/  FFMA.FTZ R22, R22, UR5, -R88 ;  /* 0x0000000516167c23 */ /* 0x000fe20008010858 */
[----:B------:R-:W-:Y:S01]  /*aa50*/  FSEL R106, R106, -INF , !P0 ;  /* 0xff8000006a6a7808 */ /* 0x000fe20004000000 */
[--C-:B------:R-:W-:Y:S01]  /*aa60*/  FFMA.FTZ R23, R23, UR5, -R89.reuse ;  /* 0x0000000517177c23 */ /* 0x100fe20008010859 */
[----:B------:R-:W-:Y:S01]  /*aa70*/  ISETP.GE.AND P1, PT, R217, 0x29, PT ;  /* 0x00000029d900780c */ /* 0x000fe20003f26270 */
[----:B------:R-:W-:Y:S01]  /*aa80*/  SHFL.IDX PT, R231, R231, R102, 0x1f ;  /* 0x00001f66e7e77589 */ /* 0x000fe200000e0000 */
[----:B------:R-:W-:Y:S01]  /*aa90*/  ISETP.GT.OR P2, PT, R222, 0x19, !P2 ;  /* 0x00000019de00780c */ /* 0x000fe20005744670 */
[----:B------:R-:W-:Y:S01]  /*aaa0*/  FFMA.FTZ R89, R106, UR5, -R89 ;  /* 0x000000056a597c23 */ /* 0x000fe20008010859 */
[----:B------:R-:W-:Y:S01]  /*aab0*/  ISETP.GE.AND P0, PT, R225, 0x21, PT ;  /* 0x00000021e100780c */ /* 0x000fe20003f06270 */
[----:B------:R-:W-:Y:S01]  /*aac0*/  MUFU.EX2 R21, R21 ;  /* 0x0000001500157308 */ /* 0x000fe20000000800 */
[----:B------:R-:W-:-:S02]  /*aad0*/  ISETP.GT.OR P1, PT, R222, 0x29, !P1 ;  /* 0x00000029de00780c */ /* 0x000fc40004f24670 */
[----:B------:R-:W-:Y:S02]  /*aae0*/  FSEL R103, R103, -INF , !P2 ;  /* 0xff80000067677808 */ /* 0x000fe40005000000 */
[----:B------:R-:W-:Y:S02]  /*aaf0*/  ISETP.GT.OR P0, PT, R224, 0x21, !P0 ;  /* 0x00000021e000780c */ /* 0x000fe40004704670 */
[----:B------:R-:W-:Y:S01]  /*ab00*/  ISETP.GE.AND P2, PT, R225, 0x28, PT ;  /* 0x00000028e100780c */ /* 0x000fe20003f46270 */
[----:B------:R-:W-:Y:S01]  /*ab10*/  FFMA.FTZ R88, R103, UR5, -R88 ;  /* 0x0000000567587c23 */ /* 0x000fe20008010858 */
[----:B------:R-:W-:Y:S01]  /*ab20*/  FSEL R111, R111, -INF , !P1 ;  /* 0xff8000006f6f7808 */ /* 0x000fe20004800000 */
[----:B------:R-:W-:Y:S01]  /*ab30*/  MUFU.EX2 R22, R22 ;  /* 0x0000001600167308 */ /* 0x000fe20000000800 */
[----:B------:R-:W-:Y:S02]  /*ab40*/  FSEL R90, R105, -INF , !P0 ;  /* 0xff800000695a7808 */ /* 0x000fe40004000000 */
[----:B------:R-:W-:-:S02]  /*ab50*/  ISETP.GE.AND P1, PT, R217, 0x30, PT ;  /* 0x00000030d900780c */ /* 0x000fc40003f26270 */
[----:B------:R-:W-:Y:S01]  /*ab60*/  ISETP.GT.OR P0, PT, R224, 0x28, !P2 ;  /* 0x00000028e000780c */ /* 0x000fe20005704670 */
[--C-:B------:R-:W-:Y:S01]  /*ab70*/  FFMA.FTZ R90, R90, UR5, -R91.reuse ;  /* 0x000000055a5a7c23 */ /* 0x100fe2000801085b */
[----:B------:R-:W-:Y:S01]  /*ab80*/  ISETP.GT.OR P1, PT, R222, 0x30, !P1 ;  /* 0x00000030de00780c */ /* 0x000fe20004f24670 */
[----:B------:R-:W-:Y:S01]  /*ab90*/  FFMA.FTZ R91, R107, UR5, -R91 ;  /* 0x000000056b5b7c23 */ /* 0x000fe2000801085b */
[----:B---3--:R-:W-:Y:S01]  /*aba0*/  FSEL R92, R108, -INF , !P0 ;  /* 0xff8000006c5c7808 */ /* 0x008fe20004000000 */
[----:B------:R-:W-:Y:S01]  /*abb0*/  MUFU.EX2 R20, R20 ;  /* 0x0000001400147308 */ /* 0x000fe20000000800 */
[C---:B------:R-:W-:Y:S02]  /*abc0*/  ISETP.GE.AND P0, PT, R225.reuse, 0x29, PT ;  /* 0x00000029e100780c */ /* 0x040fe40003f06270 */
[----:B------:R-:W-:Y:S01]  /*abd0*/  FSEL R114, R114, -INF , !P1 ;  /* 0xff80000072727808 */ /* 0x000fe20004800000 */
[--C-:B------:R-:W-:Y:S01]  /*abe0*/  FFMA.FTZ R92, R92, UR5, -R93.reuse ;  /* 0x000000055c5c7c23 */ /* 0x100fe2000801085d */
[C---:B------:R-:W-:Y:S01]  /*abf0*/  ISETP.GE.AND P1, PT, R225.reuse, 0x31, PT ;  /* 0x00000031e100780c */ /* 0x040fe20003f26270 */
[----:B------:R-:W-:Y:S01]  /*ac00*/  FFMA.FTZ R93, R110, UR5, -R93 ;  /* 0x000000056e5d7c23 */ /* 0x000fe2000801085d */
[----:B------:R-:W-:Y:S01]  /*ac10*/  ISETP.GT.OR P0, PT, R224, 0x29, !P0 ;  /* 0x00000029e000780c */ /* 0x000fe20004704670 */
[----:B------:R-:W-:Y:S01]  /*ac20*/  MUFU.EX2 R88, R88 ;  /* 0x0000005800587308 */ /* 0x000fe20000000800 */
[----:B------:R-:W-:-:S02]  /*ac30*/  ISETP.GE.AND P2, PT, R225, 0x38, PT ;  /* 0x00000038e100780c */ /* 0x000fc40003f46270 */
[----:B------:R-:W-:Y:S02]  /*ac40*/  ISETP.GE.AND P3, PT, R217, 0x31, PT ;  /* 0x00000031d900780c */ /* 0x000fe40003f66270 */
[C---:B------:R-:W-:Y:S02]  /*ac50*/  ISETP.GT.OR P1, PT, R224.reuse, 0x31, !P1 ;  /* 0x00000031e000780c */ /* 0x040fe40004f24670 */
[----:B----4-:R-:W-:Y:S01]  /*ac60*/  FSEL R94, R109, -INF , !P0 ;  /* 0xff8000006d5e7808 */ /* 0x010fe20004000000 */
[----:B------:R-:W-:Y:S01]  /*ac70*/  VIADD R109, R5, 0xc ;  /* 0x0000000c056d7836 */ /* 0x000fe20000000000 */
[----:B------:R-:W-:Y:S01]  /*ac80*/  ISETP.GT.OR P2, PT, R224, 0x38, !P2 ;  /* 0x00000038e000780c */ /* 0x000fe20005744670 */
[----:B------:R-:W-:Y:S01]  /*ac90*/  MUFU.EX2 R13, R13 ;  /* 0x0000000d000d7308 */ /* 0x000fe20000000800 */
[----:B------:R-:W-:Y:S01]  /*aca0*/  ISETP.GT.OR P3, PT, R222, 0x31, !P3 ;  /* 0x00000031de00780c */ /* 0x000fe20005f64670 */
[--C-:B-1----:R-:W-:Y:S01]  /*acb0*/  FFMA.FTZ R94, R94, UR5, -R95.reuse ;  /* 0x000000055e5e7c23 */ /* 0x102fe2000801085f */
[----:B------:R-:W-:Y:S01]  /*acc0*/  ISETP.GE.AND P0, PT, R225, 0x30, PT ;  /* 0x00000030e100780c */ /* 0x000fe20003f06270 */
[----:B------:R-:W-:Y:S01]  /*acd0*/  FFMA.FTZ R95, R111, UR5, -R95 ;  /* 0x000000056f5f7c23 */ /* 0x000fe2000801085f */
[----:B------:R-:W-:Y:S01]  /*ace0*/  FSEL R98, R113, -INF , !P1 ;  /* 0xff80000071627808 */ /* 0x000fe20004800000 */
[----:B------:R1:W3:Y:S01]  /*acf0*/  SHFL.IDX PT, R111, R220, R109, 0x1f ;  /* 0x00001f6ddc6f7589 */ /* 0x0002e200000e0000 */
[----:B------:R-:W-:Y:S01]  /*ad00*/  FSEL R115, R115, -INF , !P3 ;  /* 0xff80000073737808 */ /* 0x000fe20005800000 */
[----:B------:R-:W-:Y:S01]  /*ad10*/  MUFU.EX2 R15, R15 ;  /* 0x0000000f000f7308 */ /* 0x000fe20000000800 */
[----:B------:R-:W-:Y:S01]  /*ad20*/  FSEL R100, R116, -INF , !P2 ;  /* 0xff80000074647808 */ /* 0x000fe20005000000 */
[--C-:B------:R-:W-:Y:S01]  /*ad30*/  FFMA.FTZ R98, R98, UR5, -R99.reuse ;  /* 0x0000000562627c23 */ /* 0x100fe20008010863 */
[----:B------:R-:W-:Y:S01]  /*ad40*/  ISETP.GE.AND P1, PT, R225, 0x41, PT ;  /* 0x00000041e100780c */ /* 0x000fe20003f26270 */
[----:B------:R-:W-:Y:S01]  /*ad50*/  FFMA.FTZ R99, R115, UR5, -R99 ;  /* 0x0000000573637c23 */ /* 0x000fe20008010863 */
[----:B------:R-:W-:Y:S01]  /*ad60*/  ISETP.GT.OR P0, PT, R224, 0x30, !P0 ;  /* 0x00000030e000780c */ /* 0x000fe20004704670 */
[----:B--2---:R-:W-:Y:S01]  /*ad70*/  FFMA.FTZ R100, R100, UR5, -R101 ;  /* 0x0000000564647c23 */ /* 0x004fe20008010865 */
[----:B------:R-:W-:Y:S01]  /*ad80*/  ISETP.GE.AND P2, PT, R225, 0x48, PT ;  /* 0x00000048e100780c */ /* 0x000fe20003f46270 */
[----:B-1----:R-:W-:Y:S01]  /*ad90*/  VIADD R109, R5, 0x10 ;  /* 0x00000010056d7836 */ /* 0x002fe20000000000 */
[----:B------:R-:W-:Y:S01]  /*ada0*/  ISETP.GE.AND P3, PT, R225, 0x49, PT ;  /* 0x00000049e100780c */ /* 0x000fe20003f66270 */
[----:B------:R-:W-:Y:S01]  /*adb0*/  MUFU.EX2 R18, R18 ;  /* 0x0000001200127308 */ /* 0x000fe20000000800 */
[----:B------:R-:W-:-:S02]  /*adc0*/  ISETP.GT.OR P1, PT, R224, 0x41, !P1 ;  /* 0x00000041e000780c */ /* 0x000fc40004f24670 */
[----:B------:R-:W-:Y:S01]  /*add0*/  FSEL R96, R112, -INF , !P0 ;  /* 0xff80000070607808 */ /* 0x000fe20004000000 */
[----:B------:R-:W-:Y:S01]  /*ade0*/  VIADD R112, R5, 0x8 ;  /* 0x0000000805707836 */ /* 0x000fe20000000000 */
[C---:B------:R-:W-:Y:S01]  /*adf0*/  ISETP.GT.OR P2, PT, R224.reuse, 0x48, !P2 ;  /* 0x00000048e000780c */ /* 0x040fe20005744670 */
[----:B------:R3:W-:Y:S01]  /*ae00*/  SHFL.IDX PT, R113, R220, R109, 0x1f ;  /* 0x00001f6ddc717589 */ /* 0x0007e200000e0000 */
[----:B------:R-:W-:Y:S01]  /*ae10*/  ISETP.GT.OR P3, PT, R224, 0x49, !P3 ;  /* 0x00000049e000780c */ /* 0x000fe20005f64670 */
[--C-:B-----5:R-:W-:Y:S01]  /*ae20*/  FFMA.FTZ R96, R96, UR5, -R97.reuse ;  /* 0x0000000560607c23 */ /* 0x120fe20008010861 */
[----:B------:R-:W-:Y:S01]  /*ae30*/  FSEL R121, R121, -INF , !P1 ;  /* 0xff80000079797808 */ /* 0x000fe20004800000 */
[----:B------:R-:W1:Y:S01]  /*ae40*/  SHFL.IDX PT, R110, R220, R112, 0x1f ;  /* 0x00001f70dc6e7589 */ /* 0x000e6200000e0000 */
[----:B------:R-:W-:Y:S01]  /*ae50*/  ISETP.GE.AND P1, PT, R225, 0x59, PT ;  /* 0x00000059e100780c */ /* 0x000fe20003f26270 */
[----:B------:R-:W-:Y:S01]  /*ae60*/  FFMA.FTZ R97, R114, UR5, -R97 ;  /* 0x0000000572617c23 */ /* 0x000fe20008010861 */
[----:B------:R-:W-:Y:S01]  /*ae70*/  FSEL R124, R124, -INF , !P2 ;  /* 0xff8000007c7c7808 */ /* 0x000fe20005000000 */
[----:B------:R-:W-:Y:S01]  /*ae80*/  VIADD R114, R5, 0x4 ;  /* 0x0000000405727836 */ /* 0x000fe20000000000 */
[----:B------:R-:W-:Y:S01]  /*ae90*/  FSEL R125, R125, -INF , !P3 ;  /* 0xff8000007d7d7808 */ /* 0x000fe20005800000 */
[----:B------:R-:W-:Y:S01]  /*aea0*/  MUFU.EX2 R17, R17 ;  /* 0x0000001100117308 */ /* 0x000fe20000000800 */
[----:B------:R-:W-:-:S02]  /*aeb0*/  ISETP.GE.AND P2, PT, R225, 0x60, PT ;  /* 0x00000060e100780c */ /* 0x000fc40003f46270 */
[----:B------:R-:W-:Y:S01]  /*aec0*/  ISETP.GE.AND P3, PT, R225, 0x61, PT ;  /* 0x00000061e100780c */ /* 0x000fe20003f66270 */
[----:B------:R-:W2:Y:S01]  /*aed0*/  SHFL.IDX PT, R103, R220, R114, 0x1f ;  /* 0x00001f72dc677589 */ /* 0x000ea200000e0000 */
[C---:B------:R-:W-:Y:S01]  /*aee0*/  ISETP.GT.OR P1, PT, R224.reuse, 0x59, !P1 ;  /* 0x00000059e000780c */ /* 0x040fe20004f24670 */
[----:B---3--:R-:W-:Y:S01]  /*aef0*/  FFMA.FTZ R109, R125, UR5, -R111 ;  /* 0x000000057d6d7c23 */ /* 0x008fe2000801086f */
[C---:B------:R-:W-:Y:S01]  /*af00*/  ISETP.GT.OR P2, PT, R224.reuse, 0x60, !P2 ;  /* 0x00000060e000780c */ /* 0x040fe20005744670 */
[----:B------:R-:W-:Y:S01]  /*af10*/  MUFU.EX2 R19, R19 ;  /* 0x0000001300137308 */ /* 0x000fe20000000800 */
[----:B------:R-:W-:Y:S02]  /*af20*/  ISETP.GT.OR P3, PT, R224, 0x61, !P3 ;  /* 0x00000061e000780c */ /* 0x000fe40005f64670 */
[----:B------:R-:W-:Y:S02]  /*af30*/  ISETP.GE.AND P4, PT, R225, 0x40, PT ;  /* 0x00000040e100780c */ /* 0x000fe40003f86270 */
[----:B------:R-:W-:-:S02]  /*af40*/  FSEL R133, R133, -INF , !P1 ;  /* 0xff80000085857808 */ /* 0x000fc40004800000 */
[----:B------:R-:W-:Y:S01]  /*af50*/  ISETP.GE.AND P0, PT, R217, 0x38, PT ;  /* 0x00000038d900780c */ /* 0x000fe20003f06270 */
[----:B------:R-:W-:Y:S01]  /*af60*/  MUFU.EX2 R109, R109 ;  /* 0x0000006d006d7308 */ /* 0x000fe20000000800 */
[----:B------:R-:W-:Y:S01]  /*af70*/  ISETP.GE.AND P5, PT, R225, 0x39, PT ;  /* 0x00000039e100780c */ /* 0x000fe20003fa6270 */
[----:B-1----:R-:W-:Y:S01]  /*af80*/  FFMA.FTZ R108, R124, UR5, -R110 ;  /* 0x000000057c6c7c23 */ /* 0x002fe2000801086e */
[----:B------:R-:W-:Y:S02]  /*af90*/  ISETP.GE.AND P1, PT, R217, 0x39, PT ;  /* 0x00000039d900780c */ /* 0x000fe40003f26270 */
[----:B------:R-:W-:Y:S02]  /*afa0*/  FSEL R136, R136, -INF , !P2 ;  /* 0xff80000088887808 */ /* 0x000fe40005000000 */
[----:B------:R-:W-:Y:S01]  /*afb0*/  FSEL R137, R137, -INF , !P3 ;  /* 0xff80000089897808 */ /* 0x000fe20005800000 */
[----:B------:R-:W-:Y:S01]  /*afc0*/  MUFU.EX2 R108, R108 ;  /* 0x0000006c006c7308 */ /* 0x000fe20000000800 */
[----:B------:R-:W-:-:S02]  /*afd0*/  ISETP.GE.AND P2, PT, R217, 0x40, PT ;  /* 0x00000040d900780c */ /* 0x000fc40003f46270 */
[----:B------:R-:W-:Y:S01]  /*afe0*/  ISETP.GE.AND P3, PT, R217, 0x41, PT ;  /* 0x00000041d900780c */ /* 0x000fe20003f66270 */
[----:B--2---:R-:W-:Y:S01]  /*aff0*/  FFMA.FTZ R106, R121, UR5, -R103 ;  /* 0x00000005796a7c23 */ /* 0x004fe20008010867 */
[----:B------:R-:W-:Y:S02]  /*b000*/  ISETP.GT.OR P4, PT, R224, 0x40, !P4 ;  /* 0x00000040e000780c */ /* 0x000fe40006784670 */
[----:B------:R-:W-:Y:S01]  /*b010*/  ISETP.GT.OR P0, PT, R222, 0x38, !P0 ;  /* 0x00000038de00780c */ /* 0x000fe20004704670 */
[----:B------:R-:W-:Y:S01]  /*b020*/  MUFU.EX2 R23, R23 ;  /* 0x0000001700177308 */ /* 0x000fe20000000800 */
[----:B------:R-:W-:Y:S02]  /*b030*/  ISETP.GT.OR P5, PT, R224, 0x39, !P5 ;  /* 0x00000039e000780c */ /* 0x000fe40006fa4670 */
[C---:B------:R-:W-:Y:S02]  /*b040*/  ISETP.GT.OR P1, PT, R222.reuse, 0x39, !P1 ;  /* 0x00000039de00780c */ /* 0x040fe40004f24670 */
[----:B------:R-:W-:-:S02]  /*b050*/  ISETP.GT.OR P2, PT, R222, 0x40, !P2 ;  /* 0x00000040de00780c */ /* 0x000fc40005744670 */
[----:B------:R-:W-:Y:S01]  /*b060*/  ISETP.GT.OR P3, PT, R222, 0x41, !P3 ;  /* 0x00000041de00780c */ /* 0x000fe20005f64670 */
[----:B------:R-:W-:Y:S01]  /*b070*/  MUFU.EX2 R106, R106 ;  /* 0x0000006a006a7308 */ /* 0x000fe20000000800 */
[----:B------:R-:W-:Y:S02]  /*b080*/  FSEL R120, R120, -INF , !P4 ;  /* 0xff80000078787808 */ /* 0x000fe40006000000 */
[----:B------:R-:W-:Y:S02]  /*b090*/  FSEL R118, R118, -INF , !P0 ;  /* 0xff80000076767808 */ /* 0x000fe40004000000 */
[----:B------:R-:W-:Y:S01]  /*b0a0*/  FSEL R117, R117, -INF , !P5 ;  /* 0xff80000075757808 */ /* 0x000fe20006800000 */
[----:B------:R-:W-:Y:S02]  /*b0b0*/  WARPGROUP.DEPBAR.LE gsb0, 0x0 ;  /* 0x00008000000079c5 */ /* 0x000fe40000010000 */
[----:B------:R-:W-:Y:S01]  /*b0c0*/  WARPGROUP.ARRIVE ;  /* 0x00000000000079c5 */ /* 0x000fe20000000000 */
[----:B------:R-:W-:Y:S01]  /*b0d0*/  ISETP.GE.AND P4, PT, R225, 0x58, PT ;  /* 0x00000058e100780c */ /* 0x000fe20003f86270 */
[--C-:B------:R-:W-:Y:S01]  /*b0e0*/  FFMA.FTZ R102, R117, UR5, -R231.reuse ;  /* 0x0000000575667c23 */ /* 0x100fe200080108e7 */
[----:B------:R-:W-:Y:S01]  /*b0f0*/  FSEL R119, R119, -INF , !P1 ;  /* 0xff80000077777808 */ /* 0x000fe20004800000 */
[--C-:B------:R-:W-:Y:S01]  /*b100*/  FFMA.FTZ R120, R120, UR5, -R104.reuse ;  /* 0x0000000578787c23 */ /* 0x100fe20008010868 */
        /* <DEDUP_REMOVED lines=8> */
[----:B------:R-:W-:Y:S01]  /*b190*/  ISETP.GE.AND P1, PT, R217, 0x48, PT ;  /* 0x00000048d900780c */ /* 0x000fe20003f26270 */
[----:B------:R-:W-:Y:S01]  /*b1a0*/  VIADD R231, R5, 0x14 ;  /* 0x0000001405e77836 */ /* 0x000fe20000000000 */
[----:B------:R-:W-:Y:S01]  /*b1b0*/  FSEL R105, R122, -INF , !P2 ;  /* 0xff8000007a697808 */ /* 0x000fe20005000000 */
[----:B------:R-:W-:Y:S01]  /*b1c0*/  FFMA.FTZ R101, R118, UR5, -R101 ;  /* 0x0000000576657c23 */ /* 0x000fe20008010865 */
        /* <DEDUP_REMOVED lines=9> */
[----:B------:R-:W-:Y:S02]  /*b260*/  ISETP.GT.OR P5, PT, R224, 0x51, !P5 ;  /* 0x00000051e000780c */ /* 0x000fe40006fa4670 */
[----:B------:R-:W-:Y:S02]  /*b270*/  ISETP.GT.OR P1, PT, R222, 0x48, !P1 ;  /* 0x00000048de00780c */ /* 0x000fe40004f24670 */
[C---:B------:R-:W-:Y:S02]  /*b280*/  ISETP.GT.OR P2, PT, R224.reuse, 0x71, !P2 ;  /* 0x00000071e000780c */ /* 0x040fe40005744670 */
[----:B------:R-:W-:Y:S01]  /*b290*/  ISETP.GT.OR P3, PT, R224, 0x78, !P3 ;  /* 0x00000078e000780c */ /* 0x000fe20005f64670 */
[----:B------:R2:W-:Y:S01]  /*b2a0*/  MUFU.EX2 R104, R119 ;  /* 0x0000007700687308 */ /* 0x0005e20000000800 */
[----:B------:R-:W-:-:S02]  /*b2b0*/  FSEL R132, R132, -INF , !P4 ;  /* 0xff80000084847808 */ /* 0x000fc40006000000 */
[----:B------:R-:W-:Y:S02]  /*b2c0*/  FSEL R128, R128, -INF , !P0 ;  /* 0xff80000080807808 */ /* 0x000fe40004000000 */
[----:B------:R-:W-:Y:S02]  /*b2d0*/  FSEL R129, R129, -INF , !P5 ;  /* 0xff80000081817808 */ /* 0x000fe40006800000 */
[C---:B------:R-:W-:Y:S01]  /*b2e0*/  ISETP.GE.AND P4, PT, R225.reuse, 0x70, PT ;  /* 0x00000070e100780c */ /* 0x040fe20003f86270 */
[----:B------:R-:W-:Y:S01]  /*b2f0*/  MUFU.EX2 R105, R105 ;  /* 0x0000006900697308 */ /* 0x000fe20000000800 */
[----:B------:R-:W-:Y:S02]  /*b300*/  FSEL R126, R126, -INF , !P1 ;  /* 0xff8000007e7e7808 */ /* 0x000fe40004800000 */
[C---:B------:R-:W-:Y:S02]  /*b310*/  ISETP.GE.AND P0, PT, R225.reuse, 0x68, PT ;  /* 0x00000068e100780c */ /* 0x040fe40003f06270 */
[C---:B------:R-:W-:Y:S01]  /*b320*/  ISETP.GE.AND P5, PT, R225.reuse, 0x69, PT ;  /* 0x00000069e100780c */ /* 0x040fe20003fa6270 */
[----:B------:R-:W-:Y:S01]  /*b330*/  FFMA.FTZ R110, R126, UR5, -R110 ;  /* 0x000000057e6e7c23 */ /* 0x000fe2000801086e */
[----:B------:R-:W-:Y:S01]  /*b340*/  ISETP.GE.AND P1, PT, R225, 0x79, PT ;  /* 0x00000079e100780c */ /* 0x000fe20003f26270 */
[----:B------:R-:W-:Y:S01]  /*b350*/  VIADD R225, R5, 0x1c ;  /* 0x0000001c05e17836 */ /* 0x000fe20000000000 */
[----:B------:R-:W-:Y:S01]  /*b360*/  FSEL R124, R145, -INF , !P2 ;  /* 0xff800000917c7808 */ /* 0x000fe20005000000 */
[----:B------:R-:W-:Y:S01]  /*b370*/  MUFU.EX2 R107, R107 ;  /* 0x0000006b006b7308 */ /* 0x000fe20000000800 */
[----:B------:R-:W-:-:S02]  /*b380*/  FSEL R122, R148, -INF , !P3 ;  /* 0xff800000947a7808 */ /* 0x000fc40005800000 */
[C---:B------:R-:W-:Y:S01]  /*b390*/  ISETP.GE.AND P2, PT, R217.reuse, 0x58, PT ;  /* 0x00000058d900780c */ /* 0x040fe20003f46270 */
[----:B------:R-:W-:Y:S01]  /*b3a0*/  SHFL.IDX PT, R148, R221, R5, 0x1f ;  /* 0x00001f05dd947589 */ /* 0x000fe200000e0000 */
[----:B------:R-:W-:Y:S02]  /*b3b0*/  ISETP.GE.AND P3, PT, R217, 0x59, PT ;  /* 0x00000059d900780c */ /* 0x000fe40003f66270 */
[C---:B------:R-:W-:Y:S01]  /*b3c0*/  ISETP.GT.OR P4, PT, R224.reuse, 0x70, !P4 ;  /* 0x00000070e000780c */ /* 0x040fe20006784670 */
[----:B------:R-:W3:Y:S01]  /*b3d0*/  MUFU.EX2 R110, R110 ;  /* 0x0000006e006e7308 */ /* 0x000ee20000000800 */
[C---:B------:R-:W-:Y:S02]  /*b3e0*/  ISETP.GT.OR P0, PT, R224.reuse, 0x68, !P0 ;  /* 0x00000068e000780c */ /* 0x040fe40004704670 */
[C---:B------:R-:W-:Y:S02]  /*b3f0*/  ISETP.GT.OR P5, PT, R224.reuse, 0x69, !P5 ;  /* 0x00000069e000780c */ /* 0x040fe40006fa4670 */
[----:B------:R-:W-:Y:S01]  /*b400*/  ISETP.GT.OR P1, PT, R224, 0x79, !P1 ;  /* 0x00000079e000780c */ /* 0x000fe20004f24670 */
[----:B------:R-:W-:Y:S01]  /*b410*/  VIADD R224, R5, 0x18 ;  /* 0x0000001805e07836 */ /* 0x000fe20000000000 */
[C---:B------:R-:W-:Y:S01]  /*b420*/  ISETP.GT.OR P2, PT, R222.reuse, 0x58, !P2 ;  /* 0x00000058de00780c */ /* 0x040fe20005744670 */
[----:B------:R-:W-:Y:S01]  /*b430*/  MUFU.EX2 R90, R90 ;  /* 0x0000005a005a7308 */ /* 0x000fe20000000800 */
[----:B------:R-:W-:-:S02]  /*b440*/  ISETP.GT.OR P3, PT, R222, 0x59, !P3 ;  /* 0x00000059de00780c */ /* 0x000fc40005f64670 */
[----:B------:R-:W-:Y:S02]  /*b450*/  FSEL R126, R144, -INF , !P4 ;  /* 0xff800000907e7808 */ /* 0x000fe40006000000 */
[----:B------:R-:W-:Y:S02]  /*b460*/  ISETP.GE.AND P4, PT, R217, 0x51, PT ;  /* 0x00000051d900780c */ /* 0x000fe40003f86270 */
[----:B------:R-:W-:Y:S01]  /*b470*/  FSEL R117, R134, -INF , !P2 ;  /* 0xff80000086757808 */ /* 0x000fe20005000000 */
[----:B------:R-:W-:Y:S01]  /*b480*/  MUFU.EX2 R91, R91 ;  /* 0x0000005b005b7308 */ /* 0x000fe20000000800 */
[----:B------:R-:W-:Y:S01]  /*b490*/  FSEL R115, R135, -INF , !P3 ;  /* 0xff80000087737808 */ /* 0x000fe20005800000 */
[----:B------:R-:W4:Y:S01]  /*b4a0*/  SHFL.IDX PT, R134, R220, R224, 0x1f ;  /* 0x00001fe0dc867589 */ /* 0x000f2200000e0000 */
[----:B------:R-:W-:Y:S02]  /*b4b0*/  FSEL R140, R140, -INF , !P0 ;  /* 0xff8000008c8c7808 */ /* 0x000fe40004000000 */
[----:B------:R-:W-:Y:S01]  /*b4c0*/  ISETP.GE.AND P0, PT, R217, 0x49, PT ;  /* 0x00000049d900780c */ /* 0x000fe20003f06270 */
[----:B------:R-:W5:Y:S01]  /*b4d0*/  SHFL.IDX PT, R135, R220, R231, 0x1f ;  /* 0x00001fe7dc877589 */ /* 0x000f6200000e0000 */
[C---:B------:R-:W-:Y:S01]  /*b4e0*/  ISETP.GT.OR P4, PT, R222.reuse, 0x51, !P4 ;  /* 0x00000051de00780c */ /* 0x040fe20006784670 */
[----:B------:R-:W-:Y:S01]  /*b4f0*/  MUFU.EX2 R92, R92 ;  /* 0x0000005c005c7308 */ /* 0x000fe20000000800 */
[----:B------:R-:W-:Y:S01]  /*b500*/  ISETP.GT.OR P0, PT, R222, 0x49, !P0 ;  /* 0x00000049de00780c */ /* 0x000fe20004704670 */
[----:B------:R-:W-:Y:S01]  /*b510*/  SHFL.IDX PT, R220, R220, R225, 0x1f ;  /* 0x00001fe1dcdc7589 */ /* 0x000fe200000e0000 */
[----:B------:R-:W-:-:S02]  /*b520*/  FSEL R144, R131, -INF , !P4 ;  /* 0xff80000083907808 */ /* 0x000fc40006000000 */
[----:B------:R-:W-:Y:S01]  /*b530*/  FSEL R127, R127, -INF , !P0 ;  /* 0xff8000007f7f7808 */ /* 0x000fe20004000000 */
[----:B------:R-:W2:Y:S01]  /*b540*/  SHFL.IDX PT, R131, R221, R114, 0x1f ;  /* 0x00001f72dd837589 */ /* 0x000ea200000e0000 */
[----:B------:R-:W-:Y:S01]  /*b550*/  FSEL R116, R141, -INF , !P5 ;  /* 0xff8000008d747808 */ /* 0x000fe20006800000 */
[----:B------:R-:W-:Y:S01]  /*b560*/  MUFU.EX2 R93, R93 ;  /* 0x0000005d005d7308 */ /* 0x000fe20000000800 */
[----:B------:R-:W-:Y:S01]  /*b570*/  ISETP.GE.AND P0, PT, R217, 0x61, PT ;  /* 0x00000061d900780c */ /* 0x000fe20003f06270 */
[----:B------:R-:W-:Y:S01]  /*b580*/  FFMA.FTZ R111, R127, UR5, -R111 ;  /* 0x000000057f6f7c23 */ /* 0x000fe2000801086f */
[----:B------:R-:W-:Y:S02]  /*b590*/  ISETP.GE.AND P5, PT, R217, 0x50, PT ;  /* 0x00000050d900780c */ /* 0x000fe40003fa6270 */
[----:B-1----:R-:W-:Y:S02]  /*b5a0*/  FSEL R120, R149, -INF , !P1 ;  /* 0xff80000095787808 */ /* 0x002fe40004800000 */
[C---:B------:R-:W-:Y:S01]  /*b5b0*/  ISETP.GT.OR P0, PT, R222.reuse, 0x61, !P0 ;  /* 0x00000061de00780c */ /* 0x040fe20004704670 */
[----:B------:R-:W1:Y:S01]  /*b5c0*/  MUFU.EX2 R111, R111 ;  /* 0x0000006f006f7308 */ /* 0x000e620000000800 */
[----:B------:R-:W-:Y:S01]  /*b5d0*/  ISETP.GE.AND P1, PT, R217, 0x60, PT ;  /* 0x00000060d900780c */ /* 0x000fe20003f26270 */
[----:B----4-:R-:W-:Y:S01]  /*b5e0*/  FFMA.FTZ R117, R117, UR5, -R134 ;  /* 0x0000000575757c23 */ /* 0x010fe20008010886 */
[----:B------:R-:W-:-:S02]  /*b5f0*/  ISETP.GT.OR P5, PT, R222, 0x50, !P5 ;  /* 0x00000050de00780c */ /* 0x000fc40006fa4670 */
[----:B------:R-:W-:Y:S01]  /*b600*/  FSEL R141, R139, -INF , !P0 ;  /* 0xff8000008b8d7808 */ /* 0x000fe20004000000 */
[----:B-----5:R-:W-:Y:S01]  /*b610*/  FFMA.FTZ R129, R129, UR5, -R135 ;  /* 0x0000000581817c23 */ /* 0x020fe20008010887 */
[----:B------:R-:W-:Y:S01]  /*b620*/  FSEL R118, R130, -INF , !P5 ;  /* 0xff80000082767808 */ /* 0x000fe20006800000 */
[----:B------:R-:W-:Y:S01]  /*b630*/  FFMA.FTZ R139, R136, UR5, -R148 ;  /* 0x00000005888b7c23 */ /* 0x000fe20008010894 */
[----:B------:R-:W-:Y:S01]  /*b640*/  ISETP.GT.OR P1, PT, R222, 0x60, !P1 ;  /* 0x00000060de00780c */ /* 0x000fe20004f24670 */
[----:B------:R4:W5:Y:S01]  /*b650*/  SHFL.IDX PT, R130, R221, R112, 0x1f ;  /* 0x00001f70dd827589 */ /* 0x00096200000e0000 */
[C---:B------:R-:W-:Y:S01]  /*b660*/  ISETP.GE.AND P0, PT, R217.reuse, 0x79, PT ;  /* 0x00000079d900780c */ /* 0x040fe20003f06270 */
[----:B------:R-:W-:Y:S01]  /*b670*/  MUFU.EX2 R117, R117 ;  /* 0x0000007500757308 */ /* 0x000fe20000000800 */
[----:B------:R-:W-:Y:S01]  /*b680*/  ISETP.GE.AND P5, PT, R217, 0x68, PT ;  /* 0x00000068d900780c */ /* 0x000fe20003fa6270 */
[----:B--2---:R-:W-:Y:S01]  /*b690*/  FFMA.FTZ R141, R141, UR5, -R131 ;  /* 0x000000058d8d7c23 */ /* 0x004fe20008010883 */
[----:B------:R-:W-:-:S02]  /*b6a0*/  FSEL R138, R138, -INF , !P1 ;  /* 0xff8000008a8a7808 */ /* 0x000fc40004800000 */
[----:B------:R-:W-:Y:S02]  /*b6b0*/  ISETP.GT.OR P0, PT, R222, 0x79, !P0 ;  /* 0x00000079de00780c */ /* 0x000fe40004704670 */
[C---:B------:R-:W-:Y:S01]  /*b6c0*/  ISETP.GE.AND P4, PT, R217.reuse, 0x69, PT ;  /* 0x00000069d900780c */ /* 0x040fe20003f86270 */
[--C-:B----4-:R-:W-:Y:S01]  /*b6d0*/  FFMA.FTZ R112, R128, UR5, -R113.reuse ;  /* 0x0000000580707c23 */ /* 0x110fe20008010871 */
[C---:B------:R-:W-:Y:S01]  /*b6e0*/  ISETP.GE.AND P2, PT, R217.reuse, 0x70, PT ;  /* 0x00000070d900780c */ /* 0x040fe20003f46270 */
[----:B------:R-:W-:Y:S01]  /*b6f0*/  FFMA.FTZ R113, R118, UR5, -R113 ;  /* 0x0000000576717c23 */ /* 0x000fe20008010871 */
[----:B------:R-:W-:Y:S01]  /*b700*/  ISETP.GE.AND P3, PT, R217, 0x71, PT ;  /* 0x00000071d900780c */ /* 0x000fe20003f66270 */
[--C-:B------:R-:W-:Y:S01]  /*b710*/  FFMA.FTZ R118, R133, UR5, -R220.reuse ;  /* 0x0000000585767c23 */ /* 0x100fe200080108dc */
[----:B------:R-:W-:Y:S01]  /*b720*/  ISETP.GE.AND P1, PT, R217, 0x78, PT ;  /* 0x00000078d900780c */ /* 0x000fe20003f26270 */
[----:B------:R-:W-:Y:S01]  /*b730*/  FFMA.FTZ R133, R115, UR5, -R220 ;  /* 0x0000000573857c23 */ /* 0x000fe200080108dc */
[C---:B------:R-:W-:Y:S01]  /*b740*/  ISETP.GT.OR P5, PT, R222.reuse, 0x68, !P5 ;  /* 0x00000068de00780c */ /* 0x040fe20006fa4670 */
[----:B------:R-:W-:Y:S01]  /*b750*/  VIADD R220, R5, 0x4 ;  /* 0x0000000405dc7836 */ /* 0x000fe20000000000 */
[----:B------:R-:W-:Y:S01]  /*b760*/  FSEL R119, R151, -INF , !P0 ;  /* 0xff80000097777808 */ /* 0x000fe20004000000 */
[C---:B------:R-:W-:Y:S01]  /*b770*/  VIADD R151, R5.reuse, 0x8 ;  /* 0x0000000805977836 */ /* 0x040fe20000000000 */
[----:B------:R-:W-:Y:S01]  /*b780*/  ISETP.GT.OR P4, PT, R222, 0x69, !P4 ;  /* 0x00000069de00780c */ /* 0x000fe20006784670 */
[----:B------:R-:W-:Y:S01]  /*b790*/  FFMA.FTZ R128, R144, UR5, -R135 ;  /* 0x0000000590807c23 */ /* 0x000fe20008010887 */
[C---:B------:R-:W-:Y:S01]  /*b7a0*/  ISETP.GT.OR P2, PT, R222.reuse, 0x70, !P2 ;  /* 0x00000070de00780c */ /* 0x040fe20005744670 */
[----:B------:R-:W-:Y:S01]  /*b7b0*/  MUFU.EX2 R115, R129 ;  /* 0x0000008100737308 */ /* 0x000fe20000000800 */
[----:B------:R-:W-:Y:S01]  /*b7c0*/  ISETP.GT.OR P3, PT, R222, 0x71, !P3 ;  /* 0x00000071de00780c */ /* 0x000fe20005f64670 */
[----:B------:R-:W-:Y:S01]  /*b7d0*/  FFMA.FTZ R144, R132, UR5, -R134 ;  /* 0x0000000584907c23 */ /* 0x000fe20008010886 */
[----:B------:R-:W-:Y:S01]  /*b7e0*/  ISETP.GT.OR P1, PT, R222, 0x78, !P1 ;  /* 0x00000078de00780c */ /* 0x000fe20004f24670 */
[----:B------:R-:W-:Y:S01]  /*b7f0*/  VIADD R222, R5, 0xc ;  /* 0x0000000c05de7836 */ /* 0x000fe20000000000 */
[----:B------:R-:W-:Y:S01]  /*b800*/  FSEL R114, R142, -INF , !P5 ;  /* 0xff8000008e727808 */ /* 0x000fe20006800000 */
[----:B------:R-:W-:-:S02]  /*b810*/  WARPGROUP.DEPBAR.LE gsb0, 0x0 ;  /* 0x00008000000079c5 */ /* 0x000fc40000010000 */
[----:B------:R-:W-:Y:S01]  /*b820*/  WARPGROUP.ARRIVE ;  /* 0x00000000000079c5 */ /* 0x000fe20000000000 */
[----:B------:R-:W-:Y:S01]  /*b830*/  FFMA.FTZ R142, R137, UR5, -R131 ;  /* 0x00000005898e7c23 */ /* 0x000fe20008010883 */
[----:B------:R-:W2:Y:S01]  /*b840*/  SHFL.IDX PT, R134, R221, R224, 0x1f ;  /* 0x00001fe0dd867589 */ /* 0x000ea200000e0000 */
[----:B------:R-:W-:Y:S01]  /*b850*/  FSEL R125, R146, -INF , !P2 ;  /* 0xff800000927d7808 */ /* 0x000fe20005000000 */
[----:B------:R-:W-:Y:S01]  /*b860*/  FFMA.FTZ R146, R138, UR5, -R148 ;  /* 0x000000058a927c23 */ /* 0x000fe20008010894 */
[----:B------:R-:W-:Y:S01]  /*b870*/  FSEL R121, R150, -INF , !P1 ;  /* 0xff80000096797808 */ /* 0x000fe20004800000 */
[----:B------:R-:W-:Y:S01]  /*b880*/  HGMMA.64x128x16.F32.BF16 R24, gdesc[UR12], R24, gsb0 ;  /* 0x01e000000c1879f0 */ /* 0x000fe20008001818 */
[----:B------:R-:W4:Y:S01]  /*b890*/  SHFL.IDX PT, R135, R221, R231, 0x1f ;  /* 0x00001fe7dd877589 */ /* 0x000f2200000e0000 */
[----:B------:R-:W-:Y:S01]  /*b8a0*/  FSEL R123, R147, -INF , !P3 ;  /* 0xff800000937b7808 */ /* 0x000fe20005800000 */
[----:B------:R-:W-:Y:S01]  /*b8b0*/  VIADD R217, R5, 0x10 ;  /* 0x0000001005d97836 */ /* 0x000fe20000000000 */
[----:B------:R-:W-:Y:S01]  /*b8c0*/  FSEL R127, R143, -INF , !P4 ;  /* 0xff8000008f7f7808 */ /* 0x000fe20006000000 */
[----:B------:R-:W3:Y:S01]  /*b8d0*/  SHFL.IDX PT, R145, R221, R222, 0x1f ;  /* 0x00001fdedd917589 */ /* 0x000ee200000e0000 */
[--C-:B-----5:R-:W-:Y:S01]  /*b8e0*/  FFMA.FTZ R132, R140, UR5, -R130.reuse ;  /* 0x000000058c847c23 */ /* 0x120fe20008010882 */
[----:B------:R-:W-:Y:S01]  /*b8f0*/  FFMA.FTZ R130, R114, UR5, -R130 ;  /* 0x0000000572827c23 */ /* 0x000fe20008010882 */
[----:B------:R-:W5:Y:S01]  /*b900*/  MUFU.EX2 R112, R112 ;  /* 0x0000007000707308 */ /* 0x000f620000000800 */
[----:B------:R-:W1:Y:S04]  /*b910*/  SHFL.IDX PT, R143, R221, R217, 0x1f ;  /* 0x00001fd9dd8f7589 */ /* 0x000e6800000e0000 */
[----:B------:R-:W5:Y:S03]  /*b920*/  SHFL.IDX PT, R221, R221, R225, 0x1f ;  /* 0x00001fe1dddd7589 */ /* 0x000f6600000e0000 */
[----:B------:R3:W-:Y:S01]  /*b930*/  MUFU.EX2 R114, R128 ;  /* 0x0000008000727308 */ /* 0x0007e20000000800 */
[--C-:B--2---:R-:W-:Y:S01]  /*b940*/  FFMA.FTZ R122, R122, UR5, -R134.reuse ;  /* 0x000000057a7a7c23 */ /* 0x104fe20008010886 */
[----:B------:R-:W-:-:S06]  /*b950*/  FFMA.FTZ R121, R121, UR5, -R134 ;  /* 0x0000000579797c23 */ /* 0x000fcc0008010886 */
[----:B------:R-:W-:Y:S01]  /*b960*/  MUFU.EX2 R94, R94 ;  /* 0x0000005e005e7308 */ /* 0x000fe20000000800 */
[--C-:B----4-:R-:W-:Y:S01]  /*b970*/  FFMA.FTZ R124, R124, UR5, -R135.reuse ;  /* 0x000000057c7c7c23 */ /* 0x110fe20008010887 */
[----:B------:R-:W-:Y:S01]  /*b980*/  FFMA.FTZ R123, R123, UR5, -R135 ;  /* 0x000000057b7b7c23 */ /* 0x000fe20008010887 */
[--C-:B---3--:R-:W-:Y:S01]  /*b990*/  FFMA.FTZ R128, R116, UR5, -R145.reuse ;  /* 0x0000000574807c23 */ /* 0x108fe20008010891 */
[----:B------:R-:W-:-:S04]  /*b9a0*/  FFMA.FTZ R127, R127, UR5, -R145 ;  /* 0x000000057f7f7c23 */ /* 0x000fc80008010891 */
[----:B------:R-:W-:Y:S01]  /*b9b0*/  MUFU.EX2 R116, R144 ;  /* 0x0000009000747308 */ /* 0x000fe20000000800 */
[--C-:B-1----:R-:W-:Y:S01]  /*b9c0*/  FFMA.FTZ R126, R126, UR5, -R143.reuse ;  /* 0x000000057e7e7c23 */ /* 0x102fe2000801088f */
[----:B------:R-:W-:Y:S01]  /*b9d0*/  FFMA.FTZ R125, R125, UR5, -R143 ;  /* 0x000000057d7d7c23 */ /* 0x000fe2000801088f */
[--C-:B-----5:R-:W-:Y:S01]  /*b9e0*/  FFMA.FTZ R120, R120, UR5, -R221.reuse ;  /* 0x0000000578787c23 */ /* 0x120fe200080108dd */
[----:B------:R-:W-:-:S04]  /*b9f0*/  FFMA.FTZ R119, R119, UR5, -R221 ;  /* 0x0000000577777c23 */ /* 0x000fc800080108dd */
        /* <DEDUP_REMOVED lines=11> */
[----:B------:R-:W1:Y:S04]  /*bab0*/  LDS R223, [R223+0x400] ;  /* 0x00040000dfdf7984 */ /* 0x000e680000000800 */
[----:B------:R-:W2:Y:S04]  /*bac0*/  LDS R216, [R216+0x400] ;  /* 0x00040000d8d87984 */ /* 0x000ea80000000800 */
[----:B------:R-:W-:Y:S04]  /*bad0*/  LDS R218, [R218+0x400] ;  /* 0x00040000dada7984 */ /* 0x000fe80000000800 */
[----:B------:R-:W-:Y:S04]  /*bae0*/  LDS R219, [R219+0x400] ;  /* 0x00040000dbdb7984 */ /* 0x000fe80000000800 */
[----:B-1----:R-:W1:Y:S04]  /*baf0*/  SHFL.IDX PT, R129, R223, R5, 0x1f ;  /* 0x00001f05df817589 */ /* 0x002e6800000e0000 */
[----:B------:R-:W3:Y:S04]  /*bb00*/  SHFL.IDX PT, R131, R223, R220, 0x1f ;  /* 0x00001fdcdf837589 */ /* 0x000ee800000e0000 */
[----:B------:R-:W4:Y:S04]  /*bb10*/  SHFL.IDX PT, R136, R223, R151, 0x1f ;  /* 0x00001f97df887589 */ /* 0x000f2800000e0000 */
[----:B------:R-:W5:Y:S04]  /*bb20*/  SHFL.IDX PT, R137, R223, R222, 0x1f ;  /* 0x00001fdedf897589 */ /* 0x000f6800000e0000 */
[----:B------:R-:W5:Y:S04]  /*bb30*/  SHFL.IDX PT, R138, R223, R231, 0x1f ;  /* 0x00001fe7df8a7589 */ /* 0x000f6800000e0000 */
[----:B--2---:R-:W2:Y:S01]  /*bb40*/  SHFL.IDX PT, R148, R216, R220, 0x1f ;  /* 0x00001fdcd8947589 */ /* 0x004ea200000e0000 */
[--C-:B-1----:R-:W-:Y:S01]  /*bb50*/  FADD.FTZ R24, R24, -R129.reuse ;  /* 0x8000008118187221 */ /* 0x102fe20000010000 */
[----:B------:R-:W-:-:S02]  /*bb60*/  FADD.FTZ R26, R26, -R129 ;  /* 0x800000811a1a7221 */ /* 0x000fc40000010000 */
[----:B------:R-:W1:Y:S01]  /*bb70*/  SHFL.IDX PT, R135, R223, R217, 0x1f ;  /* 0x00001fd9df877589 */ /* 0x000e6200000e0000 */
[--C-:B---3--:R-:W-:Y:S01]  /*bb80*/  FADD.FTZ R129, R25, -R131.reuse ;  /* 0x8000008319817221 */ /* 0x108fe20000010000 */
[----:B------:R-:W-:Y:S02]  /*bb90*/  FADD.FTZ R131, R27, -R131 ;  /* 0x800000831b837221 */ /* 0x000fe40000010000 */
[----:B------:R-:W3:Y:S01]  /*bba0*/  SHFL.IDX PT, R140, R223, R224, 0x1f ;  /* 0x00001fe0df8c7589 */ /* 0x000ee200000e0000 */
[--C-:B----4-:R-:W-:Y:S01]  /*bbb0*/  FADD.FTZ R134, R28, -R136.reuse ;  /* 0x800000881c867221 */ /* 0x110fe20000010000 */
[----:B------:R-:W-:Y:S01]  /*bbc0*/  FADD.FTZ R25, R30, -R136 ;  /* 0x800000881e197221 */ /* 0x000fe20000010000 */
[----:B------:R1:W-:Y:S01]  /*bbd0*/  MUFU.EX2 R28, R133 ;  /* 0x00000085001c7308 */ /* 0x0003e20000000800 */
[----:B------:R-:W4:Y:S01]  /*bbe0*/  SHFL.IDX PT, R150, R223, R225, 0x1f ;  /* 0x00001fe1df967589 */ /* 0x000f2200000e0000 */
[--C-:B-----5:R-:W-:Y:S01]  /*bbf0*/  FADD.FTZ R136, R29, -R137.reuse ;  /* 0x800000891d887221 */ /* 0x120fe20000010000 */
[----:B------:R-:W-:-:S02]  /*bc00*/  FADD.FTZ R27, R31, -R137 ;  /* 0x800000891f1b7221 */ /* 0x000fc40000010000 */
[----:B------:R-:W5:Y:S01]  /*bc10*/  SHFL.IDX PT, R149, R216, R5, 0x1f ;  /* 0x00001f05d8957589 */ /* 0x000f6200000e0000 */
[--C-:B------:R-:W-:Y:S01]  /*bc20*/  FADD.FTZ R137, R33, -R138.reuse ;  /* 0x8000008a21897221 */ /* 0x100fe20000010000 */
[----:B------:R-:W-:Y:S01]  /*bc30*/  FADD.FTZ R138, R35, -R138 ;  /* 0x8000008a238a7221 */ /* 0x000fe20000010000 */
[----:B------:R1:W-:Y:S01]  /*bc40*/  MUFU.EX2 R31, R142 ;  /* 0x0000008e001f7308 */ /* 0x0003e20000000800 */
[----:B------:R-:W5:Y:S01]  /*bc50*/  SHFL.IDX PT, R35, R218, R220, 0x1f ;  /* 0x00001fdcda237589 */ /* 0x000f6200000e0000 */
[--C-:B--2---:R-:W-:Y:S01]  /*bc60*/  FADD.FTZ R41, R41, -R148.reuse ;  /* 0x8000009429297221 */ /* 0x104fe20000010000 */
[----:B------:R-:W-:Y:S02]  /*bc70*/  FADD.FTZ R43, R43, -R148 ;  /* 0x800000942b2b7221 */ /* 0x000fe40000010000 */
[----:B------:R-:W2:Y:S01]  /*bc80*/  SHFL.IDX PT, R145, R216, R231, 0x1f ;  /* 0x00001fe7d8917589 */ /* 0x000ea200000e0000 */
[----:B-1----:R-:W-:-:S03]  /*bc90*/  FADD.FTZ R133, R32, -R135 ;  /* 0x8000008720857221 */ /* 0x002fc60000010000 */
[----:B------:R1:W-:Y:S01]  /*bca0*/  SHFL.IDX PT, R142, R219, R220, 0x1f ;  /* 0x00001fdcdb8e7589 */ /* 0x0003e200000e0000 */
[----:B------:R1:W-:Y:S01]  /*bcb0*/  MUFU.EX2 R29, R139 ;  /* 0x0000008b001d7308 */ /* 0x0003e20000000800 */
[----:B------:R-:W-:Y:S01]  /*bcc0*/  FADD.FTZ R135, R34, -R135 ;  /* 0x8000008722877221 */ /* 0x000fe20000010000 */
[----:B---3--:R-:W-:Y:S01]  /*bcd0*/  FADD.FTZ R38, R38, -R140 ;  /* 0x8000008c26267221 */ /* 0x008fe20000010000 */
[----:B------:R-:W3:Y:S04]  /*bce0*/  SHFL.IDX PT, R32, R216, R217, 0x1f ;  /* 0x00001fd9d8207589 */ /* 0x000ee800000e0000 */
[----:B------:R-:W3:Y:S01]  /*bcf0*/  SHFL.IDX PT, R33, R216, R225, 0x1f ;  /* 0x00001fe1d8217589 */ /* 0x000ee200000e0000 */
[----:B----4-:R-:W-:Y:S01]  /*bd00*/  FADD.FTZ R39, R39, -R150 ;  /* 0x8000009627277221 */ /* 0x010fe20000010000 */
[----:B-1----:R-:W-:Y:S01]  /*bd10*/  FADD.FTZ R139, R36, -R140 ;  /* 0x8000008c248b7221 */ /* 0x002fe20000010000 */
[----:B------:R-:W-:Y:S01]  /*bd20*/  FADD.FTZ R140, R37, -R150 ;  /* 0x80000096258c7221 */ /* 0x000fe20000010000 */
[----:B------:R-:W4:Y:S01]  /*bd30*/  LDL R220, [R1+0x2c] ;  /* 0x00002c0001dc7983 */ /* 0x000f220000100800 */
[----:B------:R1:W-:Y:S01]  /*bd40*/  MUFU.EX2 R30, R146 ;  /* 0x00000092001e7308 */ /* 0x0003e20000000800 */
[--C-:B-----5:R-:W-:Y:S01]  /*bd50*/  FADD.FTZ R40, R40, -R149.reuse ;  /* 0x8000009528287221 */ /* 0x120fe20000010000 */
[----:B------:R-:W-:Y:S01]  /*bd60*/  FADD.FTZ R42, R42, -R149 ;  /* 0x800000952a2a7221 */ /* 0x000fe20000010000 */
[----:B------:R-:W5:Y:S01]  /*bd70*/  SHFL.IDX PT, R144, R216, R222, 0x1f ;  /* 0x00001fded8907589 */ /* 0x000f6200000e0000 */
[--C-:B------:R-:W-:Y:S01]  /*bd80*/  FADD.FTZ R57, R57, -R35.reuse ;  /* 0x8000002339397221 */ /* 0x100fe20000010000 */
[----:B------:R-:W-:-:S02]  /*bd90*/  FADD.FTZ R59, R59, -R35 ;  /* 0x800000233b3b7221 */ /* 0x000fc40000010000 */
[----:B------:R-:W5:Y:S01]  /*bda0*/  SHFL.IDX PT, R143, R216, R224, 0x1f ;  /* 0x00001fe0d88f7589 */ /* 0x000f6200000e0000 */
[--C-:B--2---:R-:W-:Y:S01]  /*bdb0*/  FADD.FTZ R49, R49, -R145.reuse ;  /* 0x8000009131317221 */ /* 0x104fe20000010000 */
[----:B------:R-:W-:Y:S02]  /*bdc0*/  FADD.FTZ R51, R51, -R145 ;  /* 0x8000009133337221 */ /* 0x000fe40000010000 */
[----:B------:R-:W2:Y:S01]  /*bdd0*/  SHFL.IDX PT, R147, R216, R151, 0x1f ;  /* 0x00001f97d8937589 */ /* 0x000ea200000e0000 */
[----:B------:R-:W-:Y:S01]  /*bde0*/  FMUL.FTZ R26, R9, R26 ;  /* 0x0000001a091a7220 */ /* 0x000fe20000410000 */
[----:B------:R-:W-:Y:S01]  /*bdf0*/  MUFU.EX2 R35, R128 ;  /* 0x0000008000237308 */ /* 0x000fe20000000800 */
[--C-:B---3--:R-:W-:Y:S01]  /*be00*/  FADD.FTZ R48, R48, -R32.reuse ;  /* 0x8000002030307221 */ /* 0x108fe20000010000 */
[----:B------:R-:W-:Y:S01]  /*be10*/  FADD.FTZ R50, R50, -R32 ;  /* 0x8000002032327221 */ /* 0x000fe20000010000 */
[----:B------:R-:W-:Y:S01]  /*be20*/  SHFL.IDX PT, R145, R219, R151, 0x1f ;  /* 0x00001f97db917589 */ /* 0x000fe200000e0000 */
[--C-:B------:R-:W-:Y:S01]  /*be30*/  FADD.FTZ R53, R53, -R33.reuse ;  /* 0x8000002135357221 */ /* 0x100fe20000010000 */
[----:B------:R-:W-:-:S03]  /*be40*/  FADD.FTZ R55, R55, -R33 ;  /* 0x8000002137377221 */ /* 0x000fc60000010000 */
[----:B------:R3:W-:Y:S01]  /*be50*/  MUFU.EX2 R32, R141 ;  /* 0x0000008d00207308 */ /* 0x0007e20000000800 */
[----:B------:R-:W-:Y:S04]  /*be60*/  SHFL.IDX PT, R150, R219, R222, 0x1f ;  /* 0x00001fdedb967589 */ /* 0x000fe800000e0000 */
[----:B-1----:R-:W-:Y:S01]  /*be70*/  SHFL.IDX PT, R146, R219, R217, 0x1f ;  /* 0x00001fd9db927589 */ /* 0x002fe200000e0000 */
[--C-:B-----5:R-:W-:Y:S01]  /*be80*/  FADD.FTZ R45, R45, -R144.reuse ;  /* 0x800000902d2d7221 */ /* 0x120fe20000010000 */
[----:B------:R-:W-:Y:S01]  /*be90*/  FADD.FTZ R47, R47, -R144 ;  /* 0x800000902f2f7221 */ /* 0x000fe20000010000 */
[----:B------:R1:W5:Y:S01]  /*bea0*/  MUFU.EX2 R33, R132 ;  /* 0x0000008400217308 */ /* 0x0003620000000800 */
[----:B---3--:R-:W-:Y:S01]  /*beb0*/  SHFL.IDX PT, R141, R219, R5, 0x1f ;  /* 0x00001f05db8d7589 */ /* 0x008fe200000e0000 */
[--C-:B------:R-:W-:Y:S01]  /*bec0*/  FADD.FTZ R52, R52, -R143.reuse ;  /* 0x8000008f34347221 */ /* 0x100fe20000010000 */
[----:B------:R-:W-:-:S02]  /*bed0*/  FADD.FTZ R54, R54, -R143 ;  /* 0x8000008f36367221 */ /* 0x000fc40000010000 */
[----:B------:R-:W-:Y:S01]  /*bee0*/  SHFL.IDX PT, R149, R219, R231, 0x1f ;  /* 0x00001fe7db957589 */ /* 0x000fe200000e0000 */
[----:B------:R-:W-:Y:S01]  /*bef0*/  FMUL.FTZ R25, R12, R25 ;  /* 0x000000190c197220 */ /* 0x000fe20000410000 */
[--C-:B--2---:R-:W-:Y:S01]  /*bf00*/  FADD.FTZ R44, R44, -R147.reuse ;  /* 0x800000932c2c7221 */ /* 0x104fe20000010000 */
[----:B------:R-:W-:Y:S01]  /*bf10*/  MUFU.EX2 R125, R125 ;  /* 0x0000007d007d7308 */ /* 0x000fe20000000800 */
[----:B------:R-:W-:Y:S01]  /*bf20*/  SHFL.IDX PT, R216, R219, R224, 0x1f ;  /* 0x00001fe0dbd87589 */ /* 0x000fe200000e0000 */
[----:B------:R-:W-:-:S03]  /*bf30*/  FADD.FTZ R46, R46, -R147 ;  /* 0x800000932e2e7221 */ /* 0x000fc60000010000 */
[----:B------:R-:W2:Y:S04]  /*bf40*/  SHFL.IDX PT, R219, R219, R225, 0x1f ;  /* 0x00001fe1dbdb7589 */ /* 0x000ea800000e0000 */
[----:B------:R-:W3:Y:S04]  /*bf50*/  SHFL.IDX PT, R144, R218, R151, 0x1f ;  /* 0x00001f97da907589 */ /* 0x000ee800000e0000 */
[----:B------:R-:W5:Y:S04]  /*bf60*/  SHFL.IDX PT, R36, R218, R222, 0x1f ;  /* 0x00001fdeda247589 */ /* 0x000f6800000e0000 */
[----:B------:R2:W5:Y:S04]  /*bf70*/  SHFL.IDX PT, R143, R218, R217, 0x1f ;  /* 0x00001fd9da8f7589 */ /* 0x00056800000e0000 */
[----:B-1----:R-:W1:Y:S04]  /*bf80*/  SHFL.IDX PT, R132, R218, R231, 0x1f ;  /* 0x00001fe7da847589 */ /* 0x002e6800000e0000 */
[----:B------:R-:W1:Y:S04]  /*bf90*/  SHFL.IDX PT, R34, R218, R5, 0x1f ;  /* 0x00001f05da227589 */ /* 0x000e6800000e0000 */
[----:B------:R-:W1:Y:S04]  /*bfa0*/  SHFL.IDX PT, R37, R218, R224, 0x1f ;  /* 0x00001fe0da257589 */ /* 0x000e6800000e0000 */
[----:B------:R-:W1:Y:S01]  /*bfb0*/  SHFL.IDX PT, R218, R218, R225, 0x1f ;  /* 0x00001fe1dada7589 */ /* 0x000e6200000e0000 */
[----:B--2---:R-:W-:Y:S01]  /*bfc0*/  FADD.FTZ R217, R85, -R219 ;  /* 0x800000db55d97221 */ /* 0x004fe20000010000 */
[----:B------:R-:W-:Y:S01]  /*bfd0*/  FMUL.FTZ R85, R11, R131 ;  /* 0x000000830b557220 */ /* 0x000fe20000410000 */
[----:B---3--:R-:W-:Y:S01]  /*bfe0*/  FADD.FTZ R62, R62, -R144 ;  /* 0x800000903e3e7221 */ /* 0x008fe20000010000 */
[--C-:B-----5:R-:W-:Y:S01]  /*bff0*/  FADD.FTZ R63, R63, -R36.reuse ;  /* 0x800000243f3f7221 */ /* 0x120fe20000010000 */
[----:B------:R-:W-:Y:S01]  /*c000*/  FADD.FTZ R61, R61, -R36 ;  /* 0x800000243d3d7221 */ /* 0x000fe20000010000 */
[----:B------:R-:W-:Y:S01]  /*c010*/  FADD.FTZ R60, R60, -R144 ;  /* 0x800000903c3c7221 */ /* 0x000fe20000010000 */
[----:B------:R-:W-:Y:S01]  /*c020*/  F2FP.BF16.F32.PACK_AB R85, R85, R26 ;  /* 0x0000001a5555723e */ /* 0x000fe200000010ff */
[----:B------:R-:W-:Y:S01]  /*c030*/  FMUL.FTZ R26, R14, R27 ;  /* 0x0000001b0e1a7220 */ /* 0x000fe20000410000 */
[----:B------:R-:W-:Y:S01]  /*c040*/  FADD.FTZ R64, R64, -R143 ;  /* 0x8000008f40407221 */ /* 0x000fe20000010000 */
[----:B------:R-:W-:Y:S01]  /*c050*/  FADD.FTZ R219, R87, -R219 ;  /* 0x800000db57db7221 */ /* 0x000fe20000010000 */
[----:B------:R-:W-:Y:S01]  /*c060*/  MUFU.EX2 R124, R124 ;  /* 0x0000007c007c7308 */ /* 0x000fe20000000800 */
[----:B-1----:R-:W-:Y:S01]  /*c070*/  FADD.FTZ R65, R65, -R132 ;  /* 0x8000008441417221 */ /* 0x002fe20000010000 */
[----:B------:R-:W-:Y:S01]  /*c080*/  F2FP.BF16.F32.PACK_AB R87, R26, R25 ;  /* 0x000000191a57723e */ /* 0x000fe200000010ff */
[----:B------:R-:W-:Y:S01]  /*c090*/  FADD.FTZ R148, R77, -R150 ;  /* 0x800000964d947221 */ /* 0x000fe20000010000 */
[----:B------:R-:W-:Y:S01]  /*c0a0*/  FADD.FTZ R66, R66, -R143 ;  /* 0x8000008f42427221 */ /* 0x000fe20000010000 */
[--C-:B------:R-:W-:Y:S01]  /*c0b0*/  FADD.FTZ R56, R56, -R34.reuse ;  /* 0x8000002238387221 */ /* 0x100fe20000010000 */
[----:B------:R-:W-:-:S02]  /*c0c0*/  FADD.FTZ R58, R58, -R34 ;  /* 0x800000223a3a7221 */ /* 0x000fc40000010000 */
[----:B------:R1:W2:Y:S01]  /*c0d0*/  MUFU.EX2 R34, R130 ;  /* 0x0000008200227308 */ /* 0x0002a20000000800 */
[----:B------:R-:W-:Y:S01]  /*c0e0*/  FMUL.FTZ R62, R110, R62 ;  /* 0x0000003e6e3e7220 */ /* 0x000fe20000410000 */
[----:B------:R-:W-:Y:S01]  /*c0f0*/  FMUL.FTZ R63, R111, R63 ;  /* 0x0000003f6f3f7220 */ /* 0x000fe20000410000 */
[----:B------:R-:W-:Y:S01]  /*c100*/  FMUL.FTZ R64, R112, R64 ;  /* 0x0000004070407220 */ /* 0x000fe20000410000 */
[----:B------:R-:W-:Y:S01]  /*c110*/  FMUL.FTZ R25, R115, R65 ;  /* 0x0000004173197220 */ /* 0x000fe20000410000 */
[----:B------:R-:W-:-:S03]  /*c120*/  FADD.FTZ R144, R76, -R145 ;  /* 0x800000914c907221 */ /* 0x000fc60000010000 */
[----:B------:R3:W5:Y:S01]  /*c130*/  MUFU.EX2 R36, R127 ;  /* 0x0000007f00247308 */ /* 0x0007620000000800 */
[----:B-1----:R-:W-:Y:S01]  /*c140*/  FADD.FTZ R130, R67, -R132 ;  /* 0x8000008443827221 */ /* 0x002fe20000010000 */
[--C-:B------:R-:W-:Y:S01]  /*c150*/  FADD.FTZ R132, R68, -R37.reuse ;  /* 0x8000002544847221 */ /* 0x100fe20000010000 */
[----:B------:R-:W-:Y:S01]  /*c160*/  FADD.FTZ R67, R70, -R37 ;  /* 0x8000002546437221 */ /* 0x000fe20000010000 */
[----:B------:R-:W-:-:S04]  /*c170*/  F2FP.BF16.F32.PACK_AB R64, R25, R64 ;  /* 0x000000401940723e */ /* 0x000fc800000010ff */
[----:B------:R1:W5:Y:S01]  /*c180*/  MUFU.EX2 R37, R126 ;  /* 0x0000007e00257308 */ /* 0x0003620000000800 */
[----:B---3--:R-:W-:Y:S01]  /*c190*/  FADD.FTZ R127, R71, -R218 ;  /* 0x800000da477f7221 */ /* 0x008fe20000010000 */
[----:B------:R-:W-:Y:S01]  /*c1a0*/  F2FP.BF16.F32.PACK_AB R71, R63, R62 ;  /* 0x0000003e3f47723e */ /* 0x000fe200000010ff */
[----:B------:R-:W-:-:S05]  /*c1b0*/  FMUL.FTZ R62, R33, R144 ;  /* 0x00000090213e7220 */ /* 0x000fca0000410000 */
[----:B------:R-:W3:Y:S01]  /*c1c0*/  MUFU.EX2 R123, R123 ;  /* 0x0000007b007b7308 */ /* 0x000ee20000000800 */
[----:B------:R-:W-:Y:S01]  /*c1d0*/  FMUL.FTZ R25, R35, R148 ;  /* 0x0000009423197220 */ /* 0x000fe20000410000 */
[----:B------:R-:W-:-:S06]  /*c1e0*/  FADD.FTZ R143, R80, -R146 ;  /* 0x80000092508f7221 */ /* 0x000fcc0000010000 */
[----:B------:R-:W3:Y:S01]  /*c1f0*/  MUFU.EX2 R122, R122 ;  /* 0x0000007a007a7308 */ /* 0x000ee20000000800 */
[----:B------:R-:W-:-:S07]  /*c200*/  FADD.FTZ R146, R82, -R146 ;  /* 0x8000009252927221 */ /* 0x000fce0000010000 */
[----:B------:R-:W3:Y:S08]  /*c210*/  MUFU.EX2 R121, R121 ;  /* 0x0000007900797308 */ /* 0x000ef00000000800 */
[----:B------:R-:W3:Y:S08]  /*c220*/  MUFU.EX2 R120, R120 ;  /* 0x0000007800787308 */ /* 0x000ef00000000800 */
[----:B------:R-:W3:Y:S01]  /*c230*/  MUFU.EX2 R119, R119 ;  /* 0x0000007700777308 */ /* 0x000ee20000000800 */
[--C-:B------:R-:W-:Y:S01]  /*c240*/  FADD.FTZ R151, R84, -R216.reuse ;  /* 0x800000d854977221 */ /* 0x100fe20000010000 */
[----:B------:R-:W-:Y:S01]  /*c250*/  FMUL.FTZ R82, R21, R139 ;  /* 0x0000008b15527220 */ /* 0x000fe20000410000 */
[----:B------:R-:W-:Y:S01]  /*c260*/  FMUL.FTZ R27, R22, R140 ;  /* 0x0000008c161b7220 */ /* 0x000fe20000410000 */
[----:B------:R-:W-:Y:S01]  /*c270*/  FADD.FTZ R216, R86, -R216 ;  /* 0x800000d856d87221 */ /* 0x000fe20000010000 */
[----:B------:R-:W-:Y:S01]  /*c280*/  FMUL.FTZ R38, R20, R38 ;  /* 0x0000002614267220 */ /* 0x000fe20000410000 */
[----:B------:R-:W-:Y:S01]  /*c290*/  FMUL.FTZ R39, R88, R39 ;  /* 0x0000002758277220 */ /* 0x000fe20000410000 */
[----:B------:R-:W-:Y:S01]  /*c2a0*/  FADD.FTZ R70, R69, -R218 ;  /* 0x800000da45467221 */ /* 0x000fe20000010000 */
[--C-:B------:R-:W-:Y:S01]  /*c2b0*/  FADD.FTZ R128, R72, -R141.reuse ;  /* 0x8000008d48807221 */ /* 0x100fe20000010000 */
[----:B-1----:R-:W-:Y:S01]  /*c2c0*/  FADD.FTZ R126, R74, -R141 ;  /* 0x8000008d4a7e7221 */ /* 0x002fe20000010000 */
        /* <DEDUP_REMOVED lines=91> */
[----:B----4-:R-:W-:-:S04]  /*c880*/  IMAD R25, R0, 0x4000, R220 ;  /* 0x0000400000197824 */ /* 0x010fc800078e02dc */
        /* <DEDUP_REMOVED lines=148> */
.L_x_2114:
        /* <DEDUP_REMOVED lines=70> */
.L_x_2115:
        /* <DEDUP_REMOVED lines=12> */
.L_x_2105:
        /* <DEDUP_REMOVED lines=34> */
.L_x_2073:
[----:B------:R-:W-:Y:S05]  /*d910*/  @P0 BRA `(.L_x_2067) ;  /* 0x0000004000000947 */ /* 0x000fea0003800000 */
[----:B------:R-:W-:Y:S01]  /*d920*/  ULDC.64 UR4, c[0x0][0x878] ;  /* 0x00021e0000047ab9 */ /* 0x000fe20000000a00 */
[----:B------:R-:W3:Y:S01]  /*d930*/  S2R R12, SR_TID.X ;  /* 0x00000000000c7919 */ /* 0x000ee20000002100 */
[----:B------:R-:W-:Y:S01]  /*d940*/  UISETP.NE.U32.AND UP0, UPT, UR4, URZ, UPT ;  /* 0x0000003f0400728c */ /* 0x000fe2000bf05070 */
[----:B------:R-:W4:Y:S01]  /*d950*/  S2UR UR8, SR_CTAID.Y ;  /* 0x00000000000879c3 */ /* 0x000f220000002600 */
[----:B------:R-:W-:Y:S02]  /*d960*/  ULDC.64 UR10, c[0x0][0x848] ;  /* 0x00021200000a7ab9 */ /* 0x000fe40000000a00 */
[----:B------:R-:W-:Y:S01]  /*d970*/  UISETP.NE.AND.EX UP0, UPT, UR5, URZ, UPT, UP0 ;  /* 0x0000003f0500728c */ /* 0x000fe2000bf05300 */
[----:B------:R-:W5:Y:S04]  /*d980*/  S2R R0, SR_CTAID.X ;  /* 0x0000000000007919 */ /* 0x000f680000002500 */
[----:B-12---:R-:W1:Y:S01]  /*d990*/  LDC.64 R8, c[0x0][0x818] ;  /* 0x00020600ff087b82 */ /* 0x006e620000000a00 */
[----:B------:R-:W-:-:S05]  /*d9a0*/  PLOP3.LUT P0, PT, PT, PT, UP0, 0x80, 0x0 ;  /* 0x000000000000781c */ /* 0x000fca0003f0f008 */
[----:B------:R-:W-:Y:S02]  /*d9b0*/  @UP0 ULDC.64 UR4, c[0x0][0x878] ;  /* 0x00021e0000040ab9 */ /* 0x000fe40000000a00 */
[----:B------:R-:W-:Y:S01]  /*d9c0*/  @UP0 UIMAD.WIDE UR4, UR37, 0x4, UR4 ;  /* 0x00000004250408a5 */ /* 0x000fe2000f8e0204 */
[----:B------:R-:W2:Y:S05]  /*d9d0*/  LDC.64 R10, c[0x0][0x840] ;  /* 0x00021000ff0a7b82 */ /* 0x000eaa0000000a00 */
[----:B------:R-:W-:Y:S02]  /*d9e0*/  IMAD.U32 R2, RZ, RZ, UR4 ;  /* 0x00000004ff027e24 */ /* 0x000fe4000f8e00ff */
[----:B------:R-:W-:Y:S01]  /*d9f0*/  IMAD.U32 R3, RZ, RZ, UR5 ;  /* 0x00000005ff037e24 */ /* 0x000fe2000f8e00ff */
[----:B------:R-:W-:-:S04]  /*da00*/  ULDC UR5, c[0x0][0x850] ;  /* 0x0002140000057ab9 */ /* 0x000fc80000000800 */
[----:B------:R-:W4:Y:S01]  /*da10*/  @P0 LDG.E R2, desc[UR38][R2.64] ;  /* 0x0000002602020981 */ /* 0x000f22000c1e1900 */
[----:B------:R-:W-:Y:S01]  /*da20*/  UISETP.NE.AND UP1, UPT, UR5, 0x1, UPT ;  /* 0x000000010500788c */ /* 0x000fe2000bf25270 */
[----:B---3--:R-:W-:Y:S01]  /*da30*/  VIADD R13, R12, 0xffffff80 ;  /* 0xffffff800c0d7836 */ /* 0x008fe20000000000 */
[----:B------:R-:W-:Y:S01]  /*da40*/  MOV R14, 0x400 ;  /* 0x00000400000e7802 */ /* 0x000fe20000000f00 */
[----:B------:R-:W3:Y:S01]  /*da50*/  S2R R15, SR_CgaCtaId ;  /* 0x00000000000f7919 */ /* 0x000ee20000008800 */
[----:B-----5:R-:W-:Y:S02]  /*da60*/  IMAD.SHL.U32 R0, R0, 0x2000, RZ ;  /* 0x0000200000007824 */ /* 0x020fe400078e00ff */
[----:B---3--:R-:W-:Y:S02]  /*da70*/  LEA R15, R15, R14, 0x18 ;  /* 0x0000000e0f0f7211 */ /* 0x008fe400078ec0ff */
[----:B----4-:R-:W-:Y:S02]  /*da80*/  @P0 R2UR UR4, R2 ;  /* 0x00000000020402ca */ /* 0x010fe400000e0000 */
[----:B------:R-:W-:-:S04]  /*da90*/  SHF.R.S32.HI R2, RZ, 0x1f, R13 ;  /* 0x0000001fff027819 */ /* 0x000fc8000001140d */
[----:B------:R-:W-:-:S07]  /*daa0*/  LEA.HI R3, R2, R13, RZ, 0x7 ;  /* 0x0000000d02037211 */ /* 0x000fce00078f38ff */
[----:B------:R-:W-:-:S03]  /*dab0*/  @UP0 ULEA UR6, UR37, UR4, 0x7 ;  /* 0x0000000425060291 */ /* 0x000fc6000f8e383f */
[----:B------:R-:W-:Y:S01]  /*dac0*/  @UP1 ULDC UR4, c[0x0][0x854] ;  /* 0x0002150000041ab9 */ /* 0x000fe20000000800 */
[----:B------:R-:W-:Y:S02]  /*dad0*/  @UP0 USHF.R.S32.HI UR7, URZ, 0x1f, UR6 ;  /* 0x0000001f3f070899 */ /* 0x000fe40008011406 */
[----:B------:R-:W-:Y:S02]  /*dae0*/  UIMAD.WIDE.U32 UR4, UR8, UR4, URZ ;  /* 0x00000004080472a5 */ /* 0x000fe4000f8e003f */
[----:B------:R-:W-:-:S03]  /*daf0*/  @UP0 ULEA.HI UR7, UR7, UR6, URZ, 0x7 ;  /* 0x0000000607070291 */ /* 0x000fc6000f8f383f */
[----:B------:R-:W-:Y:S01]  /*db00*/  UMOV UR6, UR8 ;  /* 0x0000000800067c82 */ /* 0x000fe20008000000 */
[----:B------:R-:W-:Y:S01]  /*db10*/  @UP1 ULDC UR8, c[0x0][0x858] ;  /* 0x0002160000081ab9 */ /* 0x000fe20000000800 */
[----:B------:R-:W-:Y:S02]  /*db20*/  @UP0 USHF.L.U32 UR7, UR7, 0x6, URZ ;  /* 0x0000000607070899 */ /* 0x000fe4000800063f */
[----:B------:R-:W-:Y:S02]  /*db30*/  @UP1 USHF.R.U32.HI UR6, URZ, UR8, UR5 ;  /* 0x000000083f061299 */ /* 0x000fe40008011605 */
[----:B------:R-:W-:Y:S02]  /*db40*/  @UP0 ULOP3.LUT UR4, UR7, 0xffffe000, URZ, 0xc0, !UPT ;  /* 0xffffe00007040892 */ /* 0x000fe4000f8ec03f */
[----:B------:R-:W-:Y:S02]  /*db50*/  USHF.R.S32.HI UR7, URZ, 0x1f, UR6 ;  /* 0x0000001f3f077899 */ /* 0x000fe40008011406 */
[----:B------:R-:W-:Y:S01]  /*db60*/  @UP0 USHF.R.S32.HI UR5, URZ, 0x1f, UR4 ;  /* 0x0000001f3f050899 */ /* 0x000fe20008011404 */
[----:B------:R-:W-:-:S02]  /*db70*/  ULDC.64 UR8, c[0x0][0x820] ;  /* 0x0002080000087ab9 */ /* 0x000fc40000000a00 */
[----:B------:R-:W-:Y:S01]  /*db80*/  @!UP0 UMOV UR4, URZ ;  /* 0x0000003f00048c82 */ /* 0x000fe20008000000 */
[----:B-1----:R-:W-:Y:S01]  /*db90*/  IMAD R2, R8, UR7, RZ ;  /* 0x0000000708027c24 */ /* 0x002fe2000f8e02ff */
[----:B------:R-:W-:Y:S01]  /*dba0*/  IADD3 R4, P0, R0, UR4, RZ ;  /* 0x0000000400047c10 */ /* 0x000fe2000ff1e0ff */
[----:B------:R-:W-:Y:S01]  /*dbb0*/  USHF.R.S32.HI UR4, URZ, 0x1f, UR37 ;  /* 0x0000001f3f047899 */ /* 0x000fe20008011425 */
[----:B--2---:R-:W-:Y:S01]  /*dbc0*/  IMAD R6, R10, UR7, RZ ;  /* 0x000000070a067c24 */ /* 0x004fe2000f8e02ff */
[----:B------:R-:W-:Y:S01]  /*dbd0*/  @!UP0 UMOV UR5, URZ ;  /* 0x0000003f00058c82 */ /* 0x000fe20008000000 */
[----:B------:R-:W-:Y:S01]  /*dbe0*/  IMAD R9, R9, UR6, R2 ;  /* 0x0000000609097c24 */ /* 0x000fe2000f8e0202 */
[C---:B------:R-:W-:Y:S01]  /*dbf0*/  LOP3.LUT R2, R3.reuse, 0xfffff80, RZ, 0xc0, !PT ;  /* 0x0fffff8003027812 */ /* 0x040fe200078ec0ff */
[----:B------:R-:W-:Y:S01]  /*dc00*/  IMAD.SHL.U32 R3, R3, 0x20, RZ ;  /* 0x0000002003037824 */ /* 0x000fe200078e00ff */
[----:B------:R-:W-:Y:S01]  /*dc10*/  LEA.HI.X.SX32 R5, R0, UR5, 0x1, P0 ;  /* 0x0000000500057c11 */ /* 0x000fe200080f0eff */
[----:B------:R-:W-:-:S02]  /*dc20*/  USEL UR4, UR4, URZ, !UP0 ;  /* 0x0000003f04047287 */ /* 0x000fc4000c000000 */
[----:B------:R-:W-:Y:S01]  /*dc30*/  IMAD.IADD R0, R13, 0x1, -R2 ;  /* 0x000000010d007824 */ /* 0x000fe200078e0a02 */
[----:B------:R-:W-:Y:S01]  /*dc40*/  LOP3.LUT R7, R3, 0x3ffff000, RZ, 0xc0, !PT ;  /* 0x3ffff00003077812 */ /* 0x000fe200078ec0ff */
[----:B------:R-:W-:Y:S01]  /*dc50*/  IMAD.WIDE.U32 R2, R8, UR6, R4 ;  /* 0x0000000608027c25 */ /* 0x000fe2000f8e0004 */
[----:B------:R-:W-:Y:S02]  /*dc60*/  UIMAD UR5, UR4, UR8, URZ ;  /* 0x00000008040572a4 */ /* 0x000fe4000f8e023f */
[----:B------:R-:W-:Y:S01]  /*dc70*/  UIMAD UR4, UR4, UR10, URZ ;  /* 0x0000000a040472a4 */ /* 0x000fe2000f8e023f */
[----:B------:R-:W-:Y:S02]  /*dc80*/  IMAD R0, R0, 0x4, R7 ;  /* 0x0000000400007824 */ /* 0x000fe400078e0207 */
[----:B------:R-:W-:Y:S02]  /*dc90*/  IMAD R7, R11, UR6, R6 ;  /* 0x000000060b077c24 */ /* 0x000fe4000f8e0206 */
[----:B------:R-:W-:Y:S01]  /*dca0*/  IMAD.WIDE.U32 R4, R10, UR6, R4 ;  /* 0x000000060a047c25 */ /* 0x000fe2000f8e0004 */
[----:B------:R-:W-:-:S03]  /*dcb0*/  USEL UR6, UR37, URZ, !UP0 ;  /* 0x0000003f25067287 */ /* 0x000fc6000c000000 */
[----:B------:R-:W-:Y:S01]  /*dcc0*/  IMAD.IADD R3, R3, 0x1, R9 ;  /* 0x0000000103037824 */ /* 0x000fe200078e0209 */
[----:B------:R-:W-:Y:S01]  /*dcd0*/  UIMAD UR5, UR6, UR9, UR5 ;  /* 0x00000009060572a4 */ /* 0x000fe2000f8e0205 */
[----:B------:R-:W-:Y:S01]  /*dce0*/  IMAD.IADD R5, R5, 0x1, R7 ;  /* 0x0000000105057824 */ /* 0x000fe200078e0207 */
[----:B------:R-:W-:Y:S01]  /*dcf0*/  UIMAD UR4, UR6, UR11, UR4 ;  /* 0x0000000b060472a4 */ /* 0x000fe2000f8e0204 */
[----:B------:R-:W-:Y:S02]  /*dd00*/  IMAD.U32 R9, RZ, RZ, UR8 ;  /* 0x00000008ff097e24 */ /* 0x000fe4000f8e00ff */
[----:B------:R-:W-:Y:S02]  /*dd10*/  IMAD.U32 R7, RZ, RZ, UR10 ;  /* 0x0000000aff077e24 */ /* 0x000fe4000f8e00ff */
[----:B------:R-:W-:-:S04]  /*dd20*/  IMAD.WIDE.U32 R2, R9, UR6, R2 ;  /* 0x0000000609027c25 */ /* 0x000fc8000f8e0002 */
[----:B------:R-:W-:-:S04]  /*dd30*/  IMAD.WIDE.U32 R4, R7, UR6, R4 ;  /* 0x0000000607047c25 */ /* 0x000fc8000f8e0004 */
[----:B------:R-:W-:Y:S02]  /*dd40*/  VIADD R7, R3, UR5 ;  /* 0x0000000503077c36 */ /* 0x000fe40008000000 */
[----:B------:R-:W-:Y:S01]  /*dd50*/  VIADD R6, R5, UR4 ;  /* 0x0000000405067c36 */ /* 0x000fe20008000000 */
[----:B------:R-:W-:Y:S05]  /*dd60*/  WARPSYNC.ALL ;  /* 0x0000000000007948 */ /* 0x000fea0003800000 */
[----:B------:R-:W-:Y:S01]  /*dd70*/  IMAD R0, R0, 0x4, R15 ;  /* 0x0000000400007824 */ /* 0x000fe200078e020f */
        /* <DEDUP_REMOVED lines=32> */
.L_x_2119:
[----:B------:R-:W-:Y:S01]  /*df80*/  @P0 ELECT P1, URZ, PT ;  /* 0x00000000003f082f */ /* 0x000fe20003820000 */
[----:B------:R1:W-:-:S12]  /*df90*/  UBLKRED.G.S.ADD.F32.RN [UR4], [UR6], UR7, desc[UR8] ;  /* 0x00000804060073bb */ /* 0x0003d800080a1407 */
[----:B------:R-:W-:Y:S02]  /*dfa0*/  @P1 PLOP3.LUT P0, PT, P1, PT, PT, 0x8, 0x0 ;  /* 0x000000000000181c */ /* 0x000fe40000f0e170 */
[----:B------:R-:W-:-:S11]  /*dfb0*/  PLOP3.LUT P1, PT, PT, PT, PT, 0x8, 0x0 ;  /* 0x000000000000781c */ /* 0x000fd60003f2e170 */
[----:B-1----:R-:W-:Y:S05]  /*dfc0*/  @P0 BRA.U.ANY `(.L_x_2119) ;  /* 0xfffffffd00ec0947 */ /* 0x002fea000393ffff */
[----:B------:R0:W-:Y:S01]  /*dfd0*/  UTMACMDFLUSH ;  /* 0x00000000000079b7 */ /* 0x0001e20000000000 */
[----:B------:R-:W-:-:S04]  /*dfe0*/  DEPBAR.LE SB0, 0x0 ;  /* 0x000080000000791a */ /* 0x000fc80000000000 */
.L_x_2118:
[----:B------:R-:W-:Y:S05]  /*dff0*/  BSYNC B0 ;  /* 0x0000000000007941 */ /* 0x000fea0003800000 */
.L_x_2117:
        /* <DEDUP_REMOVED lines=25> */
.L_x_2120:
[----:B------:R-:W-:Y:S01]  /*e190*/  @P0 ELECT P1, URZ, PT ;  /* 0x00000000003f082f */ /* 0x000fe20003820000 */
[----:B------:R2:W-:-:S12]  /*e1a0*/  UBLKRED.G.S.ADD.F32.RN [UR4], [UR6], UR7, desc[UR8] ;  /* 0x00000804060073bb */ /* 0x0005d800080a1407 */
[----:B------:R-:W-:Y:S02]  /*e1b0*/  @P1 PLOP3.LUT P0, PT, P1, PT, PT, 0x8, 0x0 ;  /* 0x000000000000181c */ /* 0x000fe40000f0e170 */
[----:B------:R-:W-:-:S11]  /*e1c0*/  PLOP3.LUT P1, PT, PT, PT, PT, 0x8, 0x0 ;  /* 0x000000000000781c */ /* 0x000fd60003f2e170 */
[----:B--2---:R-:W-:Y:S05]  /*e1d0*/  @P0 BRA.U.ANY `(.L_x_2120) ;  /* 0xfffffffd00ec0947 */ /* 0x004fea000393ffff */
[----:B------:R0:W-:Y:S01]  /*e1e0*/  UTMACMDFLUSH ;  /* 0x00000000000079b7 */ /* 0x0001e20000000000 */
[----:B------:R-:W-:-:S04]  /*e1f0*/  DEPBAR.LE SB0, 0x0 ;  /* 0x000080000000791a */ /* 0x000fc80000000000 */
[----:B------:R-:W-:Y:S05]  /*e200*/  BRA `(.L_x_2067) ;  /* 0x0000003400c47947 */ /* 0x000fea0003800000 */
.L_x_2062:
        /* <DEDUP_REMOVED lines=21> */
.L_x_2122:
        /* <DEDUP_REMOVED lines=13> */
.L_x_2124:
[----:B------:R-:W-:-:S05]  /*e430*/  ULDC UR4, c[0x0][0x8c4] ;  /* 0x0002310000047ab9 */ /* 0x000fca0000000800 */
.L_x_2123:
        /* <DEDUP_REMOVED lines=44> */
.L_x_2125:
        /* <DEDUP_REMOVED lines=13> */
.L_x_2126:
        /* <DEDUP_REMOVED lines=12> */
.L_x_2127:
        /* <DEDUP_REMOVED lines=22> */
.L_x_2128:
[----:B------:R-:W-:-:S13]  /*e9f0*/  ISETP.GT.AND P0, PT, R2, UR7, PT ;  /* 0x0000000702007c0c */ /* 0x000fda000bf04270 */
[----:B------:R-:W-:Y:S05]  /*ea00*/  @!P0 BRA `(.L_x_2067) ;  /* 0x0000002c00c48947 */ /* 0x000fea0003800000 */
[----:B------:R-:W-:Y:S01]  /*ea10*/  ULDC.64 UR14, c[0x0][0x2d8] ;  /* 0x0000b600000e7ab9 */ /* 0x000fe20000000a00 */
[----:B------:R-:W-:Y:S01]  /*ea20*/  VIADD R0, R2, -UR7 ;  /* 0x8000000702007c36 */ /* 0x000fe20008000000 */
[----:B------:R-:W-:Y:S02]  /*ea30*/  UIMAD UR11, UR11, UR14, URZ ;  /* 0x0000000e0b0b72a4 */ /* 0x000fe4000f8e023f */
[----:B------:R-:W-:Y:S02]  /*ea40*/  USHF.R.S32.HI UR6, URZ, 0x1f, UR12 ;  /* 0x0000001f3f067899 */ /* 0x000fe4000801140c */
[----:B------:R-:W-:Y:S01]  /*ea50*/  UIMAD.WIDE.U32 UR8, UR16, UR14, URZ ;  /* 0x0000000e100872a5 */ /* 0x000fe2000f8e003f */
        /* <DEDUP_REMOVED lines=33> */
.L_x_2131:
[----:B------:R-:W-:Y:S05]  /*ec70*/  BSYNC B0 ;  /* 0x0000000000007941 */ /* 0x000fea0003800000 */
.L_x_2130:
        /* <DEDUP_REMOVED lines=19> */
.L_x_2133:
[----:B------:R-:W-:Y:S05]  /*edb0*/  BSYNC B0 ;  /* 0x0000000000007941 */ /* 0x000fea0003800000 */
.L_x_2132:
[----:B------:R-:W-:Y:S06]  /*edc0*/  BAR.ARV 0xa, 0xa0 ;  /* 0x0282800000007b1d */ /* 0x000fec0000002000 */
[----:B------:R-:W-:Y:S04]  /*edd0*/  BSSY B0, `(.L_x_2134) ;  /* 0x0000003000007945 */ /* 0x000fe80003800000 */
[----:B------:R-:W-:Y:S05]  /*ede0*/  @!P0 BRA `(.L_x_2135) ;  /* 0x0000000000048947 */ /* 0x000fea0003800000 */
[----:B------:R-:W-:-:S04]  /*edf0*/  DEPBAR.LE SB0, 0x0 ;  /* 0x000080000000791a */ /* 0x000fc80000000000 */
.L_x_2135:
[----:B------:R-:W-:Y:S05]  /*ee00*/  BSYNC B0 ;  /* 0x0000000000007941 */ /* 0x000fea0003800000 */
.L_x_2134:
[----:B------:R-:W-:Y:S06]  /*ee10*/  BAR.ARV 0xb, 0xa0 ;  /* 0x02c2800000007b1d */ /* 0x000fec0000002000 */
[----:B------:R-:W-:Y:S01]  /*ee20*/  UIADD3 UR15, UR7, 0x1, URZ ;  /* 0x00000001070f7890 */ /* 0x000fe2000fffe03f */
[----:B------:R-:W-:Y:S11]  /*ee30*/  BRA `(.L_x_2136) ;  /* 0x0000000000047947 */ /* 0x000ff60003800000 */
.L_x_2129:
[----:B------:R-:W-:-:S05]  /*ee40*/  UMOV UR15, UR7 ;  /* 0x00000007000f7c82 */ /* 0x000fca0008000000 */
.L_x_2136:
        /* <DEDUP_REMOVED lines=21> */
.L_x_2149:
        /* <DEDUP_REMOVED lines=20> */
.L_x_2138:
[----:B------:R-:W-:Y:S05]  /*f0e0*/  BSYNC B0 ;  /* 0x0000000000007941 */ /* 0x000fea0003800000 */
.L_x_2137:
        /* <DEDUP_REMOVED lines=13> */
.L_x_2140:
[----:B------:R-:W-:Y:S05]  /*f1c0*/  BSYNC B0 ;  /* 0x0000000000007941 */ /* 0x000fea0003800000 */
.L_x_2139:
[----:B------:R-:W-:Y:S06]  /*f1d0*/  BAR.ARV 0xa, 0xa0 ;  /* 0x0282800000007b1d */ /* 0x000fec0000002000 */
[----:B------:R-:W-:Y:S04]  /*f1e0*/  BSSY B0, `(.L_x_2141) ;  /* 0x0000003000007945 */ /* 0x000fe80003800000 */
[----:B------:R-:W-:Y:S05]  /*f1f0*/  @!P0 BRA `(.L_x_2142) ;  /* 0x0000000000048947 */ /* 0x000fea0003800000 */
[----:B------:R-:W-:-:S04]  /*f200*/  DEPBAR.LE SB0, 0x0 ;  /* 0x000080000000791a */ /* 0x000fc80000000000 */
.L_x_2142:
[----:B------:R-:W-:Y:S05]  /*f210*/  BSYNC B0 ;  /* 0x0000000000007941 */ /* 0x000fea0003800000 */
.L_x_2141:
        /* <DEDUP_REMOVED lines=13> */
.L_x_2144:
[----:B------:R-:W-:Y:S05]  /*f2f0*/  BSYNC B0 ;  /* 0x0000000000007941 */ /* 0x000fea0003800000 */
.L_x_2143:
        /* <DEDUP_REMOVED lines=13> */
.L_x_2146:
[----:B------:R-:W-:Y:S05]  /*f3d0*/  BSYNC B0 ;  /* 0x0000000000007941 */ /* 0x000fea0003800000 */
.L_x_2145:
[----:B------:R-:W-:Y:S01]  /*f3e0*/  UIADD3 UR15, UR15, 0x2, URZ ;  /* 0x000000020f0f7890 */ /* 0x000fe2000fffe03f */
[----:B------:R-:W-:Y:S06]  /*f3f0*/  BAR.ARV 0xa, 0xa0 ;  /* 0x0282800000007b1d */ /* 0x000fec0000002000 */
[----:B------:R-:W-:Y:S01]  /*f400*/  BSSY B0, `(.L_x_2147) ;  /* 0x0000004000007945 */ /* 0x000fe20003800000 */
[----:B------:R-:W-:-:S03]  /*f410*/  ISETP.LE.AND P1, PT, R2, UR15, PT ;  /* 0x0000000f02007c0c */ /* 0x000fc6000bf23270 */
[----:B------:R-:W-:Y:S10]  /*f420*/  @!P0 BRA `(.L_x_2148) ;  /* 0x0000000000048947 */ /* 0x000ff40003800000 */
[----:B------:R-:W-:-:S04]  /*f430*/  DEPBAR.LE SB0, 0x0 ;  /* 0x000080000000791a */ /* 0x000fc80000000000 */
.L_x_2148:
[----:B------:R-:W-:Y:S05]  /*f440*/  BSYNC B0 ;  /* 0x0000000000007941 */ /* 0x000fea0003800000 */
.L_x_2147:
[----:B------:R-:W-:Y:S06]  /*f450*/  BAR.ARV 0xb, 0xa0 ;  /* 0x02c2800000007b1d */ /* 0x000fec0000002000 */
[----:B------:R-:W-:Y:S02]  /*f460*/  UIADD3 UR19, UR19, 0x4000, URZ ;  /* 0x0000400013137890 */ /* 0x000fe4000fffe03f */
[----:B------:R-:W-:Y:S01]  /*f470*/  UIADD3 UR6, UR6, 0x4000, URZ ;  /* 0x0000400006067890 */ /* 0x000fe2000fffe03f */
[----:B------:R-:W-:Y:S11]  /*f480*/  @!P1 BRA `(.L_x_2149) ;  /* 0xfffffff800c49947 */ /* 0x000ff6000383ffff */
[----:B------:R-:W-:Y:S05]  /*f490*/  BRA `(.L_x_2067) ;  /* 0x0000002400207947 */ /* 0x000fea0003800000 */
.L_x_2121:
        /* <DEDUP_REMOVED lines=14> */
.L_x_2150:
        /* <DEDUP_REMOVED lines=14> */
.L_x_2152:
[----:B------:R-:W-:-:S05]  /*f660*/  ULDC UR4, c[0x0][0x8c4] ;  /* 0x0002310000047ab9 */ /* 0x000fca0000000800 */
.L_x_2151:
        /* <DEDUP_REMOVED lines=59> */
.L_x_2154:
        /* <DEDUP_REMOVED lines=13> */
.L_x_2155:
        /* <DEDUP_REMOVED lines=8> */
.L_x_2156:
        /* <DEDUP_REMOVED lines=21> */
.L_x_2157:
        /* <DEDUP_REMOVED lines=50> */
.L_x_2187:
        /* <DEDUP_REMOVED lines=15> */
.L_x_2160:
        /* <DEDUP_REMOVED lines=77> */
.L_x_2171:
[----:B-123--:R-:W-:-:S04]  /*105a0*/  SHF.L.U32 R18, R10, 0x1f, RZ ;  /* 0x0000001f0a127819 */ /* 0x00efc800000006ff */
[----:B------:R-:W2:Y:S02]  /*105b0*/  SYNCS.PHASECHK.TRANS64.TRYWAIT P1, [R15+URZ+0x30c40], R18 ;  /* 0x030c40120f0075a7 */ /* 0x000ea4000802017f */
[----:B--2---:R-:W-:Y:S05]  /*105c0*/  @!P1 BRA `(.L_x_2163) ;  /* 0x00000014009c9947 */ /* 0x004fea0003800000 */
.L_x_2188:
        /* <DEDUP_REMOVED lines=8> */
.L_x_2164:
        /* <DEDUP_REMOVED lines=30> */
.L_x_2189:
        /* <DEDUP_REMOVED lines=8> */
.L_x_2166:
        /* <DEDUP_REMOVED lines=30> */
.L_x_2190:
        /* <DEDUP_REMOVED lines=8> */
.L_x_2168:
        /* <DEDUP_REMOVED lines=24> */
.L_x_2192:
        /* <DEDUP_REMOVED lines=8> */
.L_x_2170:
        /* <DEDUP_REMOVED lines=30> */
.L_x_2162:
[----:B------:R-:W4:Y:S02]  /*10ef0*/  LDL.LU R4, [R1+0x8] ;  /* 0x0000080001047983 */ /* 0x000f240000300800 */
[----:B----4-:R-:W-:Y:S02]  /*10f00*/  ISETP.NE.AND P1, PT, R4, RZ, PT ;  /* 0x000000ff0400720c */ /* 0x010fe40003f25270 */
[----:B------:R4:W5:Y:S11]  /*10f10*/  LDL R4, [R1+0x4] ;  /* 0x0000040001047983 */ /* 0x0009760000100800 */
[----:B----4-:R-:W-:Y:S05]  /*10f20*/  @!P1 BRA `(.L_x_2161) ;  /* 0x0000000400249947 */ /* 0x010fea0003800000 */
[----:B------:R-:W-:-:S04]  /*10f30*/  SHF.L.U32 R12, R10, 0x1f, RZ ;  /* 0x0000001f0a0c7819 */ /* 0x000fc800000006ff */
[----:B------:R-:W4:Y:S02]  /*10f40*/  SYNCS.PHASECHK.TRANS64.TRYWAIT P1, [R15+URZ+0x30c40], R12 ;  /* 0x030c400c0f0075a7 */ /* 0x000f24000802017f */
[----:B----4-:R-:W-:Y:S05]  /*10f50*/  @!P1 BRA `(.L_x_2172) ;  /* 0x0000000c008c9947 */ /* 0x010fea0003800000 */
.L_x_2193:
        /* <DEDUP_REMOVED lines=8> */
.L_x_2173:
        /* <DEDUP_REMOVED lines=27> */
.L_x_2194:
        /* <DEDUP_REMOVED lines=8> */
.L_x_2175:
        /* <DEDUP_REMOVED lines=27> */
.L_x_2161:
[----:B------:R-:W1:Y:S01]  /*113c0*/  S2R R0, SR_TID.X ;  /* 0x0000000000007919 */ /* 0x000e620000002100 */
[----:B------:R-:W-:Y:S01]  /*113d0*/  IMAD R3, R16, 0x8, R15 ;  /* 0x0000000810037824 */ /* 0x000fe200078e020f */
[----:B-1----:R-:W-:Y:S02]  /*113e0*/  LOP3.LUT R2, R0, 0x7f, RZ, 0xc0, !PT ;  /* 0x0000007f00027812 */ /* 0x002fe400078ec0ff */
[----:B------:R-:W-:Y:S02]  /*113f0*/  SHF.L.U32 R0, R10, 0x1f, RZ ;  /* 0x0000001f0a007819 */ /* 0x000fe400000006ff */
[----:B------:R-:W-:Y:S02]  /*11400*/  ISETP.NE.AND P1, PT, R2, RZ, PT ;  /* 0x000000ff0200720c */ /* 0x000fe40003f25270 */
[----:B------:R-:W1:Y:S02]  /*11410*/  SYNCS.PHASECHK.TRANS64.TRYWAIT P0, [R3+URZ+0x30c40], R0 ;  /* 0x030c4000030075a7 */ /* 0x000e64000800017f */
[----:B-1----:R-:W-:Y:S09]  /*11420*/  @!P0 BRA `(.L_x_2176) ;  /* 0x0000000800808947 */ /* 0x002ff20003800000 */
.L_x_2195:
[----:B------:R-:W-:Y:S05]  /*11430*/  @P1 BRA `(.L_x_2177) ;  /* 0x0000000000181947 */ /* 0x000fea0003800000 */
[----:B------:R-:W1:Y:S01]  /*11440*/  S2R R2, SR_TID.X ;  /* 0x0000000000027919 */ /* 0x000e620000002100 */
[----:B------:R-:W-:-:S04]  /*11450*/  IMAD.MOV.U32 R0, RZ, RZ, 0x4200 ;  /* 0x00004200ff007424 */ /* 0x000fc800078e00ff */
[----:B------:R1:W-:Y:S02]  /*11460*/  SYNCS.ARRIVE.TRANS64 RZ, [R3+URZ+0x30c30], R0 ;  /* 0x030c300003ff79a7 */ /* 0x0003e4000800003f */
[----:B-1----:R-:W-:-:S13]  /*11470*/  LOP3.LUT P0, RZ, R2, 0x1f, RZ, 0xc0, !PT ;  /* 0x0000001f02ff7812 */ /* 0x002fda000780c0ff */
[----:B------:R-:W-:Y:S05]  /*11480*/  @!P0 BRA `(.L_x_2177) ;  /* 0x0000000000048947 */ /* 0x000fea0003800000 */
[----:B------:R-:W-:Y:S01]  /*11490*/  BPT.TRAP 0x1 ;  /* 0x000000040000795c */ /* 0x000fe20000300000 */
.L_x_2177:
        /* <DEDUP_REMOVED lines=34> */
.L_x_2158:
[----:B------:R-:W-:Y:S05]  /*116c0*/  BSYNC B0 ;  /* 0x0000000000007941 */ /* 0x000fea0003800000 */
.L_x_2153:
[----:B------:R-:W-:-:S03]  /*116d0*/  UMOV UR8, 0xffffffff ;  /* 0xffffffff00087882 */ /* 0x000fc60000000000 */
[----:B------:R-:W-:Y:S05]  /*116e0*/  BRA.DIV UR8, `(.L_x_2178) ;  /* 0x0000000608e47947 */ /* 0x000fea000b800000 */
[----:B------:R-:W-:-:S13]  /*116f0*/  ELECT P6, URZ, PT ;  /* 0x00000000003f782f */ /* 0x000fda00038c0000 */
.L_x_2198:
[----:B------:R-:W-:Y:S05]  /*11700*/  @!P6 BRA `(.L_x_2067) ;  /* 0x000000000084e947 */ /* 0x000fea0003800000 */
[----:B------:R-:W-:-:S06]  /*11710*/  ULOP3.LUT UR8, UR36, 0x2, URZ, 0xfc, !UPT ;  /* 0x0000000224087892 */ /* 0x000fcc000f8efc3f */
[----:B------:R-:W-:-:S05]  /*11720*/  IMAD.U32 R2, RZ, RZ, UR8 ;  /* 0x00000008ff027e24 */ /* 0x000fca000f8e00ff */
[----:B------:R-:W-:-:S13]  /*11730*/  ISETP.NE.AND P2, PT, R2, 0x3, PT ;  /* 0x000000030200780c */ /* 0x000fda0003f45270 */
[----:B------:R-:W-:Y:S05]  /*11740*/  @!P2 BRA `(.L_x_2179) ;  /* 0x000000000004a947 */ /* 0x000fea0003800000 */
[----:B---3--:R-:W-:Y:S01]  /*11750*/  BPT.TRAP 0x1 ;  /* 0x000000040000795c */ /* 0x008fe20000300000 */
.L_x_2179:
        /* <DEDUP_REMOVED lines=15> */
.L_x_2199:
[----:B------:R-:W2:Y:S02]  /*11850*/  SYNCS.PHASECHK.TRANS64.TRYWAIT P0, [R3+URZ], R2 ;  /* 0x00000002030075a7 */ /* 0x000ea4000800017f */
[----:B--2---:R-:W-:Y:S05]  /*11860*/  @!P0 BRA `(.L_x_2181) ;  /* 0x0000000400b88947 */ /* 0x004fea0003800000 */
.L_x_2200:
[----:B------:R-:W-:Y:S05]  /*11870*/  @!P2 BRA `(.L_x_2182) ;  /* 0x000000000004a947 */ /* 0x000fea0003800000 */
[----:B---3--:R-:W-:Y:S01]  /*11880*/  BPT.TRAP 0x1 ;  /* 0x000000040000795c */ /* 0x008fe20000300000 */
.L_x_2182:
[----:B--2---:R-:W-:-:S04]  /*11890*/  VIADD R3, R8, 0x30c40 ;  /* 0x00030c4008037836 */ /* 0x004fc80000000000 */
[----:B------:R-:W-:-:S04]  /*118a0*/  IMAD R5, R0, 0x8, R3 ;  /* 0x0000000800057824 */ /* 0x000fc800078e0203 */
[----:B------:R-:W2:Y:S02]  /*118b0*/  SYNCS.PHASECHK.TRANS64.TRYWAIT P0, [R5+URZ], R4 ;  /* 0x00000004050075a7 */ /* 0x000ea4000800017f */
[----:B--2---:R-:W-:Y:S05]  /*118c0*/  @!P0 BRA `(.L_x_2183) ;  /* 0x0000000400b48947 */ /* 0x004fea0003800000 */
.L_x_2201:
[----:B------:R-:W-:-:S07]  /*118d0*/  IMAD R3, R6, 0x8, R3 ;  /* 0x0000000806037824 */ /* 0x000fce00078e0203 */
.L_x_2184:
[----:B----4-:R4:W1:Y:S02]  /*118e0*/  SYNCS.PHASECHK.TRANS64.TRYWAIT P0, [R3+URZ], R2 ;  /* 0x00000002030075a7 */ /* 0x010864000800017f */
[----:B-1----:R-:W-:Y:S05]  /*118f0*/  @!P0 NANOSLEEP.SYNCS 0x989680 ;  /* 0x009896800000895d */ /* 0x002fea0003900000 */
[----:B------:R-:W1:Y:S02]  /*11900*/  @!P0 SYNCS.PHASECHK.TRANS64 P0, [R3+URZ], R2 ;  /* 0x00000002030085a7 */ /* 0x000e64000800007f */
[----:B-1----:R-:W-:Y:S05]  /*11910*/  @!P0 BRA `(.L_x_2184) ;  /* 0xfffffffc00f08947 */ /* 0x002fea000383ffff */
.L_x_2067:
[----:B---3--:R-:W-:Y:S05]  /*11920*/  BSYNC B6 ;  /* 0x0000000000067941 */ /* 0x008fea0003800000 */
.L_x_2061:
[----:B------:R-:W-:Y:S05]  /*11930*/  EXIT ;  /* 0x000000000000794d */ /* 0x000fea0003800000 */
.L_x_2078:
[----:B------:R-:W-:Y:S02]  /*11940*/  IMAD.MOV.U32 R13, RZ, RZ, R10 ;  /* 0x000000ffff0d7224 */ /* 0x000fe400078e000a */
[----:B------:R-:W-:Y:S02]  /*11950*/  IMAD.MOV.U32 R12, RZ, RZ, RZ ;  /* 0x000000ffff0c7224 */ /* 0x000fe400078e00ff */
[----:B------:R-:W-:Y:S02]  /*11960*/  IMAD.MOV.U32 R11, RZ, RZ, 0x1f ;  /* 0x0000001fff0b7424 */ /* 0x000fe400078e00ff */
[----:B------:R-:W-:-:S07]  /*11970*/  IMAD.MOV.U32 R15, RZ, RZ, -0x1 ;  /* 0xffffffffff0f7424 */ /* 0x000fce00078e00ff */
[----:B------:R-:W-:Y:S05]  /*11980*/  WARPSYNC.COLLECTIVE R15, `(.L_x_2185) ;  /* 0x000000000f087348 */ /* 0x000fea0003c00000 */
[----:B------:R1:W2:Y:S02]  /*11990*/  SHFL.IDX P6, R14, R13, R12, R11 ;  /* 0x0000000c0d0e7389 */ /* 0x0002a400000c000b */
[----:B-12---:R-:W-:Y:S01]  /*119a0*/  ENDCOLLECTIVE ;  /* 0x000000000000791b */ /* 0x006fe20003800000 */
.L_x_2185:
[----:B------:R-:W-:Y:S05]  /*119b0*/  BRA `(.L_x_2186) ;  /* 0xfffffef800987947 */ /* 0x000fea000383ffff */
.L_x_2080:
[----:B--2---:R2:W3:Y:S02]  /*119c0*/  SYNCS.PHASECHK.TRANS64.TRYWAIT P0, [R16+URZ+0x30c00], R11 ;  /* 0x030c000b100075a7 */ /* 0x0044e4000800017f */
[----:B---3--:R-:W-:Y:S05]  /*119d0*/  @!P0 NANOSLEEP.SYNCS 0x989680 ;  /* 0x009896800000895d */ /* 0x008fea0003900000 */
[----:B------:R-:W3:Y:S02]  /*119e0*/  @!P0 SYNCS.PHASECHK.TRANS64 P0, [R16+URZ+0x30c00], R11 ;  /* 0x030c000b100085a7 */ /* 0x000ee4000800007f */
[----:B---3--:R-:W-:Y:S05]  /*119f0*/  @!P0 BRA `(.L_x_2080) ;  /* 0xfffffffc00f08947 */ /* 0x008fea000383ffff */
[----:B------:R-:W-:Y:S05]  /*11a00*/  BRA `(.L_x_2079) ;  /* 0xfffffef800e07947 */ /* 0x000fea000383ffff */
.L_x_2085:
[----:B--2---:R2:W3:Y:S02]  /*11a10*/  SYNCS.PHASECHK.TRANS64.TRYWAIT P0, [R8+URZ+0x30c10], R23 ;  /* 0x030c1017080075a7 */ /* 0x0044e4000800017f */
[----:B---3--:R-:W-:Y:S05]  /*11a20*/  @!P0 NANOSLEEP.SYNCS 0x989680 ;  /* 0x009896800000895d */ /* 0x008fea0003900000 */
[----:B------:R-:W3:Y:S02]  /*11a30*/  @!P0 SYNCS.PHASECHK.TRANS64 P0, [R8+URZ+0x30c10], R23 ;  /* 0x030c1017080085a7 */ /* 0x000ee4000800007f */
[----:B---3--:R-:W-:Y:S05]  /*11a40*/  @!P0 BRA `(.L_x_2085) ;  /* 0xfffffffc00f08947 */ /* 0x008fea000383ffff */
[----:B------:R-:W-:Y:S05]  /*11a50*/  BRA `(.L_x_2084) ;  /* 0xffffff0400807947 */ /* 0x000fea000383ffff */
.L_x_2089:
[----:B------:R1:W1:Y:S02]  /*11a60*/  SYNCS.PHASECHK.TRANS64.TRYWAIT P0, [R8+URZ+0x30c30], R23 ;  /* 0x030c3017080075a7 */ /* 0x000264000800017f */
[----:B-1----:R-:W-:Y:S05]  /*11a70*/  @!P0 NANOSLEEP.SYNCS 0x989680 ;  /* 0x009896800000895d */ /* 0x002fea0003900000 */
[----:B------:R-:W1:Y:S02]  /*11a80*/  @!P0 SYNCS.PHASECHK.TRANS64 P0, [R8+URZ+0x30c30], R23 ;  /* 0x030c3017080085a7 */ /* 0x000e64000800007f */
[----:B-1----:R-:W-:Y:S05]  /*11a90*/  @!P0 BRA `(.L_x_2089) ;  /* 0xfffffffc00f08947 */ /* 0x002fea000383ffff */
[----:B------:R-:W-:Y:S05]  /*11aa0*/  BRA `(.L_x_2088) ;  /* 0xffffff0800807947 */ /* 0x000fea000383ffff */
.L_x_2097:
[----:B--2---:R2:W3:Y:S02]  /*11ab0*/  SYNCS.PHASECHK.TRANS64.TRYWAIT P1, [R7+URZ+0x30c10], R20 ;  /* 0x030c1014070075a7 */ /* 0x0044e4000802017f */
[----:B---3--:R-:W-:Y:S05]  /*11ac0*/  @!P1 NANOSLEEP.SYNCS 0x989680 ;  /* 0x009896800000995d */ /* 0x008fea0003900000 */
[----:B------:R-:W3:Y:S02]  /*11ad0*/  @!P1 SYNCS.PHASECHK.TRANS64 P1, [R7+URZ+0x30c10], R20 ;  /* 0x030c1014070095a7 */ /* 0x000ee4000802007f */
[----:B---3--:R-:W-:Y:S05]  /*11ae0*/  @!P1 BRA `(.L_x_2097) ;  /* 0xfffffffc00f09947 */ /* 0x008fea000383ffff */
[----:B------:R-:W-:Y:S05]  /*11af0*/  BRA `(.L_x_2096) ;  /* 0xffffff4400f87947 */ /* 0x000fea000383ffff */
.L_x_2101:
[----:B------:R1:W1:Y:S02]  /*11b00*/  SYNCS.PHASECHK.TRANS64.TRYWAIT P1, [R7+URZ+0x30c30], R20 ;  /* 0x030c3014070075a7 */ /* 0x000264000802017f */
[----:B-1----:R-:W-:Y:S05]  /*11b10*/  @!P1 NANOSLEEP.SYNCS 0x989680 ;  /* 0x009896800000995d */ /* 0x002fea0003900000 */
[----:B------:R-:W1:Y:S02]  /*11b20*/  @!P1 SYNCS.PHASECHK.TRANS64 P1, [R7+URZ+0x30c30], R20 ;  /* 0x030c3014070095a7 */ /* 0x000e64000802007f */
[----:B-1----:R-:W-:Y:S05]  /*11b30*/  @!P1 BRA `(.L_x_2101) ;  /* 0xfffffffc00f09947 */ /* 0x002fea000383ffff */
[----:B------:R-:W-:Y:S05]  /*11b40*/  BRA `(.L_x_2100) ;  /* 0xffffff4c000c7947 */ /* 0x000fea000383ffff */
.L_x_2109:
[----:B-1----:R1:W3:Y:S02]  /*11b50*/  SYNCS.PHASECHK.TRANS64.TRYWAIT P0, [R7+URZ+0x30c10], R20 ;  /* 0x030c1014070075a7 */ /* 0x0022e4000800017f */
[----:B---3--:R-:W-:Y:S05]  /*11b60*/  @!P0 NANOSLEEP.SYNCS 0x989680 ;  /* 0x009896800000895d */ /* 0x008fea0003900000 */
[----:B------:R-:W3:Y:S02]  /*11b70*/  @!P0 SYNCS.PHASECHK.TRANS64 P0, [R7+URZ+0x30c10], R20 ;  /* 0x030c1014070085a7 */ /* 0x000ee4000800007f */
[----:B---3--:R-:W-:Y:S05]  /*11b80*/  @!P0 BRA `(.L_x_2109) ;  /* 0xfffffffc00f08947 */ /* 0x008fea000383ffff */
[----:B------:R-:W-:Y:S05]  /*11b90*/  BRA `(.L_x_2108) ;  /* 0xffffff80003c7947 */ /* 0x000fea000383ffff */
.L_x_2113:
[----:B------:R1:W1:Y:S02]  /*11ba0*/  SYNCS.PHASECHK.TRANS64.TRYWAIT P0, [R7+URZ+0x30c30], R20 ;  /* 0x030c3014070075a7 */ /* 0x000264000800017f */
[----:B-1----:R-:W-:Y:S05]  /*11bb0*/  @!P0 NANOSLEEP.SYNCS 0x989680 ;  /* 0x009896800000895d */ /* 0x002fea0003900000 */
[----:B------:R-:W1:Y:S02]  /*11bc0*/  @!P0 SYNCS.PHASECHK.TRANS64 P0, [R7+URZ+0x30c30], R20 ;  /* 0x030c3014070085a7 */ /* 0x000e64000800007f */
[----:B-1----:R-:W-:Y:S05]  /*11bd0*/  @!P0 BRA `(.L_x_2113) ;  /* 0xfffffffc00f08947 */ /* 0x002fea000383ffff */
[----:B------:R-:W-:Y:S05]  /*11be0*/  BRA `(.L_x_2112) ;  /* 0xffffff84004c7947 */ /* 0x000fea000383ffff */
.L_x_2159:
[----:B-1----:R1:W2:Y:S02]  /*11bf0*/  SYNCS.PHASECHK.TRANS64.TRYWAIT P0, [R15+URZ+0x30c20], R0 ;  /* 0x030c20000f0075a7 */ /* 0x0022a4000800017f */
[----:B--2---:R-:W-:Y:S05]  /*11c00*/  @!P0 NANOSLEEP.SYNCS 0x989680 ;  /* 0x009896800000895d */ /* 0x004fea0003900000 */
[----:B------:R-:W2:Y:S02]  /*11c10*/  @!P0 SYNCS.PHASECHK.TRANS64 P0, [R15+URZ+0x30c20], R0 ;  /* 0x030c20000f0085a7 */ /* 0x000ea4000800007f */
[----:B--2---:R-:W-:Y:S05]  /*11c20*/  @!P0 BRA `(.L_x_2159) ;  /* 0xfffffffc00f08947 */ /* 0x004fea000383ffff */
[----:B------:R-:W-:Y:S05]  /*11c30*/  BRA `(.L_x_2187) ;  /* 0xffffffe000e87947 */ /* 0x000fea000383ffff */
.L_x_2163:
[----:B--2---:R2:W3:Y:S02]  /*11c40*/  SYNCS.PHASECHK.TRANS64.TRYWAIT P1, [R15+URZ+0x30c40], R18 ;  /* 0x030c40120f0075a7 */ /* 0x0044e4000802017f */
[----:B---3--:R-:W-:Y:S05]  /*11c50*/  @!P1 NANOSLEEP.SYNCS 0x989680 ;  /* 0x009896800000995d */ /* 0x008fea0003900000 */
[----:B------:R-:W3:Y:S02]  /*11c60*/  @!P1 SYNCS.PHASECHK.TRANS64 P1, [R15+URZ+0x30c40], R18 ;  /* 0x030c40120f0095a7 */ /* 0x000ee4000802007f */
[----:B---3--:R-:W-:Y:S05]  /*11c70*/  @!P1 BRA `(.L_x_2163) ;  /* 0xfffffffc00f09947 */ /* 0x008fea000383ffff */
[----:B------:R-:W-:Y:S05]  /*11c80*/  BRA `(.L_x_2188) ;  /* 0xffffffe800507947 */ /* 0x000fea000383ffff */
.L_x_2165:
[----:B-1----:R1:W3:Y:S02]  /*11c90*/  SYNCS.PHASECHK.TRANS64.TRYWAIT P1, [R15+URZ+0x30c28], R18 ;  /* 0x030c28120f0075a7 */ /* 0x0022e4000802017f */
[----:B---3--:R-:W-:Y:S05]  /*11ca0*/  @!P1 NANOSLEEP.SYNCS 0x989680 ;  /* 0x009896800000995d */ /* 0x008fea0003900000 */
[----:B------:R-:W3:Y:S02]  /*11cb0*/  @!P1 SYNCS.PHASECHK.TRANS64 P1, [R15+URZ+0x30c28], R18 ;  /* 0x030c28120f0095a7 */ /* 0x000ee4000802007f */
[----:B---3--:R-:W-:Y:S05]  /*11cc0*/  @!P1 BRA `(.L_x_2165) ;  /* 0xfffffffc00f09947 */ /* 0x008fea000383ffff */
[----:B------:R-:W-:Y:S05]  /*11cd0*/  BRA `(.L_x_2189) ;  /* 0xffffffe800d47947 */ /* 0x000fea000383ffff */
.L_x_2167:
[----:B---3--:R3:W4:Y:S02]  /*11ce0*/  SYNCS.PHASECHK.TRANS64.TRYWAIT P1, [R15+URZ+0x30c48], R18 ;  /* 0x030c48120f0075a7 */ /* 0x008724000802017f */
[----:B----4-:R-:W-:Y:S05]  /*11cf0*/  @!P1 NANOSLEEP.SYNCS 0x989680 ;  /* 0x009896800000995d */ /* 0x010fea0003900000 */
[----:B------:R-:W4:Y:S02]  /*11d00*/  @!P1 SYNCS.PHASECHK.TRANS64 P1, [R15+URZ+0x30c48], R18 ;  /* 0x030c48120f0095a7 */ /* 0x000f24000802007f */
[----:B----4-:R-:W-:Y:S05]  /*11d10*/  @!P1 BRA `(.L_x_2167) ;  /* 0xfffffffc00f09947 */ /* 0x010fea000383ffff */
[----:B------:R-:W-:Y:S05]  /*11d20*/  BRA `(.L_x_2190) ;  /* 0xffffffec00587947 */ /* 0x000fea000383ffff */
.L_x_2169:
[----:B------:R-:W-:-:S07]  /*11d30*/  SHF.L.U32 R4, R10, 0x1f, RZ ;  /* 0x0000001f0a047819 */ /* 0x000fce00000006ff */
.L_x_2191:
[----:B----4-:R4:W1:Y:S02]  /*11d40*/  SYNCS.PHASECHK.TRANS64.TRYWAIT P1, [R15+URZ+0x30c20], R4 ;  /* 0x030c20040f0075a7 */ /* 0x010864000802017f */
[----:B-1----:R-:W-:Y:S05]  /*11d50*/  @!P1 NANOSLEEP.SYNCS 0x989680 ;  /* 0x009896800000995d */ /* 0x002fea0003900000 */
[----:B------:R-:W1:Y:S02]  /*11d60*/  @!P1 SYNCS.PHASECHK.TRANS64 P1, [R15+URZ+0x30c20], R4 ;  /* 0x030c20040f0095a7 */ /* 0x000e64000802007f */
[----:B-1----:R-:W-:Y:S05]  /*11d70*/  @!P1 BRA `(.L_x_2191) ;  /* 0xfffffffc00f09947 */ /* 0x002fea000383ffff */
[----:B------:R-:W-:Y:S05]  /*11d80*/  BRA `(.L_x_2192) ;  /* 0xffffffec00c07947 */ /* 0x000fea000383ffff */
.L_x_2172:
[----:B----4-:R4:W1:Y:S02]  /*11d90*/  SYNCS.PHASECHK.TRANS64.TRYWAIT P1, [R15+URZ+0x30c40], R12 ;  /* 0x030c400c0f0075a7 */ /* 0x010864000802017f */
[----:B-1----:R-:W-:Y:S05]  /*11da0*/  @!P1 NANOSLEEP.SYNCS 0x989680 ;  /* 0x009896800000995d */ /* 0x002fea0003900000 */
[----:B------:R-:W1:Y:S02]  /*11db0*/  @!P1 SYNCS.PHASECHK.TRANS64 P1, [R15+URZ+0x30c40], R12 ;  /* 0x030c400c0f0095a7 */ /* 0x000e64000802007f */
[----:B-1----:R-:W-:Y:S05]  /*11dc0*/  @!P1 BRA `(.L_x_2172) ;  /* 0xfffffffc00f09947 */ /* 0x002fea000383ffff */
[----:B------:R-:W-:Y:S05]  /*11dd0*/  BRA `(.L_x_2193) ;  /* 0xfffffff000607947 */ /* 0x000fea000383ffff */
.L_x_2174:
[----:B-1----:R1:W2:Y:S02]  /*11de0*/  SYNCS.PHASECHK.TRANS64.TRYWAIT P1, [R15+URZ+0x30c28], R12 ;  /* 0x030c280c0f0075a7 */ /* 0x0022a4000802017f */
[----:B--2---:R-:W-:Y:S05]  /*11df0*/  @!P1 NANOSLEEP.SYNCS 0x989680 ;  /* 0x009896800000995d */ /* 0x004fea0003900000 */
[----:B------:R-:W2:Y:S02]  /*11e00*/  @!P1 SYNCS.PHASECHK.TRANS64 P1, [R15+URZ+0x30c28], R12 ;  /* 0x030c280c0f0095a7 */ /* 0x000ea4000802007f */
[----:B--2---:R-:W-:Y:S05]  /*11e10*/  @!P1 BRA `(.L_x_2174) ;  /* 0xfffffffc00f09947 */ /* 0x004fea000383ffff */
[----:B------:R-:W-:Y:S05]  /*11e20*/  BRA `(.L_x_2194) ;  /* 0xfffffff000d87947 */ /* 0x000fea000383ffff */
.L_x_2176:
[----:B------:R1:W1:Y:S02]  /*11e30*/  SYNCS.PHASECHK.TRANS64.TRYWAIT P0, [R3+URZ+0x30c40], R0 ;  /* 0x030c4000030075a7 */ /* 0x000264000800017f */
[----:B-1----:R-:W-:Y:S05]  /*11e40*/  @!P0 NANOSLEEP.SYNCS 0x989680 ;  /* 0x009896800000895d */ /* 0x002fea0003900000 */
[----:B------:R-:W1:Y:S02]  /*11e50*/  @!P0 SYNCS.PHASECHK.TRANS64 P0, [R3+URZ+0x30c40], R0 ;  /* 0x030c4000030085a7 */ /* 0x000e64000800007f */
[----:B-1----:R-:W-:Y:S05]  /*11e60*/  @!P0 BRA `(.L_x_2176) ;  /* 0xfffffffc00f08947 */ /* 0x002fea000383ffff */
[----:B------:R-:W-:Y:S05]  /*11e70*/  BRA `(.L_x_2195) ;  /* 0xfffffff4006c7947 */ /* 0x000fea000383ffff */
.L_x_2178:
[----:B------:R-:W-:Y:S01]  /*11e80*/  BSSY B0, `(.L_x_2196) ;  /* 0x0000006000007945 */ /* 0x000fe20003800000 */
[----:B------:R-:W-:-:S07]  /*11e90*/  IMAD.MOV.U32 R15, RZ, RZ, -0x1 ;  /* 0xffffffffff0f7424 */ /* 0x000fce00078e00ff */
[----:B---3--:R-:W-:Y:S05]  /*11ea0*/  WARPSYNC.COLLECTIVE R15, `(.L_x_2197) ;  /* 0x000000000f0c7348 */ /* 0x008fea0003c00000 */
[----:B------:R-:W-:Y:S02]  /*11eb0*/  ELECT P6, UR62, PT ;  /* 0x00000000003e782f */ /* 0x000fe400038c0000 */
[----:B------:R-:W-:Y:S01]  /*11ec0*/  MOV R14, UR62 ;  /* 0x0000003e000e7c02 */ /* 0x000fe20008000f00 */
[----:B---3--:R-:W-:Y:S10]  /*11ed0*/  ENDCOLLECTIVE ;  /* 0x000000000000791b */ /* 0x008ff40003800000 */
.L_x_2197:
[----:B------:R-:W-:Y:S05]  /*11ee0*/  BSYNC B0 ;  /* 0x0000000000007941 */ /* 0x000fea0003800000 */
.L_x_2196:
[----:B------:R-:W-:Y:S05]  /*11ef0*/  BRA `(.L_x_2198) ;  /* 0xfffffff800007947 */ /* 0x000fea000383ffff */
.L_x_2180:
[----:B-1----:R1:W2:Y:S02]  /*11f00*/  SYNCS.PHASECHK.TRANS64.TRYWAIT P0, [R7+URZ], R4 ;  /* 0x00000004070075a7 */ /* 0x0022a4000800017f */
[----:B--2---:R-:W-:Y:S05]  /*11f10*/  @!P0 NANOSLEEP.SYNCS 0x989680 ;  /* 0x009896800000895d */ /* 0x004fea0003900000 */
[----:B------:R-:W2:Y:S02]  /*11f20*/  @!P0 SYNCS.PHASECHK.TRANS64 P0, [R7+URZ], R4 ;  /* 0x00000004070085a7 */ /* 0x000ea4000800007f */
[----:B--2---:R-:W-:Y:S05]  /*11f30*/  @!P0 BRA `(.L_x_2180) ;  /* 0xfffffffc00f08947 */ /* 0x004fea000383ffff */
[----:B------:R-:W-:Y:S05]  /*11f40*/  BRA `(.L_x_2199) ;  /* 0xfffffff800407947 */ /* 0x000fea000383ffff */
.L_x_2181:
[----:B--2---:R2:W4:Y:S02]  /*11f50*/  SYNCS.PHASECHK.TRANS64.TRYWAIT P0, [R3+URZ], R2 ;  /* 0x00000002030075a7 */ /* 0x004524000800017f */
[----:B----4-:R-:W-:Y:S05]  /*11f60*/  @!P0 NANOSLEEP.SYNCS 0x989680 ;  /* 0x009896800000895d */ /* 0x010fea0003900000 */
[----:B------:R-:W4:Y:S02]  /*11f70*/  @!P0 SYNCS.PHASECHK.TRANS64 P0, [R3+URZ], R2 ;  /* 0x00000002030085a7 */ /* 0x000f24000800007f */
[----:B----4-:R-:W-:Y:S05]  /*11f80*/  @!P0 BRA `(.L_x_2181) ;  /* 0xfffffffc00f08947 */ /* 0x010fea000383ffff */
[----:B------:R-:W-:Y:S05]  /*11f90*/  BRA `(.L_x_2200) ;  /* 0xfffffff800347947 */ /* 0x000fea000383ffff */
.L_x_2183:
[----:B--2---:R2:W4:Y:S02]  /*11fa0*/  SYNCS.PHASECHK.TRANS64.TRYWAIT P0, [R5+URZ], R4 ;  /* 0x00000004050075a7 */ /* 0x004524000800017f */
[----:B----4-:R-:W-:Y:S05]  /*11fb0*/  @!P0 NANOSLEEP.SYNCS 0x989680 ;  /* 0x009896800000895d */ /* 0x010fea0003900000 */
[----:B------:R-:W4:Y:S02]  /*11fc0*/  @!P0 SYNCS.PHASECHK.TRANS64 P0, [R5+URZ], R4 ;  /* 0x00000004050085a7 */ /* 0x000f24000800007f */
[----:B----4-:R-:W-:Y:S05]  /*11fd0*/  @!P0 BRA `(.L_x_2183) ;  /* 0xfffffffc00f08947 */ /* 0x010fea000383ffff */
[----:B------:R-:W-:Y:S05]  /*11fe0*/  BRA `(.L_x_2201) ;  /* 0xfffffff800387947 */ /* 0x000fea000383ffff */
.L_x_2202:
        /* <DEDUP_REMOVED lines=9> */
.L_x_3707:


//--------------------- .text._ZN7cutlass13device_kernelIN5flash11enable_sm90INS1_16FlashAttnBwdSm90INS1_25CollectiveMainloopBwdSm90ILi2ELi2ELi2EN4cute5tupleIJNS5_1CILi1EEES8_S8_EEENS6_IJNS7_ILi128EEESA_NS7_ILi64EEEEEENS_10bfloat16_tEfNS_4arch4Sm90ELb0ELb1ELb0ELb1ELb1ELb1ELb0ELb0ELi2ELi1ELi2ELi2ELb0EEENS1_24CollectiveEpilogueBwdGQAISC_fSF_Li256ELb1ELb1EEENS1_19SingleTileSchedulerILb1ELb0ELb0ELi128EEEEEEEEEvNT_6ParamsE --------------------------
	.section	.text._ZN7cutlass13device_kernelIN5flash11enable_sm90INS1_16FlashAttnBwdSm90INS1_25CollectiveMainloopBwdSm90ILi2ELi2ELi2EN4cute5tupleIJNS5_1CILi1EEES8_S8_EEENS6_IJNS7_ILi128EEESA_NS7_ILi64EEEEEENS_10bfloat16_tEfNS_4arch4Sm90ELb0ELb1ELb0ELb1ELb1ELb1ELb0ELb0ELi2ELi1ELi2ELi2ELb0EEENS1_24CollectiveEpilogueBwdGQAISC_fSF_Li256ELb1ELb1EEENS1_19SingleTileSchedulerILb1ELb0ELb0ELi128EEEEEEEEEvNT_6ParamsE,"ax",@progbits
	.align	128
.text._ZN7cutlass13device_kernelIN5flash11enable_sm90INS1_16FlashAttnBwdSm90INS1_25CollectiveMainloopBwdSm90ILi2ELi2ELi2EN4cute5tupleIJNS5_1CILi1EEES8_S8_EEENS6_IJNS7_ILi128EEESA_NS7_ILi64EEEEEENS_10bfloat16_tEfNS_4arch4Sm90ELb0ELb1ELb0ELb1ELb1ELb1ELb0ELb0ELi2ELi1ELi2ELi2ELb0EEENS1_24CollectiveEpilogueBwdGQAISC_fSF_Li256ELb1ELb1EEENS1_19SingleTileSchedulerILb1ELb0ELb0ELi128EEEEEEEEEvNT_6ParamsE:
        .type           _ZN7cutlass13device_kernelIN5flash11enable_sm90INS1_16FlashAttnBwdSm90INS1_25CollectiveMainloopBwdSm90ILi2ELi2ELi2EN4cute5tupleIJNS5_1CILi1EEES8_S8_EEENS6_IJNS7_ILi128EEESA_NS7_ILi64EEEEEENS_10bfloat16_tEfNS_4arch4Sm90ELb0ELb1ELb0ELb1ELb1ELb1ELb0ELb0ELi2ELi1ELi2ELi2ELb0EEENS1_24CollectiveEpilogueBwdGQAISC_fSF_Li256ELb1ELb1EEENS1_19SingleTileSchedulerILb1ELb0ELb0ELi128EEEEEEEEEvNT_6ParamsE,@function
        .size           _ZN7cutlass13device_kernelIN5flash11enable_sm90INS1_16FlashAttnBwdSm90INS1_25CollectiveMainloopBwdSm90ILi2ELi2ELi2EN4cute5tupleIJNS5_1CILi1EEES8_S8_EEENS6_IJNS7_ILi128EEESA_NS7_ILi64EEEEEENS_10bfloat16_tEfNS_4arch4Sm90ELb0ELb1ELb0ELb1ELb1ELb1ELb0ELb0ELi2ELi1ELi2ELi2ELb0EEENS1_24CollectiveEpilogueBwdGQAISC_fSF_Li256ELb1ELb1EEENS1_19SingleTileSchedulerILb1ELb0ELb0ELi128EEEEEEEEEvNT_6ParamsE,(.L_x_3708 - _ZN7cutlass13device_kernelIN5flash11enable_sm90INS1_16FlashAttnBwdSm90INS1_25CollectiveMainloopBwdSm90ILi2ELi2ELi2EN4cute5tupleIJNS5_1CILi1EEES8_S8_EEENS6_IJNS7_ILi128EEESA_NS7_ILi64EEEEEENS_10bfloat16_tEfNS_4arch4Sm90ELb0ELb1ELb0ELb1ELb1ELb1ELb0ELb0ELi2ELi1ELi2ELi2ELb0EEENS1_24CollectiveEpilogueBwdGQAISC_fSF_Li256ELb1ELb1EEENS1_19SingleTileSchedulerILb1ELb0ELb0ELi128EEEEEEEEEvNT_6ParamsE)
        .other          _ZN7cutlass13device_kernelIN5flash11enable_sm90INS1_16FlashAttnBwdSm90INS1_25CollectiveMainloopBwdSm90ILi2ELi2ELi2EN4cute5tupleIJNS5_1CILi1EEES8_S8_EEENS6_IJNS7_ILi128EEESA_NS7_ILi64EEEEEENS_10bfloat16_tEfNS_4arch4Sm90ELb0ELb1ELb0ELb1ELb1ELb1ELb0ELb0ELi2ELi1ELi2ELi2ELb0EEENS1_24CollectiveEpilogueBwdGQAISC_fSF_Li256ELb1ELb1EEENS1_19SingleTileSchedulerILb1ELb0ELb0ELi128EEEEEEEEEvNT_6ParamsE,@"STO_CUDA_ENTRY STV_DEFAULT"
_ZN7cutlass13device_kernelIN5flash11enable_sm90INS1_16FlashAttnBwdSm90INS1_25CollectiveMainloopBwdSm90ILi2ELi2ELi2EN4cute5tupleIJNS5_1CILi1EEES8_S8_EEENS6_IJNS7_ILi128EEESA_NS7_ILi64EEEEEENS_10bfloat16_tEfNS_4arch4Sm90ELb0ELb1ELb0ELb1ELb1ELb1ELb0ELb0ELi2ELi1ELi2ELi2ELb0EEENS1_24CollectiveEpilogueBwdGQAISC_fSF_Li256ELb1ELb1EEENS1_19SingleTileSchedulerILb1ELb0ELb0ELi128EEEEEEEEEvNT_6ParamsE:
        /* <DEDUP_REMOVED lines=24> */
.L_x_2204:
[----:B------:R-:W-:Y:S05]  /*0180*/  BSYNC B0 ;  /* 0x0000000000007941 */ /* 0x000fea0003800000 */
.L_x_2203:
        /* <DEDUP_REMOVED lines=37> */
.L_x_2205:
        /* <DEDUP_REMOVED lines=22> */
.L_x_2206:
[----:B------:R-:W-:Y:S01]  /*0540*/  PLOP3.LUT P0, PT, PT, PT, UP0, 0x80, 0x0 ;  /* 0x000000000000781c */ /* 0x000fe20003f0f008 */
[----:B------:R-:W-:Y:S01]  /*0550*/  NOP ;  /* 0x0000000000007918 */ /* 0x000fe20000000000 */
[----:B------:R-:W-:Y:S01]  /*0560*/  ULDC.64 UR38, c[0x0][0x208] ;  /* 0x0000820000267ab9 */ /* 0x000fe20000000a00 */
[----:B------:R-:W-:Y:S01]  /*0570*/  BSSY B6, `(.L_x_2207) ;  /* 0x0001275000067945 */ /* 0x000fe20003800000 */
[----:B-12-4-:R-:W-:Y:S09]  /*0580*/  BAR.SYNC.DEFER_BLOCKING 0x0 ;  /* 0x0000000000007b1d */ /* 0x016ff20000010000 */
[----:B------:R-:W-:Y:S05]  /*0590*/  @!P0 BRA `(.L_x_2208) ;  /* 0x000000e000408947 */ /* 0x000fea0003800000 */
.L_x_2209:
        /* <DEDUP_REMOVED lines=24> */
.L_x_2210:
        /* <DEDUP_REMOVED lines=14> */
.L_x_2212:
[----:B------:R-:W-:-:S05]  /*0800*/  ULDC UR4, c[0x0][0x8c4] ;  /* 0x0002310000047ab9 */ /* 0x000fca0000000800 */
.L_x_2211:
        /* <DEDUP_REMOVED lines=19> */
.L_x_2214:
        /* <DEDUP_REMOVED lines=14> */
.L_x_2215:
        /* <DEDUP_REMOVED lines=11> */
.L_x_2216:
        /* <DEDUP_REMOVED lines=13> */
.L_x_2217:
        /* <DEDUP_REMOVED lines=50> */
.L_x_2218:
        /* <DEDUP_REMOVED lines=28> */
.L_x_2221:
        /* <DEDUP_REMOVED lines=15> */
.L_x_2220:
        /* <DEDUP_REMOVED lines=22> */
.L_x_2223:
        /* <DEDUP_REMOVED lines=15> */
.L_x_2222:
[----:B------:R-:W-:Y:S01]  /*13c0*/  SHF.R.S32.HI R6, RZ, 0x1f, R17 ;  /* 0x0000001fff067819 */ /* 0x000fe20000011411 */
[----:B------:R-:W-:-:S03]  /*13d0*/  UMOV UR4, 0xffffffff ;  /* 0xffffffff00047882 */ /* 0x000fc60000000000 */
[----:B------:R-:W-:-:S04]  /*13e0*/  LEA.HI R0, R6, R17, RZ, 0x7 ;  /* 0x0000001106007211 */ /* 0x000fc800078f38ff */
[----:B------:R-:W-:Y:S01]  /*13f0*/  SHF.R.S32.HI R10, RZ, 0x7, R0 ;  /* 0x00000007ff0a7819 */ /* 0x000fe20000011400 */
[----:B------:R-:W-:Y:S06]  /*1400*/  BRA.DIV UR4, `(.L_x_2224) ;  /* 0x0000011a04347947 */ /* 0x000fec000b800000 */
[----:B------:R1:W2:Y:S02]  /*1410*/  SHFL.IDX PT, R14, R10, RZ, 0x1f ;  /* 0x00001fff0a0e7589 */ /* 0x0002a400000e0000 */
.L_x_2372:
        /* <DEDUP_REMOVED lines=23> */
.L_x_2225:
        /* <DEDUP_REMOVED lines=157> */
.L_x_2238:
[----:B------:R-:W-:-:S06]  /*1f60*/  ULOP3.LUT UR4, UR36, 0x1, URZ, 0xfc, !UPT ;  /* 0x0000000124047892 */ /* 0x000fcc000f8efc3f */
[----:B-1----:R-:W-:-:S05]  /*1f70*/  IMAD.U32 R8, RZ, RZ, UR4 ;  /* 0x00000004ff087e24 */ /* 0x002fca000f8e00ff */
[----:B------:R-:W-:-:S13]  /*1f80*/  ISETP.NE.AND P6, PT, R8, 0x3, PT ;  /* 0x000000030800780c */ /* 0x000fda0003fc5270 */
[----:B------:R-:W-:Y:S05]  /*1f90*/  @!P6 BRA `(.L_x_2228) ;  /* 0x000000000004e947 */ /* 0x000fea0003800000 */
[----:B------:R-:W-:Y:S01]  /*1fa0*/  BPT.TRAP 0x1 ;  /* 0x000000040000795c */ /* 0x000fe20000300000 */
.L_x_2228:
[----:B------:R-:W-:Y:S01]  /*1fb0*/  IMAD R8, R0, 0x8, R16 ;  /* 0x0000000800087824 */ /* 0x000fe200078e0210 */
[----:B------:R-:W-:-:S04]  /*1fc0*/  SHF.L.U32 R23, R4, 0x1f, RZ ;  /* 0x0000001f04177819 */ /* 0x000fc800000006ff */
[----:B------:R1:W2:Y:S01]  /*1fd0*/  SYNCS.PHASECHK.TRANS64.TRYWAIT P0, [R8+URZ+0x30c10], R23 ;  /* 0x030c1017080075a7 */ /* 0x0002a2000800017f */
[----:B------:R-:W-:Y:S05]  /*1fe0*/  @!P6 BRA `(.L_x_2229) ;  /* 0x000000000004e947 */ /* 0x000fea0003800000 */
[----:B------:R-:W-:Y:S01]  /*1ff0*/  BPT.TRAP 0x1 ;  /* 0x000000040000795c */ /* 0x000fe20000300000 */
.L_x_2229:
[----:B------:R-:W-:-:S05]  /*2000*/  VIADD R9, R16, 0x10000 ;  /* 0x0001000010097836 */ /* 0x000fca0000000000 */
[----:B------:R-:W-:-:S04]  /*2010*/  SHF.R.U32.HI R9, RZ, 0x4, R9 ;  /* 0x00000004ff097819 */ /* 0x000fc80000011609 */
[----:B------:R-:W-:Y:S01]  /*2020*/  LOP3.LUT R9, R9, 0x3fff, RZ, 0xc0, !PT ;  /* 0x00003fff09097812 */ /* 0x000fe200078ec0ff */
[----:B--2---:R-:W-:Y:S06]  /*2030*/  @P0 BRA `(.L_x_2230) ;  /* 0x0000000000080947 */ /* 0x004fec0003800000 */
[----:B------:R-:W2:Y:S02]  /*2040*/  SYNCS.PHASECHK.TRANS64.TRYWAIT P0, [R8+URZ+0x30c10], R23 ;  /* 0x030c1017080075a7 */ /* 0x000ea4000800017f */
[----:B--2---:R-:W-:Y:S05]  /*2050*/  @!P0 BRA `(.L_x_2231) ;  /* 0x0000010c00548947 */ /* 0x004fea0003800000 */
.L_x_2230:
        /* <DEDUP_REMOVED lines=60> */
.L_x_2232:
[----:B------:R1:W1:Y:S01]  /*2420*/  SYNCS.PHASECHK.TRANS64.TRYWAIT P0, [R8+URZ+0x30c30], R23 ;  /* 0x030c3017080075a7 */ /* 0x000262000800017f */
[----:B------:R-:W-:Y:S05]  /*2430*/  @!P6 BRA `(.L_x_2233) ;  /* 0x000000000004e947 */ /* 0x000fea0003800000 */
[----:B------:R-:W-:Y:S01]  /*2440*/  BPT.TRAP 0x1 ;  /* 0x000000040000795c */ /* 0x000fe20000300000 */
.L_x_2233:
[----:B------:R-:W2:Y:S01]  /*2450*/  LDC.64 R24, c[0x0][0x748] ;  /* 0x0001d200ff187b82 */ /* 0x000ea20000000a00 */
[----:B------:R-:W-:-:S05]  /*2460*/  VIADD R13, R16, 0x18000 ;  /* 0x00018000100d7836 */ /* 0x000fca0000000000 */
[----:B------:R-:W-:Y:S01]  /*2470*/  SHF.R.U32.HI R13, RZ, 0x4, R13 ;  /* 0x00000004ff0d7819 */ /* 0x000fe2000001160d */
[----:B-1----:R-:W-:Y:S06]  /*2480*/  @P0 BRA `(.L_x_2234) ;  /* 0x0000000000080947 */ /* 0x002fec0003800000 */
[----:B------:R-:W1:Y:S02]  /*2490*/  SYNCS.PHASECHK.TRANS64.TRYWAIT P0, [R8+URZ+0x30c30], R23 ;  /* 0x030c3017080075a7 */ /* 0x000e64000800017f */
[----:B-1----:R-:W-:Y:S05]  /*24a0*/  @!P0 BRA `(.L_x_2235) ;  /* 0x0000010800548947 */ /* 0x002fea0003800000 */
.L_x_2234:
        /* <DEDUP_REMOVED lines=769> */
.L_x_2236:
        /* <DEDUP_REMOVED lines=68> */
.L_x_2237:
        /* <DEDUP_REMOVED lines=11> */
.L_x_2227:
        /* <DEDUP_REMOVED lines=130> */
.L_x_2250:
[----:B------:R-:W-:-:S05]  /*61d0*/  IMAD.U32 R7, RZ, RZ, UR36 ;  /* 0x00000024ff077e24 */ /* 0x000fca000f8e00ff */
[----:B------:R-:W-:-:S04]  /*61e0*/  LOP3.LUT R7, R7, 0x1, RZ, 0xfc, !PT ;  /* 0x0000000107077812 */ /* 0x000fc800078efcff */
[----:B------:R-:W-:-:S13]  /*61f0*/  ISETP.NE.AND P0, PT, R7, 0x3, PT ;  /* 0x000000030700780c */ /* 0x000fda0003f05270 */
[----:B------:R-:W-:Y:S05]  /*6200*/  @!P0 BRA `(.L_x_2240) ;  /* 0x0000000000048947 */ /* 0x000fea0003800000 */
[----:B------:R-:W-:Y:S01]  /*6210*/  BPT.TRAP 0x1 ;  /* 0x000000040000795c */ /* 0x000fe20000300000 */
.L_x_2240:
[----:B------:R-:W-:Y:S01]  /*6220*/  IMAD R7, R0, 0x8, R16 ;  /* 0x0000000800077824 */ /* 0x000fe200078e0210 */
[----:B------:R-:W-:-:S04]  /*6230*/  SHF.L.U32 R20, R4, 0x1f, RZ ;  /* 0x0000001f04147819 */ /* 0x000fc800000006ff */
[----:B------:R1:W3:Y:S01]  /*6240*/  SYNCS.PHASECHK.TRANS64.TRYWAIT P1, [R7+URZ+0x30c10], R20 ;  /* 0x030c1014070075a7 */ /* 0x0002e2000802017f */
[----:B------:R-:W-:Y:S05]  /*6250*/  @!P0 BRA `(.L_x_2241) ;  /* 0x0000000000048947 */ /* 0x000fea0003800000 */
[----:B------:R-:W-:Y:S01]  /*6260*/  BPT.TRAP 0x1 ;  /* 0x000000040000795c */ /* 0x000fe20000300000 */
.L_x_2241:
[----:B--2---:R-:W-:-:S05]  /*6270*/  VIADD R8, R16, 0x10000 ;  /* 0x0001000010087836 */ /* 0x004fca0000000000 */
[----:B------:R-:W-:-:S04]  /*6280*/  SHF.R.U32.HI R8, RZ, 0x4, R8 ;  /* 0x00000004ff087819 */ /* 0x000fc80000011608 */
[----:B------:R-:W-:-:S04]  /*6290*/  LOP3.LUT R8, R8, 0x3fff, RZ, 0xc0, !PT ;  /* 0x00003fff08087812 */ /* 0x000fc800078ec0ff */
[----:B------:R-:W-:Y:S01]  /*62a0*/  LOP3.LUT R9, R8, 0x10000, RZ, 0xfc, !PT ;  /* 0x0001000008097812 */ /* 0x000fe200078efcff */
[----:B---3--:R-:W-:Y:S06]  /*62b0*/  @P1 BRA `(.L_x_2242) ;  /* 0x0000000000081947 */ /* 0x008fec0003800000 */
[----:B------:R-:W2:Y:S02]  /*62c0*/  SYNCS.PHASECHK.TRANS64.TRYWAIT P1, [R7+URZ+0x30c10], R20 ;  /* 0x030c1014070075a7 */ /* 0x000ea4000802017f */
[----:B--2---:R-:W-:Y:S05]  /*62d0*/  @!P1 BRA `(.L_x_2243) ;  /* 0x000000c800dc9947 */ /* 0x004fea0003800000 */
.L_x_2242:
        /* <DEDUP_REMOVED lines=63> */
.L_x_2244:
[----:B------:R1:W1:Y:S01]  /*66d0*/  SYNCS.PHASECHK.TRANS64.TRYWAIT P1, [R7+URZ+0x30c30], R20 ;  /* 0x030c3014070075a7 */ /* 0x000262000802017f */
[----:B------:R-:W-:Y:S05]  /*66e0*/  @!P0 BRA `(.L_x_2245) ;  /* 0x0000000000048947 */ /* 0x000fea0003800000 */
[----:B------:R-:W-:Y:S01]  /*66f0*/  BPT.TRAP 0x1 ;  /* 0x000000040000795c */ /* 0x000fe20000300000 */
.L_x_2245:
        /* <DEDUP_REMOVED lines=8> */
.L_x_2246:
        /* <DEDUP_REMOVED lines=629> */
.L_x_2248:
        /* <DEDUP_REMOVED lines=70> */
.L_x_2249:
        /* <DEDUP_REMOVED lines=12> */
.L_x_2239:
        /* <DEDUP_REMOVED lines=121> */
.L_x_2262:
[----:B------:R-:W-:-:S05]  /*9b80*/  IMAD.U32 R7, RZ, RZ, UR36 ;  /* 0x00000024ff077e24 */ /* 0x000fca000f8e00ff */
[----:B------:R-:W-:-:S04]  /*9b90*/  LOP3.LUT R7, R7, 0x1, RZ, 0xfc, !PT ;  /* 0x0000000107077812 */ /* 0x000fc800078efcff */
[----:B------:R-:W-:-:S13]  /*9ba0*/  ISETP.NE.AND P6, PT, R7, 0x3, PT ;  /* 0x000000030700780c */ /* 0x000fda0003fc5270 */
[----:B--2---:R-:W-:Y:S05]  /*9bb0*/  @!P6 BRA `(.L_x_2252) ;  /* 0x000000000004e947 */ /* 0x004fea0003800000 */
[----:B------:R-:W-:Y:S01]  /*9bc0*/  BPT.TRAP 0x1 ;  /* 0x000000040000795c */ /* 0x000fe20000300000 */
.L_x_2252:
[----:B------:R-:W-:Y:S01]  /*9bd0*/  IMAD R7, R0, 0x8, R16 ;  /* 0x0000000800077824 */ /* 0x000fe200078e0210 */
[----:B------:R-:W-:-:S04]  /*9be0*/  SHF.L.U32 R20, R4, 0x1f, RZ ;  /* 0x0000001f04147819 */ /* 0x000fc800000006ff */
[----:B------:R2:W3:Y:S01]  /*9bf0*/  SYNCS.PHASECHK.TRANS64.TRYWAIT P0, [R7+URZ+0x30c10], R20 ;  /* 0x030c1014070075a7 */ /* 0x0004e2000800017f */
[----:B------:R-:W-:Y:S05]  /*9c00*/  @!P6 BRA `(.L_x_2253) ;  /* 0x000000000004e947 */ /* 0x000fea0003800000 */
[----:B------:R-:W-:Y:S01]  /*9c10*/  BPT.TRAP 0x1 ;  /* 0x000000040000795c */ /* 0x000fe20000300000 */
.L_x_2253:
[----:B-1----:R-:W-:-:S05]  /*9c20*/  VIADD R8, R16, 0x10000 ;  /* 0x0001000010087836 */ /* 0x002fca0000000000 */
[----:B------:R-:W-:-:S04]  /*9c30*/  SHF.R.U32.HI R8, RZ, 0x4, R8 ;  /* 0x00000004ff087819 */ /* 0x000fc80000011608 */
[----:B------:R-:W-:-:S04]  /*9c40*/  LOP3.LUT R8, R8, 0x3fff, RZ, 0xc0, !PT ;  /* 0x00003fff08087812 */ /* 0x000fc800078ec0ff */
[----:B------:R-:W-:Y:S01]  /*9c50*/  LOP3.LUT R9, R8, 0x10000, RZ, 0xfc, !PT ;  /* 0x0001000008097812 */ /* 0x000fe200078efcff */
[----:B---3--:R-:W-:Y:S06]  /*9c60*/  @P0 BRA `(.L_x_2254) ;  /* 0x0000000000080947 */ /* 0x008fec0003800000 */
[----:B------:R-:W1:Y:S02]  /*9c70*/  SYNCS.PHASECHK.TRANS64.TRYWAIT P0, [R7+URZ+0x30c10], R20 ;  /* 0x030c1014070075a7 */ /* 0x000e64000800017f */
[----:B-1----:R-:W-:Y:S05]  /*9c80*/  @!P0 BRA `(.L_x_2255) ;  /* 0x0000009000988947 */ /* 0x002fea0003800000 */
.L_x_2254:
        /* <DEDUP_REMOVED lines=62> */
.L_x_2256:
[----:B------:R1:W1:Y:S01]  /*a070*/  SYNCS.PHASECHK.TRANS64.TRYWAIT P0, [R7+URZ+0x30c30], R20 ;  /* 0x030c3014070075a7 */ /* 0x000262000800017f */
[----:B------:R-:W-:Y:S05]  /*a080*/  @!P6 BRA `(.L_x_2257) ;  /* 0x000000000004e947 */ /* 0x000fea0003800000 */
[----:B------:R-:W-:Y:S01]  /*a090*/  BPT.TRAP 0x1 ;  /* 0x000000040000795c */ /* 0x000fe20000300000 */
.L_x_2257:
        /* <DEDUP_REMOVED lines=8> */
.L_x_2258:
        /* <DEDUP_REMOVED lines=779> */
.L_x_2260:
        /* <DEDUP_REMOVED lines=70> */
.L_x_2261:
        /* <DEDUP_REMOVED lines=12> */
.L_x_2251:
        /* <DEDUP_REMOVED lines=34> */
.L_x_2219:
[----:B------:R-:W-:Y:S05]  /*d910*/  @P0 BRA `(.L_x_2213) ;  /* 0x0000005000e80947 */ /* 0x000fea0003800000 */
[----:B------:R-:W-:Y:S01]  /*d920*/  ULDC.64 UR4, c[0x0][0x878] ;  /* 0x00021e0000047ab9 */ /* 0x000fe20000000a00 */
[----:B------:R-:W3:Y:S01]  /*d930*/  LDC R15, c[0x0][0x850] ;  /* 0x00021400ff0f7b82 */ /* 0x000ee20000000800 */
[----:B------:R-:W-:Y:S01]  /*d940*/  UISETP.NE.U32.AND UP0, UPT, UR4, URZ, UPT ;  /* 0x0000003f0400728c */ /* 0x000fe2000bf05070 */
[----:B-12---:R-:W1:Y:S01]  /*d950*/  S2R R8, SR_CTAID.Y ;  /* 0x0000000000087919 */ /* 0x006e620000002600 */
[----:B------:R-:W-:Y:S01]  /*d960*/  ULDC.64 UR6, c[0x0][0x818] ;  /* 0x0002060000067ab9 */ /* 0x000fe20000000a00 */
[----:B------:R-:W-:Y:S01]  /*d970*/  ULDC.64 UR8, c[0x0][0x820] ;  /* 0x0002080000087ab9 */ /* 0x000fe20000000a00 */
[----:B------:R-:W-:Y:S01]  /*d980*/  UISETP.NE.AND.EX UP0, UPT, UR5, URZ, UPT, UP0 ;  /* 0x0000003f0500728c */ /* 0x000fe2000bf05300 */
[----:B------:R-:W2:Y:S01]  /*d990*/  S2R R16, SR_CTAID.X ;  /* 0x0000000000107919 */ /* 0x000ea20000002500 */
[----:B------:R-:W-:-:S04]  /*d9a0*/  ULDC.64 UR10, c[0x0][0x848] ;  /* 0x00021200000a7ab9 */ /* 0x000fc80000000a00 */
[----:B------:R-:W-:-:S05]  /*d9b0*/  PLOP3.LUT P1, PT, PT, PT, UP0, 0x80, 0x0 ;  /* 0x000000000000781c */ /* 0x000fca0003f2f008 */
[----:B------:R-:W-:Y:S02]  /*d9c0*/  @UP0 ULDC.64 UR4, c[0x0][0x878] ;  /* 0x00021e0000040ab9 */ /* 0x000fe40000000a00 */
[----:B------:R-:W-:-:S06]  /*d9d0*/  @UP0 UIMAD.WIDE UR4, UR37, 0x4, UR4 ;  /* 0x00000004250408a5 */ /* 0x000fcc000f8e0204 */
[----:B------:R-:W-:Y:S02]  /*d9e0*/  IMAD.U32 R2, RZ, RZ, UR4 ;  /* 0x00000004ff027e24 */ /* 0x000fe4000f8e00ff */
[----:B------:R-:W-:-:S05]  /*d9f0*/  IMAD.U32 R3, RZ, RZ, UR5 ;  /* 0x00000005ff037e24 */ /* 0x000fca000f8e00ff */
[----:B------:R2:W4:Y:S01]  /*da00*/  @P1 LDG.E R2, desc[UR38][R2.64] ;  /* 0x0000002602021981 */ /* 0x000522000c1e1900 */
[----:B---3--:R-:W-:Y:S01]  /*da10*/  ISETP.NE.AND P0, PT, R15, 0x1, PT ;  /* 0x000000010f00780c */ /* 0x008fe20003f05270 */
[----:B-1----:R-:W-:Y:S01]  /*da20*/  IMAD.MOV.U32 R7, RZ, RZ, R8 ;  /* 0x000000ffff077224 */ /* 0x002fe200078e0008 */
[----:B------:R-:W1:Y:S01]  /*da30*/  S2R R12, SR_TID.X ;  /* 0x00000000000c7919 */ /* 0x000e620000002100 */
[----:B------:R-:W3:Y:S01]  /*da40*/  S2R R11, SR_CgaCtaId ;  /* 0x00000000000b7919 */ /* 0x000ee20000008800 */
[----:B--2---:R-:W-:-:S09]  /*da50*/  IMAD.SHL.U32 R3, R16, 0x2000, RZ ;  /* 0x0000200010037824 */ /* 0x004fd200078e00ff */
[----:B------:R-:W2:Y:S08]  /*da60*/  @P0 LDC R5, c[0x0][0x854] ;  /* 0x00021500ff050b82 */ /* 0x000eb00000000800 */
[----:B------:R-:W5:Y:S01]  /*da70*/  @P0 LDC R9, c[0x0][0x858] ;  /* 0x00021600ff090b82 */ /* 0x000f620000000800 */
[----:B-1----:R-:W-:Y:S02]  /*da80*/  VIADD R19, R12, 0xffffff80 ;  /* 0xffffff800c137836 */ /* 0x002fe40000000000 */
[----:B--2---:R-:W-:-:S05]  /*da90*/  @P0 IMAD.HI.U32 R0, R8, R5, RZ ;  /* 0x0000000508000227 */ /* 0x004fca00078e00ff */
[----:B-----5:R-:W-:Y:S02]  /*daa0*/  @P0 SHF.R.U32.HI R7, RZ, R9, R0 ;  /* 0x00000009ff070219 */ /* 0x020fe40000011600 */
[----:B------:R-:W-:Y:S02]  /*dab0*/  MOV R0, 0x400 ;  /* 0x0000040000007802 */ /* 0x000fe40000000f00 */
[----:B------:R-:W-:Y:S02]  /*dac0*/  SHF.R.S32.HI R10, RZ, 0x1f, R7 ;  /* 0x0000001fff0a7819 */ /* 0x000fe40000011407 */
[----:B---3--:R-:W-:-:S03]  /*dad0*/  LEA R21, R11, R0, 0x18 ;  /* 0x000000000b157211 */ /* 0x008fc600078ec0ff */
[----:B------:R-:W-:-:S04]  /*dae0*/  IMAD R0, R10, UR6, RZ ;  /* 0x000000060a007c24 */ /* 0x000fc8000f8e02ff */
[----:B------:R-:W-:Y:S01]  /*daf0*/  IMAD R11, R7, UR7, R0 ;  /* 0x00000007070b7c24 */ /* 0x000fe2000f8e0200 */
[----:B----4-:R-:W-:Y:S02]  /*db00*/  @P1 R2UR UR4, R2 ;  /* 0x00000000020412ca */ /* 0x010fe400000e0000 */
[----:B------:R-:W-:-:S04]  /*db10*/  SHF.R.S32.HI R2, RZ, 0x1f, R19 ;  /* 0x0000001fff027819 */ /* 0x000fc80000011413 */
[----:B------:R-:W-:-:S04]  /*db20*/  LEA.HI R9, R2, R19, RZ, 0x7 ;  /* 0x0000001302097211 */ /* 0x000fc800078f38ff */
[----:B------:R-:W-:-:S03]  /*db30*/  LOP3.LUT R0, R9, 0xfffff80, RZ, 0xc0, !PT ;  /* 0x0fffff8009007812 */ /* 0x000fc600078ec0ff */
[----:B------:R-:W-:Y:S02]  /*db40*/  @UP0 ULEA UR4, UR37, UR4, 0x7 ;  /* 0x0000000425040291 */ /* 0x000fe4000f8e383f */
[----:B------:R-:W-:Y:S02]  /*db50*/  IMAD.IADD R0, R19, 0x1, -R0 ;  /* 0x0000000113007824 */ /* 0x000fe400078e0a00 */
[----:B------:R-:W-:-:S04]  /*db60*/  @UP0 USHF.R.S32.HI UR5, URZ, 0x1f, UR4 ;  /* 0x0000001f3f050899 */ /* 0x000fc80008011404 */
[----:B------:R-:W-:-:S04]  /*db70*/  @UP0 ULEA.HI UR5, UR5, UR4, URZ, 0x7 ;  /* 0x0000000405050291 */ /* 0x000fc8000f8f383f */
[----:B------:R-:W-:-:S04]  /*db80*/  @UP0 USHF.L.U32 UR5, UR5, 0x6, URZ ;  /* 0x0000000605050899 */ /* 0x000fc8000800063f */
[----:B------:R-:W-:-:S04]  /*db90*/  @UP0 ULOP3.LUT UR4, UR5, 0xffffe000, URZ, 0xc0, !UPT ;  /* 0xffffe00005040892 */ /* 0x000fc8000f8ec03f */
[----:B------:R-:W-:-:S03]  /*dba0*/  @UP0 USHF.R.S32.HI UR5, URZ, 0x1f, UR4 ;  /* 0x0000001f3f050899 */ /* 0x000fc60008011404 */
[----:B------:R-:W-:Y:S02]  /*dbb0*/  @!UP0 UMOV UR4, URZ ;  /* 0x0000003f00048c82 */ /* 0x000fe40008000000 */
[C---:B------:R-:W-:Y:S02]  /*dbc0*/  IADD3 R4, P0, R3.reuse, UR4, RZ ;  /* 0x0000000403047c10 */ /* 0x040fe4000ff1e0ff */
[----:B------:R-:W-:Y:S02]  /*dbd0*/  @!UP0 UMOV UR5, URZ ;  /* 0x0000003f00058c82 */ /* 0x000fe40008000000 */
[----:B------:R-:W-:Y:S01]  /*dbe0*/  LEA.HI.X.SX32 R5, R3, UR5, 0x1, P0 ;  /* 0x0000000503057c11 */ /* 0x000fe200080f0eff */
[----:B------:R-:W-:Y:S02]  /*dbf0*/  ULDC.64 UR4, c[0x0][0x840] ;  /* 0x0002100000047ab9 */ /* 0x000fe40000000a00 */
[----:B------:R-:W-:Y:S02]  /*dc00*/  IMAD R6, R10, UR4, RZ ;  /* 0x000000040a067c24 */ /* 0x000fe4000f8e02ff */
[----:B------:R-:W-:Y:S01]  /*dc10*/  IMAD.WIDE.U32 R2, R7, UR6, R4 ;  /* 0x0000000607027c25 */ /* 0x000fe2000f8e0004 */
[----:B------:R-:W-:-:S03]  /*dc20*/  USEL UR6, UR37, URZ, !UP0 ;  /* 0x0000003f25067287 */ /* 0x000fc6000c000000 */
[C---:B------:R-:W-:Y:S02]  /*dc30*/  IMAD R13, R7.reuse, UR5, R6 ;  /* 0x00000005070d7c24 */ /* 0x040fe4000f8e0206 */
[----:B------:R-:W-:Y:S01]  /*dc40*/  IMAD.WIDE.U32 R4, R7, UR4, R4 ;  /* 0x0000000407047c25 */ /* 0x000fe2000f8e0004 */
[----:B------:R-:W-:-:S03]  /*dc50*/  USHF.R.S32.HI UR4, URZ, 0x1f, UR37 ;  /* 0x0000001f3f047899 */ /* 0x000fc60008011425 */
[----:B------:R-:W-:Y:S01]  /*dc60*/  IMAD.SHL.U32 R6, R9, 0x20, RZ ;  /* 0x0000002009067824 */ /* 0x000fe200078e00ff */
[----:B------:R-:W-:Y:S01]  /*dc70*/  USEL UR4, UR4, URZ, !UP0 ;  /* 0x0000003f04047287 */ /* 0x000fe2000c000000 */
[----:B------:R-:W-:Y:S02]  /*dc80*/  IMAD.IADD R3, R3, 0x1, R11 ;  /* 0x0000000103037824 */ /* 0x000fe400078e020b */
[----:B------:R-:W-:Y:S01]  /*dc90*/  IMAD.IADD R5, R5, 0x1, R13 ;  /* 0x0000000105057824 */ /* 0x000fe200078e020d */
[----:B------:R-:W-:Y:S01]  /*dca0*/  LOP3.LUT R9, R6, 0x3ffff000, RZ, 0xc0, !PT ;  /* 0x3ffff00006097812 */ /* 0x000fe200078ec0ff */
[----:B------:R-:W-:Y:S01]  /*dcb0*/  UIMAD UR5, UR4, UR8, URZ ;  /* 0x00000008040572a4 */ /* 0x000fe2000f8e023f */
[----:B------:R-:W-:Y:S01]  /*dcc0*/  IMAD.U32 R11, RZ, RZ, UR10 ;  /* 0x0000000aff0b7e24 */ /* 0x000fe2000f8e00ff */
[----:B------:R-:W-:Y:S01]  /*dcd0*/  UIMAD UR4, UR4, UR10, URZ ;  /* 0x0000000a040472a4 */ /* 0x000fe2000f8e023f */
[----:B------:R-:W-:Y:S01]  /*dce0*/  IMAD.MOV R6, RZ, RZ, -R7 ;  /* 0x000000ffff067224 */ /* 0x000fe200078e0a07 */
[----:B------:R-:W-:Y:S01]  /*dcf0*/  UIMAD UR5, UR6, UR9, UR5 ;  /* 0x00000009060572a4 */ /* 0x000fe2000f8e0205 */
[----:B------:R-:W-:Y:S01]  /*dd00*/  IMAD R0, R0, 0x4, R9 ;  /* 0x0000000400007824 */ /* 0x000fe200078e0209 */
[----:B------:R-:W-:Y:S01]  /*dd10*/  UIMAD UR4, UR6, UR11, UR4 ;  /* 0x0000000b060472a4 */ /* 0x000fe2000f8e0204 */
[----:B------:R-:W-:-:S02]  /*dd20*/  IMAD.U32 R9, RZ, RZ, UR8 ;  /* 0x00000008ff097e24 */ /* 0x000fc4000f8e00ff */
[----:B------:R-:W-:-:S04]  /*dd30*/  IMAD.WIDE.U32 R4, R11, UR6, R4 ;  /* 0x000000060b047c25 */ /* 0x000fc8000f8e0004 */
[----:B------:R-:W-:-:S04]  /*dd40*/  IMAD.WIDE.U32 R2, R9, UR6, R2 ;  /* 0x0000000609027c25 */ /* 0x000fc8000f8e0002 */
[----:B------:R-:W-:Y:S02]  /*dd50*/  VIADD R11, R3, UR5 ;  /* 0x00000005030b7c36 */ /* 0x000fe40008000000 */
[----:B------:R-:W-:Y:S01]  /*dd60*/  VIADD R9, R5, UR4 ;  /* 0x0000000405097c36 */ /* 0x000fe20008000000 */
[----:B------:R-:W-:Y:S05]  /*dd70*/  WARPSYNC.ALL ;  /* 0x0000000000007948 */ /* 0x000fea0003800000 */
[----:B------:R-:W-:Y:S02]  /*dd80*/  IMAD R17, R15, R6, R8 ;  /* 0x000000060f117224 */ /* 0x000fe400078e0208 */
[----:B------:R-:W-:Y:S01]  /*dd90*/  IMAD R0, R0, 0x4, R21 ;  /* 0x0000000400007824 */ /* 0x000fe200078e0215 */
[----:B------:R-:W-:Y:S01]  /*dda0*/  BAR.SYNC.DEFER_BLOCKING 0x1, 0x100 ;  /* 0x0044000000007b1d */ /* 0x000fe20000010000 */
[----:B------:R-:W-:-:S02]  /*ddb0*/  ISETP.NE.AND P1, PT, R12, 0x80, PT ;  /* 0x000000800c00780c */ /* 0x000fc40003f25270 */
[----:B------:R-:W-:-:S03]  /*ddc0*/  ISETP.NE.AND P0, PT, R19, RZ, PT ;  /* 0x000000ff1300720c */ /* 0x000fc60003f05270 */
[----:B------:R-:W-:Y:S01]  /*ddd0*/  ULDC UR4, c[0x0][0x870] ;  /* 0x00021c0000047ab9 */ /* 0x000fe20000000800 */
[----:B------:R-:W-:Y:S01]  /*dde0*/  ULDC UR5, c[0x0][0x80c] ;  /* 0x0002030000057ab9 */ /* 0x000fe20000000800 */
[----:B------:R-:W-:Y:S01]  /*ddf0*/  IMAD R6, R16, UR4, RZ ;  /* 0x0000000410067c24 */ /* 0x000fe2000f8e02ff */
[----:B------:R-:W1:Y:S01]  /*de00*/  LDC.64 R12, c[0x0][0x800] ;  /* 0x00020000ff0c7b82 */ /* 0x000e620000000a00 */
[----:B------:R-:W-:Y:S01]  /*de10*/  UIMAD UR4, UR37, UR5, URZ ;  /* 0x00000005250472a4 */ /* 0x000fe2000f8e023f */
[----:B------:R-:W-:Y:S01]  /*de20*/  BSSY B0, `(.L_x_2263) ;  /* 0x000001c000007945 */ /* 0x000fe20003800000 */
[----:B------:R-:W-:Y:S02]  /*de30*/  IMAD R6, R6, UR5, RZ ;  /* 0x0000000506067c24 */ /* 0x000fe4000f8e02ff */
[----:B------:R-:W-:-:S03]  /*de40*/  USHF.R.S32.HI UR5, URZ, 0x1f, UR4 ;  /* 0x0000001f3f057899 */ /* 0x000fc60008011404 */
[----:B------:R-:W2:Y:S01]  /*de50*/  LDC.64 R14, c[0x0][0x828] ;  /* 0x00020a00ff0e7b82 */ /* 0x000ea20000000a00 */
[----:B------:R-:W-:Y:S02]  /*de60*/  IADD3 R8, P2, P3, R6, UR4, R7 ;  /* 0x0000000406087c10 */ /* 0x000fe4000fb5e007 */
[----:B------:R-:W-:-:S03]  /*de70*/  SHF.R.S32.HI R7, RZ, 0x1f, R6 ;  /* 0x0000001fff077819 */ /* 0x000fc60000011406 */
[C---:B------:R-:W-:Y:S01]  /*de80*/  IMAD.SHL.U32 R16, R8.reuse, 0x4, RZ ;  /* 0x0000000408107824 */ /* 0x040fe200078e00ff */
[----:B------:R3:W-:Y:S01]  /*de90*/  STS.128 [R0], R184 ;  /* 0x000000b800007388 */ /* 0x0007e20000000c00 */
[----:B------:R-:W-:Y:S01]  /*dea0*/  IADD3.X R7, R7, UR5, R10, P2, P3 ;  /* 0x0000000507077c10 */ /* 0x000fe200097e640a */
[----:B------:R-:W-:Y:S02]  /*deb0*/  ULDC.64 UR4, c[0x0][0x868] ;  /* 0x00021a0000047ab9 */ /* 0x000fe40000000a00 */
[----:B------:R3:W-:Y:S01]  /*dec0*/  STS.128 [R0+0x800], R188 ;  /* 0x000800bc00007388 */ /* 0x0007e20000000c00 */
[----:B------:R-:W-:Y:S02]  /*ded0*/  SHF.L.U64.HI R10, R8, 0x2, R7 ;  /* 0x00000002080a7819 */ /* 0x000fe40000010207 */
[----:B------:R-:W-:Y:S01]  /*dee0*/  IADD3 R6, P4, R16, UR4, RZ ;  /* 0x0000000410067c10 */ /* 0x000fe2000ff9e0ff */
[----:B------:R3:W-:Y:S01]  /*def0*/  STS.128 [R0+0x1000], R192 ;  /* 0x001000c000007388 */ /* 0x0007e20000000c00 */
[----:B-1----:R-:W-:-:S02]  /*df00*/  LEA R12, P2, R2, R12, 0x2 ;  /* 0x0000000c020c7211 */ /* 0x002fc400078410ff */
[----:B------:R-:W-:Y:S01]  /*df10*/  IADD3.X R7, R10, UR5, RZ, P4, !PT ;  /* 0x000000050a077c10 */ /* 0x000fe2000a7fe4ff */
[----:B------:R3:W-:Y:S04]  /*df20*/  STS.128 [R0+0x1800], R196 ;  /* 0x001800c400007388 */ /* 0x0007e80000000c00 */
[----:B------:R3:W-:Y:S01]  /*df30*/  STS.128 [R0+0x2000], R200 ;  /* 0x002000c800007388 */ /* 0x0007e20000000c00 */
[----:B--2---:R-:W-:-:S03]  /*df40*/  LEA R14, P3, R4, R14, 0x2 ;  /* 0x0000000e040e7211 */ /* 0x004fc600078610ff */
[----:B------:R3:W-:Y:S04]  /*df50*/  STS.128 [R0+0x2800], R204 ;  /* 0x002800cc00007388 */ /* 0x0007e80000000c00 */
[----:B------:R3:W-:Y:S04]  /*df60*/  STS.128 [R0+0x3000], R208 ;  /* 0x003000d000007388 */ /* 0x0007e80000000c00 */
[----:B------:R3:W-:Y:S01]  /*df70*/  STS.128 [R0+0x3800], R212 ;  /* 0x003800d400007388 */ /* 0x0007e20000000c00 */
[----:B------:R-:W-:Y:S05]  /*df80*/  @P0 BRA `(.L_x_2264) ;  /* 0x0000000000140947 */ /* 0x000fea0003800000 */
.L_x_2265:
[----:B------:R-:W2:Y:S04]  /*df90*/  LDG.E.STRONG.GPU R8, desc[UR38][R6.64] ;  /* 0x0000002606087981 */ /* 0x000ea8000c1ef900 */
[----:B--2---:R-:W-:Y:S01]  /*dfa0*/  CCTL.IVALL ;  /* 0x00000000ff00798f */ /* 0x004fe20002000000 */
[----:B------:R-:W-:Y:S05]  /*dfb0*/  YIELD ;  /* 0x0000000000007946 */ /* 0x000fea0003800000 */
[----:B------:R-:W-:-:S13]  /*dfc0*/  ISETP.NE.AND P0, PT, R8, R17, PT ;  /* 0x000000110800720c */ /* 0x000fda0003f05270 */
[----:B------:R-:W-:Y:S05]  /*dfd0*/  @P0 BRA `(.L_x_2265) ;  /* 0xfffffffc00ec0947 */ /* 0x000fea000383ffff */
.L_x_2264:
[----:B------:R-:W-:Y:S05]  /*dfe0*/  BSYNC B0 ;  /* 0x0000000000007941 */ /* 0x000fea0003800000 */
.L_x_2263:
[----:B------:R-:W-:Y:S01]  /*dff0*/  UMOV UR4, 0xffffffff ;  /* 0xffffffff00047882 */ /* 0x000fe20000000000 */
[----:B------:R-:W-:Y:S02]  /*e000*/  LEA.HI.X R11, R2, R13, R11, 0x2, P2 ;  /* 0x0000000d020b7211 */ /* 0x000fe400010f140b */
[----:B------:R-:W-:Y:S01]  /*e010*/  LEA.HI.X R9, R4, R15, R9, 0x2, P3 ;  /* 0x0000000f04097211 */ /* 0x000fe200018f1409 */
[----:B------:R-:W-:Y:S06]  /*e020*/  BRA.DIV UR4, `(.L_x_2266) ;  /* 0x0000004e04d87947 */ /* 0x000fec000b800000 */
[----:B------:R-:W-:Y:S01]  /*e030*/  NOP ;  /* 0x0000000000007918 */ /* 0x000fe20000000000 */
.L_x_2375:
        /* <DEDUP_REMOVED lines=17> */
.L_x_2269:
[----:B------:R-:W-:Y:S01]  /*e150*/  @P0 ELECT P2, URZ, PT ;  /* 0x00000000003f082f */ /* 0x000fe20003840000 */
[----:B------:R1:W-:-:S12]  /*e160*/  UBLKRED.G.S.ADD.F32.RN [UR4], [UR6], UR7, desc[UR8] ;  /* 0x00000804060073bb */ /* 0x0003d800080a1407 */
[----:B------:R-:W-:Y:S02]  /*e170*/  @P2 PLOP3.LUT P0, PT, P2, PT, PT, 0x8, 0x0 ;  /* 0x000000000000281c */ /* 0x000fe4000170e170 */
[----:B------:R-:W-:-:S11]  /*e180*/  PLOP3.LUT P2, PT, PT, PT, PT, 0x8, 0x0 ;  /* 0x000000000000781c */ /* 0x000fd60003f4e170 */
[----:B-1----:R-:W-:Y:S05]  /*e190*/  @P0 BRA.U.ANY `(.L_x_2269) ;  /* 0xfffffffd00ec0947 */ /* 0x002fea000393ffff */
[----:B------:R0:W-:Y:S01]  /*e1a0*/  UTMACMDFLUSH ;  /* 0x00000000000079b7 */ /* 0x0001e20000000000 */
[----:B------:R-:W-:-:S04]  /*e1b0*/  DEPBAR.LE SB0, 0x0 ;  /* 0x000080000000791a */ /* 0x000fc80000000000 */
.L_x_2268:
[----:B------:R-:W-:Y:S05]  /*e1c0*/  BSYNC B0 ;  /* 0x0000000000007941 */ /* 0x000fea0003800000 */
.L_x_2267:
        /* <DEDUP_REMOVED lines=14> */
.L_x_2271:
[----:B------:R-:W-:Y:S05]  /*e2b0*/  BSYNC B0 ;  /* 0x0000000000007941 */ /* 0x000fea0003800000 */
.L_x_2270:
        /* <DEDUP_REMOVED lines=14> */
.L_x_2274:
[----:B-1-3--:R-:W2:Y:S04]  /*e3a0*/  LDG.E.STRONG.GPU R0, desc[UR38][R2.64] ;  /* 0x0000002602007981 */ /* 0x00aea8000c1ef900 */
[----:B--2---:R-:W-:Y:S01]  /*e3b0*/  CCTL.IVALL ;  /* 0x00000000ff00798f */ /* 0x004fe20002000000 */
[----:B------:R-:W-:Y:S05]  /*e3c0*/  YIELD ;  /* 0x0000000000007946 */ /* 0x000fea0003800000 */
[----:B------:R-:W-:-:S13]  /*e3d0*/  ISETP.NE.AND P0, PT, R0, R17, PT ;  /* 0x000000110000720c */ /* 0x000fda0003f05270 */
[----:B------:R-:W-:Y:S05]  /*e3e0*/  @P0 BRA `(.L_x_2274) ;  /* 0xfffffffc00ec0947 */ /* 0x000fea000383ffff */
.L_x_2273:
[----:B------:R-:W-:Y:S05]  /*e3f0*/  BSYNC B0 ;  /* 0x0000000000007941 */ /* 0x000fea0003800000 */
.L_x_2272:
[----:B------:R-:W-:-:S03]  /*e400*/  UMOV UR4, 0xffffffff ;  /* 0xffffffff00047882 */ /* 0x000fc60000000000 */
[----:B------:R-:W-:Y:S05]  /*e410*/  BRA.DIV UR4, `(.L_x_2275) ;  /* 0x0000004a04f87947 */ /* 0x000fea000b800000 */
[----:B------:R-:W-:Y:S01]  /*e420*/  NOP ;  /* 0x0000000000007918 */ /* 0x000fe20000000000 */
.L_x_2378:
        /* <DEDUP_REMOVED lines=17> */
.L_x_2278:
[----:B------:R-:W-:Y:S01]  /*e540*/  @P0 ELECT P2, URZ, PT ;  /* 0x00000000003f082f */ /* 0x000fe20003840000 */
[----:B------:R2:W-:-:S12]  /*e550*/  UBLKRED.G.S.ADD.F32.RN [UR4], [UR6], UR7, desc[UR8] ;  /* 0x00000804060073bb */ /* 0x0005d800080a1407 */
[----:B------:R-:W-:Y:S02]  /*e560*/  @P2 PLOP3.LUT P0, PT, P2, PT, PT, 0x8, 0x0 ;  /* 0x000000000000281c */ /* 0x000fe4000170e170 */
[----:B------:R-:W-:-:S11]  /*e570*/  PLOP3.LUT P2, PT, PT, PT, PT, 0x8, 0x0 ;  /* 0x000000000000781c */ /* 0x000fd60003f4e170 */
[----:B--2---:R-:W-:Y:S05]  /*e580*/  @P0 BRA.U.ANY `(.L_x_2278) ;  /* 0xfffffffd00ec0947 */ /* 0x004fea000393ffff */
[----:B------:R0:W-:Y:S01]  /*e590*/  UTMACMDFLUSH ;  /* 0x00000000000079b7 */ /* 0x0001e20000000000 */
[----:B------:R-:W-:-:S04]  /*e5a0*/  DEPBAR.LE SB0, 0x0 ;  /* 0x000080000000791a */ /* 0x000fc80000000000 */
.L_x_2277:
[----:B------:R-:W-:Y:S05]  /*e5b0*/  BSYNC B0 ;  /* 0x0000000000007941 */ /* 0x000fea0003800000 */
.L_x_2276:
        /* <DEDUP_REMOVED lines=14> */
.L_x_2208:
        /* <DEDUP_REMOVED lines=21> */
.L_x_2280:
        /* <DEDUP_REMOVED lines=13> */
.L_x_2282:
[----:B------:R-:W-:-:S05]  /*e8c0*/  ULDC UR4, c[0x0][0x8c4] ;  /* 0x0002310000047ab9 */ /* 0x000fca0000000800 */
.L_x_2281:
        /* <DEDUP_REMOVED lines=44> */
.L_x_2283:
        /* <DEDUP_REMOVED lines=13> */
.L_x_2284:
        /* <DEDUP_REMOVED lines=12> */
.L_x_2285:
        /* <DEDUP_REMOVED lines=30> */
.L_x_2286:
        /* <DEDUP_REMOVED lines=35> */
.L_x_2291:
[----:B------:R-:W2:Y:S04]  /*f130*/  LDG.E.STRONG.GPU R0, desc[UR38][R2.64] ;  /* 0x0000002602007981 */ /* 0x000ea8000c1ef900 */
[----:B--2---:R-:W-:Y:S01]  /*f140*/  CCTL.IVALL ;  /* 0x00000000ff00798f */ /* 0x004fe20002000000 */
[----:B------:R-:W-:Y:S05]  /*f150*/  YIELD ;  /* 0x0000000000007946 */ /* 0x000fea0003800000 */
[----:B------:R-:W-:-:S13]  /*f160*/  ISETP.NE.AND P1, PT, R0, UR22, PT ;  /* 0x0000001600007c0c */ /* 0x000fda000bf25270 */
[----:B------:R-:W-:Y:S05]  /*f170*/  @P1 BRA `(.L_x_2291) ;  /* 0xfffffffc00ec1947 */ /* 0x000fea000383ffff */
.L_x_2290:
[----:B------:R-:W-:Y:S05]  /*f180*/  BSYNC B0 ;  /* 0x0000000000007941 */ /* 0x000fea0003800000 */
.L_x_2289:
[----:B------:R-:W-:-:S03]  /*f190*/  UMOV UR15, 0xffffffff ;  /* 0xffffffff000f7882 */ /* 0x000fc60000000000 */
[----:B------:R-:W-:Y:S05]  /*f1a0*/  BRA.DIV UR15, `(.L_x_2292) ;  /* 0x0000003e0fb07947 */ /* 0x000fea000b800000 */
[----:B------:R-:W-:Y:S01]  /*f1b0*/  NOP ;  /* 0x0000000000007918 */ /* 0x000fe20000000000 */
.L_x_2381:
        /* <DEDUP_REMOVED lines=22> */
.L_x_2294:
[----:B------:R-:W-:Y:S05]  /*f320*/  BSYNC B0 ;  /* 0x0000000000007941 */ /* 0x000fea0003800000 */
.L_x_2293:
        /* <DEDUP_REMOVED lines=20> */
.L_x_2296:
[----:B------:R-:W-:Y:S05]  /*f470*/  BSYNC B0 ;  /* 0x0000000000007941 */ /* 0x000fea0003800000 */
.L_x_2295:
[----:B------:R-:W-:Y:S06]  /*f480*/  BAR.ARV 0xa, 0xa0 ;  /* 0x0282800000007b1d */ /* 0x000fec0000002000 */
[----:B------:R-:W-:Y:S04]  /*f490*/  BSSY B0, `(.L_x_2297) ;  /* 0x0000003000007945 */ /* 0x000fe80003800000 */
[----:B------:R-:W-:Y:S05]  /*f4a0*/  @!P0 BRA `(.L_x_2298) ;  /* 0x0000000000048947 */ /* 0x000fea0003800000 */
[----:B------:R-:W-:-:S04]  /*f4b0*/  DEPBAR.LE SB0, 0x0 ;  /* 0x000080000000791a */ /* 0x000fc80000000000 */
.L_x_2298:
[----:B------:R-:W-:Y:S05]  /*f4c0*/  BSYNC B0 ;  /* 0x0000000000007941 */ /* 0x000fea0003800000 */
.L_x_2297:
        /* <DEDUP_REMOVED lines=19> */
.L_x_2300:
[----:B------:R-:W-:Y:S05]  /*f600*/  BSYNC B0 ;  /* 0x0000000000007941 */ /* 0x000fea0003800000 */
.L_x_2299:
[----:B------:R-:W-:Y:S01]  /*f610*/  UIADD3 UR15, UR9, 0x1, URZ ;  /* 0x00000001090f7890 */ /* 0x000fe2000fffe03f */
[----:B------:R-:W-:Y:S11]  /*f620*/  BRA `(.L_x_2301) ;  /* 0x0000000000047947 */ /* 0x000ff60003800000 */
.L_x_2288:
[----:B------:R-:W-:-:S05]  /*f630*/  UMOV UR15, UR9 ;  /* 0x00000009000f7c82 */ /* 0x000fca0008000000 */
.L_x_2301:
        /* <DEDUP_REMOVED lines=15> */
.L_x_2326:
        /* <DEDUP_REMOVED lines=11> */
.L_x_2304:
[----:B------:R-:W2:Y:S04]  /*f7e0*/  LDG.E.STRONG.GPU R0, desc[UR38][R2.64] ;  /* 0x0000002602007981 */ /* 0x000ea8000c1ef900 */
[----:B--2---:R-:W-:Y:S01]  /*f7f0*/  CCTL.IVALL ;  /* 0x00000000ff00798f */ /* 0x004fe20002000000 */
[----:B------:R-:W-:Y:S05]  /*f800*/  YIELD ;  /* 0x0000000000007946 */ /* 0x000fea0003800000 */
[----:B------:R-:W-:-:S13]  /*f810*/  ISETP.NE.AND P1, PT, R0, UR22, PT ;  /* 0x0000001600007c0c */ /* 0x000fda000bf25270 */
[----:B------:R-:W-:Y:S05]  /*f820*/  @P1 BRA `(.L_x_2304) ;  /* 0xfffffffc00ec1947 */ /* 0x000fea000383ffff */
.L_x_2303:
[----:B------:R-:W-:Y:S05]  /*f830*/  BSYNC B0 ;  /* 0x0000000000007941 */ /* 0x000fea0003800000 */
.L_x_2302:
[----:B------:R-:W-:-:S03]  /*f840*/  UMOV UR16, 0xffffffff ;  /* 0xffffffff00107882 */ /* 0x000fc60000000000 */
[----:B------:R-:W-:Y:S05]  /*f850*/  BRA.DIV UR16, `(.L_x_2305) ;  /* 0x0000003a10207947 */ /* 0x000fea000b800000 */
[----:B------:R-:W-:Y:S01]  /*f860*/  NOP ;  /* 0x0000000000007918 */ /* 0x000fe20000000000 */
.L_x_2384:
        /* <DEDUP_REMOVED lines=19> */
.L_x_2307:
[----:B------:R-:W-:Y:S05]  /*f9a0*/  BSYNC B0 ;  /* 0x0000000000007941 */ /* 0x000fea0003800000 */
.L_x_2306:
        /* <DEDUP_REMOVED lines=17> */
.L_x_2309:
[----:B------:R-:W-:Y:S05]  /*fac0*/  BSYNC B0 ;  /* 0x0000000000007941 */ /* 0x000fea0003800000 */
.L_x_2308:
[----:B------:R-:W-:Y:S06]  /*fad0*/  BAR.ARV 0xa, 0xa0 ;  /* 0x0282800000007b1d */ /* 0x000fec0000002000 */
[----:B------:R-:W-:Y:S04]  /*fae0*/  BSSY B0, `(.L_x_2310) ;  /* 0x0000003000007945 */ /* 0x000fe80003800000 */
[----:B------:R-:W-:Y:S05]  /*faf0*/  @!P0 BRA `(.L_x_2311) ;  /* 0x0000000000048947 */ /* 0x000fea0003800000 */
[----:B------:R-:W-:-:S04]  /*fb00*/  DEPBAR.LE SB0, 0x0 ;  /* 0x000080000000791a */ /* 0x000fc80000000000 */
.L_x_2311:
[----:B------:R-:W-:Y:S05]  /*fb10*/  BSYNC B0 ;  /* 0x0000000000007941 */ /* 0x000fea0003800000 */
.L_x_2310:
        /* <DEDUP_REMOVED lines=19> */
.L_x_2313:
[----:B------:R-:W-:Y:S05]  /*fc50*/  BSYNC B0 ;  /* 0x0000000000007941 */ /* 0x000fea0003800000 */
.L_x_2312:
        /* <DEDUP_REMOVED lines=9> */
.L_x_2316:
[----:B------:R-:W2:Y:S04]  /*fcf0*/  LDG.E.STRONG.GPU R0, desc[UR38][R2.64] ;  /* 0x0000002602007981 */ /* 0x000ea8000c1ef900 */
[----:B--2---:R-:W-:Y:S01]  /*fd00*/  CCTL.IVALL ;  /* 0x00000000ff00798f */ /* 0x004fe20002000000 */
[----:B------:R-:W-:Y:S05]  /*fd10*/  YIELD ;  /* 0x0000000000007946 */ /* 0x000fea0003800000 */
[----:B------:R-:W-:-:S13]  /*fd20*/  ISETP.NE.AND P1, PT, R0, UR22, PT ;  /* 0x0000001600007c0c */ /* 0x000fda000bf25270 */
[----:B------:R-:W-:Y:S05]  /*fd30*/  @P1 BRA `(.L_x_2316) ;  /* 0xfffffffc00ec1947 */ /* 0x000fea000383ffff */
.L_x_2315:
[----:B------:R-:W-:Y:S05]  /*fd40*/  BSYNC B0 ;  /* 0x0000000000007941 */ /* 0x000fea0003800000 */
.L_x_2314:
[----:B------:R-:W-:-:S03]  /*fd50*/  UMOV UR12, 0xffffffff ;  /* 0xffffffff000c7882 */ /* 0x000fc60000000000 */
[----:B------:R-:W-:Y:S05]  /*fd60*/  BRA.DIV UR12, `(.L_x_2317) ;  /* 0x000000320cf87947 */ /* 0x000fea000b800000 */
[----:B------:R-:W-:Y:S01]  /*fd70*/  NOP ;  /* 0x0000000000007918 */ /* 0x000fe20000000000 */
.L_x_2387:
        /* <DEDUP_REMOVED lines=15> */
.L_x_2319:
[----:B------:R-:W-:Y:S05]  /*fe70*/  BSYNC B0 ;  /* 0x0000000000007941 */ /* 0x000fea0003800000 */
.L_x_2318:
        /* <DEDUP_REMOVED lines=15> */
.L_x_2321:
[----:B------:R-:W-:Y:S05]  /*ff70*/  BSYNC B0 ;  /* 0x0000000000007941 */ /* 0x000fea0003800000 */
.L_x_2320:
[----:B------:R-:W-:Y:S06]  /*ff80*/  BAR.ARV 0xa, 0xa0 ;  /* 0x0282800000007b1d */ /* 0x000fec0000002000 */
[----:B------:R-:W-:Y:S04]  /*ff90*/  BSSY B0, `(.L_x_2322) ;  /* 0x0000003000007945 */ /* 0x000fe80003800000 */
[----:B------:R-:W-:Y:S05]  /*ffa0*/  @!P0 BRA `(.L_x_2323) ;  /* 0x0000000000048947 */ /* 0x000fea0003800000 */
[----:B------:R-:W-:-:S04]  /*ffb0*/  DEPBAR.LE SB0, 0x0 ;  /* 0x000080000000791a */ /* 0x000fc80000000000 */
.L_x_2323:
[----:B------:R-:W-:Y:S05]  /*ffc0*/  BSYNC B0 ;  /* 0x0000000000007941 */ /* 0x000fea0003800000 */
.L_x_2322:
        /* <DEDUP_REMOVED lines=19> */
.L_x_2325:
[----:B------:R-:W-:Y:S05]  /*10100*/  BSYNC B0 ;  /* 0x0000000000007941 */ /* 0x000fea0003800000 */
.L_x_2324:
[----:B------:R-:W-:Y:S02]  /*10110*/  UIADD3 UR9, UR9, 0x2, URZ ;  /* 0x0000000209097890 */ /* 0x000fe4000fffe03f */
[----:B------:R-:W-:-:S04]  /*10120*/  UIADD3 UR4, UR4, 0x4000, URZ ;  /* 0x0000400004047890 */ /* 0x000fc8000fffe03f */
[----:B------:R-:W-:-:S13]  /*10130*/  ISETP.LE.AND P1, PT, R9, UR9, PT ;  /* 0x0000000909007c0c */ /* 0x000fda000bf23270 */
[----:B------:R-:W-:Y:S05]  /*10140*/  @!P1 BRA `(.L_x_2326) ;  /* 0xfffffff400789947 */ /* 0x000fea000383ffff */
.L_x_2287:
        /* <DEDUP_REMOVED lines=41> */
.L_x_2329:
[----:B------:R-:W-:Y:S05]  /*103e0*/  BSYNC B0 ;  /* 0x0000000000007941 */ /* 0x000fea0003800000 */
.L_x_2328:
[----:B------:R-:W-:Y:S05]  /*103f0*/  BRA `(.L_x_2330) ;  /* 0x0000000000047947 */ /* 0x000fea0003800000 */
.L_x_2327:
[----:B------:R-:W-:-:S05]  /*10400*/  UMOV UR4, UR9 ;  /* 0x0000000900047c82 */ /* 0x000fca0008000000 */
.L_x_2330:
        /* <DEDUP_REMOVED lines=11> */
.L_x_2335:
        /* <DEDUP_REMOVED lines=24> */
.L_x_2332:
[----:B------:R-:W-:Y:S05]  /*10640*/  BSYNC B0 ;  /* 0x0000000000007941 */ /* 0x000fea0003800000 */
.L_x_2331:
        /* <DEDUP_REMOVED lines=24> */
.L_x_2334:
[----:B------:R-:W-:Y:S05]  /*107d0*/  BSYNC B0 ;  /* 0x0000000000007941 */ /* 0x000fea0003800000 */
.L_x_2333:
[----:B------:R-:W-:Y:S02]  /*107e0*/  UIADD3 UR7, UR7, 0x2, URZ ;  /* 0x0000000207077890 */ /* 0x000fe4000fffe03f */
[----:B------:R-:W-:Y:S02]  /*107f0*/  ULEA UR5, UR19, UR5, 0x1 ;  /* 0x0000000513057291 */ /* 0x000fe4000f8e083f */
[----:B------:R-:W-:Y:S02]  /*10800*/  ULEA UR6, UR19, UR6, 0x1 ;  /* 0x0000000613067291 */ /* 0x000fe4000f8e083f */
[----:B------:R-:W-:-:S13]  /*10810*/  ISETP.NE.AND P0, PT, RZ, UR7, PT ;  /* 0x00000007ff007c0c */ /* 0x000fda000bf05270 */
[----:B------:R-:W-:Y:S05]  /*10820*/  @!P0 BRA `(.L_x_2213) ;  /* 0x0000002400248947 */ /* 0x000fea0003800000 */
[----:B------:R-:W-:Y:S05]  /*10830*/  BRA `(.L_x_2335) ;  /* 0xfffffffc00207947 */ /* 0x000fea000383ffff */
.L_x_2279:
        /* <DEDUP_REMOVED lines=14> */
.L_x_2336:
        /* <DEDUP_REMOVED lines=14> */
.L_x_2338:
[----:B------:R-:W-:-:S05]  /*10a00*/  ULDC UR4, c[0x0][0x8c4] ;  /* 0x0002310000047ab9 */ /* 0x000fca0000000800 */
.L_x_2337:
        /* <DEDUP_REMOVED lines=59> */
.L_x_2340:
        /* <DEDUP_REMOVED lines=13> */
.L_x_2341:
        /* <DEDUP_REMOVED lines=8> */
.L_x_2342:
        /* <DEDUP_REMOVED lines=21> */
.L_x_2343:
        /* <DEDUP_REMOVED lines=50> */
.L_x_2388:
        /* <DEDUP_REMOVED lines=15> */
.L_x_2346:
        /* <DEDUP_REMOVED lines=77> */
.L_x_2357:
[----:B-123--:R-:W-:-:S04]  /*11940*/  SHF.L.U32 R18, R10, 0x1f, RZ ;  /* 0x0000001f0a127819 */ /* 0x00efc800000006ff */
[----:B------:R-:W2:Y:S02]  /*11950*/  SYNCS.PHASECHK.TRANS64.TRYWAIT P1, [R15+URZ+0x30c40], R18 ;  /* 0x030c40120f0075a7 */ /* 0x000ea4000802017f */
[----:B--2---:R-:W-:Y:S05]  /*11960*/  @!P1 BRA `(.L_x_2349) ;  /* 0x0000001800289947 */ /* 0x004fea0003800000 */
.L_x_2389:
        /* <DEDUP_REMOVED lines=8> */
.L_x_2350:
        /* <DEDUP_REMOVED lines=30> */
.L_x_2390:
        /* <DEDUP_REMOVED lines=8> */
.L_x_2352:
        /* <DEDUP_REMOVED lines=30> */
.L_x_2391:
        /* <DEDUP_REMOVED lines=8> */
.L_x_2354:
        /* <DEDUP_REMOVED lines=24> */
.L_x_2393:
        /* <DEDUP_REMOVED lines=8> */
.L_x_2356:
        /* <DEDUP_REMOVED lines=30> */
.L_x_2348:
[----:B------:R-:W4:Y:S02]  /*12290*/  LDL.LU R4, [R1+0x8] ;  /* 0x0000080001047983 */ /* 0x000f240000300800 */
[----:B----4-:R-:W-:Y:S02]  /*122a0*/  ISETP.NE.AND P1, PT, R4, RZ, PT ;  /* 0x000000ff0400720c */ /* 0x010fe40003f25270 */
[----:B------:R4:W5:Y:S11]  /*122b0*/  LDL R4, [R1+0x4] ;  /* 0x0000040001047983 */ /* 0x0009760000100800 */
[----:B----4-:R-:W-:Y:S05]  /*122c0*/  @!P1 BRA `(.L_x_2347) ;  /* 0x0000000400249947 */ /* 0x010fea0003800000 */
[----:B------:R-:W-:-:S04]  /*122d0*/  SHF.L.U32 R12, R10, 0x1f, RZ ;  /* 0x0000001f0a0c7819 */ /* 0x000fc800000006ff */
[----:B------:R-:W4:Y:S02]  /*122e0*/  SYNCS.PHASECHK.TRANS64.TRYWAIT P1, [R15+URZ+0x30c40], R12 ;  /* 0x030c400c0f0075a7 */ /* 0x000f24000802017f */
[----:B----4-:R-:W-:Y:S05]  /*122f0*/  @!P1 BRA `(.L_x_2358) ;  /* 0x0000001000189947 */ /* 0x010fea0003800000 */
.L_x_2394:
        /* <DEDUP_REMOVED lines=8> */
.L_x_2359:
        /* <DEDUP_REMOVED lines=27> */
.L_x_2395:
        /* <DEDUP_REMOVED lines=8> */
.L_x_2361:
        /* <DEDUP_REMOVED lines=27> */
.L_x_2347:
[----:B------:R-:W1:Y:S01]  /*12760*/  S2R R0, SR_TID.X ;  /* 0x0000000000007919 */ /* 0x000e620000002100 */
[----:B------:R-:W-:Y:S01]  /*12770*/  IMAD R3, R16, 0x8, R15 ;  /* 0x0000000810037824 */ /* 0x000fe200078e020f */
[----:B-1----:R-:W-:Y:S02]  /*12780*/  LOP3.LUT R2, R0, 0x7f, RZ, 0xc0, !PT ;  /* 0x0000007f00027812 */ /* 0x002fe400078ec0ff */
[----:B------:R-:W-:Y:S02]  /*12790*/  SHF.L.U32 R0, R10, 0x1f, RZ ;  /* 0x0000001f0a007819 */ /* 0x000fe400000006ff */
[----:B------:R-:W-:Y:S02]  /*127a0*/  ISETP.NE.AND P1, PT, R2, RZ, PT ;  /* 0x000000ff0200720c */ /* 0x000fe40003f25270 */
[----:B------:R-:W1:Y:S02]  /*127b0*/  SYNCS.PHASECHK.TRANS64.TRYWAIT P0, [R3+URZ+0x30c40], R0 ;  /* 0x030c4000030075a7 */ /* 0x000e64000800017f */
[----:B-1----:R-:W-:Y:S09]  /*127c0*/  @!P0 BRA `(.L_x_2362) ;  /* 0x0000000c000c8947 */ /* 0x002ff20003800000 */
.L_x_2396:
[----:B------:R-:W-:Y:S05]  /*127d0*/  @P1 BRA `(.L_x_2363) ;  /* 0x0000000000181947 */ /* 0x000fea0003800000 */
[----:B------:R-:W1:Y:S01]  /*127e0*/  S2R R2, SR_TID.X ;  /* 0x0000000000027919 */ /* 0x000e620000002100 */
[----:B------:R-:W-:-:S04]  /*127f0*/  IMAD.MOV.U32 R0, RZ, RZ, 0x4200 ;  /* 0x00004200ff007424 */ /* 0x000fc800078e00ff */
[----:B------:R1:W-:Y:S02]  /*12800*/  SYNCS.ARRIVE.TRANS64 RZ, [R3+URZ+0x30c30], R0 ;  /* 0x030c300003ff79a7 */ /* 0x0003e4000800003f */
[----:B-1----:R-:W-:-:S13]  /*12810*/  LOP3.LUT P0, RZ, R2, 0x1f, RZ, 0xc0, !PT ;  /* 0x0000001f02ff7812 */ /* 0x002fda000780c0ff */
[----:B------:R-:W-:Y:S05]  /*12820*/  @!P0 BRA `(.L_x_2363) ;  /* 0x0000000000048947 */ /* 0x000fea0003800000 */
[----:B------:R-:W-:Y:S01]  /*12830*/  BPT.TRAP 0x1 ;  /* 0x000000040000795c */ /* 0x000fe20000300000 */
.L_x_2363:
        /* <DEDUP_REMOVED lines=34> */
.L_x_2344:
[----:B------:R-:W-:Y:S05]  /*12a60*/  BSYNC B0 ;  /* 0x0000000000007941 */ /* 0x000fea0003800000 */
.L_x_2339:
[----:B------:R-:W-:-:S03]  /*12a70*/  UMOV UR8, 0xffffffff ;  /* 0xffffffff00087882 */ /* 0x000fc60000000000 */
[----:B------:R-:W-:Y:S05]  /*12a80*/  BRA.DIV UR8, `(.L_x_2364) ;  /* 0x0000000a08707947 */ /* 0x000fea000b800000 */
[----:B------:R-:W-:-:S13]  /*12a90*/  ELECT P6, URZ, PT ;  /* 0x00000000003f782f */ /* 0x000fda00038c0000 */
.L_x_2399:
[----:B------:R-:W-:Y:S05]  /*12aa0*/  @!P6 BRA `(.L_x_2213) ;  /* 0x000000000084e947 */ /* 0x000fea0003800000 */
[----:B------:R-:W-:-:S06]  /*12ab0*/  ULOP3.LUT UR8, UR36, 0x2, URZ, 0xfc, !UPT ;  /* 0x0000000224087892 */ /* 0x000fcc000f8efc3f */
[----:B------:R-:W-:-:S05]  /*12ac0*/  IMAD.U32 R2, RZ, RZ, UR8 ;  /* 0x00000008ff027e24 */ /* 0x000fca000f8e00ff */
[----:B------:R-:W-:-:S13]  /*12ad0*/  ISETP.NE.AND P2, PT, R2, 0x3, PT ;  /* 0x000000030200780c */ /* 0x000fda0003f45270 */
[----:B------:R-:W-:Y:S05]  /*12ae0*/  @!P2 BRA `(.L_x_2365) ;  /* 0x000000000004a947 */ /* 0x000fea0003800000 */
[----:B---3--:R-:W-:Y:S01]  /*12af0*/  BPT.TRAP 0x1 ;  /* 0x000000040000795c */ /* 0x008fe20000300000 */
.L_x_2365:
        /* <DEDUP_REMOVED lines=15> */
.L_x_2400:
[----:B------:R-:W2:Y:S02]  /*12bf0*/  SYNCS.PHASECHK.TRANS64.TRYWAIT P0, [R3+URZ], R2 ;  /* 0x00000002030075a7 */ /* 0x000ea4000800017f */
[----:B--2---:R-:W-:Y:S05]  /*12c00*/  @!P0 BRA `(.L_x_2367) ;  /* 0x0000000800448947 */ /* 0x004fea0003800000 */
.L_x_2401:
[----:B------:R-:W-:Y:S05]  /*12c10*/  @!P2 BRA `(.L_x_2368) ;  /* 0x000000000004a947 */ /* 0x000fea0003800000 */
[----:B---3--:R-:W-:Y:S01]  /*12c20*/  BPT.TRAP 0x1 ;  /* 0x000000040000795c */ /* 0x008fe20000300000 */
.L_x_2368:
[----:B--2---:R-:W-:-:S04]  /*12c30*/  VIADD R3, R8, 0x30c40 ;  /* 0x00030c4008037836 */ /* 0x004fc80000000000 */
[----:B------:R-:W-:-:S04]  /*12c40*/  IMAD R5, R0, 0x8, R3 ;  /* 0x0000000800057824 */ /* 0x000fc800078e0203 */
[----:B------:R-:W2:Y:S02]  /*12c50*/  SYNCS.PHASECHK.TRANS64.TRYWAIT P0, [R5+URZ], R4 ;  /* 0x00000004050075a7 */ /* 0x000ea4000800017f */
[----:B--2---:R-:W-:Y:S05]  /*12c60*/  @!P0 BRA `(.L_x_2369) ;  /* 0x0000000800408947 */ /* 0x004fea0003800000 */
.L_x_2402:
[----:B------:R-:W-:-:S07]  /*12c70*/  IMAD R3, R6, 0x8, R3 ;  /* 0x0000000806037824 */ /* 0x000fce00078e0203 */
.L_x_2370:
[----:B----4-:R4:W1:Y:S02]  /*12c80*/  SYNCS.PHASECHK.TRANS64.TRYWAIT P0, [R3+URZ], R2 ;  /* 0x00000002030075a7 */ /* 0x010864000800017f */
[----:B-1----:R-:W-:Y:S05]  /*12c90*/  @!P0 NANOSLEEP.SYNCS 0x989680 ;  /* 0x009896800000895d */ /* 0x002fea0003900000 */
[----:B------:R-:W1:Y:S02]  /*12ca0*/  @!P0 SYNCS.PHASECHK.TRANS64 P0, [R3+URZ], R2 ;  /* 0x00000002030085a7 */ /* 0x000e64000800007f */
[----:B-1----:R-:W-:Y:S05]  /*12cb0*/  @!P0 BRA `(.L_x_2370) ;  /* 0xfffffffc00f08947 */ /* 0x002fea000383ffff */
.L_x_2213:
[----:B---3--:R-:W-:Y:S05]  /*12cc0*/  BSYNC B6 ;  /* 0x0000000000067941 */ /* 0x008fea0003800000 */
.L_x_2207:
[----:B------:R-:W-:Y:S05]  /*12cd0*/  EXIT ;  /* 0x000000000000794d */ /* 0x000fea0003800000 */
.L_x_2224:
[----:B------:R-:W-:Y:S02]  /*12ce0*/  IMAD.MOV.U32 R13, RZ, RZ, R10 ;  /* 0x000000ffff0d7224 */ /* 0x000fe400078e000a */
[----:B------:R-:W-:Y:S02]  /*12cf0*/  IMAD.MOV.U32 R12, RZ, RZ, RZ ;  /* 0x000000ffff0c7224 */ /* 0x000fe400078e00ff */
[----:B------:R-:W-:Y:S02]  /*12d00*/  IMAD.MOV.U32 R11, RZ, RZ, 0x1f ;  /* 0x0000001fff0b7424 */ /* 0x000fe400078e00ff */
[----:B------:R-:W-:-:S07]  /*12d10*/  IMAD.MOV.U32 R15, RZ, RZ, -0x1 ;  /* 0xffffffffff0f7424 */ /* 0x000fce00078e00ff */
[----:B------:R-:W-:Y:S05]  /*12d20*/  WARPSYNC.COLLECTIVE R15, `(.L_x_2371) ;  /* 0x000000000f087348 */ /* 0x000fea0003c00000 */
[----:B------:R1:W2:Y:S02]  /*12d30*/  SHFL.IDX P6, R14, R13, R12, R11 ;  /* 0x0000000c0d0e7389 */ /* 0x0002a400000c000b */
[----:B-12---:R-:W-:Y:S01]  /*12d40*/  ENDCOLLECTIVE ;  /* 0x000000000000791b */ /* 0x006fe20003800000 */
.L_x_2371:
[----:B------:R-:W-:Y:S05]  /*12d50*/  BRA `(.L_x_2372) ;  /* 0xfffffee400b07947 */ /* 0x000fea000383ffff */
.L_x_2226:
[----:B--2---:R2:W3:Y:S02]  /*12d60*/  SYNCS.PHASECHK.TRANS64.TRYWAIT P0, [R16+URZ+0x30c00], R11 ;  /* 0x030c000b100075a7 */ /* 0x0044e4000800017f */
[----:B---3--:R-:W-:Y:S05]  /*12d70*/  @!P0 NANOSLEEP.SYNCS 0x989680 ;  /* 0x009896800000895d */ /* 0x008fea0003900000 */
[----:B------:R-:W3:Y:S02]  /*12d80*/  @!P0 SYNCS.PHASECHK.TRANS64 P0, [R16+URZ+0x30c00], R11 ;  /* 0x030c000b100085a7 */ /* 0x000ee4000800007f */
[----:B---3--:R-:W-:Y:S05]  /*12d90*/  @!P0 BRA `(.L_x_2226) ;  /* 0xfffffffc00f08947 */ /* 0x008fea000383ffff */
[----:B------:R-:W-:Y:S05]  /*12da0*/  BRA `(.L_x_2225) ;  /* 0xfffffee400f87947 */ /* 0x000fea000383ffff */
.L_x_2231:
[----:B--2---:R2:W3:Y:S02]  /*12db0*/  SYNCS.PHASECHK.TRANS64.TRYWAIT P0, [R8+URZ+0x30c10], R23 ;  /* 0x030c1017080075a7 */ /* 0x0044e4000800017f */
[----:B---3--:R-:W-:Y:S05]  /*12dc0*/  @!P0 NANOSLEEP.SYNCS 0x989680 ;  /* 0x009896800000895d */ /* 0x008fea0003900000 */
[----:B------:R-:W3:Y:S02]  /*12dd0*/  @!P0 SYNCS.PHASECHK.TRANS64 P0, [R8+URZ+0x30c10], R23 ;  /* 0x030c1017080085a7 */ /* 0x000ee4000800007f */
[----:B---3--:R-:W-:Y:S05]  /*12de0*/  @!P0 BRA `(.L_x_2231) ;  /* 0xfffffffc00f08947 */ /* 0x008fea000383ffff */
[----:B------:R-:W-:Y:S05]  /*12df0*/  BRA `(.L_x_2230) ;  /* 0xfffffef000987947 */ /* 0x000fea000383ffff */
.L_x_2235:
[----:B------:R1:W1:Y:S02]  /*12e00*/  SYNCS.PHASECHK.TRANS64.TRYWAIT P0, [R8+URZ+0x30c30], R23 ;  /* 0x030c3017080075a7 */ /* 0x000264000800017f */
[----:B-1----:R-:W-:Y:S05]  /*12e10*/  @!P0 NANOSLEEP.SYNCS 0x989680 ;  /* 0x009896800000895d */ /* 0x002fea0003900000 */
[----:B------:R-:W1:Y:S02]  /*12e20*/  @!P0 SYNCS.PHASECHK.TRANS64 P0, [R8+URZ+0x30c30], R23 ;  /* 0x030c3017080085a7 */ /* 0x000e64000800007f */
[----:B-1----:R-:W-:Y:S05]  /*12e30*/  @!P0 BRA `(.L_x_2235) ;  /* 0xfffffffc00f08947 */ /* 0x002fea000383ffff */
[----:B------:R-:W-:Y:S05]  /*12e40*/  BRA `(.L_x_2234) ;  /* 0xfffffef400987947 */ /* 0x000fea000383ffff */
.L_x_2243:
[----:B--2---:R2:W3:Y:S02]  /*12e50*/  SYNCS.PHASECHK.TRANS64.TRYWAIT P1, [R7+URZ+0x30c10], R20 ;  /* 0x030c1014070075a7 */ /* 0x0044e4000802017f */
[----:B---3--:R-:W-:Y:S05]  /*12e60*/  @!P1 NANOSLEEP.SYNCS 0x989680 ;  /* 0x009896800000995d */ /* 0x008fea0003900000 */
[----:B------:R-:W3:Y:S02]  /*12e70*/  @!P1 SYNCS.PHASECHK.TRANS64 P1, [R7+URZ+0x30c10], R20 ;  /* 0x030c1014070095a7 */ /* 0x000ee4000802007f */
[----:B---3--:R-:W-:Y:S05]  /*12e80*/  @!P1 BRA `(.L_x_2243) ;  /* 0xfffffffc00f09947 */ /* 0x008fea000383ffff */
[----:B------:R-:W-:Y:S05]  /*12e90*/  BRA `(.L_x_2242) ;  /* 0xffffff3400107947 */ /* 0x000fea000383ffff */
.L_x_2247:
[----:B------:R1:W1:Y:S02]  /*12ea0*/  SYNCS.PHASECHK.TRANS64.TRYWAIT P1, [R7+URZ+0x30c30], R20 ;  /* 0x030c3014070075a7 */ /* 0x000264000802017f */
[----:B-1----:R-:W-:Y:S05]  /*12eb0*/  @!P1 NANOSLEEP.SYNCS 0x989680 ;  /* 0x009896800000995d */ /* 0x002fea0003900000 */
[----:B------:R-:W1:Y:S02]  /*12ec0*/  @!P1 SYNCS.PHASECHK.TRANS64 P1, [R7+URZ+0x30c30], R20 ;  /* 0x030c3014070095a7 */ /* 0x000e64000802007f */
[----:B-1----:R-:W-:Y:S05]  /*12ed0*/  @!P1 BRA `(.L_x_2247) ;  /* 0xfffffffc00f09947 */ /* 0x002fea000383ffff */
[----:B------:R-:W-:Y:S05]  /*12ee0*/  BRA `(.L_x_2246) ;  /* 0xffffff3800247947 */ /* 0x000fea000383ffff */
.L_x_2255:
[----:B-1----:R1:W3:Y:S02]  /*12ef0*/  SYNCS.PHASECHK.TRANS64.TRYWAIT P0, [R7+URZ+0x30c10], R20 ;  /* 0x030c1014070075a7 */ /* 0x0022e4000800017f */
[----:B---3--:R-:W-:Y:S05]  /*12f00*/  @!P0 NANOSLEEP.SYNCS 0x989680 ;  /* 0x009896800000895d */ /* 0x008fea0003900000 */
[----:B------:R-:W3:Y:S02]  /*12f10*/  @!P0 SYNCS.PHASECHK.TRANS64 P0, [R7+URZ+0x30c10], R20 ;  /* 0x030c1014070085a7 */ /* 0x000ee4000800007f */
[----:B---3--:R-:W-:Y:S05]  /*12f20*/  @!P0 BRA `(.L_x_2255) ;  /* 0xfffffffc00f08947 */ /* 0x008fea000383ffff */
[----:B------:R-:W-:Y:S05]  /*12f30*/  BRA `(.L_x_2254) ;  /* 0xffffff6c00547947 */ /* 0x000fea000383ffff */
.L_x_2259:
[----:B------:R1:W1:Y:S02]  /*12f40*/  SYNCS.PHASECHK.TRANS64.TRYWAIT P0, [R7+URZ+0x30c30], R20 ;  /* 0x030c3014070075a7 */ /* 0x000264000800017f */
[----:B-1----:R-:W-:Y:S05]  /*12f50*/  @!P0 NANOSLEEP.SYNCS 0x989680 ;  /* 0x009896800000895d */ /* 0x002fea0003900000 */
[----:B------:R-:W1:Y:S02]  /*12f60*/  @!P0 SYNCS.PHASECHK.TRANS64 P0, [R7+URZ+0x30c30], R20 ;  /* 0x030c3014070085a7 */ /* 0x000e64000800007f */
[----:B-1----:R-:W-:Y:S05]  /*12f70*/  @!P0 BRA `(.L_x_2259) ;  /* 0xfffffffc00f08947 */ /* 0x002fea000383ffff */
[----:B------:R-:W-:Y:S05]  /*12f80*/  BRA `(.L_x_2258) ;  /* 0xffffff7000647947 */ /* 0x000fea000383ffff */
.L_x_2266:
[----:B------:R-:W-:Y:S01]  /*12f90*/  BSSY B0, `(.L_x_2373) ;  /* 0x0000005000007945 */ /* 0x000fe20003800000 */
[----:B------:R-:W-:-:S07]  /*12fa0*/  IMAD.MOV.U32 R15, RZ, RZ, -0x1 ;  /* 0xffffffffff0f7424 */ /* 0x000fce00078e00ff */
[----:B---3--:R-:W-:Y:S05]  /*12fb0*/  WARPSYNC.COLLECTIVE R15, `(.L_x_2374) ;  /* 0x000000000f087348 */ /* 0x008fea0003c00000 */
[----:B------:R-:W-:Y:S01]  /*12fc0*/  NOP ;  /* 0x0000000000007918 */ /* 0x000fe20000000000 */
[----:B---3--:R-:W-:Y:S01]  /*12fd0*/  ENDCOLLECTIVE ;  /* 0x000000000000791b */ /* 0x008fe20003800000 */
.L_x_2374:
[----:B------:R-:W-:Y:S05]  /*12fe0*/  BSYNC B0 ;  /* 0x0000000000007941 */ /* 0x000fea0003800000 */
.L_x_2373:
[----:B------:R-:W-:Y:S05]  /*12ff0*/  BRA `(.L_x_2375) ;  /* 0xffffffb000107947 */ /* 0x000fea000383ffff */
.L_x_2275:
[----:B------:R-:W-:Y:S01]  /*13000*/  BSSY B0, `(.L_x_2376) ;  /* 0x0000005000007945 */ /* 0x000fe20003800000 */
[----:B------:R-:W-:-:S07]  /*13010*/  IMAD.MOV.U32 R15, RZ, RZ, -0x1 ;  /* 0xffffffffff0f7424 */ /* 0x000fce00078e00ff */
[----:B-1-3--:R-:W-:Y:S05]  /*13020*/  WARPSYNC.COLLECTIVE R15, `(.L_x_2377) ;  /* 0x000000000f087348 */ /* 0x00afea0003c00000 */
[----:B------:R-:W-:Y:S01]  /*13030*/  NOP ;  /* 0x0000000000007918 */ /* 0x000fe20000000000 */
[----:B-1-3--:R-:W-:Y:S01]  /*13040*/  ENDCOLLECTIVE ;  /* 0x000000000000791b */ /* 0x00afe20003800000 */
.L_x_2377:
[----:B------:R-:W-:Y:S05]  /*13050*/  BSYNC B0 ;  /* 0x0000000000007941 */ /* 0x000fea0003800000 */
.L_x_2376:
[----:B------:R-:W-:Y:S05]  /*13060*/  BRA `(.L_x_2378) ;  /* 0xffffffb000f07947 */ /* 0x000fea000383ffff */
.L_x_2292:
[----:B------:R-:W-:Y:S01]  /*13070*/  BSSY B0, `(.L_x_2379) ;  /* 0x0000005000007945 */ /* 0x000fe20003800000 */
[----:B------:R-:W-:-:S07]  /*13080*/  IMAD.MOV.U32 R15, RZ, RZ, -0x1 ;  /* 0xffffffffff0f7424 */ /* 0x000fce00078e00ff */
[----:B------:R-:W-:Y:S05]  /*13090*/  WARPSYNC.COLLECTIVE R15, `(.L_x_2380) ;  /* 0x000000000f087348 */ /* 0x000fea0003c00000 */
[----:B------:R-:W-:Y:S01]  /*130a0*/  NOP ;  /* 0x0000000000007918 */ /* 0x000fe20000000000 */
[----:B------:R-:W-:Y:S01]  /*130b0*/  ENDCOLLECTIVE ;  /* 0x000000000000791b */ /* 0x000fe20003800000 */
.L_x_2380:
[----:B------:R-:W-:Y:S05]  /*130c0*/  BSYNC B0 ;  /* 0x0000000000007941 */ /* 0x000fea0003800000 */
.L_x_2379:
[----:B------:R-:W-:Y:S05]  /*130d0*/  BRA `(.L_x_2381) ;  /* 0xffffffc000387947 */ /* 0x000fea000383ffff */
.L_x_2305:
[----:B------:R-:W-:Y:S01]  /*130e0*/  BSSY B0, `(.L_x_2382) ;  /* 0x0000005000007945 */ /* 0x000fe20003800000 */
[----:B------:R-:W-:-:S07]  /*130f0*/  IMAD.MOV.U32 R15, RZ, RZ, -0x1 ;  /* 0xffffffffff0f7424 */ /* 0x000fce00078e00ff */
[----:B------:R-:W-:Y:S05]  /*13100*/  WARPSYNC.COLLECTIVE R15, `(.L_x_2383) ;  /* 0x000000000f087348 */ /* 0x000fea0003c00000 */
[----:B------:R-:W-:Y:S01]  /*13110*/  NOP ;  /* 0x0000000000007918 */ /* 0x000fe20000000000 */
[----:B------:R-:W-:Y:S01]  /*13120*/  ENDCOLLECTIVE ;  /* 0x000000000000791b */ /* 0x000fe20003800000 */
.L_x_2383:
[----:B------:R-:W-:Y:S05]  /*13130*/  BSYNC B0 ;  /* 0x0000000000007941 */ /* 0x000fea0003800000 */
.L_x_2382:
[----:B------:R-:W-:Y:S05]  /*13140*/  BRA `(.L_x_2384) ;  /* 0xffffffc400c87947 */ /* 0x000fea000383ffff */
.L_x_2317:
[----:B------:R-:W-:Y:S01]  /*13150*/  BSSY B0, `(.L_x_2385) ;  /* 0x0000005000007945 */ /* 0x000fe20003800000 */
[----:B------:R-:W-:-:S07]  /*13160*/  IMAD.MOV.U32 R15, RZ, RZ, -0x1 ;  /* 0xffffffffff0f7424 */ /* 0x000fce00078e00ff */
[----:B------:R-:W-:Y:S05]  /*13170*/  WARPSYNC.COLLECTIVE R15, `(.L_x_2386) ;  /* 0x000000000f087348 */ /* 0x000fea0003c00000 */
[----:B------:R-:W-:Y:S01]  /*13180*/  NOP ;  /* 0x0000000000007918 */ /* 0x000fe20000000000 */
[----:B------:R-:W-:Y:S01]  /*13190*/  ENDCOLLECTIVE ;  /* 0x000000000000791b */ /* 0x000fe20003800000 */
.L_x_2386:
[----:B------:R-:W-:Y:S05]  /*131a0*/  BSYNC B0 ;  /* 0x0000000000007941 */ /* 0x000fea0003800000 */
.L_x_2385:
[----:B------:R-:W-:Y:S05]  /*131b0*/  BRA `(.L_x_2387) ;  /* 0xffffffc800f07947 */ /* 0x000fea000383ffff */
.L_x_2345:
[----:B-1----:R1:W2:Y:S02]  /*131c0*/  SYNCS.PHASECHK.TRANS64.TRYWAIT P0, [R15+URZ+0x30c20], R0 ;  /* 0x030c20000f0075a7 */ /* 0x0022a4000800017f */
[----:B--2---:R-:W-:Y:S05]  /*131d0*/  @!P0 NANOSLEEP.SYNCS 0x989680 ;  /* 0x009896800000895d */ /* 0x004fea0003900000 */
[----:B------:R-:W2:Y:S02]  /*131e0*/  @!P0 SYNCS.PHASECHK.TRANS64 P0, [R15+URZ+0x30c20], R0 ;  /* 0x030c20000f0085a7 */ /* 0x000ea4000800007f */
[----:B--2---:R-:W-:Y:S05]  /*131f0*/  @!P0 BRA `(.L_x_2345) ;  /* 0xfffffffc00f08947 */ /* 0x004fea000383ffff */
[----:B------:R-:W-:Y:S05]  /*13200*/  BRA `(.L_x_2388) ;  /* 0xffffffe0005c7947 */ /* 0x000fea000383ffff */
.L_x_2349:
[----:B--2---:R2:W3:Y:S02]  /*13210*/  SYNCS.PHASECHK.TRANS64.TRYWAIT P1, [R15+URZ+0x30c40], R18 ;  /* 0x030c40120f0075a7 */ /* 0x0044e4000802017f */
[----:B---3--:R-:W-:Y:S05]  /*13220*/  @!P1 NANOSLEEP.SYNCS 0x989680 ;  /* 0x009896800000995d */ /* 0x008fea0003900000 */
[----:B------:R-:W3:Y:S02]  /*13230*/  @!P1 SYNCS.PHASECHK.TRANS64 P1, [R15+URZ+0x30c40], R18 ;  /* 0x030c40120f0095a7 */ /* 0x000ee4000802007f */
[----:B---3--:R-:W-:Y:S05]  /*13240*/  @!P1 BRA `(.L_x_2349) ;  /* 0xfffffffc00f09947 */ /* 0x008fea000383ffff */
[----:B------:R-:W-:Y:S05]  /*13250*/  BRA `(.L_x_2389) ;  /* 0xffffffe400c47947 */ /* 0x000fea000383ffff */
.L_x_2351:
[----:B-1----:R1:W3:Y:S02]  /*13260*/  SYNCS.PHASECHK.TRANS64.TRYWAIT P1, [R15+URZ+0x30c28], R18 ;  /* 0x030c28120f0075a7 */ /* 0x0022e4000802017f */
[----:B---3--:R-:W-:Y:S05]  /*13270*/  @!P1 NANOSLEEP.SYNCS 0x989680 ;  /* 0x009896800000995d */ /* 0x008fea0003900000 */
[----:B------:R-:W3:Y:S02]  /*13280*/  @!P1 SYNCS.PHASECHK.TRANS64 P1, [R15+URZ+0x30c28], R18 ;  /* 0x030c28120f0095a7 */ /* 0x000ee4000802007f */
[----:B---3--:R-:W-:Y:S05]  /*13290*/  @!P1 BRA `(.L_x_2351) ;  /* 0xfffffffc00f09947 */ /* 0x008fea000383ffff */
[----:B------:R-:W-:Y:S05]  /*132a0*/  BRA `(.L_x_2390) ;  /* 0xffffffe800487947 */ /* 0x000fea000383ffff */
.L_x_2353:
[----:B---3--:R3:W4:Y:S02]  /*132b0*/  SYNCS.PHASECHK.TRANS64.TRYWAIT P1, [R15+URZ+0x30c48], R18 ;  /* 0x030c48120f0075a7 */ /* 0x008724000802017f */
[----:B----4-:R-:W-:Y:S05]  /*132c0*/  @!P1 NANOSLEEP.SYNCS 0x989680 ;  /* 0x009896800000995d */ /* 0x010fea0003900000 */
[----:B------:R-:W4:Y:S02]  /*132d0*/  @!P1 SYNCS.PHASECHK.TRANS64 P1, [R15+URZ+0x30c48], R18 ;  /* 0x030c48120f0095a7 */ /* 0x000f24000802007f */
[----:B----4-:R-:W-:Y:S05]  /*132e0*/  @!P1 BRA `(.L_x_2353) ;  /* 0xfffffffc00f09947 */ /* 0x010fea000383ffff */
[----:B------:R-:W-:Y:S05]  /*132f0*/  BRA `(.L_x_2391) ;  /* 0xffffffe800cc7947 */ /* 0x000fea000383ffff */
.L_x_2355:
[----:B------:R-:W-:-:S07]  /*13300*/  SHF.L.U32 R4, R10, 0x1f, RZ ;  /* 0x0000001f0a047819 */ /* 0x000fce00000006ff */
.L_x_2392:
[----:B----4-:R4:W1:Y:S02]  /*13310*/  SYNCS.PHASECHK.TRANS64.TRYWAIT P1, [R15+URZ+0x30c20], R4 ;  /* 0x030c20040f0075a7 */ /* 0x010864000802017f */
[----:B-1----:R-:W-:Y:S05]  /*13320*/  @!P1 NANOSLEEP.SYNCS 0x989680 ;  /* 0x009896800000995d */ /* 0x002fea0003900000 */
[----:B------:R-:W1:Y:S02]  /*13330*/  @!P1 SYNCS.PHASECHK.TRANS64 P1, [R15+URZ+0x30c20], R4 ;  /* 0x030c20040f0095a7 */ /* 0x000e64000802007f */
[----:B-1----:R-:W-:Y:S05]  /*13340*/  @!P1 BRA `(.L_x_2392) ;  /* 0xfffffffc00f09947 */ /* 0x002fea000383ffff */
[----:B------:R-:W-:Y:S05]  /*13350*/  BRA `(.L_x_2393) ;  /* 0xffffffec00347947 */ /* 0x000fea000383ffff */
.L_x_2358:
[----:B----4-:R4:W1:Y:S02]  /*13360*/  SYNCS.PHASECHK.TRANS64.TRYWAIT P1, [R15+URZ+0x30c40], R12 ;  /* 0x030c400c0f0075a7 */ /* 0x010864000802017f */
[----:B-1----:R-:W-:Y:S05]  /*13370*/  @!P1 NANOSLEEP.SYNCS 0x989680 ;  /* 0x009896800000995d */ /* 0x002fea0003900000 */
[----:B------:R-:W1:Y:S02]  /*13380*/  @!P1 SYNCS.PHASECHK.TRANS64 P1, [R15+URZ+0x30c40], R12 ;  /* 0x030c400c0f0095a7 */ /* 0x000e64000802007f */
[----:B-1----:R-:W-:Y:S05]  /*13390*/  @!P1 BRA `(.L_x_2358) ;  /* 0xfffffffc00f09947 */ /* 0x002fea000383ffff */
[----:B------:R-:W-:Y:S05]  /*133a0*/  BRA `(.L_x_2394) ;  /* 0xffffffec00d47947 */ /* 0x000fea000383ffff */
.L_x_2360:
[----:B-1----:R1:W2:Y:S02]  /*133b0*/  SYNCS.PHASECHK.TRANS64.TRYWAIT P1, [R15+URZ+0x30c28], R12 ;  /* 0x030c280c0f0075a7 */ /* 0x0022a4000802017f */
[----:B--2---:R-:W-:Y:S05]  /*133c0*/  @!P1 NANOSLEEP.SYNCS 0x989680 ;  /* 0x009896800000995d */ /* 0x004fea0003900000 */
[----:B------:R-:W2:Y:S02]  /*133d0*/  @!P1 SYNCS.PHASECHK.TRANS64 P1, [R15+URZ+0x30c28], R12 ;  /* 0x030c280c0f0095a7 */ /* 0x000ea4000802007f */
[----:B--2---:R-:W-:Y:S05]  /*133e0*/  @!P1 BRA `(.L_x_2360) ;  /* 0xfffffffc00f09947 */ /* 0x004fea000383ffff */
[----:B------:R-:W-:Y:S05]  /*133f0*/  BRA `(.L_x_2395) ;  /* 0xfffffff0004c7947 */ /* 0x000fea000383ffff */
.L_x_2362:
[----:B------:R1:W1:Y:S02]  /*13400*/  SYNCS.PHASECHK.TRANS64.TRYWAIT P0, [R3+URZ+0x30c40], R0 ;  /* 0x030c4000030075a7 */ /* 0x000264000800017f */
[----:B-1----:R-:W-:Y:S05]  /*13410*/  @!P0 NANOSLEEP.SYNCS 0x989680 ;  /* 0x009896800000895d */ /* 0x002fea0003900000 */
[----:B------:R-:W1:Y:S02]  /*13420*/  @!P0 SYNCS.PHASECHK.TRANS64 P0, [R3+URZ+0x30c40], R0 ;  /* 0x030c4000030085a7 */ /* 0x000e64000800007f */
[----:B-1----:R-:W-:Y:S05]  /*13430*/  @!P0 BRA `(.L_x_2362) ;  /* 0xfffffffc00f08947 */ /* 0x002fea000383ffff */
[----:B------:R-:W-:Y:S05]  /*13440*/  BRA `(.L_x_2396) ;  /* 0xfffffff000e07947 */ /* 0x000fea000383ffff */
.L_x_2364:
[----:B------:R-:W-:Y:S01]  /*13450*/  BSSY B0, `(.L_x_2397) ;  /* 0x0000006000007945 */ /* 0x000fe20003800000 */
[----:B------:R-:W-:-:S07]  /*13460*/  IMAD.MOV.U32 R15, RZ, RZ, -0x1 ;  /* 0xffffffffff0f7424 */ /* 0x000fce00078e00ff */
[----:B---3--:R-:W-:Y:S05]  /*13470*/  WARPSYNC.COLLECTIVE R15, `(.L_x_2398) ;  /* 0x000000000f0c7348 */ /* 0x008fea0003c00000 */
[----:B------:R-:W-:Y:S02]  /*13480*/  ELECT P6, UR62, PT ;  /* 0x00000000003e782f */ /* 0x000fe400038c0000 */
[----:B------:R-:W-:Y:S01]  /*13490*/  MOV R14, UR62 ;  /* 0x0000003e000e7c02 */ /* 0x000fe20008000f00 */
[----:B---3--:R-:W-:Y:S10]  /*134a0*/  ENDCOLLECTIVE ;  /* 0x000000000000791b */ /* 0x008ff40003800000 */
.L_x_2398:
[----:B------:R-:W-:Y:S05]  /*134b0*/  BSYNC B0 ;  /* 0x0000000000007941 */ /* 0x000fea0003800000 */
.L_x_2397:
[----:B------:R-:W-:Y:S05]  /*134c0*/  BRA `(.L_x_2399) ;  /* 0xfffffff400747947 */ /* 0x000fea000383ffff */
.L_x_2366:
[----:B-1----:R1:W2:Y:S02]  /*134d0*/  SYNCS.PHASECHK.TRANS64.TRYWAIT P0, [R7+URZ], R4 ;  /* 0x00000004070075a7 */ /* 0x0022a4000800017f */
[----:B--2---:R-:W-:Y:S05]  /*134e0*/  @!P0 NANOSLEEP.SYNCS 0x989680 ;  /* 0x009896800000895d */ /* 0x004fea0003900000 */
[----:B------:R-:W2:Y:S02]  /*134f0*/  @!P0 SYNCS.PHASECHK.TRANS64 P0, [R7+URZ], R4 ;  /* 0x00000004070085a7 */ /* 0x000ea4000800007f */
[----:B--2---:R-:W-:Y:S05]  /*13500*/  @!P0 BRA `(.L_x_2366) ;  /* 0xfffffffc00f08947 */ /* 0x004fea000383ffff */
[----:B------:R-:W-:Y:S05]  /*13510*/  BRA `(.L_x_2400) ;  /* 0xfffffff400b47947 */ /* 0x000fea000383ffff */
.L_x_2367:
[----:B--2---:R2:W4:Y:S02]  /*13520*/  SYNCS.PHASECHK.TRANS64.TRYWAIT P0, [R3+URZ], R2 ;  /* 0x00000002030075a7 */ /* 0x004524000800017f */
[----:B----4-:R-:W-:Y:S05]  /*13530*/  @!P0 NANOSLEEP.SYNCS 0x989680 ;  /* 0x009896800000895d */ /* 0x010fea0003900000 */
[----:B------:R-:W4:Y:S02]  /*13540*/  @!P0 SYNCS.PHASECHK.TRANS64 P0, [R3+URZ], R2 ;  /* 0x00000002030085a7 */ /* 0x000f24000800007f */
[----:B----4-:R-:W-:Y:S05]  /*13550*/  @!P0 BRA `(.L_x_2367) ;  /* 0xfffffffc00f08947 */ /* 0x010fea000383ffff */
[----:B------:R-:W-:Y:S05]  /*13560*/  BRA `(.L_x_2401) ;  /* 0xfffffff400a87947 */ /* 0x000fea000383ffff */
.L_x_2369:
[----:B--2---:R2:W4:Y:S02]  /*13570*/  SYNCS.PHASECHK.TRANS64.TRYWAIT P0, [R5+URZ], R4 ;  /* 0x00000004050075a7 */ /* 0x004524000800017f */
[----:B----4-:R-:W-:Y:S05]  /*13580*/  @!P0 NANOSLEEP.SYNCS 0x989680 ;  /* 0x009896800000895d */ /* 0x010fea0003900000 */
[----:B------:R-:W4:Y:S02]  /*13590*/  @!P0 SYNCS.PHASECHK.TRANS64 P0, [R5+URZ], R4 ;  /* 0x00000004050085a7 */ /* 0x000f24000800007f */
[----:B----4-:R-:W-:Y:S05]  /*135a0*/  @!P0 BRA `(.L_x_2369) ;  /* 0xfffffffc00f08947 */ /* 0x010fea000383ffff */
[----:B------:R-:W-:Y:S05]  /*135b0*/  BRA `(.L_x_2402) ;  /* 0xfffffff400ac7947 */ /* 0x000fea000383ffff */
.L_x_2403:
        /* <DEDUP_REMOVED lines=12> */
.L_x_3708:


//--------------------- .text._ZN7cutlass13device_kernelIN5flash11enable_sm90INS1_16FlashAttnBwdSm90INS1_25CollectiveMainloopBwdSm90ILi2ELi2ELi2EN4cute5tupleIJNS5_1CILi1EEES8_S8_EEENS6_IJNS7_ILi128EEESA_NS7_ILi64EEEEEENS_10bfloat16_tEfNS_4arch4Sm90ELb1ELb0ELb0ELb0ELb0ELb1ELb0ELb0ELi2ELi1ELi2ELi2ELb0EEENS1_21CollectiveEpilogueBwdISC_SD_SF_Li256ELb0ELb0ELi1EEENS1_25SingleTileBwdLPTSchedulerILb0ELi128ELb0EEEEEEEEEvNT_6ParamsE --------------------------
	.section	.text._ZN7cutlass13device_kernelIN5flash11enable_sm90INS1_16FlashAttnBwdSm90INS1_25CollectiveMainloopBwdSm90ILi2ELi2ELi2EN4cute5tupleIJNS5_1CILi1EEES8_S8_EEENS6_IJNS7_ILi128EEESA_NS7_ILi64EEEEEENS_10bfloat16_tEfNS_4arch4Sm90ELb1ELb0ELb0ELb0ELb0ELb1ELb0ELb0ELi2ELi1ELi2ELi2ELb0EEENS1_21CollectiveEpilogueBwdISC_SD_SF_Li256ELb0ELb0ELi1EEENS1_25SingleTileBwdLPTSchedulerILb0ELi128ELb0EEEEEEEEEvNT_6ParamsE,"ax",@progbits
	.align	128
.text._ZN7cutlass13device_kernelIN5flash11enable_sm90INS1_16FlashAttnBwdSm90INS1_25CollectiveMainloopBwdSm90ILi2ELi2ELi2EN4cute5tupleIJNS5_1CILi1EEES8_S8_EEENS6_IJNS7_ILi128EEESA_NS7_ILi64EEEEEENS_10bfloat16_tEfNS_4arch4Sm90ELb1ELb0ELb0ELb0ELb0ELb1ELb0ELb0ELi2ELi1ELi2ELi2ELb0EEENS1_21CollectiveEpilogueBwdISC_SD_SF_Li256ELb0ELb0ELi1EEENS1_25SingleTileBwdLPTSchedulerILb0ELi128ELb0EEEEEEEEEvNT_6ParamsE:
        .type           _ZN7cutlass13device_kernelIN5flash11enable_sm90INS1_16FlashAttnBwdSm90INS1_25CollectiveMainloopBwdSm90ILi2ELi2ELi2EN4cute5tupleIJNS5_1CILi1EEES8_S8_EEENS6_IJNS7_ILi128EEESA_NS7_ILi64EEEEEENS_10bfloat16_tEfNS_4arch4Sm90ELb1ELb0ELb0ELb0ELb0ELb1ELb0ELb0ELi2ELi1ELi2ELi2ELb0EEENS1_21CollectiveEpilogueBwdISC_SD_SF_Li256ELb0ELb0ELi1EEENS1_25SingleTileBwdLPTSchedulerILb0ELi128ELb0EEEEEEEEEvNT_6ParamsE,@function
        .size           _ZN7cutlass13device_kernelIN5flash11enable_sm90INS1_16FlashAttnBwdSm90INS1_25CollectiveMainloopBwdSm90ILi2ELi2ELi2EN4cute5tupleIJNS5_1CILi1EEES8_S8_EEENS6_IJNS7_ILi128EEESA_NS7_ILi64EEEEEENS_10bfloat16_tEfNS_4arch4Sm90ELb1ELb0ELb0ELb0ELb0ELb1ELb0ELb0ELi2ELi1ELi2ELi2ELb0EEENS1_21CollectiveEpilogueBwdISC_SD_SF_Li256ELb0ELb0ELi1EEENS1_25SingleTileBwdLPTSchedulerILb0ELi128ELb0EEEEEEEEEvNT_6ParamsE,(.L_x_3709 - _ZN7cutlass13device_kernelIN5flash11enable_sm90INS1_16FlashAttnBwdSm90INS1_25CollectiveMainloopBwdSm90ILi2ELi2ELi2EN4cute5tupleIJNS5_1CILi1EEES8_S8_EEENS6_IJNS7_ILi128EEESA_NS7_ILi64EEEEEENS_10bfloat16_tEfNS_4arch4Sm90ELb1ELb0ELb0ELb0ELb0ELb1ELb0ELb0ELi2ELi1ELi2ELi2ELb0EEENS1_21CollectiveEpilogueBwdISC_SD_SF_Li256ELb0ELb0ELi1EEENS1_25SingleTileBwdLPTSchedulerILb0ELi128ELb0EEEEEEEEEvNT_6ParamsE)
        .other          _ZN7cutlass13device_kernelIN5flash11enable_sm90INS1_16FlashAttnBwdSm90INS1_25CollectiveMainloopBwdSm90ILi2ELi2ELi2EN4cute5tupleIJNS5_1CILi1EEES8_S8_EEENS6_IJNS7_ILi128EEESA_NS7_ILi64EEEEEENS_10bfloat16_tEfNS_4arch4Sm90ELb1ELb0ELb0ELb0ELb0ELb1ELb0ELb0ELi2ELi1ELi2ELi2ELb0EEENS1_21CollectiveEpilogueBwdISC_SD_SF_Li256ELb0ELb0ELi1EEENS1_25SingleTileBwdLPTSchedulerILb0ELi128ELb0EEEEEEEEEvNT_6ParamsE,@"STO_CUDA_ENTRY STV_DEFAULT"
_ZN7cutlass13device_kernelIN5flash11enable_sm90INS1_16FlashAttnBwdSm90INS1_25CollectiveMainloopBwdSm90ILi2ELi2ELi2EN4cute5tupleIJNS5_1CILi1EEES8_S8_EEENS6_IJNS7_ILi128EEESA_NS7_ILi64EEEEEENS_10bfloat16_tEfNS_4arch4Sm90ELb1ELb0ELb0ELb0ELb0ELb1ELb0ELb0ELi2ELi1ELi2ELi2ELb0EEENS1_21CollectiveEpilogueBwdISC_SD_SF_Li256ELb0ELb0ELi1EEENS1_25SingleTileBwdLPTSchedulerILb0ELi128ELb0EEEEEEEEEvNT_6ParamsE:
        /* <DEDUP_REMOVED lines=29> */
.L_x_2405:
[----:B------:R-:W-:Y:S05]  /*01d0*/  BSYNC B0 ;  /* 0x0000000000007941 */ /* 0x000fea0003800000 */
.L_x_2404:
        /* <DEDUP_REMOVED lines=34> */
.L_x_2406:
        /* <DEDUP_REMOVED lines=22> */
.L_x_2407:
[----:B---3--:R-:W-:Y:S01]  /*0560*/  ISETP.NE.AND P0, PT, R2, RZ, PT ;  /* 0x000000ff0200720c */ /* 0x008fe20003f05270 */
[----:B------:R-:W-:Y:S01]  /*0570*/  IMAD.MOV.U32 R2, RZ, RZ, 0x1 ;  /* 0x00000001ff027424 */ /* 0x000fe200078e00ff */
[----:B------:R-:W-:Y:S01]  /*0580*/  NOP ;  /* 0x0000000000007918 */ /* 0x000fe20000000000 */
[----:B------:R-:W-:Y:S03]  /*0590*/  BSSY B6, `(.L_x_2408) ;  /* 0x0000cb9000067945 */ /* 0x000fe60003800000 */
[----:B------:R-:W-:-:S05]  /*05a0*/  SEL R2, R2, 0x2, !P0 ;  /* 0x0000000202027807 */ /* 0x000fca0004000000 */
[----:B------:R3:W-:Y:S01]  /*05b0*/  STL [R1+0x18], R2 ;  /* 0x0000180201007387 */ /* 0x0007e20000100800 */
[----:B-12-4-:R-:W-:Y:S06]  /*05c0*/  BAR.SYNC.DEFER_BLOCKING 0x0 ;  /* 0x0000000000007b1d */ /* 0x016fec0000010000 */
[----:B------:R-:W-:Y:S05]  /*05d0*/  @!P0 BRA `(.L_x_2409) ;  /* 0x0000009c00608947 */ /* 0x000fea0003800000 */
.L_x_2410:
[----:B------:R-:W-:-:S08]  /*05e0*/  NOP ;  /* 0x0000000000007918 */ /* 0x000fd00000000000 */
[----:B------:R-:W1:Y:S02]  /*05f0*/  USETMAXREG.TRY_ALLOC.CTAPOOL UP0, 0xf0 ;  /* 0x000000f0000079c8 */ /* 0x000e640008000600 */
[----:B-1----:R-:W-:-:S13]  /*0600*/  PLOP3.LUT P0, PT, PT, PT, UP0, 0x80, 0x0 ;  /* 0x000000000000781c */ /* 0x002fda0003f0f008 */
[----:B------:R-:W-:Y:S05]  /*0610*/  @!P0 BRA `(.L_x_2410) ;  /* 0xfffffffc00f08947 */ /* 0x000fea000383ffff */
[----:B------:R-:W-:Y:S01]  /*0620*/  LOP3.LUT R0, R0, 0x3, RZ, 0xc0, !PT ;  /* 0x0000000300007812 */ /* 0x000fe200078ec0ff */
[----:B---3--:R-:W1:Y:S01]  /*0630*/  S2R R2, SR_TID.X ;  /* 0x0000000000027919 */ /* 0x008e620000002100 */
[----:B------:R-:W2:Y:S01]  /*0640*/  S2UR UR7, SR_CTAID.X ;  /* 0x00000000000779c3 */ /* 0x000ea20000002500 */
[----:B------:R-:W-:Y:S02]  /*0650*/  ULDC UR8, c[0x0][0xb50] ;  /* 0x0002d40000087ab9 */ /* 0x000fe40000000800 */
[----:B------:R-:W-:Y:S01]  /*0660*/  UISETP.NE.AND UP0, UPT, UR8, 0x1, UPT ;  /* 0x000000010800788c */ /* 0x000fe2000bf05270 */
[----:B------:R-:W3:Y:S04]  /*0670*/  SHFL.IDX PT, R0, R0, RZ, 0x1f ;  /* 0x00001fff00007589 */ /* 0x000ee800000e0000 */
[----:B------:R-:W4:Y:S06]  /*0680*/  LDC R3, c[0x0][0xb68] ;  /* 0x0002da00ff037b82 */ /* 0x000f2c0000000800 */
[----:B------:R-:W-:Y:S01]  /*0690*/  @UP0 ULDC UR4, c[0x0][0xb54] ;  /* 0x0002d50000040ab9 */ /* 0x000fe20000000800 */
[----:B------:R-:W-:Y:S01]  /*06a0*/  @UP0 ULDC UR9, c[0x0][0xb58] ;  /* 0x0002d60000090ab9 */ /* 0x000fe20000000800 */
[----:B--2---:R-:W-:-:S02]  /*06b0*/  UIMAD.WIDE.U32 UR4, UR7, UR4, URZ ;  /* 0x00000004070472a5 */ /* 0x004fc4000f8e003f */
[----:B------:R-:W-:Y:S01]  /*06c0*/  UMOV UR6, UR7 ;  /* 0x0000000700067c82 */ /* 0x000fe20008000000 */
[----:B---3--:R-:W-:Y:S01]  /*06d0*/  ISETP.NE.AND P0, PT, R0, RZ, PT ;  /* 0x000000ff0000720c */ /* 0x008fe20003f05270 */
[----:B------:R-:W-:Y:S01]  /*06e0*/  @UP0 USHF.R.U32.HI UR6, URZ, UR9, UR5 ;  /* 0x000000093f060299 */ /* 0x000fe20008011605 */
[----:B-1----:R-:W-:-:S03]  /*06f0*/  SHF.R.U32.HI R2, RZ, 0x7, R2 ;  /* 0x00000007ff027819 */ /* 0x002fc60000011602 */
[----:B------:R-:W-:-:S04]  /*0700*/  UIADD3 UR4, -UR6, URZ, URZ ;  /* 0x0000003f06047290 */ /* 0x000fc8000fffe13f */
[----:B------:R-:W-:-:S04]  /*0710*/  UIMAD UR10, UR8, UR4, UR7 ;  /* 0x00000004080a72a4 */ /* 0x000fc8000f8e0207 */
[----:B------:R-:W-:-:S05]  /*0720*/  @!P0 VIADD R2, R2, 0x9 ;  /* 0x0000000902028836 */ /* 0x000fca0000000000 */
[----:B------:R1:W-:Y:S06]  /*0730*/  @!P0 BAR.ARV R2, 0xa0 ;  /* 0x000280020000851d */ /* 0x0003ec0000002000 */
[----:B----4-:R-:W-:-:S13]  /*0740*/  ISETP.LE.AND P0, PT, R3, UR6, PT ;  /* 0x0000000603007c0c */ /* 0x010fda000bf03270 */
[----:B-1----:R-:W-:Y:S05]  /*0750*/  @!P0 BRA `(.L_x_2411) ;  /* 0x0000000000208947 */ /* 0x002fea0003800000 */
[----:B------:R-:W-:Y:S01]  /*0760*/  ULDC UR7, c[0x0][0xb5c] ;  /* 0x0002d70000077ab9 */ /* 0x000fe20000000800 */
[----:B------:R-:W-:Y:S01]  /*0770*/  UMOV UR36, UR10 ;  /* 0x0000000a00247c82 */ /* 0x000fe20008000000 */
[----:B------:R-:W-:-:S11]  /*0780*/  UISETP.NE.AND UP0, UPT, UR7, 0x1, UPT ;  /* 0x000000010700788c */ /* 0x000fd6000bf05270 */
[----:B------:R-:W-:Y:S02]  /*0790*/  @UP0 ULDC.64 UR8, c[0x0][0xb60] ;  /* 0x0002d80000080ab9 */ /* 0x000fe40000000a00 */
[----:B------:R-:W-:-:S04]  /*07a0*/  UIMAD.WIDE.U32 UR4, UR10, UR8, URZ ;  /* 0x000000080a0472a5 */ /* 0x000fc8000f8e003f */
[----:B------:R-:W-:-:S04]  /*07b0*/  @UP0 USHF.R.U32.HI UR36, URZ, UR9, UR5 ;  /* 0x000000093f240299 */ /* 0x000fc80008011605 */
[----:B------:R-:W-:Y:S01]  /*07c0*/  UIMAD UR4, UR36, UR7, URZ ;  /* 0x00000007240472a4 */ /* 0x000fe2000f8e023f */
[----:B------:R-:W-:Y:S11]  /*07d0*/  BRA `(.L_x_2412) ;  /* 0x00000000001c7947 */ /* 0x000ff60003800000 */
.L_x_2411:
[----:B------:R-:W-:Y:S01]  /*07e0*/  ULDC UR7, c[0x0][0xb44] ;  /* 0x0002d10000077ab9 */ /* 0x000fe20000000800 */
[----:B------:R-:W-:Y:S01]  /*07f0*/  UMOV UR36, UR10 ;  /* 0x0000000a00247c82 */ /* 0x000fe20008000000 */
[----:B------:R-:W-:-:S11]  /*0800*/  UISETP.NE.AND UP0, UPT, UR7, 0x1, UPT ;  /* 0x000000010700788c */ /* 0x000fd6000bf05270 */
[----:B------:R-:W-:Y:S02]  /*0810*/  @UP0 ULDC.64 UR8, c[0x0][0xb48] ;  /* 0x0002d20000080ab9 */ /* 0x000fe40000000a00 */
[----:B------:R-:W-:-:S04]  /*0820*/  UIMAD.WIDE.U32 UR4, UR10, UR8, URZ ;  /* 0x000000080a0472a5 */ /* 0x000fc8000f8e003f */
[----:B------:R-:W-:-:S04]  /*0830*/  @UP0 USHF.R.U32.HI UR36, URZ, UR9, UR5 ;  /* 0x000000093f240299 */ /* 0x000fc80008011605 */
[----:B------:R-:W-:-:S12]  /*0840*/  UIMAD UR4, UR36, UR7, URZ ;  /* 0x00000007240472a4 */ /* 0x000fd8000f8e023f */
.L_x_2412:
[----:B------:R-:W-:Y:S01]  /*0850*/  ULDC UR43, c[0x0][0xb38] ;  /* 0x0002ce00002b7ab9 */ /* 0x000fe20000000800 */
[----:B------:R-:W-:Y:S02]  /*0860*/  UIADD3 UR4, UR10, -UR4, URZ ;  /* 0x800000040a047290 */ /* 0x000fe4000fffe03f */
[----:B------:R-:W-:Y:S01]  /*0870*/  UISETP.NE.AND UP0, UPT, UR43, 0x1, UPT ;  /* 0x000000012b00788c */ /* 0x000fe2000bf05270 */
[----:B------:R-:W-:Y:S02]  /*0880*/  ULDC UR5, c[0x0][0xb44] ;  /* 0x0002d10000057ab9 */ /* 0x000fe40000000800 */
[----:B------:R-:W-:-:S08]  /*0890*/  UIMAD UR6, UR6, UR5, UR4 ;  /* 0x00000005060672a4 */ /* 0x000fd0000f8e0204 */
[----:B------:R-:W-:Y:S01]  /*08a0*/  @UP0 ULDC UR4, c[0x0][0xb3c] ;  /* 0x0002cf0000040ab9 */ /* 0x000fe20000000800 */
[----:B------:R-:W-:Y:S01]  /*08b0*/  @UP0 ULDC UR7, c[0x0][0xb40] ;  /* 0x0002d00000070ab9 */ /* 0x000fe20000000800 */
[----:B------:R-:W-:Y:S02]  /*08c0*/  UIMAD.WIDE.U32 UR4, UR6, UR4, URZ ;  /* 0x00000004060472a5 */ /* 0x000fe4000f8e003f */
[----:B------:R-:W-:Y:S02]  /*08d0*/  UMOV UR44, UR6 ;  /* 0x00000006002c7c82 */ /* 0x000fe40008000000 */
[----:B------:R-:W-:-:S04]  /*08e0*/  @UP0 USHF.R.U32.HI UR44, URZ, UR7, UR5 ;  /* 0x000000073f2c0299 */ /* 0x000fc80008011605 */
[----:B------:R-:W-:Y:S02]  /*08f0*/  UIADD3 UR4, -UR44, URZ, URZ ;  /* 0x0000003f2c047290 */ /* 0x000fe4000fffe13f */
[----:B------:R-:W-:Y:S02]  /*0900*/  ISETP.LE.AND P0, PT, RZ, UR44, PT ;  /* 0x0000002cff007c0c */ /* 0x000fe4000bf03270 */
[----:B------:R-:W-:-:S11]  /*0910*/  UIMAD UR43, UR43, UR4, UR6 ;  /* 0x000000042b2b72a4 */ /* 0x000fd6000f8e0206 */
[----:B------:R-:W-:Y:S05]  /*0920*/  @!P0 BRA `(.L_x_2413) ;  /* 0x000000c400fc8947 */ /* 0x000fea0003800000 */
[----:B------:R-:W-:Y:S01]  /*0930*/  ULDC UR37, c[0x0][0x280] ;  /* 0x0000a00000257ab9 */ /* 0x000fe20000000800 */
[----:B------:R-:W-:Y:S01]  /*0940*/  ULDC UR5, c[0x0][0x290] ;  /* 0x0000a40000057ab9 */ /* 0x000fe20000000800 */
[----:B------:R-:W-:Y:S01]  /*0950*/  ULEA UR4, UR36, UR37, 0x7 ;  /* 0x0000002524047291 */ /* 0x000fe2000f8e383f */
[----:B------:R-:W-:Y:S01]  /*0960*/  PLOP3.LUT P0, PT, PT, PT, PT, 0x80, 0x0 ;  /* 0x000000000000781c */ /* 0x000fe20003f0f070 */
[----:B------:R-:W-:Y:S01]  /*0970*/  ULDC UR6, c[0x0][0x74c] ;  /* 0x0001d30000067ab9 */ /* 0x000fe20000000800 */
[----:B------:R-:W-:Y:S01]  /*0980*/  UIADD3 UR37, UR37, 0x7f, URZ ;  /* 0x0000007f25257890 */ /* 0x000fe2000fffe03f */
[----:B------:R-:W-:Y:S01]  /*0990*/  CS2R R182, SRZ ;  /* 0x0000000000b67805 */ /* 0x000fe2000001ff00 */
[----:B------:R-:W-:Y:S01]  /*09a0*/  UIADD3 UR5, -UR6, UR4, -UR5 ;  /* 0x0000000406057290 */ /* 0x000fe2000fffe905 */
[----:B------:R-:W-:Y:S01]  /*09b0*/  CS2R R180, SRZ ;  /* 0x0000000000b47805 */ /* 0x000fe2000001ff00 */
[----:B------:R-:W-:Y:S01]  /*09c0*/  USHF.R.S32.HI UR4, URZ, 0x1f, UR37 ;  /* 0x0000001f3f047899 */ /* 0x000fe20008011425 */
[----:B------:R-:W-:Y:S01]  /*09d0*/  CS2R R178, SRZ ;  /* 0x0000000000b27805 */ /* 0x000fe2000001ff00 */
[----:B------:R-:W-:Y:S01]  /*09e0*/  USHF.R.S32.HI UR6, URZ, 0x1f, UR5 ;  /* 0x0000001f3f067899 */ /* 0x000fe20008011405 */
[----:B------:R-:W-:Y:S01]  /*09f0*/  CS2R R176, SRZ ;  /* 0x0000000000b07805 */ /* 0x000fe2000001ff00 */
[----:B------:R-:W-:Y:S01]  /*0a00*/  ULEA.HI UR4, UR4, UR37, URZ, 0x7 ;  /* 0x0000002504047291 */ /* 0x000fe2000f8f383f */
[----:B------:R-:W-:Y:S01]  /*0a10*/  CS2R R174, SRZ ;  /* 0x0000000000ae7805 */ /* 0x000fe2000001ff00 */
[----:B------:R-:W-:Y:S01]  /*0a20*/  ULEA.HI UR6, UR6, UR5, URZ, 0x7 ;  /* 0x0000000506067291 */ /* 0x000fe2000f8f383f */
[----:B------:R-:W-:Y:S01]  /*0a30*/  CS2R R172, SRZ ;  /* 0x0000000000ac7805 */ /* 0x000fe2000001ff00 */
[----:B------:R-:W-:Y:S01]  /*0a40*/  USHF.R.S32.HI UR38, URZ, 0x7, UR4 ;  /* 0x000000073f267899 */ /* 0x000fe20008011404 */
[----:B------:R-:W-:Y:S01]  /*0a50*/  CS2R R170, SRZ ;  /* 0x0000000000aa7805 */ /* 0x000fe2000001ff00 */
[----:B------:R-:W-:Y:S01]  /*0a60*/  USHF.R.S32.HI UR6, URZ, 0x7, UR6 ;  /* 0x000000073f067899 */ /* 0x000fe20008011406 */
[----:B------:R-:W-:-:S02]  /*0a70*/  CS2R R168, SRZ ;  /* 0x0000000000a87805 */ /* 0x000fc4000001ff00 */
[----:B------:R-:W-:Y:S02]  /*0a80*/  CS2R R166, SRZ ;  /* 0x0000000000a67805 */ /* 0x000fe4000001ff00 */
[----:B------:R-:W-:Y:S02]  /*0a90*/  CS2R R164, SRZ ;  /* 0x0000000000a47805 */ /* 0x000fe4000001ff00 */
[----:B------:R-:W-:Y:S02]  /*0aa0*/  CS2R R162, SRZ ;  /* 0x0000000000a27805 */ /* 0x000fe4000001ff00 */
[----:B------:R-:W-:Y:S02]  /*0ab0*/  CS2R R160, SRZ ;  /* 0x0000000000a07805 */ /* 0x000fe4000001ff00 */
[----:B------:R-:W-:Y:S02]  /*0ac0*/  VIMNMX R16, RZ, UR6, !PT ;  /* 0x00000006ff107c48 */ /* 0x000fe4000ffe0100 */
[----:B------:R-:W-:-:S02]  /*0ad0*/  CS2R R158, SRZ ;  /* 0x00000000009e7805 */ /* 0x000fc4000001ff00 */
[----:B------:R-:W-:Y:S02]  /*0ae0*/  CS2R R156, SRZ ;  /* 0x00000000009c7805 */ /* 0x000fe4000001ff00 */
[----:B------:R-:W-:Y:S02]  /*0af0*/  CS2R R154, SRZ ;  /* 0x00000000009a7805 */ /* 0x000fe4000001ff00 */
[----:B------:R-:W-:Y:S02]  /*0b00*/  ISETP.LT.AND P1, PT, R16, UR38, PT ;  /* 0x0000002610007c0c */ /* 0x000fe4000bf21270 */
        /* <DEDUP_REMOVED lines=17> */
[----:B------:R-:W-:Y:S06]  /*0c20*/  @!P1 BRA `(.L_x_2414) ;  /* 0x0000008000009947 */ /* 0x000fec0003800000 */
        /* <DEDUP_REMOVED lines=21> */
.L_x_2416:
        /* <DEDUP_REMOVED lines=15> */
.L_x_2415:
        /* <DEDUP_REMOVED lines=22> */
.L_x_2418:
        /* <DEDUP_REMOVED lines=15> */
.L_x_2417:
[----:B------:R-:W-:Y:S01]  /*10c0*/  SHF.R.S32.HI R6, RZ, 0x1f, R17 ;  /* 0x0000001fff067819 */ /* 0x000fe20000011411 */
[----:B------:R-:W-:-:S03]  /*10d0*/  UMOV UR4, 0xffffffff ;  /* 0xffffffff00047882 */ /* 0x000fc60000000000 */
[----:B------:R-:W-:-:S04]  /*10e0*/  LEA.HI R0, R6, R17, RZ, 0x7 ;  /* 0x0000001106007211 */ /* 0x000fc800078f38ff */
[----:B------:R-:W-:Y:S01]  /*10f0*/  SHF.R.S32.HI R13, RZ, 0x7, R0 ;  /* 0x00000007ff0d7819 */ /* 0x000fe20000011400 */
[----:B------:R-:W-:Y:S06]  /*1100*/  BRA.DIV UR4, `(.L_x_2419) ;  /* 0x000000c2040c7947 */ /* 0x000fec000b800000 */
[----:B------:R1:W2:Y:S02]  /*1110*/  SHFL.IDX PT, R14, R13, RZ, 0x1f ;  /* 0x00001fff0d0e7589 */ /* 0x0002a400000e0000 */
.L_x_2522:
[----:B------:R-:W-:Y:S01]  /*1120*/  SHF.L.U32 R9, RZ, 0x1f, RZ ;  /* 0x0000001fff097819 */ /* 0x000fe200000006ff */
[----:B------:R-:W3:Y:S01]  /*1130*/  LDC R10, c[0x0][0x74c] ;  /* 0x0001d300ff0a7b82 */ /* 0x000ee20000000800 */
[CC--:B------:R-:W-:Y:S01]  /*1140*/  LEA.HI R5, R6.reuse, R17.reuse, RZ, 0x5 ;  /* 0x0000001106057211 */ /* 0x0c0fe200078f28ff */
[----:B------:R-:W-:Y:S01]  /*1150*/  IMAD.SHL.U32 R3, R17, 0x40, RZ ;  /* 0x0000004011037824 */ /* 0x000fe200078e00ff */
[----:B------:R-:W-:Y:S02]  /*1160*/  LEA.HI R7, R6, R17, RZ, 0x4 ;  /* 0x0000001106077211 */ /* 0x000fe400078f20ff */
[----:B------:R-:W-:Y:S01]  /*1170*/  SHF.R.S32.HI R2, RZ, 0x5, R5 ;  /* 0x00000005ff027819 */ /* 0x000fe20000011405 */
[----:B------:R-:W4:Y:S02]  /*1180*/  SYNCS.PHASECHK.TRANS64.TRYWAIT P0, [R236+URZ+0x30c00], R9 ;  /* 0x030c0009ec0075a7 */ /* 0x000f24000800017f */
[----:B----4-:R-:W-:Y:S05]  /*1190*/  @P0 BRA `(.L_x_2420) ;  /* 0x0000000000080947 */ /* 0x010fea0003800000 */
[----:B------:R-:W4:Y:S02]  /*11a0*/  SYNCS.PHASECHK.TRANS64.TRYWAIT P0, [R236+URZ+0x30c00], R9 ;  /* 0x030c0009ec0075a7 */ /* 0x000f24000800017f */
[----:B----4-:R-:W-:Y:S05]  /*11b0*/  @!P0 BRA `(.L_x_2421) ;  /* 0x000000bc00fc8947 */ /* 0x010fea0003800000 */
.L_x_2420:
[----:B------:R-:W-:Y:S01]  /*11c0*/  SHF.R.S32.HI R8, RZ, 0x4, R7 ;  /* 0x00000004ff087819 */ /* 0x000fe20000011407 */
[----:B------:R-:W-:Y:S01]  /*11d0*/  ULDC UR5, c[0x0][0x290] ;  /* 0x0000a40000057ab9 */ /* 0x000fe20000000800 */
[----:B------:R-:W-:Y:S01]  /*11e0*/  IMAD.SHL.U32 R4, R2, 0x10, RZ ;  /* 0x0000001002047824 */ /* 0x000fe200078e00ff */
[----:B------:R-:W-:Y:S01]  /*11f0*/  LOP3.LUT R3, R3, 0x1c0, RZ, 0xc0, !PT ;  /* 0x000001c003037812 */ /* 0x000fe200078ec0ff */
[----:B------:R-:W-:Y:S01]  /*1200*/  UIADD3 UR4, UR37, -UR5, URZ ;  /* 0x8000000525047290 */ /* 0x000fe2000fffe03f */
[----:B----4-:R-:W-:Y:S02]  /*1210*/  LEA.HI R9, R7, R8, RZ, 0x1 ;  /* 0x0000000807097211 */ /* 0x010fe400078f08ff */
[----:B------:R-:W-:Y:S02]  /*1220*/  CS2R R182, SRZ ;  /* 0x0000000000b67805 */ /* 0x000fe4000001ff00 */
[----:B------:R-:W-:Y:S01]  /*1230*/  LEA.HI R2, R6, R17, RZ, 0x3 ;  /* 0x0000001106027211 */ /* 0x000fe200078f18ff */
[----:B------:R-:W-:Y:S01]  /*1240*/  ULEA UR4, UR36, UR4, 0x7 ;  /* 0x0000000424047291 */ /* 0x000fe2000f8e383f */
[----:B------:R-:W-:-:S02]  /*1250*/  LOP3.LUT R7, R3, 0x30, R4, 0xf8, !PT ;  /* 0x0000003003077812 */ /* 0x000fc400078ef804 */
[----:B------:R-:W-:Y:S02]  /*1260*/  CS2R R180, SRZ ;  /* 0x0000000000b47805 */ /* 0x000fe4000001ff00 */
[----:B------:R-:W-:Y:S02]  /*1270*/  LOP3.LUT R9, R9, 0x7ffffe, RZ, 0xc0, !PT ;  /* 0x007ffffe09097812 */ /* 0x000fe400078ec0ff */
[----:B------:R-:W-:Y:S02]  /*1280*/  CS2R R178, SRZ ;  /* 0x0000000000b27805 */ /* 0x000fe4000001ff00 */
[----:B------:R-:W-:Y:S02]  /*1290*/  LOP3.LUT R7, R7, 0x8, R2, 0xf8, !PT ;  /* 0x0000000807077812 */ /* 0x000fe400078ef802 */
[----:B------:R-:W-:Y:S02]  /*12a0*/  CS2R R176, SRZ ;  /* 0x0000000000b07805 */ /* 0x000fe4000001ff00 */
[----:B--2---:R-:W-:Y:S01]  /*12b0*/  LEA.HI R2, R14, R14, RZ, 0x1 ;  /* 0x0000000e0e027211 */ /* 0x004fe200078f08ff */
[----:B------:R-:W-:Y:S01]  /*12c0*/  IMAD.IADD R8, R8, 0x1, -R9 ;  /* 0x0000000108087824 */ /* 0x000fe200078e0a09 */
[----:B---3--:R-:W-:-:S02]  /*12d0*/  IADD3 R9, -R10, UR4, RZ ;  /* 0x000000040a097c10 */ /* 0x008fc4000fffe1ff */
[----:B------:R-:W-:Y:S02]  /*12e0*/  CS2R R174, SRZ ;  /* 0x0000000000ae7805 */ /* 0x000fe4000001ff00 */
[----:B------:R-:W-:Y:S02]  /*12f0*/  SHF.R.U32.HI R4, RZ, 0x3, R3 ;  /* 0x00000003ff047819 */ /* 0x000fe40000011603 */
[----:B------:R-:W-:Y:S02]  /*1300*/  CS2R R172, SRZ ;  /* 0x0000000000ac7805 */ /* 0x000fe4000001ff00 */
[----:B------:R-:W-:Y:S02]  /*1310*/  LOP3.LUT R3, R2, 0xffffe, RZ, 0xc0, !PT ;  /* 0x000ffffe02037812 */ /* 0x000fe400078ec0ff */
[----:B------:R-:W-:Y:S02]  /*1320*/  CS2R R170, SRZ ;  /* 0x0000000000aa7805 */ /* 0x000fe4000001ff00 */
[----:B------:R-:W-:-:S02]  /*1330*/  SHF.R.S32.HI R2, RZ, 0x1f, R9 ;  /* 0x0000001fff027819 */ /* 0x000fc40000011409 */
[----:B------:R-:W-:Y:S02]  /*1340*/  CS2R R168, SRZ ;  /* 0x0000000000a87805 */ /* 0x000fe4000001ff00 */
[----:B------:R-:W-:Y:S01]  /*1350*/  LOP3.LUT R4, R7, R4, RZ, 0x3c, !PT ;  /* 0x0000000407047212 */ /* 0x000fe200078e3cff */
[----:B------:R-:W-:Y:S01]  /*1360*/  IMAD R7, R13, 0x10, R8 ;  /* 0x000000100d077824 */ /* 0x000fe200078e0208 */
[----:B------:R-:W-:Y:S01]  /*1370*/  LEA.HI R9, R2, R9, RZ, 0x7 ;  /* 0x0000000902097211 */ /* 0x000fe200078f38ff */
[----:B------:R-:W-:Y:S01]  /*1380*/  IMAD.IADD R230, R14, 0x1, -R3 ;  /* 0x000000010ee67824 */ /* 0x000fe200078e0a03 */
[----:B------:R-:W-:Y:S01]  /*1390*/  LOP3.LUT R2, R0, 0xffffff80, RZ, 0xc0, !PT ;  /* 0xffffff8000027812 */ /* 0x000fe200078ec0ff */
[----:B------:R-:W-:Y:S01]  /*13a0*/  IMAD.U32 R3, R7, 0x200, R4 ;  /* 0x0000020007037824 */ /* 0x000fe200078e0004 */
[----:B------:R-:W-:Y:S01]  /*13b0*/  LEA.HI.SX32 R9, R9, 0x1, 0x19 ;  /* 0x0000000109097811 */ /* 0x000fe200078fcaff */
[----:B------:R-:W-:Y:S01]  /*13c0*/  IMAD.MOV.U32 R0, RZ, RZ, RZ ;  /* 0x000000ffff007224 */ /* 0x000fe200078e00ff */
[----:B------:R-:W-:Y:S01]  /*13d0*/  CS2R R166, SRZ ;  /* 0x0000000000a67805 */ /* 0x000fe2000001ff00 */
[----:B------:R-:W-:Y:S01]  /*13e0*/  IMAD.IADD R8, R17, 0x1, -R2 ;  /* 0x0000000111087824 */ /* 0x000fe200078e0a02 */
[----:B------:R2:W-:Y:S01]  /*13f0*/  STL [R1+0x38], R3 ;  /* 0x0000380301007387 */ /* 0x0005e20000100800 */
[----:B------:R-:W-:Y:S01]  /*1400*/  IMAD.MOV.U32 R4, RZ, RZ, RZ ;  /* 0x000000ffff047224 */ /* 0x000fe200078e00ff */
[----:B------:R-:W-:Y:S01]  /*1410*/  CS2R R164, SRZ ;  /* 0x0000000000a47805 */ /* 0x000fe2000001ff00 */
[--C-:B------:R-:W-:Y:S01]  /*1420*/  IMAD R7, R13, 0x400, R8.reuse ;  /* 0x000004000d077824 */ /* 0x100fe200078e0208 */
[----:B------:R-:W-:-:S02]  /*1430*/  SHF.R.S32.HI R10, RZ, 0x1f, R8 ;  /* 0x0000001fff0a7819 */ /* 0x000fc40000011408 */
[----:B------:R-:W-:Y:S02]  /*1440*/  CS2R R162, SRZ ;  /* 0x0000000000a27805 */ /* 0x000fe4000001ff00 */
[----:B------:R-:W-:Y:S01]  /*1450*/  CS2R R160, SRZ ;  /* 0x0000000000a07805 */ /* 0x000fe2000001ff00 */
[----:B------:R-:W-:Y:S01]  /*1460*/  IMAD.SHL.U32 R7, R7, 0x4, RZ ;  /* 0x0000000407077824 */ /* 0x000fe200078e00ff */
[----:B------:R-:W-:Y:S01]  /*1470*/  LEA.HI R11, R10, R8, RZ, 0x2 ;  /* 0x000000080a0b7211 */ /* 0x000fe200078f10ff */
[----:B------:R-:W-:Y:S01]  /*1480*/  STL [R1+0x28], R10 ;  /* 0x0000280a01007387 */ /* 0x000fe20000100800 */
[----:B--2---:R-:W-:Y:S02]  /*1490*/  VIMNMX R3, R9, UR38, PT ;  /* 0x0000002609037c48 */ /* 0x004fe4000bfe0100 */
[----:B------:R-:W-:Y:S02]  /*14a0*/  CS2R R158, SRZ ;  /* 0x00000000009e7805 */ /* 0x000fe4000001ff00 */
[----:B------:R-:W-:-:S02]  /*14b0*/  CS2R R156, SRZ ;  /* 0x00000000009c7805 */ /* 0x000fc4000001ff00 */
[----:B------:R-:W-:Y:S02]  /*14c0*/  CS2R R154, SRZ ;  /* 0x00000000009a7805 */ /* 0x000fe4000001ff00 */
[----:B------:R-:W-:Y:S01]  /*14d0*/  ISETP.GE.AND P0, PT, R16, R3, PT ;  /* 0x000000031000720c */ /* 0x000fe20003f06270 */
[----:B------:R2:W-:Y:S01]  /*14e0*/  STL [R1+0x4], R3 ;  /* 0x0000040301007387 */ /* 0x0005e20000100800 */
[----:B------:R-:W-:Y:S02]  /*14f0*/  CS2R R152, SRZ ;  /* 0x0000000000987805 */ /* 0x000fe4000001ff00 */
[----:B------:R-:W-:Y:S02]  /*1500*/  CS2R R214, SRZ ;  /* 0x0000000000d67805 */ /* 0x000fe4000001ff00 */
[----:B------:R-:W-:Y:S01]  /*1510*/  CS2R R212, SRZ ;  /* 0x0000000000d47805 */ /* 0x000fe2000001ff00 */
[----:B------:R3:W-:Y:S01]  /*1520*/  STL [R1+0x1c], R11 ;  /* 0x00001c0b01007387 */ /* 0x0007e20000100800 */
[----:B------:R-:W-:-:S02]  /*1530*/  CS2R R210, SRZ ;  /* 0x0000000000d27805 */ /* 0x000fc4000001ff00 */
[----:B------:R-:W-:Y:S02]  /*1540*/  CS2R R208, SRZ ;  /* 0x0000000000d07805 */ /* 0x000fe4000001ff00 */
[----:B------:R-:W-:Y:S02]  /*1550*/  CS2R R206, SRZ ;  /* 0x0000000000ce7805 */ /* 0x000fe4000001ff00 */
[----:B------:R-:W-:Y:S02]  /*1560*/  CS2R R204, SRZ ;  /* 0x0000000000cc7805 */ /* 0x000fe4000001ff00 */
[----:B------:R-:W-:Y:S02]  /*1570*/  CS2R R202, SRZ ;  /* 0x0000000000ca7805 */ /* 0x000fe4000001ff00 */
[----:B--2---:R-:W-:Y:S02]  /*1580*/  LOP3.LUT R3, R11, 0xfffffffc, RZ, 0xc0, !PT ;  /* 0xfffffffc0b037812 */ /* 0x004fe400078ec0ff */
        /* <DEDUP_REMOVED lines=9> */
[----:B------:R-:W-:Y:S02]  /*1620*/  IMAD R2, R7, 0x4, R236 ;  /* 0x0000000407027824 */ /* 0x000fe400078e02ec */
[----:B------:R-:W-:Y:S01]  /*1630*/  IMAD.IADD R3, R8, 0x1, -R3 ;  /* 0x0000000108037824 */ /* 0x000fe200078e0a03 */
[----:B---3--:R-:W-:Y:S06]  /*1640*/  @P0 BRA `(.L_x_2422) ;  /* 0x0000003800980947 */ /* 0x008fec0003800000 */
[----:B------:R-:W-:Y:S01]  /*1650*/  UIMAD UR4, UR36, -0x80, UR5 ;  /* 0xffffff80240478a4 */ /* 0x000fe2000f8e0205 */
[----:B------:R-:W-:Y:S01]  /*1660*/  LEA.HI R8, R10, R8, RZ, 0x5 ;  /* 0x000000080a087211 */ /* 0x000fe200078f28ff */
[----:B------:R-:W-:Y:S01]  /*1670*/  IMAD.MOV.U32 R183, RZ, RZ, RZ ;  /* 0x000000ffffb77224 */ /* 0x000fe200078e00ff */
[----:B------:R-:W-:Y:S02]  /*1680*/  LOP3.LUT R0, R5, 0xffffffe0, RZ, 0xc0, !PT ;  /* 0xffffffe005007812 */ /* 0x000fe400078ec0ff */
[----:B------:R-:W-:Y:S01]  /*1690*/  LEA.HI R4, R13, R13, RZ, 0x1 ;  /* 0x0000000d0d047211 */ /* 0x000fe200078f08ff */
[----:B------:R-:W-:Y:S01]  /*16a0*/  IMAD.U32 R5, RZ, RZ, UR4 ;  /* 0x00000004ff057e24 */ /* 0x000fe2000f8e00ff */
[----:B------:R-:W-:Y:S01]  /*16b0*/  SHF.R.S32.HI R8, RZ, 0x5, R8 ;  /* 0x00000005ff087819 */ /* 0x000fe20000011408 */
[----:B------:R-:W-:Y:S01]  /*16c0*/  IMAD.IADD R0, R17, 0x1, -R0 ;  /* 0x0000000111007824 */ /* 0x000fe200078e0a00 */
[----:B------:R-:W-:Y:S02]  /*16d0*/  LOP3.LUT R4, R4, 0xfffffffe, RZ, 0xc0, !PT ;  /* 0xfffffffe04047812 */ /* 0x000fe400078ec0ff */
[----:B------:R-:W-:Y:S01]  /*16e0*/  SHF.R.S32.HI R7, RZ, 0x1f, R11 ;  /* 0x0000001fff077819 */ /* 0x000fe2000001140b */
[----:B------:R-:W-:Y:S01]  /*16f0*/  IMAD R10, R8, -0x10, R5 ;  /* 0xfffffff0080a7824 */ /* 0x000fe200078e0205 */
[----:B------:R-:W-:Y:S01]  /*1700*/  SHF.R.S32.HI R5, RZ, 0x1f, R0 ;  /* 0x0000001fff057819 */ /* 0x000fe20000011400 */
[----:B-1----:R-:W-:Y:S01]  /*1710*/  IMAD.IADD R13, R13, 0x1, -R4 ;  /* 0x000000010d0d7824 */ /* 0x002fe200078e0a04 */
[----:B------:R-:W-:-:S02]  /*1720*/  SHF.R.S32.HI R8, RZ, 0x2, R11 ;  /* 0x00000002ff087819 */ /* 0x000fc4000001140b */
[CC--:B------:R-:W-:Y:S02]  /*1730*/  LEA.HI R4, R5.reuse, R0.reuse, RZ, 0x3 ;  /* 0x0000000005047211 */ /* 0x0c0fe400078f18ff */
[----:B------:R-:W-:Y:S02]  /*1740*/  LEA.HI R5, R5, R0, RZ, 0x2 ;  /* 0x0000000005057211 */ /* 0x000fe400078f10ff */
[----:B------:R-:W-:Y:S02]  /*1750*/  LEA.HI R9, R7, R8, RZ, 0x3 ;  /* 0x0000000807097211 */ /* 0x000fe400078f18ff */
[--C-:B------:R-:W-:Y:S02]  /*1760*/  SHF.R.S32.HI R0, RZ, 0x3, R4.reuse ;  /* 0x00000003ff007819 */ /* 0x100fe40000011404 */
[----:B------:R-:W-:Y:S02]  /*1770*/  SHF.R.S32.HI R7, RZ, 0x1f, R4 ;  /* 0x0000001fff077819 */ /* 0x000fe40000011404 */
[----:B------:R-:W-:-:S02]  /*1780*/  LEA.HI R6, R6, R17, RZ, 0x2 ;  /* 0x0000001106067211 */ /* 0x000fc400078f10ff */
[----:B------:R-:W-:Y:S02]  /*1790*/  SHF.R.S32.HI R4, RZ, 0x2, R5 ;  /* 0x00000002ff047819 */ /* 0x000fe40000011405 */
[----:B------:R-:W-:Y:S02]  /*17a0*/  LOP3.LUT R9, R9, 0xfffffff8, RZ, 0xc0, !PT ;  /* 0xfffffff809097812 */ /* 0x000fe400078ec0ff */
[----:B------:R-:W-:Y:S01]  /*17b0*/  LOP3.LUT R14, R6, 0xfffffffc, RZ, 0xc0, !PT ;  /* 0xfffffffc060e7812 */ /* 0x000fe200078ec0ff */
[----:B------:R-:W-:Y:S01]  /*17c0*/  VIADD R6, R4, 0x8 ;  /* 0x0000000804067836 */ /* 0x000fe20000000000 */
[----:B------:R-:W-:Y:S02]  /*17d0*/  LEA.HI R7, R7, R0, RZ, 0x4 ;  /* 0x0000000007077211 */ /* 0x000fe400078f20ff */
[----:B------:R-:W-:Y:S01]  /*17e0*/  IADD3 R12, R10, R9, -R8 ;  /* 0x000000090a0c7210 */ /* 0x000fe20007ffe808 */
[----:B------:R-:W-:Y:S01]  /*17f0*/  IMAD.IADD R8, R17, 0x1, -R14 ;  /* 0x0000000111087824 */ /* 0x000fe200078e0a0e */
[----:B------:R-:W-:Y:S01]  /*1800*/  LOP3.LUT R9, R7, 0x1ffffff0, RZ, 0xc0, !PT ;  /* 0x1ffffff007097812 */ /* 0x000fe200078ec0ff */
[----:B------:R-:W-:Y:S01]  /*1810*/  VIADD R14, R4, 0x18 ;  /* 0x00000018040e7836 */ /* 0x000fe20000000000 */
[----:B------:R-:W-:Y:S01]  /*1820*/  LEA.HI R10, R6, R6, RZ, 0x1 ;  /* 0x00000006060a7211 */ /* 0x000fe200078f08ff */
[----:B------:R-:W-:Y:S01]  /*1830*/  IMAD R7, R13, -0x40, R12 ;  /* 0xffffffc00d077824 */ /* 0x000fe200078e020c */
[----:B------:R-:W-:Y:S01]  /*1840*/  LEA.HI R5, R5, R4, RZ, 0x1 ;  /* 0x0000000405057211 */ /* 0x000fe200078f08ff */
[----:B------:R-:W-:Y:S01]  /*1850*/  IMAD.IADD R0, R0, 0x1, -R9 ;  /* 0x0000000100007824 */ /* 0x000fe200078e0a09 */
[----:B------:R-:W-:Y:S01]  /*1860*/  LOP3.LUT R9, R10, 0xfffffffe, RZ, 0xc0, !PT ;  /* 0xfffffffe0a097812 */ /* 0x000fe200078ec0ff */
[----:B------:R-:W-:Y:S01]  /*1870*/  VIADD R12, R4, 0x10 ;  /* 0x00000010040c7836 */ /* 0x000fe20000000000 */
[----:B------:R-:W-:-:S02]  /*1880*/  LOP3.LUT R5, R5, 0xfffffffe, RZ, 0xc0, !PT ;  /* 0xfffffffe05057812 */ /* 0x000fc400078ec0ff */
[----:B------:R-:W-:Y:S01]  /*1890*/  LEA.HI R17, R14, R14, RZ, 0x1 ;  /* 0x0000000e0e117211 */ /* 0x000fe200078f08ff */
[----:B------:R-:W-:Y:S01]  /*18a0*/  IMAD.IADD R9, R6, 0x1, -R9 ;  /* 0x0000000106097824 */ /* 0x000fe200078e0a09 */
[----:B------:R-:W-:Y:S01]  /*18b0*/  LEA.HI R6, R12, R12, RZ, 0x1 ;  /* 0x0000000c0c067211 */ /* 0x000fe200078f08ff */
[----:B------:R-:W-:Y:S01]  /*18c0*/  IMAD.IADD R5, R4, 0x1, -R5 ;  /* 0x0000000104057824 */ /* 0x000fe200078e0a05 */
[--C-:B------:R-:W-:Y:S02]  /*18d0*/  SHF.R.S32.HI R4, RZ, 0x1, R10.reuse ;  /* 0x00000001ff047819 */ /* 0x100fe4000001140a */
[----:B------:R-:W-:Y:S01]  /*18e0*/  SHF.R.S32.HI R11, RZ, 0x1f, R10 ;  /* 0x0000001fff0b7819 */ /* 0x000fe2000001140a */
[----:B------:R-:W-:Y:S01]  /*18f0*/  IMAD R5, R0, 0x8, R5 ;  /* 0x0000000800057824 */ /* 0x000fe200078e0205 */
[----:B------:R-:W-:Y:S02]  /*1900*/  LOP3.LUT R13, R6, 0xfffffffe, RZ, 0xc0, !PT ;  /* 0xfffffffe060d7812 */ /* 0x000fe400078ec0ff */
[----:B------:R-:W-:-:S02]  /*1910*/  SHF.R.S32.HI R10, RZ, 0x1, R6 ;  /* 0x00000001ff0a7819 */ /* 0x000fc40000011406 */
[----:B------:R-:W-:Y:S01]  /*1920*/  SHF.R.S32.HI R15, RZ, 0x1f, R6 ;  /* 0x0000001fff0f7819 */ /* 0x000fe20000011406 */
[----:B------:R-:W-:Y:S01]  /*1930*/  IMAD.IADD R13, R12, 0x1, -R13 ;  /* 0x000000010c0d7824 */ /* 0x000fe200078e0a0d */
        /* <DEDUP_REMOVED lines=13> */
[----:B------:R-:W-:-:S02]  /*1a10*/  IMAD.IADD R6, R6, 0x1, -R19 ;  /* 0x0000000106067824 */ /* 0x000fc400078e0a13 */
[----:B------:R-:W-:Y:S02]  /*1a20*/  IMAD R4, R4, 0x8, R9 ;  /* 0x0000000804047824 */ /* 0x000fe400078e0209 */
[----:B------:R-:W-:Y:S02]  /*1a30*/  IMAD R0, R10, 0x8, R13 ;  /* 0x000000080a007824 */ /* 0x000fe400078e020d */
[----:B-1----:R-:W-:Y:S01]  /*1a40*/  IMAD R5, R6, 0x8, R17 ;  /* 0x0000000806057824 */ /* 0x002fe200078e0211 */
[----:B------:R1:W-:Y:S04]  /*1a50*/  STL [R1+0x10], R4 ;  /* 0x0000100401007387 */ /* 0x0003e80000100800 */
[----:B------:R2:W-:Y:S04]  /*1a60*/  STL [R1+0xc], R0 ;  /* 0x00000c0001007387 */ /* 0x0005e80000100800 */
[----:B------:R3:W-:Y:S01]  /*1a70*/  STL [R1+0x8], R5 ;  /* 0x0000080501007387 */ /* 0x0007e20000100800 */
[----:B-1----:R-:W-:-:S02]  /*1a80*/  IMAD.MOV.U32 R4, RZ, RZ, RZ ;  /* 0x000000ffff047224 */ /* 0x002fc400078e00ff */
[----:B--2---:R-:W-:-:S07]  /*1a90*/  IMAD.MOV.U32 R0, RZ, RZ, RZ ;  /* 0x000000ffff007224 */ /* 0x004fce00078e00ff */
.L_x_2433:
[----:B---3--:R-:W2:Y:S01]  /*1aa0*/  LDL R5, [R1+0x18] ;  /* 0x0000180001057983 */ /* 0x008ea20000100800 */
[----:B------:R-:W-:Y:S05]  /*1ab0*/  YIELD ;  /* 0x0000000000007946 */ /* 0x000fea0003800000 */
[----:B--2---:R-:W-:-:S04]  /*1ac0*/  LOP3.LUT R5, R5, 0x1, RZ, 0xfc, !PT ;  /* 0x0000000105057812 */ /* 0x004fc800078efcff */
[----:B------:R-:W-:-:S13]  /*1ad0*/  ISETP.NE.AND P0, PT, R5, 0x3, PT ;  /* 0x000000030500780c */ /* 0x000fda0003f05270 */
[----:B------:R-:W-:Y:S05]  /*1ae0*/  @!P0 BRA `(.L_x_2423) ;  /* 0x0000000000048947 */ /* 0x000fea0003800000 */
[----:B------:R-:W-:Y:S01]  /*1af0*/  BPT.TRAP 0x1 ;  /* 0x000000040000795c */ /* 0x000fe20000300000 */
.L_x_2423:
[----:B------:R-:W-:Y:S01]  /*1b00*/  IMAD R6, R0, 0x8, R236 ;  /* 0x0000000800067824 */ /* 0x000fe200078e02ec */
[----:B------:R-:W-:-:S04]  /*1b10*/  SHF.L.U32 R17, R4, 0x1f, RZ ;  /* 0x0000001f04117819 */ /* 0x000fc800000006ff */
[----:B------:R1:W2:Y:S01]  /*1b20*/  SYNCS.PHASECHK.TRANS64.TRYWAIT P1, [R6+URZ+0x30c10], R17 ;  /* 0x030c1011060075a7 */ /* 0x0002a2000802017f */
[----:B------:R-:W-:Y:S05]  /*1b30*/  @!P0 BRA `(.L_x_2424) ;  /* 0x0000000000048947 */ /* 0x000fea0003800000 */
[----:B------:R-:W-:Y:S01]  /*1b40*/  BPT.TRAP 0x1 ;  /* 0x000000040000795c */ /* 0x000fe20000300000 */
.L_x_2424:
[----:B------:R-:W-:-:S05]  /*1b50*/  VIADD R5, R236, 0x10000 ;  /* 0x00010000ec057836 */ /* 0x000fca0000000000 */
[----:B------:R-:W-:-:S04]  /*1b60*/  SHF.R.U32.HI R5, RZ, 0x4, R5 ;  /* 0x00000004ff057819 */ /* 0x000fc80000011605 */
[----:B------:R-:W-:Y:S01]  /*1b70*/  LOP3.LUT R5, R5, 0x3fff, RZ, 0xc0, !PT ;  /* 0x00003fff05057812 */ /* 0x000fe200078ec0ff */
[----:B--2---:R-:W-:Y:S06]  /*1b80*/  @P1 BRA `(.L_x_2425) ;  /* 0x0000000000081947 */ /* 0x004fec0003800000 */
[----:B------:R-:W2:Y:S02]  /*1b90*/  SYNCS.PHASECHK.TRANS64.TRYWAIT P1, [R6+URZ+0x30c10], R17 ;  /* 0x030c1011060075a7 */ /* 0x000ea4000802017f */
[----:B--2---:R-:W-:Y:S05]  /*1ba0*/  @!P1 BRA `(.L_x_2426) ;  /* 0x000000b400949947 */ /* 0x004fea0003800000 */
.L_x_2425:
        /* <DEDUP_REMOVED lines=8> */
[----:B------:R-:W5:Y:S04]  /*1c30*/  LDL R13, [R1+0xc] ;  /* 0x00000c00010d7983 */ /* 0x000f680000100800 */
[----:B------:R-:W2:Y:S01]  /*1c40*/  LDL R11, [R1+0x8] ;  /* 0x00000800010b7983 */ /* 0x000ea20000100800 */
[----:B------:R-:W-:Y:S01]  /*1c50*/  WARPGROUP.ARRIVE ;  /* 0x00000000000079c5 */ /* 0x000fe20000000000 */
[----:B------:R-:W-:Y:S01]  /*1c60*/  USHF.R.U32.HI UR4, URZ, 0x4, UR9 ;  /* 0x000000043f047899 */ /* 0x000fe20008011609 */
[----:B------:R-:W-:Y:S01]  /*1c70*/  UMOV UR7, 0x40000040 ;  /* 0x4000004000077882 */ /* 0x000fe20000000000 */
[----:B------:R-:W-:-:S02]  /*1c80*/  UMOV UR5, 0x40000040 ;  /* 0x4000004000057882 */ /* 0x000fc40000000000 */
[----:B------:R-:W-:Y:S02]  /*1c90*/  ULOP3.LUT UR4, UR4, 0x3fff, URZ, 0xc0, !UPT ;  /* 0x00003fff04047892 */ /* 0x000fe4000f8ec03f */
[----:B------:R-:W-:Y:S02]  /*1ca0*/  UMOV UR6, UR8 ;  /* 0x0000000800067c82 */ /* 0x000fe40008000000 */
        /* <DEDUP_REMOVED lines=15> */
[C---:B----4-:R-:W-:Y:S01]  /*1da0*/  IMAD R12, R0.reuse, 0x80, R12 ;  /* 0x00000080000c7824 */ /* 0x050fe200078e020c */
[----:B------:R-:W-:Y:S02]  /*1db0*/  WARPGROUP.DEPBAR.LE gsb0, 0x0 ;  /* 0x00008000000079c5 */ /* 0x000fe40000010000 */
[----:B------:R-:W-:Y:S01]  /*1dc0*/  WARPGROUP.ARRIVE ;  /* 0x00000000000079c5 */ /* 0x000fe20000000000 */
[----:B-----5:R-:W-:-:S02]  /*1dd0*/  IMAD R14, R0, 0x80, R13 ;  /* 0x00000080000e7824 */ /* 0x020fc400078e020d */
[----:B--2---:R-:W-:Y:S02]  /*1de0*/  IMAD R18, R0, 0x80, R11 ;  /* 0x0000008000127824 */ /* 0x004fe400078e020b */
[C---:B------:R-:W-:Y:S01]  /*1df0*/  IMAD R13, R3.reuse, 0x2, R10 ;  /* 0x00000002030d7824 */ /* 0x040fe200078e020a */
[----:B------:R-:W-:Y:S01]  /*1e00*/  HGMMA.64x128x16.F32.BF16 R88, gdesc[UR4], R88, gsb0 ;  /* 0x01e00000045879f0 */ /* 0x000fe20008001858 */
[----:B------:R-:W-:Y:S01]  /*1e10*/  UIADD3 UR6, UR8, 0x6, URZ ;  /* 0x0000000608067890 */ /* 0x000fe2000fffe03f */
[C---:B------:R-:W-:Y:S01]  /*1e20*/  IMAD R229, R3.reuse, 0x2, R12 ;  /* 0x0000000203e57824 */ /* 0x040fe200078e020c */
[----:B------:R-:W-:Y:S01]  /*1e30*/  UIADD3 UR4, UR10, 0x6, URZ ;  /* 0x000000060a047890 */ /* 0x000fe2000fffe03f */
[C---:B------:R-:W-:Y:S01]  /*1e40*/  IMAD R15, R3.reuse, 0x2, R14 ;  /* 0x00000002030f7824 */ /* 0x040fe200078e020e */
[----:B------:R-:W-:Y:S01]  /*1e50*/  UMOV UR7, 0x40000040 ;  /* 0x4000004000077882 */ /* 0x000fe20000000000 */
[----:B------:R-:W-:Y:S01]  /*1e60*/  UMOV UR5, 0x40000040 ;  /* 0x4000004000057882 */ /* 0x000fe20000000000 */
[----:B------:R-:W-:-:S02]  /*1e70*/  IMAD R227, R3, 0x2, R18 ;  /* 0x0000000203e37824 */ /* 0x000fc400078e0212 */
[--C-:B------:R-:W-:Y:S02]  /*1e80*/  IMAD R9, R13, 0x4, R236.reuse ;  /* 0x000000040d097824 */ /* 0x100fe400078e02ec */
        /* <DEDUP_REMOVED lines=9> */
[----:B------:R-:W-:-:S06]  /*1f20*/  WARPGROUP.ARRIVE ;  /* 0x00000000000079c5 */ /* 0x000fcc0000000000 */
        /* <DEDUP_REMOVED lines=8> */
.L_x_2427:
[----:B------:R1:W1:Y:S01]  /*1fb0*/  SYNCS.PHASECHK.TRANS64.TRYWAIT P1, [R6+URZ+0x30c30], R17 ;  /* 0x030c3011060075a7 */ /* 0x000262000802017f */
[----:B------:R-:W-:Y:S05]  /*1fc0*/  @!P0 BRA `(.L_x_2428) ;  /* 0x0000000000048947 */ /* 0x000fea0003800000 */
[----:B------:R-:W-:Y:S01]  /*1fd0*/  BPT.TRAP 0x1 ;  /* 0x000000040000795c */ /* 0x000fe20000300000 */
.L_x_2428:
[----:B------:R-:W5:Y:S01]  /*1fe0*/  LDC R15, c[0x0][0x280] ;  /* 0x0000a000ff0f7b82 */ /* 0x000f620000000800 */
[----:B------:R-:W-:-:S05]  /*1ff0*/  VIADD R13, R236, 0x18000 ;  /* 0x00018000ec0d7836 */ /* 0x000fca0000000000 */
[----:B------:R-:W-:-:S04]  /*2000*/  SHF.R.U32.HI R13, RZ, 0x4, R13 ;  /* 0x00000004ff0d7819 */ /* 0x000fc8000001160d */
[----:B------:R-:W-:Y:S01]  /*2010*/  LOP3.LUT R13, R13, 0x3fff, RZ, 0xc0, !PT ;  /* 0x00003fff0d0d7812 */ /* 0x000fe200078ec0ff */
[----:B-----5:R-:W-:-:S04]  /*2020*/  IMAD R18, R16, -0x80, R15 ;  /* 0xffffff8010127824 */ /* 0x020fc800078e020f */
[----:B------:R-:W-:Y:S01]  /*2030*/  IMAD R18, R3, -0x2, R18 ;  /* 0xfffffffe03127824 */ /* 0x000fe200078e0212 */
[----:B-1----:R-:W-:Y:S06]  /*2040*/  @P1 BRA `(.L_x_2429) ;  /* 0x0000000000081947 */ /* 0x002fec0003800000 */
[----:B------:R-:W1:Y:S02]  /*2050*/  SYNCS.PHASECHK.TRANS64.TRYWAIT P1, [R6+URZ+0x30c30], R17 ;  /* 0x030c3011060075a7 */ /* 0x000e64000802017f */
[----:B-1----:R-:W-:Y:S05]  /*2060*/  @!P1 BRA `(.L_x_2430) ;  /* 0x000000b000789947 */ /* 0x002fea0003800000 */
.L_x_2429:
[----:B------:R-:W-:Y:S01]  /*2070*/  LOP3.LUT R17, R13, 0x10000, RZ, 0xfc, !PT ;  /* 0x000100000d117812 */ /* 0x000fe200078efcff */
[----:B------:R-:W-:Y:S01]  /*2080*/  UIADD3 UR9, UR9, 0x4000, URZ ;  /* 0x0000400009097890 */ /* 0x000fe2000fffe03f */
[----:B------:R-:W-:Y:S01]  /*2090*/  IMAD.IADD R15, R18, 0x1, -R7 ;  /* 0x00000001120f7824 */ /* 0x000fe200078e0a07 */
[----:B------:R-:W-:Y:S01]  /*20a0*/  WARPGROUP.ARRIVE ;  /* 0x00000000000079c5 */ /* 0x000fe20000000000 */
[----:B------:R-:W-:Y:S01]  /*20b0*/  UMOV UR7, 0x40000040 ;  /* 0x4000004000077882 */ /* 0x000fe20000000000 */
[----:B------:R-:W-:Y:S01]  /*20c0*/  IMAD R18, R0, 0x400, R17 ;  /* 0x0000040000127824 */ /* 0x000fe200078e0211 */
[----:B------:R-:W-:Y:S01]  /*20d0*/  USHF.R.U32.HI UR9, URZ, 0x4, UR9 ;  /* 0x000000043f097899 */ /* 0x000fe20008011609 */
[----:B------:R-:W-:Y:S01]  /*20e0*/  ISETP.GT.AND P1, PT, R7, RZ, PT ;  /* 0x000000ff0700720c */ /* 0x000fe20003f24270 */
[----:B------:R-:W-:Y:S01]  /*20f0*/  UMOV UR5, 0x40000040 ;  /* 0x4000004000057882 */ /* 0x000fe20000000000 */
[----:B------:R-:W-:Y:S01]  /*2100*/  VIADD R19, R8, 0x4 ;  /* 0x0000000408137836 */ /* 0x000fe20000000000 */
[----:B------:R-:W-:Y:S01]  /*2110*/  R2UR UR8, R18 ;  /* 0x00000000120872ca */ /* 0x000fe200000e0000 */
[----:B------:R-:W-:Y:S01]  /*2120*/  ULOP3.LUT UR9, UR9, 0x3fff, URZ, 0xc0, !UPT ;  /* 0x00003fff09097892 */ /* 0x000fe2000f8ec03f */
[----:B------:R-:W-:Y:S01]  /*2130*/  SEL R17, R15, 0x80, P1 ;  /* 0x000000800f117807 */ /* 0x000fe20000800000 */
[C---:B------:R-:W-:Y:S01]  /*2140*/  VIADD R237, R8.reuse, 0x8 ;  /* 0x0000000808ed7836 */ /* 0x040fe20000000000 */
[----:B------:R-:W-:Y:S01]  /*2150*/  ULDC UR10, c[0x0][0x744] ;  /* 0x0001d100000a7ab9 */ /* 0x000fe20000000800 */
[----:B------:R-:W-:Y:S01]  /*2160*/  ULOP3.LUT UR9, UR9, 0x10000, URZ, 0xfc, !UPT ;  /* 0x0001000009097892 */ /* 0x000fe2000f8efc3f */
[C---:B------:R-:W-:Y:S01]  /*2170*/  ISETP.GT.AND P5, PT, R17.reuse, RZ, PT ;  /* 0x000000ff1100720c */ /* 0x040fe20003fa4270 */
[C---:B------:R-:W-:Y:S01]  /*2180*/  VIADD R234, R8.reuse, 0x10 ;  /* 0x0000001008ea7836 */ /* 0x040fe20000000000 */
[C---:B------:R-:W-:Y:S01]  /*2190*/  ISETP.GT.AND P6, PT, R17.reuse, 0x1, PT ;  /* 0x000000011100780c */ /* 0x040fe20003fc4270 */
[----:B--2---:R-:W-:Y:S01]  /*21a0*/  SHFL.IDX PT, R220, R9, R237, 0x1f ;  /* 0x00001fed09dc7589 */ /* 0x004fe200000e0000 */
[----:B------:R-:W-:Y:S01]  /*21b0*/  ISETP.GT.AND P1, PT, R17, 0x8, PT ;  /* 0x000000081100780c */ /* 0x000fe20003f24270 */
[----:B------:R-:W-:Y:S01]  /*21c0*/  VIADD R233, R8, 0x14 ;  /* 0x0000001408e97836 */ /* 0x000fe20000000000 */
[----:B------:R-:W-:Y:S01]  /*21d0*/  UMOV UR4, UR9 ;  /* 0x0000000900047c82 */ /* 0x000fe20008000000 */
[----:B------:R-:W-:Y:S01]  /*21e0*/  UMOV UR6, UR8 ;  /* 0x0000000800067c82 */ /* 0x000fe20008000000 */
[----:B------:R-:W-:Y:S01]  /*21f0*/  FSEL R88, R88, -INF , !P5 ;  /* 0xff80000058587808 */ /* 0x000fe20006800000 */
[----:B------:R-:W-:Y:S01]  /*2200*/  HGMMA.64x128x16.F32.BF16 R24, gdesc[UR4], RZ, !UPT, gsb0 ;  /* 0x01e00000041879f0 */ /* 0x000fe2000c0018ff */
[----:B------:R-:W-:Y:S01]  /*2210*/  UIADD3 UR6, UR8, 0x2, URZ ;  /* 0x0000000208067890 */ /* 0x000fe2000fffe03f */
[----:B------:R-:W-:Y:S01]  /*2220*/  FSEL R89, R89, -INF , !P6 ;  /* 0xff80000059597808 */ /* 0x000fe20007000000 */
[----:B------:R-:W-:Y:S01]  /*2230*/  UIADD3 UR4, UR9, 0x2, URZ ;  /* 0x0000000209047890 */ /* 0x000fe2000fffe03f */
[C---:B------:R-:W-:Y:S01]  /*2240*/  ISETP.GT.AND P2, PT, R17.reuse, 0x9, PT ;  /* 0x000000091100780c */ /* 0x040fe20003f44270 */
[----:B------:R-:W-:Y:S01]  /*2250*/  UMOV UR7, 0x40000040 ;  /* 0x4000004000077882 */ /* 0x000fe20000000000 */
[----:B------:R-:W-:Y:S01]  /*2260*/  UMOV UR5, 0x40000040 ;  /* 0x4000004000057882 */ /* 0x000fe20000000000 */
[C---:B------:R-:W-:Y:S01]  /*2270*/  ISETP.GT.AND P3, PT, R17.reuse, 0x10, PT ;  /* 0x000000101100780c */ /* 0x040fe20003f64270 */
[C---:B------:R-:W-:Y:S01]  /*2280*/  VIADD R232, R8.reuse, 0x18 ;  /* 0x0000001808e87836 */ /* 0x040fe20000000000 */
[C---:B------:R-:W-:Y:S01]  /*2290*/  ISETP.GT.AND P4, PT, R17.reuse, 0x11, PT ;  /* 0x000000111100780c */ /* 0x040fe20003f84270 */
[C---:B------:R-:W-:Y:S01]  /*22a0*/  VIADD R231, R8.reuse, 0x1c ;  /* 0x0000001c08e77836 */ /* 0x040fe20000000000 */
[C---:B------:R-:W-:Y:S01]  /*22b0*/  ISETP.GT.AND P5, PT, R17.reuse, 0x18, PT ;  /* 0x000000181100780c */ /* 0x040fe20003fa4270 */
[----:B------:R-:W1:Y:S01]  /*22c0*/  SHFL.IDX PT, R222, R9, R234, 0x1f ;  /* 0x00001fea09de7589 */ /* 0x000e6200000e0000 */
[C---:B------:R-:W-:Y:S01]  /*22d0*/  ISETP.GT.AND P6, PT, R17.reuse, 0x19, PT ;  /* 0x000000191100780c */ /* 0x040fe20003fc4270 */
[----:B------:R-:W-:Y:S01]  /*22e0*/  VIADD R235, R8, 0xc ;  /* 0x0000000c08eb7836 */ /* 0x000fe20000000000 */
[----:B------:R-:W-:Y:S01]  /*22f0*/  FSEL R92, R92, -INF , !P1 ;  /* 0xff8000005c5c7808 */ /* 0x000fe20004800000 */
[----:B------:R-:W2:Y:S01]  /*2300*/  SHFL.IDX PT, R18, R9, R8, 0x1f ;  /* 0x00001f0809127589 */ /* 0x000ea200000e0000 */
[----:B------:R-:W-:Y:S01]  /*2310*/  ISETP.GT.AND P1, PT, R17, 0x20, PT ;  /* 0x000000201100780c */ /* 0x000fe20003f24270 */
[----:B------:R-:W-:Y:S01]  /*2320*/  IMAD R13, R0, 0x400, R13 ;  /* 0x00000400000d7824 */ /* 0x000fe200078e020d */
[----:B------:R-:W-:Y:S01]  /*2330*/  FSEL R93, R93, -INF , !P2 ;  /* 0xff8000005d5d7808 */ /* 0x000fe20005000000 */
[----:B---3--:R-:W-:Y:S01]  /*2340*/  SHFL.IDX PT, R225, R12, R8, 0x1f ;  /* 0x00001f080ce17589 */ /* 0x008fe200000e0000 */
[----:B------:R-:W-:-:S02]  /*2350*/  FSEL R96, R96, -INF , !P3 ;  /* 0xff80000060607808 */ /* 0x000fc40005800000 */
[----:B------:R-:W-:Y:S01]  /*2360*/  FSEL R97, R97, -INF , !P4 ;  /* 0xff80000061617808 */ /* 0x000fe20006000000 */
[----:B------:R-:W-:Y:S01]  /*2370*/  SHFL.IDX PT, R221, R9, R235, 0x1f ;  /* 0x00001feb09dd7589 */ /* 0x000fe200000e0000 */
[----:B------:R-:W-:Y:S02]  /*2380*/  FSEL R100, R100, -INF , !P5 ;  /* 0xff80000064647808 */ /* 0x000fe40006800000 */
[----:B------:R-:W-:Y:S01]  /*2390*/  FSEL R101, R101, -INF , !P6 ;  /* 0xff80000065657808 */ /* 0x000fe20007000000 */
[----:B----4-:R-:W-:Y:S01]  /*23a0*/  SHFL.IDX PT, R224, R10, R237, 0x1f ;  /* 0x00001fed0ae07589 */ /* 0x010fe200000e0000 */
[C---:B------:R-:W-:Y:S02]  /*23b0*/  ISETP.GT.AND P2, PT, R17.reuse, 0x21, PT ;  /* 0x000000211100780c */ /* 0x040fe40003f44270 */
[C---:B------:R-:W-:Y:S01]  /*23c0*/  ISETP.GT.AND P3, PT, R17.reuse, 0x28, PT ;  /* 0x000000281100780c */ /* 0x040fe20003f64270 */
[----:B------:R-:W-:Y:S01]  /*23d0*/  SHFL.IDX PT, R226, R10, R233, 0x1f ;  /* 0x00001fe90ae27589 */ /* 0x000fe200000e0000 */
[----:B------:R-:W-:-:S02]  /*23e0*/  ISETP.GT.AND P4, PT, R17, 0x29, PT ;  /* 0x000000291100780c */ /* 0x000fc40003f84270 */
[C---:B------:R-:W-:Y:S01]  /*23f0*/  ISETP.GT.AND P5, PT, R17.reuse, 0x30, PT ;  /* 0x000000301100780c */ /* 0x040fe20003fa4270 */
[----:B-1----:R-:W-:Y:S01]  /*2400*/  FFMA.FTZ R21, R96, UR10, -R222 ;  /* 0x0000000a60157c23 */ /* 0x002fe200080108de */
[C---:B------:R-:W-:Y:S01]  /*2410*/  ISETP.GT.AND P6, PT, R17.reuse, 0x31, PT ;  /* 0x000000311100780c */ /* 0x040fe20003fc4270 */
[----:B------:R-:W1:Y:S01]  /*2420*/  SHFL.IDX PT, R96, R12, R19, 0x1f ;  /* 0x00001f130c607589 */ /* 0x000e6200000e0000 */
[----:B------:R-:W-:Y:S01]  /*2430*/  FSEL R104, R104, -INF , !P1 ;  /* 0xff80000068687808 */ /* 0x000fe20004800000 */
[----:B--2---:R-:W-:Y:S01]  /*2440*/  FFMA.FTZ R88, R88, UR10, -R18 ;  /* 0x0000000a58587c23 */ /* 0x004fe20008010812 */
[----:B------:R-:W-:Y:S02]  /*2450*/  ISETP.GT.AND P1, PT, R17, 0x38, PT ;  /* 0x000000381100780c */ /* 0x000fe40003f24270 */
[----:B------:R-:W-:Y:S01]  /*2460*/  FSEL R105, R105, -INF , !P2 ;  /* 0xff80000069697808 */ /* 0x000fe20005000000 */
[----:B------:R2:W3:Y:S01]  /*2470*/  MUFU.EX2 R217, R88 ;  /* 0x0000005800d97308 */ /* 0x0004e20000000800 */
[----:B------:R-:W-:-:S02]  /*2480*/  FSEL R108, R108, -INF , !P3 ;  /* 0xff8000006c6c7808 */ /* 0x000fc40005800000 */
[----:B------:R-:W-:Y:S02]  /*2490*/  FSEL R109, R109, -INF , !P4 ;  /* 0xff8000006d6d7808 */ /* 0x000fe40006000000 */
[----:B------:R-:W-:Y:S02]  /*24a0*/  FSEL R112, R112, -INF , !P5 ;  /* 0xff80000070707808 */ /* 0x000fe40006800000 */
[----:B------:R-:W-:Y:S02]  /*24b0*/  FSEL R113, R113, -INF , !P6 ;  /* 0xff80000071717808 */ /* 0x000fe40007000000 */
[C---:B------:R-:W-:Y:S02]  /*24c0*/  ISETP.GT.AND P2, PT, R17.reuse, 0x39, PT ;  /* 0x000000391100780c */ /* 0x040fe40003f44270 */
[C---:B------:R-:W-:Y:S02]  /*24d0*/  ISETP.GT.AND P3, PT, R17.reuse, 0x40, PT ;  /* 0x000000401100780c */ /* 0x040fe40003f64270 */
[----:B------:R-:W-:-:S02]  /*24e0*/  ISETP.GT.AND P4, PT, R17, 0x41, PT ;  /* 0x000000411100780c */ /* 0x000fc40003f84270 */
[C---:B------:R-:W-:Y:S02]  /*24f0*/  ISETP.GT.AND P5, PT, R17.reuse, 0x48, PT ;  /* 0x000000481100780c */ /* 0x040fe40003fa4270 */
[----:B------:R-:W-:Y:S01]  /*2500*/  ISETP.GT.AND P6, PT, R17, 0x49, PT ;  /* 0x000000491100780c */ /* 0x000fe20003fc4270 */
[----:B-1----:R-:W-:Y:S01]  /*2510*/  FFMA.FTZ R22, R105, UR10, -R96 ;  /* 0x0000000a69167c23 */ /* 0x002fe20008010860 */
[----:B------:R-:W-:Y:S02]  /*2520*/  FSEL R116, R116, -INF , !P1 ;  /* 0xff80000074747808 */ /* 0x000fe40004800000 */
[----:B------:R-:W-:Y:S02]  /*2530*/  ISETP.GT.AND P1, PT, R17, 0x50, PT ;  /* 0x000000501100780c */ /* 0x000fe40003f24270 */
[----:B------:R-:W-:Y:S01]  /*2540*/  FSEL R117, R117, -INF , !P2 ;  /* 0xff80000075757808 */ /* 0x000fe20005000000 */
[----:B------:R-:W-:Y:S01]  /*2550*/  MUFU.EX2 R22, R22 ;  /* 0x0000001600167308 */ /* 0x000fe20000000800 */
        /* <DEDUP_REMOVED lines=8> */
[C---:B------:R-:W-:Y:S02]  /*25e0*/  ISETP.GT.AND P6, PT, R17.reuse, 0x61, PT ;  /* 0x000000611100780c */ /* 0x040fe40003fc4270 */
[----:B------:R-:W-:Y:S02]  /*25f0*/  FSEL R128, R128, -INF , !P1 ;  /* 0xff80000080807808 */ /* 0x000fe40004800000 */
[----:B------:R-:W-:Y:S02]  /*2600*/  ISETP.GT.AND P1, PT, R17, 0x68, PT ;  /* 0x000000681100780c */ /* 0x000fe40003f24270 */
[----:B------:R-:W-:Y:S02]  /*2610*/  FSEL R129, R129, -INF , !P2 ;  /* 0xff80000081817808 */ /* 0x000fe40005000000 */
        /* <DEDUP_REMOVED lines=9> */
[----:B------:R-:W-:Y:S01]  /*26b0*/  VIADD R17, R15, 0x8 ;  /* 0x000000080f117836 */ /* 0x000fe20000000000 */
[----:B------:R-:W-:Y:S01]  /*26c0*/  FSEL R140, R140, -INF , !P1 ;  /* 0xff8000008c8c7808 */ /* 0x000fe20004800000 */
[----:B------:R-:W1:Y:S01]  /*26d0*/  SHFL.IDX PT, R15, R9, R19, 0x1f ;  /* 0x00001f13090f7589 */ /* 0x000e6200000e0000 */
[----:B------:R-:W-:Y:S02]  /*26e0*/  ISETP.GT.AND P1, PT, R7, 0x8, PT ;  /* 0x000000080700780c */ /* 0x000fe40003f24270 */
[----:B------:R-:W-:Y:S02]  /*26f0*/  FSEL R149, R149, -INF , !P6 ;  /* 0xff80000095957808 */ /* 0x000fe40007000000 */
[----:B------:R-:W-:-:S02]  /*2700*/  SEL R17, R17, 0x80, P1 ;  /* 0x0000008011117807 */ /* 0x000fc40000800000 */
[----:B------:R-:W-:Y:S02]  /*2710*/  FSEL R141, R141, -INF , !P2 ;  /* 0xff8000008d8d7808 */ /* 0x000fe40005000000 */
[C---:B------:R-:W-:Y:S02]  /*2720*/  ISETP.GT.AND P6, PT, R17.reuse, RZ, PT ;  /* 0x000000ff1100720c */ /* 0x040fe40003fc4270 */
[----:B------:R-:W-:Y:S02]  /*2730*/  ISETP.GT.AND P1, PT, R17, 0x1, PT ;  /* 0x000000011100780c */ /* 0x000fe40003f24270 */
[----:B------:R-:W-:Y:S02]  /*2740*/  FSEL R144, R144, -INF , !P3 ;  /* 0xff80000090907808 */ /* 0x000fe40005800000 */
[----:B------:R-:W-:Y:S02]  /*2750*/  FSEL R145, R145, -INF , !P4 ;  /* 0xff80000091917808 */ /* 0x000fe40006000000 */
[----:B------:R-:W-:-:S02]  /*2760*/  FSEL R148, R148, -INF , !P5 ;  /* 0xff80000094947808 */ /* 0x000fc40006800000 */
[----:B------:R-:W-:Y:S02]  /*2770*/  FSEL R216, R90, -INF , !P6 ;  /* 0xff8000005ad87808 */ /* 0x000fe40007000000 */
[----:B------:R-:W-:Y:S01]  /*2780*/  FSEL R91, R91, -INF , !P1 ;  /* 0xff8000005b5b7808 */ /* 0x000fe20004800000 */
[----:B------:R-:W-:Y:S02]  /*2790*/  WARPGROUP.DEPBAR.LE gsb0, 0x0 ;  /* 0x00008000000079c5 */ /* 0x000fe40000010000 */
[----:B------:R-:W-:Y:S01]  /*27a0*/  WARPGROUP.ARRIVE ;  /* 0x00000000000079c5 */ /* 0x000fe20000000000 */
[----:B------:R-:W-:Y:S01]  /*27b0*/  ISETP.GT.AND P2, PT, R17, 0x8, PT ;  /* 0x000000081100780c */ /* 0x000fe20003f44270 */
[--C-:B-1----:R-:W-:Y:S01]  /*27c0*/  FFMA.FTZ R218, R89, UR10, -R15.reuse ;  /* 0x0000000a59da7c23 */ /* 0x102fe2000801080f */
[C---:B------:R-:W-:Y:S01]  /*27d0*/  ISETP.GT.AND P3, PT, R17.reuse, 0x9, PT ;  /* 0x000000091100780c */ /* 0x040fe20003f64270 */
[----:B------:R-:W1:Y:S01]  /*27e0*/  SHFL.IDX PT, R89, R9, R233, 0x1f ;  /* 0x00001fe909597589 */ /* 0x000e6200000e0000 */
[C---:B------:R-:W-:Y:S01]  /*27f0*/  ISETP.GT.AND P4, PT, R17.reuse, 0x10, PT ;  /* 0x000000101100780c */ /* 0x040fe20003f84270 */
[----:B------:R-:W-:Y:S01]  /*2800*/  HGMMA.64x128x16.F32.BF16 R24, gdesc[UR4], R24, gsb0 ;  /* 0x01e00000041879f0 */ /* 0x000fe20008001818 */
[----:B------:R-:W-:Y:S01]  /*2810*/  UIADD3 UR6, UR8, 0x4, URZ ;  /* 0x0000000408067890 */ /* 0x000fe2000fffe03f */
[C---:B------:R-:W-:Y:S01]  /*2820*/  ISETP.GT.AND P5, PT, R17.reuse, 0x11, PT ;  /* 0x000000111100780c */ /* 0x040fe20003fa4270 */
[----:B------:R-:W-:Y:S01]  /*2830*/  UIADD3 UR4, UR9, 0x4, URZ ;  /* 0x0000000409047890 */ /* 0x000fe2000fffe03f */
[C---:B------:R-:W-:Y:S01]  /*2840*/  ISETP.GT.AND P6, PT, R17.reuse, 0x18, PT ;  /* 0x000000181100780c */ /* 0x040fe20003fc4270 */
[----:B------:R-:W-:Y:S01]  /*2850*/  UMOV UR7, 0x40000040 ;  /* 0x4000004000077882 */ /* 0x000fe20000000000 */
[----:B------:R-:W-:Y:S01]  /*2860*/  UMOV UR5, 0x40000040 ;  /* 0x4000004000057882 */ /* 0x000fe20000000000 */
[----:B------:R-:W-:Y:S01]  /*2870*/  ISETP.GT.AND P1, PT, R17, 0x19, PT ;  /* 0x000000191100780c */ /* 0x000fe20003f24270 */
[----:B------:R-:W4:Y:S01]  /*2880*/  SHFL.IDX PT, R90, R9, R232, 0x1f ;  /* 0x00001fe8095a7589 */ /* 0x000f2200000e0000 */
[----:B------:R-:W-:Y:S01]  /*2890*/  FSEL R94, R94, -INF , !P2 ;  /* 0xff8000005e5e7808 */ /* 0x000fe20005000000 */
[----:B------:R-:W-:Y:S01]  /*28a0*/  FFMA.FTZ R219, R91, UR10, -R15 ;  /* 0x0000000a5bdb7c23 */ /* 0x000fe2000801080f */
[----:B------:R-:W-:Y:S01]  /*28b0*/  FSEL R95, R95, -INF , !P3 ;  /* 0xff8000005f5f7808 */ /* 0x000fe20005800000 */
[----:B------:R-:W-:Y:S01]  /*28c0*/  FFMA.FTZ R216, R216, UR10, -R18 ;  /* 0x0000000ad8d87c23 */ /* 0x000fe20008010812 */
[----:B------:R-:W-:Y:S01]  /*28d0*/  FSEL R98, R98, -INF , !P4 ;  /* 0xff80000062627808 */ /* 0x000fe20006000000 */
[--C-:B------:R-:W-:Y:S01]  /*28e0*/  FFMA.FTZ R18, R93, UR10, -R221.reuse ;  /* 0x0000000a5d127c23 */ /* 0x100fe200080108dd */
[----:B------:R-:W-:Y:S01]  /*28f0*/  FSEL R99, R99, -INF , !P5 ;  /* 0xff80000063637808 */ /* 0x000fe20006800000 */
[----:B------:R-:W-:Y:S01]  /*2900*/  FFMA.FTZ R221, R95, UR10, -R221 ;  /* 0x0000000a5fdd7c23 */ /* 0x000fe200080108dd */
[----:B------:R-:W-:Y:S01]  /*2910*/  FSEL R102, R102, -INF , !P6 ;  /* 0xff80000066667808 */ /* 0x000fe20007000000 */
[----:B------:R-:W-:Y:S01]  /*2920*/  FFMA.FTZ R222, R98, UR10, -R222 ;  /* 0x0000000a62de7c23 */ /* 0x000fe200080108de */
[----:B------:R-:W-:Y:S01]  /*2930*/  FSEL R103, R103, -INF , !P1 ;  /* 0xff80000067677808 */ /* 0x000fe20004800000 */
[----:B------:R-:W-:Y:S01]  /*2940*/  SHFL.IDX PT, R98, R12, R233, 0x1f ;  /* 0x00001fe90c627589 */ /* 0x000fe200000e0000 */
[----:B------:R-:W-:Y:S01]  /*2950*/  ISETP.GT.AND P2, PT, R17, 0x20, PT ;  /* 0x000000201100780c */ /* 0x000fe20003f44270 */
[----:B-1----:R-:W-:Y:S01]  /*2960*/  FFMA.FTZ R15, R97, UR10, -R89 ;  /* 0x0000000a610f7c23 */ /* 0x002fe20008010859 */
[C---:B------:R-:W-:Y:S01]  /*2970*/  ISETP.GT.AND P3, PT, R17.reuse, 0x21, PT ;  /* 0x000000211100780c */ /* 0x040fe20003f64270 */
[----:B------:R-:W1:Y:S01]  /*2980*/  SHFL.IDX PT, R97, R12, R235, 0x1f ;  /* 0x00001feb0c617589 */ /* 0x000e6200000e0000 */
[C---:B------:R-:W-:Y:S01]  /*2990*/  ISETP.GT.AND P4, PT, R17.reuse, 0x28, PT ;  /* 0x000000281100780c */ /* 0x040fe20003f84270 */
[----:B------:R-:W5:Y:S01]  /*29a0*/  MUFU.EX2 R218, R218 ;  /* 0x000000da00da7308 */ /* 0x000f620000000800 */
[----:B------:R-:W-:-:S02]  /*29b0*/  ISETP.GT.AND P5, PT, R17, 0x29, PT ;  /* 0x000000291100780c */ /* 0x000fc40003fa4270 */
[C---:B------:R-:W-:Y:S02]  /*29c0*/  ISETP.GT.AND P6, PT, R17.reuse, 0x30, PT ;  /* 0x000000301100780c */ /* 0x040fe40003fc4270 */
[----:B------:R-:W-:Y:S01]  /*29d0*/  ISETP.GT.AND P1, PT, R17, 0x31, PT ;  /* 0x000000311100780c */ /* 0x000fe20003f24270 */
[----:B----4-:R-:W-:Y:S01]  /*29e0*/  FFMA.FTZ R19, R100, UR10, -R90 ;  /* 0x0000000a64137c23 */ /* 0x010fe2000801085a */
[----:B------:R-:W-:Y:S01]  /*29f0*/  FSEL R106, R106, -INF , !P2 ;  /* 0xff8000006a6a7808 */ /* 0x000fe20005000000 */
[----:B------:R-:W2:Y:S01]  /*2a00*/  SHFL.IDX PT, R100, R12, R237, 0x1f ;  /* 0x00001fed0c647589 */ /* 0x000ea200000e0000 */
[----:B------:R-:W-:Y:S01]  /*2a10*/  FSEL R107, R107, -INF , !P3 ;  /* 0xff8000006b6b7808 */ /* 0x000fe20005800000 */
[----:B------:R-:W4:Y:S01]  /*2a20*/  MUFU.EX2 R216, R216 ;  /* 0x000000d800d87308 */ /* 0x000f220000000800 */
[----:B------:R-:W-:Y:S01]  /*2a30*/  FSEL R110, R110, -INF , !P4 ;  /* 0xff8000006e6e7808 */ /* 0x000fe20006000000 */
[----:B------:R-:W-:Y:S01]  /*2a40*/  FFMA.FTZ R106, R106, UR10, -R225 ;  /* 0x0000000a6a6a7c23 */ /* 0x000fe200080108e1 */
[----:B------:R-:W-:Y:S01]  /*2a50*/  FSEL R111, R111, -INF , !P5 ;  /* 0xff8000006f6f7808 */ /* 0x000fe20006800000 */
[----:B------:R-:W-:Y:S01]  /*2a60*/  FFMA.FTZ R107, R107, UR10, -R96 ;  /* 0x0000000a6b6b7c23 */ /* 0x000fe20008010860 */
[----:B------:R-:W-:Y:S01]  /*2a70*/  FSEL R114, R114, -INF , !P6 ;  /* 0xff80000072727808 */ /* 0x000fe20007000000 */
[----:B------:R-:W-:Y:S01]  /*2a80*/  FFMA.FTZ R96, R129, UR10, -R226 ;  /* 0x0000000a81607c23 */ /* 0x000fe200080108e2 */
[----:B------:R-:W-:Y:S01]  /*2a90*/  FSEL R115, R115, -INF , !P1 ;  /* 0xff80000073737808 */ /* 0x000fe20004800000 */
[----:B------:R-:W3:Y:S01]  /*2aa0*/  SHFL.IDX PT, R129, R11, R8, 0x1f ;  /* 0x00001f080b817589 */ /* 0x000ee200000e0000 */
[C---:B------:R-:W-:Y:S01]  /*2ab0*/  ISETP.GT.AND P2, PT, R17.reuse, 0x38, PT ;  /* 0x000000381100780c */ /* 0x040fe20003f44270 */
[----:B------:R-:W4:Y:S01]  /*2ac0*/  MUFU.EX2 R219, R219 ;  /* 0x000000db00db7308 */ /* 0x000f220000000800 */
[----:B------:R-:W-:Y:S01]  /*2ad0*/  ISETP.GT.AND P3, PT, R17, 0x39, PT ;  /* 0x000000391100780c */ /* 0x000fe20003f64270 */
[--C-:B-1----:R-:W-:Y:S01]  /*2ae0*/  FFMA.FTZ R23, R109, UR10, -R97.reuse ;  /* 0x0000000a6d177c23 */ /* 0x102fe20008010861 */
[C---:B------:R-:W-:Y:S01]  /*2af0*/  ISETP.GT.AND P4, PT, R17.reuse, 0x40, PT ;  /* 0x000000401100780c */ /* 0x040fe20003f84270 */
[----:B------:R-:W1:Y:S01]  /*2b00*/  SHFL.IDX PT, R109, R12, R231, 0x1f ;  /* 0x00001fe70c6d7589 */ /* 0x000e6200000e0000 */
[----:B------:R-:W-:Y:S01]  /*2b10*/  ISETP.GT.AND P5, PT, R17, 0x41, PT ;  /* 0x000000411100780c */ /* 0x000fe20003fa4270 */
[----:B------:R-:W-:Y:S01]  /*2b20*/  FFMA.FTZ R111, R111, UR10, -R97 ;  /* 0x0000000a6f6f7c23 */ /* 0x000fe20008010861 */
[C---:B------:R-:W-:Y:S01]  /*2b30*/  ISETP.GT.AND P6, PT, R17.reuse, 0x48, PT ;  /* 0x000000481100780c */ /* 0x040fe20003fc4270 */
[----:B------:R-:W-:Y:S01]  /*2b40*/  MUFU.EX2 R96, R96 ;  /* 0x0000006000607308 */ /* 0x000fe20000000800 */
[----:B------:R-:W-:-:S02]  /*2b50*/  ISETP.GT.AND P1, PT, R17, 0x49, PT ;  /* 0x000000491100780c */ /* 0x000fc40003f24270 */
[----:B------:R-:W-:Y:S01]  /*2b60*/  FSEL R118, R118, -INF , !P2 ;  /* 0xff80000076767808 */ /* 0x000fe20005000000 */
[--C-:B--2---:R-:W-:Y:S01]  /*2b70*/  FFMA.FTZ R88, R108, UR10, -R100.reuse ;  /* 0x0000000a6c587c23 */ /* 0x104fe20008010864 */
[----:B------:R-:W-:Y:S01]  /*2b80*/  FSEL R119, R119, -INF , !P3 ;  /* 0xff80000077777808 */ /* 0x000fe20005800000 */
[----:B------:R-:W2:Y:S01]  /*2b90*/  SHFL.IDX PT, R108, R12, R232, 0x1f ;  /* 0x00001fe80c6c7589 */ /* 0x000ea200000e0000 */
[----:B------:R-:W-:Y:S01]  /*2ba0*/  FSEL R122, R122, -INF , !P4 ;  /* 0xff8000007a7a7808 */ /* 0x000fe20006000000 */
[----:B------:R-:W-:Y:S01]  /*2bb0*/  FFMA.FTZ R110, R110, UR10, -R100 ;  /* 0x0000000a6e6e7c23 */ /* 0x000fe20008010864 */
[----:B------:R-:W-:Y:S01]  /*2bc0*/  FSEL R123, R123, -INF , !P5 ;  /* 0xff8000007b7b7808 */ /* 0x000fe20006800000 */
[----:B------:R-:W-:Y:S01]  /*2bd0*/  MUFU.EX2 R18, R18 ;  /* 0x0000001200127308 */ /* 0x000fe20000000800 */
[----:B------:R-:W-:Y:S02]  /*2be0*/  FSEL R126, R126, -INF , !P6 ;  /* 0xff8000007e7e7808 */ /* 0x000fe40007000000 */
[----:B------:R-:W-:Y:S01]  /*2bf0*/  FSEL R127, R127, -INF , !P1 ;  /* 0xff8000007f7f7808 */ /* 0x000fe20004800000 */
[----:B---3--:R-:W-:Y:S01]  /*2c00*/  FFMA.FTZ R100, R136, UR10, -R129 ;  /* 0x0000000a88647c23 */ /* 0x008fe20008010881 */
[C---:B------:R-:W-:Y:S01]  /*2c10*/  ISETP.GT.AND P2, PT, R17.reuse, 0x50, PT ;  /* 0x000000501100780c */ /* 0x040fe20003f44270 */
[----:B------:R-:W3:Y:S01]  /*2c20*/  SHFL.IDX PT, R136, R11, R234, 0x1f ;  /* 0x00001fea0b887589 */ /* 0x000ee200000e0000 */
[C---:B------:R-:W-:Y:S01]  /*2c30*/  ISETP.GT.AND P3, PT, R17.reuse, 0x51, PT ;  /* 0x000000511100780c */ /* 0x040fe20003f64270 */
[----:B------:R-:W-:Y:S01]  /*2c40*/  FFMA.FTZ R126, R126, UR10, -R224 ;  /* 0x0000000a7e7e7c23 */ /* 0x000fe200080108e0 */
[----:B------:R-:W-:Y:S01]  /*2c50*/  ISETP.GT.AND P4, PT, R17, 0x58, PT ;  /* 0x000000581100780c */ /* 0x000fe20003f84270 */
[----:B-1----:R-:W-:Y:S01]  /*2c60*/  FFMA.FTZ R119, R119, UR10, -R109 ;  /* 0x0000000a77777c23 */ /* 0x002fe2000801086d */
[C---:B------:R-:W-:Y:S01]  /*2c70*/  ISETP.GT.AND P5, PT, R17.reuse, 0x59, PT ;  /* 0x000000591100780c */ /* 0x040fe20003fa4270 */
[----:B------:R-:W-:Y:S01]  /*2c80*/  MUFU.EX2 R221, R221 ;  /* 0x000000dd00dd7308 */ /* 0x000fe20000000800 */
[----:B------:R-:W-:-:S02]  /*2c90*/  ISETP.GT.AND P6, PT, R17, 0x60, PT ;  /* 0x000000601100780c */ /* 0x000fc40003fc4270 */
[----:B------:R-:W-:Y:S02]  /*2ca0*/  ISETP.GT.AND P1, PT, R17, 0x61, PT ;  /* 0x000000611100780c */ /* 0x000fe40003f24270 */
[----:B------:R-:W-:Y:S02]  /*2cb0*/  FSEL R130, R130, -INF , !P2 ;  /* 0xff80000082827808 */ /* 0x000fe40005000000 */
[----:B------:R-:W-:Y:S01]  /*2cc0*/  FSEL R131, R131, -INF , !P3 ;  /* 0xff80000083837808 */ /* 0x000fe20005800000 */
[----:B--2---:R-:W-:Y:S01]  /*2cd0*/  FFMA.FTZ R91, R116, UR10, -R108 ;  /* 0x0000000a745b7c23 */ /* 0x004fe2000801086c */
[----:B------:R-:W-:Y:S01]  /*2ce0*/  FSEL R134, R134, -INF , !P4 ;  /* 0xff80000086867808 */ /* 0x000fe20006000000 */
[----:B------:R-:W-:Y:S01]  /*2cf0*/  FFMA.FTZ R116, R102, UR10, -R90 ;  /* 0x0000000a66747c23 */ /* 0x000fe2000801085a */
[----:B------:R-:W-:Y:S01]  /*2d00*/  FSEL R135, R135, -INF , !P5 ;  /* 0xff80000087877808 */ /* 0x000fe20006800000 */
[----:B------:R1:W-:Y:S01]  /*2d10*/  MUFU.EX2 R90, R91 ;  /* 0x0000005b005a7308 */ /* 0x0003e20000000800 */
[----:B------:R-:W-:Y:S01]  /*2d20*/  FSEL R138, R138, -INF , !P6 ;  /* 0xff8000008a8a7808 */ /* 0x000fe20007000000 */
[----:B------:R-:W-:Y:S01]  /*2d30*/  FFMA.FTZ R118, R118, UR10, -R108 ;  /* 0x0000000a76767c23 */ /* 0x000fe2000801086c */
[----:B------:R-:W-:Y:S01]  /*2d40*/  FSEL R139, R139, -INF , !P1 ;  /* 0xff8000008b8b7808 */ /* 0x000fe20004800000 */
[----:B------:R-:W-:Y:S01]  /*2d50*/  FFMA.FTZ R131, R131, UR10, -R226 ;  /* 0x0000000a83837c23 */ /* 0x000fe200080108e2 */
[C---:B------:R-:W-:Y:S01]  /*2d60*/  ISETP.GT.AND P2, PT, R17.reuse, 0x68, PT ;  /* 0x000000681100780c */ /* 0x040fe20003f44270 */
[----:B---3--:R-:W-:Y:S01]  /*2d70*/  FFMA.FTZ R102, R144, UR10, -R136 ;  /* 0x0000000a90667c23 */ /* 0x008fe20008010888 */
[C---:B------:R-:W-:Y:S01]  /*2d80*/  ISETP.GT.AND P3, PT, R17.reuse, 0x69, PT ;  /* 0x000000691100780c */ /* 0x040fe20003f64270 */
[----:B------:R-:W2:Y:S01]  /*2d90*/  MUFU.EX2 R126, R126 ;  /* 0x0000007e007e7308 */ /* 0x000ea20000000800 */
[----:B------:R-:W-:Y:S01]  /*2da0*/  ISETP.GT.AND P4, PT, R17, 0x70, PT ;  /* 0x000000701100780c */ /* 0x000fe20003f84270 */
[----:B-1----:R-:W-:Y:S01]  /*2db0*/  FFMA.FTZ R91, R117, UR10, -R109 ;  /* 0x0000000a755b7c23 */ /* 0x002fe2000801086d */
[C---:B------:R-:W-:Y:S01]  /*2dc0*/  ISETP.GT.AND P5, PT, R17.reuse, 0x71, PT ;  /* 0x000000711100780c */ /* 0x040fe20003fa4270 */
[----:B------:R-:W-:Y:S01]  /*2dd0*/  SHFL.IDX PT, R117, R10, R235, 0x1f ;  /* 0x00001feb0a757589 */ /* 0x000fe200000e0000 */
[C---:B------:R-:W-:Y:S01]  /*2de0*/  ISETP.GT.AND P6, PT, R17.reuse, 0x78, PT ;  /* 0x000000781100780c */ /* 0x040fe20003fc4270 */
[----:B------:R-:W-:Y:S01]  /*2df0*/  FFMA.FTZ R138, R138, UR10, -R129 ;  /* 0x0000000a8a8a7c23 */ /* 0x000fe20008010881 */
[----:B------:R-:W-:Y:S01]  /*2e00*/  ISETP.GT.AND P1, PT, R17, 0x79, PT ;  /* 0x000000791100780c */ /* 0x000fe20003f24270 */
[--C-:B------:R-:W-:Y:S01]  /*2e10*/  FFMA.FTZ R17, R92, UR10, -R220.reuse ;  /* 0x0000000a5c117c23 */ /* 0x100fe200080108dc */
[----:B------:R-:W-:Y:S01]  /*2e20*/  FFMA.FTZ R220, R94, UR10, -R220 ;  /* 0x0000000a5edc7c23 */ /* 0x000fe200080108dc */
[----:B------:R-:W1:Y:S01]  /*2e30*/  SHFL.IDX PT, R92, R9, R231, 0x1f ;  /* 0x00001fe7095c7589 */ /* 0x000e6200000e0000 */
[----:B------:R-:W-:Y:S01]  /*2e40*/  FFMA.FTZ R94, R124, UR10, -R224 ;  /* 0x0000000a7c5e7c23 */ /* 0x000fe200080108e0 */
[----:B------:R-:W-:Y:S01]  /*2e50*/  FSEL R108, R143, -INF , !P3 ;  /* 0xff8000008f6c7808 */ /* 0x000fe20005800000 */
[----:B------:R-:W-:-:S02]  /*2e60*/  WARPGROUP.DEPBAR.LE gsb0, 0x0 ;  /* 0x00008000000079c5 */ /* 0x000fc40000010000 */
[----:B------:R-:W-:Y:S01]  /*2e70*/  WARPGROUP.ARRIVE ;  /* 0x00000000000079c5 */ /* 0x000fe20000000000 */
[----:B-1----:R-:W-:Y:S01]  /*2e80*/  FFMA.FTZ R20, R101, UR10, -R92 ;  /* 0x0000000a65147c23 */ /* 0x002fe2000801085c */
[----:B------:R1:W-:Y:S01]  /*2e90*/  MUFU.EX2 R9, R21 ;  /* 0x0000001500097308 */ /* 0x0003e20000000800 */
[----:B------:R-:W3:Y:S01]  /*2ea0*/  SHFL.IDX PT, R101, R12, R234, 0x1f ;  /* 0x00001fea0c657589 */ /* 0x000ee200000e0000 */
[--C-:B------:R-:W-:Y:S01]  /*2eb0*/  FFMA.FTZ R95, R125, UR10, -R117.reuse ;  /* 0x0000000a7d5f7c23 */ /* 0x100fe20008010875 */
[----:B------:R-:W-:Y:S01]  /*2ec0*/  FFMA.FTZ R127, R127, UR10, -R117 ;  /* 0x0000000a7f7f7c23 */ /* 0x000fe20008010875 */
[----:B------:R-:W-:Y:S01]  /*2ed0*/  HGMMA.64x128x16.F32.BF16 R24, gdesc[UR4], R24, gsb0 ;  /* 0x01e00000041879f0 */ /* 0x000fe20008001818 */
[----:B------:R-:W-:Y:S01]  /*2ee0*/  UIADD3 UR6, UR8, 0x6, URZ ;  /* 0x0000000608067890 */ /* 0x000fe2000fffe03f */
[----:B------:R-:W5:Y:S01]  /*2ef0*/  SHFL.IDX PT, R124, R10, R232, 0x1f ;  /* 0x00001fe80a7c7589 */ /* 0x000f6200000e0000 */
[----:B------:R-:W-:Y:S01]  /*2f00*/  UIADD3 UR4, UR9, 0x6, URZ ;  /* 0x0000000609047890 */ /* 0x000fe2000fffe03f */
[----:B------:R-:W-:Y:S01]  /*2f10*/  MUFU.EX2 R94, R94 ;  /* 0x0000005e005e7308 */ /* 0x000fe20000000800 */
[----:B------:R-:W-:Y:S01]  /*2f20*/  UMOV UR7, 0x40000040 ;  /* 0x4000004000077882 */ /* 0x000fe20000000000 */
[----:B------:R-:W-:Y:S01]  /*2f30*/  UMOV UR5, 0x40000040 ;  /* 0x4000004000057882 */ /* 0x000fe20000000000 */
[----:B-1----:R-:W-:Y:S01]  /*2f40*/  FFMA.FTZ R21, R104, UR10, -R225 ;  /* 0x0000000a68157c23 */ /* 0x002fe200080108e1 */
[----:B------:R-:W-:Y:S01]  /*2f50*/  VIADD R104, R8, 0x4 ;  /* 0x0000000408687836 */ /* 0x000fe20000000000 */
[----:B------:R-:W1:Y:S01]  /*2f60*/  SHFL.IDX PT, R125, R10, R231, 0x1f ;  /* 0x00001fe70a7d7589 */ /* 0x000e6200000e0000 */
[----:B------:R-:W-:-:S02]  /*2f70*/  FSEL R142, R142, -INF , !P2 ;  /* 0xff8000008e8e7808 */ /* 0x000fc40005000000 */
[----:B------:R-:W2:Y:S01]  /*2f80*/  MUFU.EX2 R127, R127 ;  /* 0x0000007f007f7308 */ /* 0x000ea20000000800 */
[----:B------:R-:W4:Y:S01]  /*2f90*/  SHFL.IDX PT, R223, R10, R104, 0x1f ;  /* 0x00001f680adf7589 */ /* 0x000f2200000e0000 */
[----:B------:R-:W-:Y:S02]  /*2fa0*/  FSEL R150, R150, -INF , !P6 ;  /* 0xff80000096967808 */ /* 0x000fe40007000000 */
[----:B------:R-:W-:Y:S01]  /*2fb0*/  FSEL R151, R151, -INF , !P1 ;  /* 0xff80000097977808 */ /* 0x000fe20004800000 */
[----:B------:R-:W-:Y:S03]  /*2fc0*/  SHFL.IDX PT, R225, R11, R232, 0x1f ;  /* 0x00001fe80be17589 */ /* 0x000fe600000e0000 */
[----:B------:R-:W2:Y:S01]  /*2fd0*/  MUFU.EX2 R95, R95 ;  /* 0x0000005f005f7308 */ /* 0x000ea20000000800 */
[----:B---3--:R-:W-:Y:S01]  /*2fe0*/  FFMA.FTZ R12, R112, UR10, -R101 ;  /* 0x0000000a700c7c23 */ /* 0x008fe20008010865 */
[----:B------:R-:W-:Y:S01]  /*2ff0*/  FFMA.FTZ R112, R99, UR10, -R89 ;  /* 0x0000000a63707c23 */ /* 0x000fe20008010859 */
[----:B------:R-:W-:Y:S01]  /*3000*/  FFMA.FTZ R89, R113, UR10, -R98 ;  /* 0x0000000a71597c23 */ /* 0x000fe20008010862 */
[----:B------:R-:W-:Y:S01]  /*3010*/  FFMA.FTZ R114, R114, UR10, -R101 ;  /* 0x0000000a72727c23 */ /* 0x000fe20008010865 */
[----:B------:R-:W3:Y:S01]  /*3020*/  SHFL.IDX PT, R113, R10, R8, 0x1f ;  /* 0x00001f080a717589 */ /* 0x000ee200000e0000 */
[--C-:B-----5:R-:W-:Y:S01]  /*3030*/  FFMA.FTZ R132, R132, UR10, -R124.reuse ;  /* 0x0000000a84847c23 */ /* 0x120fe2000801087c */
[----:B------:R-:W-:Y:S01]  /*3040*/  FFMA.FTZ R134, R134, UR10, -R124 ;  /* 0x0000000a86867c23 */ /* 0x000fe2000801087c */
[----:B------:R-:W-:Y:S01]  /*3050*/  FSEL R124, R147, -INF , !P5 ;  /* 0xff800000937c7808 */ /* 0x000fe20006800000 */
[----:B------:R-:W-:Y:S01]  /*3060*/  MUFU.EX2 R131, R131 ;  /* 0x0000008300837308 */ /* 0x000fe20000000800 */
[--C-:B-1----:R-:W-:Y:S01]  /*3070*/  FFMA.FTZ R133, R133, UR10, -R125.reuse ;  /* 0x0000000a85857c23 */ /* 0x102fe2000801087d */
[----:B------:R-:W-:-:S06]  /*3080*/  FFMA.FTZ R135, R135, UR10, -R125 ;  /* 0x0000000a87877c23 */ /* 0x000fcc000801087d */
[----:B------:R1:W-:Y:S01]  /*3090*/  MUFU.EX2 R97, R132 ;  /* 0x0000008400617308 */ /* 0x0003e20000000800 */
[----:B----4-:R-:W-:-:S07]  /*30a0*/  FFMA.FTZ R123, R123, UR10, -R223 ;  /* 0x0000000a7b7b7c23 */ /* 0x010fce00080108df */
[----:B------:R-:W-:Y:S01]  /*30b0*/  MUFU.EX2 R17, R17 ;  /* 0x0000001100117308 */ /* 0x000fe20000000800 */
[----:B-1----:R-:W-:Y:S02]  /*30c0*/  FFMA.FTZ R132, R115, UR10, -R98 ;  /* 0x0000000a73847c23 */ /* 0x002fe40008010862 */
[----:B------:R-:W1:Y:S01]  /*30d0*/  SHFL.IDX PT, R115, R11, R237, 0x1f ;  /* 0x00001fed0b737589 */ /* 0x000e6200000e0000 */
[--C-:B---3--:R-:W-:Y:S01]  /*30e0*/  FFMA.FTZ R93, R120, UR10, -R113.reuse ;  /* 0x0000000a785d7c23 */ /* 0x108fe20008010871 */
[----:B------:R-:W-:Y:S01]  /*30f0*/  FFMA.FTZ R120, R103, UR10, -R92 ;  /* 0x0000000a67787c23 */ /* 0x000fe2000801085c */
[----:B------:R-:W-:Y:S02]  /*3100*/  FFMA.FTZ R122, R122, UR10, -R113 ;  /* 0x0000000a7a7a7c23 */ /* 0x000fe40008010871 */
[----:B------:R3:W-:Y:S08]  /*3110*/  MUFU.EX2 R92, R93 ;  /* 0x0000005d005c7308 */ /* 0x0007f00000000800 */
[----:B------:R4:W-:Y:S01]  /*3120*/  MUFU.EX2 R98, R133 ;  /* 0x0000008500627308 */ /* 0x0009e20000000800 */
[----:B---3--:R-:W-:-:S02]  /*3130*/  FFMA.FTZ R93, R121, UR10, -R223 ;  /* 0x0000000a795d7c23 */ /* 0x008fc400080108df */
[----:B------:R-:W3:Y:S05]  /*3140*/  SHFL.IDX PT, R121, R10, R234, 0x1f ;  /* 0x00001fea0a797589 */ /* 0x000eea00000e0000 */
[----:B------:R-:W-:Y:S01]  /*3150*/  MUFU.EX2 R220, R220 ;  /* 0x000000dc00dc7308 */ /* 0x000fe20000000800 */
[----:B----4-:R-:W-:Y:S01]  /*3160*/  SHFL.IDX PT, R133, R11, R235, 0x1f ;  /* 0x00001feb0b857589 */ /* 0x010fe200000e0000 */
[--C-:B-1----:R-:W-:Y:S01]  /*3170*/  FFMA.FTZ R101, R140, UR10, -R115.reuse ;  /* 0x0000000a8c657c23 */ /* 0x102fe20008010873 */
[----:B------:R-:W-:Y:S02]  /*3180*/  FFMA.FTZ R115, R142, UR10, -R115 ;  /* 0x0000000a8e737c23 */ /* 0x000fe40008010873 */
[----:B------:R-:W1:Y:S03]  /*3190*/  SHFL.IDX PT, R140, R11, R231, 0x1f ;  /* 0x00001fe70b8c7589 */ /* 0x000e6600000e0000 */
[----:B------:R-:W-:Y:S08]  /*31a0*/  MUFU.EX2 R15, R15 ;  /* 0x0000000f000f7308 */ /* 0x000ff00000000800 */
[----:B------:R-:W-:Y:S01]  /*31b0*/  MUFU.EX2 R19, R19 ;  /* 0x0000001300137308 */ /* 0x000fe20000000800 */
[--C-:B---3--:R-:W-:Y:S01]  /*31c0*/  FFMA.FTZ R10, R128, UR10, -R121.reuse ;  /* 0x0000000a800a7c23 */ /* 0x108fe20008010879 */
[----:B------:R-:W-:Y:S01]  /*31d0*/  FFMA.FTZ R130, R130, UR10, -R121 ;  /* 0x0000000a82827c23 */ /* 0x000fe20008010879 */
[----:B------:R3:W4:Y:S05]  /*31e0*/  SHFL.IDX PT, R128, R11, R104, 0x1f ;  /* 0x00001f680b807589 */ /* 0x00072a00000e0000 */
[----:B------:R-:W-:Y:S01]  /*31f0*/  MUFU.EX2 R20, R20 ;  /* 0x0000001400147308 */ /* 0x000fe20000000800 */
[--C-:B-1----:R-:W-:Y:S01]  /*3200*/  FFMA.FTZ R105, R149, UR10, -R140.reuse ;  /* 0x0000000a95697c23 */ /* 0x102fe2000801088c */
[----:B------:R-:W-:Y:S01]  /*3210*/  FFMA.FTZ R140, R151, UR10, -R140 ;  /* 0x0000000a978c7c23 */ /* 0x000fe2000801088c */
[----:B---3--:R-:W-:-:S05]  /*3220*/  FFMA.FTZ R104, R148, UR10, -R225 ;  /* 0x0000000a94687c23 */ /* 0x008fca00080108e1 */
[----:B------:R-:W1:Y:S01]  /*3230*/  MUFU.EX2 R130, R130 ;  /* 0x0000008200827308 */ /* 0x000e620000000800 */
[----:B------:R-:W-:-:S07]  /*3240*/  FFMA.FTZ R225, R150, UR10, -R225 ;  /* 0x0000000a96e17c23 */ /* 0x000fce00080108e1 */
[----:B------:R-:W-:Y:S01]  /*3250*/  MUFU.EX2 R93, R93 ;  /* 0x0000005d005d7308 */ /* 0x000fe20000000800 */
[--C-:B----4-:R-:W-:Y:S01]  /*3260*/  FFMA.FTZ R99, R137, UR10, -R128.reuse ;  /* 0x0000000a89637c23 */ /* 0x110fe20008010880 */
[----:B------:R-:W-:Y:S01]  /*3270*/  FFMA.FTZ R139, R139, UR10, -R128 ;  /* 0x0000000a8b8b7c23 */ /* 0x000fe20008010880 */
[----:B------:R3:W4:Y:S05]  /*3280*/  SHFL.IDX PT, R137, R11, R233, 0x1f ;  /* 0x00001fe90b897589 */ /* 0x00072a00000e0000 */
[----:B------:R-:W-:Y:S08]  /*3290*/  MUFU.EX2 R222, R222 ;  /* 0x000000de00de7308 */ /* 0x000ff00000000800 */
[----:B------:R-:W-:Y:S08]  /*32a0*/  MUFU.EX2 R112, R112 ;  /* 0x0000007000707308 */ /* 0x000ff00000000800 */
[----:B---3--:R3:W5:Y:S01]  /*32b0*/  MUFU.EX2 R11, R101 ;  /* 0x00000065000b7308 */ /* 0x0087620000000800 */
[----:B------:R-:W-:-:S02]  /*32c0*/  WARPGROUP.DEPBAR.LE gsb0, 0x0 ;  /* 0x00008000000079c5 */ /* 0x000fc40000010000 */
[----:B------:R-:W-:Y:S01]  /*32d0*/  WARPGROUP.ARRIVE ;  /* 0x00000000000079c5 */ /* 0x000fe20000000000 */
[--C-:B----4-:R-:W-:Y:S01]  /*32e0*/  FFMA.FTZ R103, R145, UR10, -R137.reuse ;  /* 0x0000000a91677c23 */ /* 0x110fe20008010889 */
[----:B------:R-:W-:-:S04]  /*32f0*/  FFMA.FTZ R137, R124, UR10, -R137 ;  /* 0x0000000a7c897c23 */ /* 0x000fc80008010889 */
[----:B------:R-:W-:Y:S01]  /*3300*/  HGMMA.64x128x16.F32.BF16 R24, gdesc[UR4], R24, gsb0 ;  /* 0x01e00000041879f0 */ /* 0x000fe20008001818 */
[--C-:B---3--:R-:W-:Y:S01]  /*3310*/  FFMA.FTZ R101, R141, UR10, -R133.reuse ;  /* 0x0000000a8d657c23 */ /* 0x108fe20008010885 */
[----:B------:R-:W-:Y:S01]  /*3320*/  VIADD R141, R8, 0x4 ;  /* 0x00000004088d7836 */ /* 0x000fe20000000000 */
[----:B------:R-:W-:Y:S01]  /*3330*/  R2UR UR4, R13 ;  /* 0x000000000d0472ca */ /* 0x000fe200000e0000 */
[----:B------:R-:W-:Y:S01]  /*3340*/  FFMA.FTZ R133, R108, UR10, -R133 ;  /* 0x0000000a6c857c23 */ /* 0x000fe20008010885 */
[----:B------:R-:W-:Y:S01]  /*3350*/  FSEL R13, R146, -INF , !P4 ;  /* 0xff800000920d7808 */ /* 0x000fe20006000000 */
[----:B------:R-:W-:Y:S04]  /*3360*/  MUFU.EX2 R116, R116 ;  /* 0x0000007400747308 */ /* 0x000fe80000000800 */
[----:B------:R-:W-:-:S04]  /*3370*/  FFMA.FTZ R136, R13, UR10, -R136 ;  /* 0x0000000a0d887c23 */ /* 0x000fc80008010888 */
        /* <DEDUP_REMOVED lines=9> */
[----:B------:R-:W-:Y:S08]  /*3410*/  MUFU.EX2 R88, R88 ;  /* 0x0000005800587308 */ /* 0x000ff00000000800 */
[----:B------:R-:W-:Y:S08]  /*3420*/  MUFU.EX2 R23, R23 ;  /* 0x0000001700177308 */ /* 0x000ff00000000800 */
[----:B------:R-:W4:Y:S08]  /*3430*/  MUFU.EX2 R106, R106 ;  /* 0x0000006a006a7308 */ /* 0x000f300000000800 */
[----:B------:R-:W4:Y:S08]  /*3440*/  MUFU.EX2 R107, R107 ;  /* 0x0000006b006b7308 */ /* 0x000f300000000800 */
[----:B------:R-:W4:Y:S08]  /*3450*/  MUFU.EX2 R110, R110 ;  /* 0x0000006e006e7308 */ /* 0x000f300000000800 */
[----:B------:R-:W4:Y:S01]  /*3460*/  MUFU.EX2 R111, R111 ;  /* 0x0000006f006f7308 */ /* 0x000f220000000800 */
[----:B------:R-:W-:-:S02]  /*3470*/  WARPGROUP.DEPBAR.LE gsb0, 0x0 ;  /* 0x00008000000079c5 */ /* 0x000fc40000010000 */
[----:B------:R-:W2:Y:S05]  /*3480*/  LDS R14, [R14+0x400] ;  /* 0x000400000e0e7984 */ /* 0x000eaa0000000800 */
[----:B------:R-:W4:Y:S01]  /*3490*/  MUFU.EX2 R12, R12 ;  /* 0x0000000c000c7308 */ /* 0x000f220000000800 */
[----:B------:R-:W-:Y:S04]  /*34a0*/  LDS R229, [R229+0x400] ;  /* 0x00040000e5e57984 */ /* 0x000fe80000000800 */
[----:B------:R-:W-:Y:S03]  /*34b0*/  LDS R228, [R228+0x400] ;  /* 0x00040000e4e47984 */ /* 0x000fe60000000800 */
[----:B------:R-:W4:Y:S01]  /*34c0*/  MUFU.EX2 R89, R89 ;  /* 0x0000005900597308 */ /* 0x000f220000000800 */
[----:B------:R-:W-:Y:S07]  /*34d0*/  LDS R227, [R227+0x400] ;  /* 0x00040000e3e37984 */ /* 0x000fee0000000800 */
[----:B------:R-:W-:Y:S08]  /*34e0*/  MUFU.EX2 R91, R91 ;  /* 0x0000005b005b7308 */ /* 0x000ff00000000800 */
[----:B------:R-:W4:Y:S08]  /*34f0*/  MUFU.EX2 R114, R114 ;  /* 0x0000007200727308 */ /* 0x000f300000000800 */
[----:B------:R-:W4:Y:S01]  /*3500*/  MUFU.EX2 R132, R132 ;  /* 0x0000008400847308 */ /* 0x000f220000000800 */
[----:B--2---:R-:W2:Y:S07]  /*3510*/  SHFL.IDX PT, R124, R14, R8, 0x1f ;  /* 0x00001f080e7c7589 */ /* 0x004eae00000e0000 */
[----:B------:R-:W4:Y:S01]  /*3520*/  MUFU.EX2 R118, R118 ;  /* 0x0000007600767308 */ /* 0x000f220000000800 */
[----:B------:R-:W1:Y:S04]  /*3530*/  SHFL.IDX PT, R113, R14, R235, 0x1f ;  /* 0x00001feb0e717589 */ /* 0x000e6800000e0000 */
[----:B------:R-:W5:Y:S03]  /*3540*/  SHFL.IDX PT, R121, R14, R141, 0x1f ;  /* 0x00001f8d0e797589 */ /* 0x000f6600000e0000 */
[----:B------:R-:W4:Y:S01]  /*3550*/  MUFU.EX2 R119, R119 ;  /* 0x0000007700777308 */ /* 0x000f220000000800 */
[----:B------:R-:W3:Y:S04]  /*3560*/  SHFL.IDX PT, R13, R14, R232, 0x1f ;  /* 0x00001fe80e0d7589 */ /* 0x000ee800000e0000 */
[----:B------:R-:W4:Y:S03]  /*3570*/  SHFL.IDX PT, R117, R14, R237, 0x1f ;  /* 0x00001fed0e757589 */ /* 0x000f2600000e0000 */
[----:B------:R-:W4:Y:S01]  /*3580*/  MUFU.EX2 R10, R10 ;  /* 0x0000000a000a7308 */ /* 0x000f220000000800 */
[----:B------:R-:W4:Y:S01]  /*3590*/  SHFL.IDX PT, R108, R14, R233, 0x1f ;  /* 0x00001fe90e6c7589 */ /* 0x000f2200000e0000 */
[--C-:B--2---:R-:W-:Y:S01]  /*35a0*/  FADD.FTZ R24, R24, -R124.reuse ;  /* 0x8000007c18187221 */ /* 0x104fe20000010000 */
[----:B------:R-:W-:-:S02]  /*35b0*/  FADD.FTZ R26, R26, -R124 ;  /* 0x8000007c1a1a7221 */ /* 0x000fc40000010000 */
[----:B------:R-:W2:Y:S03]  /*35c0*/  SHFL.IDX PT, R109, R14, R234, 0x1f ;  /* 0x00001fea0e6d7589 */ /* 0x000ea600000e0000 */
[----:B------:R-:W2:Y:S01]  /*35d0*/  MUFU.EX2 R100, R100 ;  /* 0x0000006400647308 */ /* 0x000ea20000000800 */
[--C-:B-1----:R-:W-:Y:S01]  /*35e0*/  FADD.FTZ R29, R29, -R113.reuse ;  /* 0x800000711d1d7221 */ /* 0x102fe20000010000 */
[----:B------:R-:W-:Y:S01]  /*35f0*/  FADD.FTZ R31, R31, -R113 ;  /* 0x800000711f1f7221 */ /* 0x000fe20000010000 */
[----:B------:R-:W1:Y:S01]  /*3600*/  SHFL.IDX PT, R124, R14, R231, 0x1f ;  /* 0x00001fe70e7c7589 */ /* 0x000e6200000e0000 */
[--C-:B-----5:R-:W-:Y:S01]  /*3610*/  FADD.FTZ R25, R25, -R121.reuse ;  /* 0x8000007919197221 */ /* 0x120fe20000010000 */
[----:B------:R-:W-:Y:S02]  /*3620*/  FADD.FTZ R27, R27, -R121 ;  /* 0x800000791b1b7221 */ /* 0x000fe40000010000 */
[----:B------:R-:W5:Y:S01]  /*3630*/  SHFL.IDX PT, R113, R229, R141, 0x1f ;  /* 0x00001f8de5717589 */ /* 0x000f6200000e0000 */
[----:B------:R-:W5:Y:S01]  /*3640*/  MUFU.EX2 R99, R99 ;  /* 0x0000006300637308 */ /* 0x000f620000000800 */
[--C-:B---3--:R-:W-:Y:S01]  /*3650*/  FADD.FTZ R36, R36, -R13.reuse ;  /* 0x8000000d24247221 */ /* 0x108fe20000010000 */
[----:B------:R-:W-:Y:S01]  /*3660*/  FADD.FTZ R38, R38, -R13 ;  /* 0x8000000d26267221 */ /* 0x000fe20000010000 */
[----:B------:R-:W3:Y:S01]  /*3670*/  SHFL.IDX PT, R14, R229, R233, 0x1f ;  /* 0x00001fe9e50e7589 */ /* 0x000ee200000e0000 */
[--C-:B----4-:R-:W-:Y:S01]  /*3680*/  FADD.FTZ R28, R28, -R117.reuse ;  /* 0x800000751c1c7221 */ /* 0x110fe20000010000 */
[----:B------:R-:W-:-:S02]  /*3690*/  FADD.FTZ R30, R30, -R117 ;  /* 0x800000751e1e7221 */ /* 0x000fc40000010000 */
[----:B------:R-:W4:Y:S01]  /*36a0*/  SHFL.IDX PT, R13, R229, R232, 0x1f ;  /* 0x00001fe8e50d7589 */ /* 0x000f2200000e0000 */
[----:B------:R-:W4:Y:S01]  /*36b0*/  MUFU.EX2 R115, R115 ;  /* 0x0000007300737308 */ /* 0x000f220000000800 */
[--C-:B------:R-:W-:Y:S01]  /*36c0*/  FADD.FTZ R33, R33, -R108.reuse ;  /* 0x8000006c21217221 */ /* 0x100fe20000010000 */
[----:B------:R-:W-:Y:S01]  /*36d0*/  FADD.FTZ R35, R35, -R108 ;  /* 0x8000006c23237221 */ /* 0x000fe20000010000 */
[----:B------:R-:W4:Y:S01]  /*36e0*/  SHFL.IDX PT, R117, R229, R237, 0x1f ;  /* 0x00001fede5757589 */ /* 0x000f2200000e0000 */
[--C-:B--2---:R-:W-:Y:S01]  /*36f0*/  FADD.FTZ R32, R32, -R109.reuse ;  /* 0x8000006d20207221 */ /* 0x104fe20000010000 */
[----:B------:R-:W-:Y:S02]  /*3700*/  FADD.FTZ R34, R34, -R109 ;  /* 0x8000006d22227221 */ /* 0x000fe40000010000 */
[----:B------:R-:W2:Y:S01]  /*3710*/  SHFL.IDX PT, R108, R229, R234, 0x1f ;  /* 0x00001feae56c7589 */ /* 0x000ea200000e0000 */
[----:B------:R-:W-:Y:S01]  /*3720*/  MUFU.EX2 R102, R102 ;  /* 0x0000006600667308 */ /* 0x000fe20000000800 */
[--C-:B-1----:R-:W-:Y:S01]  /*3730*/  FADD.FTZ R37, R37, -R124.reuse ;  /* 0x8000007c25257221 */ /* 0x102fe20000010000 */
[----:B------:R-:W-:Y:S01]  /*3740*/  FADD.FTZ R39, R39, -R124 ;  /* 0x8000007c27277221 */ /* 0x000fe20000010000 */
[----:B------:R-:W1:Y:S01]  /*3750*/  SHFL.IDX PT, R121, R229, R8, 0x1f ;  /* 0x00001f08e5797589 */ /* 0x000e6200000e0000 */
[--C-:B-----5:R-:W-:Y:S01]  /*3760*/  FADD.FTZ R41, R41, -R113.reuse ;  /* 0x8000007129297221 */ /* 0x120fe20000010000 */
[----:B------:R-:W-:-:S02]  /*3770*/  FADD.FTZ R43, R43, -R113 ;  /* 0x800000712b2b7221 */ /* 0x000fc40000010000 */
[----:B------:R-:W-:Y:S01]  /*3780*/  SHFL.IDX PT, R124, R228, R141, 0x1f ;  /* 0x00001f8de47c7589 */ /* 0x000fe200000e0000 */
[----:B------:R-:W-:Y:S01]  /*3790*/  MUFU.EX2 R103, R103 ;  /* 0x0000006700677308 */ /* 0x000fe20000000800 */
[--C-:B---3--:R-:W-:Y:S01]  /*37a0*/  FADD.FTZ R49, R49, -R14.reuse ;  /* 0x8000000e31317221 */ /* 0x108fe20000010000 */
[----:B------:R-:W-:Y:S01]  /*37b0*/  FADD.FTZ R51, R51, -R14 ;  /* 0x8000000e33337221 */ /* 0x000fe20000010000 */
[----:B------:R3:W-:Y:S01]  /*37c0*/  SHFL.IDX PT, R113, R227, R141, 0x1f ;  /* 0x00001f8de3717589 */ /* 0x0007e200000e0000 */
[--C-:B----4-:R-:W-:Y:S01]  /*37d0*/  FADD.FTZ R52, R52, -R13.reuse ;  /* 0x8000000d34347221 */ /* 0x110fe20000010000 */
[----:B------:R-:W-:Y:S02]  /*37e0*/  FADD.FTZ R54, R54, -R13 ;  /* 0x8000000d36367221 */ /* 0x000fe40000010000 */
[----:B------:R-:W4:Y:S01]  /*37f0*/  SHFL.IDX PT, R109, R229, R235, 0x1f ;  /* 0x00001febe56d7589 */ /* 0x000f2200000e0000 */
[----:B------:R-:W-:Y:S01]  /*3800*/  MUFU.EX2 R104, R104 ;  /* 0x0000006800687308 */ /* 0x000fe20000000800 */
[--C-:B------:R-:W-:Y:S01]  /*3810*/  FADD.FTZ R44, R44, -R117.reuse ;  /* 0x800000752c2c7221 */ /* 0x100fe20000010000 */
[----:B------:R-:W-:Y:S01]  /*3820*/  FADD.FTZ R46, R46, -R117 ;  /* 0x800000752e2e7221 */ /* 0x000fe20000010000 */
[----:B------:R-:W5:Y:S04]  /*3830*/  SHFL.IDX PT, R13, R228, R235, 0x1f ;  /* 0x00001febe40d7589 */ /* 0x000f6800000e0000 */
[----:B---3--:R-:W3:Y:S01]  /*3840*/  LDL R141, [R1+0x38] ;  /* 0x00003800018d7983 */ /* 0x008ee20000100800 */
[--C-:B--2---:R-:W-:Y:S01]  /*3850*/  FADD.FTZ R48, R48, -R108.reuse ;  /* 0x8000006c30307221 */ /* 0x104fe20000010000 */
[----:B------:R-:W-:Y:S01]  /*3860*/  FADD.FTZ R50, R50, -R108 ;  /* 0x8000006c32327221 */ /* 0x000fe20000010000 */
[----:B------:R-:W-:Y:S01]  /*3870*/  MUFU.EX2 R105, R105 ;  /* 0x0000006900697308 */ /* 0x000fe20000000800 */
[----:B------:R-:W2:Y:S01]  /*3880*/  SHFL.IDX PT, R117, R228, R237, 0x1f ;  /* 0x00001fede4757589 */ /* 0x000ea200000e0000 */
[--C-:B-1----:R-:W-:Y:S01]  /*3890*/  FADD.FTZ R40, R40, -R121.reuse ;  /* 0x8000007928287221 */ /* 0x102fe20000010000 */
[----:B------:R-:W-:-:S02]  /*38a0*/  FADD.FTZ R42, R42, -R121 ;  /* 0x800000792a2a7221 */ /* 0x000fc40000010000 */
[----:B------:R-:W-:Y:S04]  /*38b0*/  SHFL.IDX PT, R14, R228, R232, 0x1f ;  /* 0x00001fe8e40e7589 */ /* 0x000fe800000e0000 */
[----:B------:R-:W1:Y:S01]  /*38c0*/  SHFL.IDX PT, R232, R227, R232, 0x1f ;  /* 0x00001fe8e3e87589 */ /* 0x000e6200000e0000 */
[--C-:B----4-:R-:W-:Y:S01]  /*38d0*/  FADD.FTZ R45, R45, -R109.reuse ;  /* 0x8000006d2d2d7221 */ /* 0x110fe20000010000 */
[----:B------:R-:W-:Y:S02]  /*38e0*/  FADD.FTZ R47, R47, -R109 ;  /* 0x8000006d2f2f7221 */ /* 0x000fe40000010000 */
[----:B------:R-:W4:Y:S04]  /*38f0*/  SHFL.IDX PT, R108, R228, R233, 0x1f ;  /* 0x00001fe9e46c7589 */ /* 0x000f2800000e0000 */
[----:B------:R-:W-:Y:S04]  /*3900*/  SHFL.IDX PT, R121, R228, R8, 0x1f ;  /* 0x00001f08e4797589 */ /* 0x000fe800000e0000 */
[----:B------:R-:W4:Y:S04]  /*3910*/  SHFL.IDX PT, R109, R228, R234, 0x1f ;  /* 0x00001feae46d7589 */ /* 0x000f2800000e0000 */
[----:B------:R-:W4:Y:S04]  /*3920*/  SHFL.IDX PT, R237, R227, R237, 0x1f ;  /* 0x00001fede3ed7589 */ /* 0x000f2800000e0000 */
[----:B------:R-:W4:Y:S04]  /*3930*/  SHFL.IDX PT, R235, R227, R235, 0x1f ;  /* 0x00001febe3eb7589 */ /* 0x000f2800000e0000 */
[----:B------:R-:W-:Y:S04]  /*3940*/  SHFL.IDX PT, R229, R229, R231, 0x1f ;  /* 0x00001fe7e5e57589 */ /* 0x000fe800000e0000 */
[----:B------:R-:W4:Y:S04]  /*3950*/  SHFL.IDX PT, R228, R228, R231, 0x1f ;  /* 0x00001fe7e4e47589 */ /* 0x000f2800000e0000 */
[----:B------:R-:W4:Y:S04]  /*3960*/  SHFL.IDX PT, R231, R227, R231, 0x1f ;  /* 0x00001fe7e3e77589 */ /* 0x000f2800000e0000 */
[----:B------:R-:W-:Y:S04]  /*3970*/  SHFL.IDX PT, R234, R227, R234, 0x1f ;  /* 0x00001feae3ea7589 */ /* 0x000fe800000e0000 */
[----:B------:R-:W-:Y:S04]  /*3980*/  SHFL.IDX PT, R233, R227, R233, 0x1f ;  /* 0x00001fe9e3e97589 */ /* 0x000fe800000e0000 */
[----:B------:R-:W4:Y:S01]  /*3990*/  SHFL.IDX PT, R227, R227, R8, 0x1f ;  /* 0x00001f08e3e37589 */ /* 0x000f2200000e0000 */
[----:B-----5:R-:W-:Y:S01]  /*39a0*/  FADD.FTZ R61, R61, -R13 ;  /* 0x8000000d3d3d7221 */ /* 0x020fe20000010000 */
[----:B--2---:R-:W-:Y:S01]  /*39b0*/  FADD.FTZ R62, R62, -R117 ;  /* 0x800000753e3e7221 */ /* 0x004fe20000010000 */
[----:B------:R-:W-:Y:S01]  /*39c0*/  FADD.FTZ R13, R63, -R13 ;  /* 0x8000000d3f0d7221 */ /* 0x000fe20000010000 */
[----:B-1----:R-:W-:Y:S01]  /*39d0*/  FADD.FTZ R128, R84, -R232 ;  /* 0x800000e854807221 */ /* 0x002fe20000010000 */
[----:B------:R-:W-:Y:S01]  /*39e0*/  FMUL.FTZ R84, R217, R24 ;  /* 0x00000018d9547220 */ /* 0x000fe20000410000 */
[----:B------:R-:W-:Y:S01]  /*39f0*/  FMUL.FTZ R25, R218, R25 ;  /* 0x00000019da197220 */ /* 0x000fe20000410000 */
[----:B------:R-:W-:Y:S01]  /*3a00*/  FMUL.FTZ R26, R216, R26 ;  /* 0x0000001ad81a7220 */ /* 0x000fe20000410000 */
[----:B------:R-:W-:Y:S01]  /*3a10*/  FMUL.FTZ R27, R219, R27 ;  /* 0x0000001bdb1b7220 */ /* 0x000fe20000410000 */
[----:B------:R-:W1:Y:S01]  /*3a20*/  MUFU.EX2 R133, R133 ;  /* 0x0000008500857308 */ /* 0x000e620000000800 */
[----:B------:R-:W-:Y:S01]  /*3a30*/  FMUL.FTZ R62, R126, R62 ;  /* 0x0000003e7e3e7220 */ /* 0x000fe20000410000 */
[----:B------:R-:W-:Y:S01]  /*3a40*/  FMUL.FTZ R13, R127, R13 ;  /* 0x0000000d7f0d7220 */ /* 0x000fe20000410000 */
[--C-:B------:R-:W-:Y:S01]  /*3a50*/  FADD.FTZ R57, R57, -R124.reuse ;  /* 0x8000007c39397221 */ /* 0x100fe20000010000 */
[----:B------:R-:W-:Y:S01]  /*3a60*/  FADD.FTZ R59, R59, -R124 ;  /* 0x8000007c3b3b7221 */ /* 0x000fe20000010000 */
[----:B------:R-:W-:Y:S01]  /*3a70*/  FADD.FTZ R60, R60, -R117 ;  /* 0x800000753c3c7221 */ /* 0x000fe20000010000 */
[----:B----4-:R-:W-:Y:S01]  /*3a80*/  FADD.FTZ R65, R65, -R108 ;  /* 0x8000006c41417221 */ /* 0x010fe20000010000 */
[----:B------:R-:W-:Y:S01]  /*3a90*/  FADD.FTZ R63, R68, -R14 ;  /* 0x8000000e443f7221 */ /* 0x000fe20000010000 */
[----:B------:R-:W2:Y:S01]  /*3aa0*/  MUFU.EX2 R136, R136 ;  /* 0x0000008800887308 */ /* 0x000ea20000000800 */
[----:B------:R-:W-:Y:S01]  /*3ab0*/  FADD.FTZ R66, R66, -R109 ;  /* 0x8000006d42427221 */ /* 0x000fe20000010000 */
[----:B------:R-:W-:Y:S01]  /*3ac0*/  FADD.FTZ R67, R67, -R108 ;  /* 0x8000006c43437221 */ /* 0x000fe20000010000 */
[----:B------:R-:W-:Y:S01]  /*3ad0*/  FADD.FTZ R14, R70, -R14 ;  /* 0x8000000e460e7221 */ /* 0x000fe20000010000 */
[----:B------:R-:W-:Y:S01]  /*3ae0*/  FADD.FTZ R117, R76, -R237 ;  /* 0x800000ed4c757221 */ /* 0x000fe20000010000 */
[----:B------:R-:W-:Y:S01]  /*3af0*/  FADD.FTZ R124, R77, -R235 ;  /* 0x800000eb4d7c7221 */ /* 0x000fe20000010000 */
[----:B------:R-:W-:-:S02]  /*3b00*/  FADD.FTZ R70, R69, -R228 ;  /* 0x800000e445467221 */ /* 0x000fc40000010000 */
[----:B------:R-:W4:Y:S01]  /*3b10*/  MUFU.EX2 R137, R137 ;  /* 0x0000008900897308 */ /* 0x000f220000000800 */
[----:B------:R-:W-:Y:S01]  /*3b20*/  FADD.FTZ R228, R71, -R228 ;  /* 0x800000e447e47221 */ /* 0x000fe20000010000 */
[----:B------:R-:W-:Y:S01]  /*3b30*/  FADD.FTZ R129, R85, -R231 ;  /* 0x800000e755817221 */ /* 0x000fe20000010000 */
[----:B------:R-:W-:Y:S01]  /*3b40*/  F2FP.BF16.F32.PACK_AB R84, R25, R84 ;  /* 0x000000541954723e */ /* 0x000fe200000010ff */
[----:B------:R-:W-:-:S04]  /*3b50*/  FMUL.FTZ R25, R96, R65 ;  /* 0x0000004160197220 */ /* 0x000fc80000410000 */
[----:B------:R-:W5:Y:S01]  /*3b60*/  MUFU.EX2 R225, R225 ;  /* 0x000000e100e17308 */ /* 0x000f620000000800 */
[----:B------:R-:W-:Y:S01]  /*3b70*/  F2FP.BF16.F32.PACK_AB R85, R27, R26 ;  /* 0x0000001a1b55723e */ /* 0x000fe200000010ff */
[----:B------:R-:W-:Y:S01]  /*3b80*/  FADD.FTZ R64, R64, -R109 ;  /* 0x8000006d40407221 */ /* 0x000fe20000010000 */
[----:B------:R-:W-:-:S05]  /*3b90*/  F2FP.BF16.F32.PACK_AB R71, R13, R62 ;  /* 0x0000003e0d47723e */ /* 0x000fca00000010ff */
[----:B------:R-:W5:Y:S01]  /*3ba0*/  MUFU.EX2 R140, R140 ;  /* 0x0000008c008c7308 */ /* 0x000f620000000800 */
        /* <DEDUP_REMOVED lines=8> */
[--C-:B------:R-:W-:Y:S01]  /*3c30*/  FADD.FTZ R56, R56, -R121.reuse ;  /* 0x8000007938387221 */ /* 0x100fe20000010000 */
[----:B------:R-:W-:Y:S01]  /*3c40*/  FADD.FTZ R58, R58, -R121 ;  /* 0x800000793a3a7221 */ /* 0x000fe20000010000 */
[----:B------:R-:W-:Y:S01]  /*3c50*/  FADD.FTZ R227, R74, -R227 ;  /* 0x800000e34ae37221 */ /* 0x000fe20000010000 */
[----:B------:R-:W-:Y:S01]  /*3c60*/  FADD.FTZ R113, R75, -R113 ;  /* 0x800000714b717221 */ /* 0x000fe20000010000 */
[--C-:B------:R-:W-:Y:S01]  /*3c70*/  FADD.FTZ R53, R53, -R229.reuse ;  /* 0x800000e535357221 */ /* 0x100fe20000010000 */
        /* <DEDUP_REMOVED lines=59> */
[----:B-1----:R-:W-:Y:S01]  /*4030*/  FMUL.FTZ R28, R133, R235 ;  /* 0x000000eb851c7220 */ /* 0x002fe20000410000 */
        /* <DEDUP_REMOVED lines=33> */
[----:B------:R-:W-:Y:S01]  /*4250*/  UMOV UR6, UR4 ;  /* 0x0000000400067c82 */ /* 0x000fe20008000000 */
[----:B------:R-:W-:Y:S01]  /*4260*/  UMOV UR7, 0x40000040 ;  /* 0x4000004000077882 */ /* 0x000fe20000000000 */
[----:B---3--:R-:W-:-:S04]  /*4270*/  IMAD R13, R0, 0x4000, R141 ;  /* 0x00004000000d7824 */ /* 0x008fc800078e028d */
[----:B------:R-:W-:-:S05]  /*4280*/  IMAD R13, R13, 0x2, R236 ;  /* 0x000000020d0d7824 */ /* 0x000fca00078e02ec */
[----:B------:R1:W-:Y:S04]  /*4290*/  STSM.16.MT88.4 [R13+0x20c00], R84 ;  /* 0x020c00540d007844 */ /* 0x0003e80000004200 */
[----:B------:R1:W-:Y:S04]  /*42a0*/  STSM.16.MT88.4 [R13+0x21400], R80 ;  /* 0x021400500d007844 */ /* 0x0003e80000004200 */
[----:B------:R1:W-:Y:S04]  /*42b0*/  STSM.16.MT88.4 [R13+0x21c00], R76 ;  /* 0x021c004c0d007844 */ /* 0x0003e80000004200 */
[----:B------:R1:W-:Y:S04]  /*42c0*/  STSM.16.MT88.4 [R13+0x22400], R72 ;  /* 0x022400480d007844 */ /* 0x0003e80000004200 */
[----:B------:R1:W-:Y:S04]  /*42d0*/  STSM.16.MT88.4 [R13+0x22c00], R68 ;  /* 0x022c00440d007844 */ /* 0x0003e80000004200 */
[----:B------:R1:W-:Y:S04]  /*42e0*/  STSM.16.MT88.4 [R13+0x23400], R64 ;  /* 0x023400400d007844 */ /* 0x0003e80000004200 */
[----:B------:R1:W-:Y:S04]  /*42f0*/  STSM.16.MT88.4 [R13+0x23c00], R60 ;  /* 0x023c003c0d007844 */ /* 0x0003e80000004200 */
        /* <DEDUP_REMOVED lines=27> */
[----:B------:R-:W-:Y:S02]  /*44b0*/  F2FP.BF16.F32.PACK_AB R92, R93, R92 ;  /* 0x0000005c5d5c723e */ /* 0x000fe400000010ff */
[----:B------:R-:W-:Y:S01]  /*44c0*/  F2FP.BF16.F32.PACK_AB R94, R95, R94 ;  /* 0x0000005e5f5e723e */ /* 0x000fe200000010ff */
[----:B------:R-:W-:-:S02]  /*44d0*/  WARPGROUP.DEPBAR.LE gsb0, 0x0 ;  /* 0x00008000000079c5 */ /* 0x000fc40000010000 */
[----:B------:R-:W-:-:S06]  /*44e0*/  WARPGROUP.ARRIVE ;  /* 0x00000000000079c5 */ /* 0x000fcc0000000000 */
[----:B------:R-:W-:Y:S01]  /*44f0*/  HGMMA.64x64x16.F32.BF16 R184, R88, gdesc[UR4].tnspB, R184, gsb0 ;  /* 0x40e0000458b87df0 */ /* 0x000fe200080018b8 */
[----:B------:R-:W-:Y:S01]  /*4500*/  F2FP.BF16.F32.PACK_AB R93, R123, R122 ;  /* 0x0000007a7b5d723e */ /* 0x000fe200000010ff */
[----:B------:R-:W-:Y:S01]  /*4510*/  UIADD3 UR6, UR4, 0x200, URZ ;  /* 0x0000020004067890 */ /* 0x000fe2000fffe03f */
[----:B------:R-:W-:Y:S01]  /*4520*/  F2FP.BF16.F32.PACK_AB R95, R127, R126 ;  /* 0x0000007e7f5f723e */ /* 0x000fe200000010ff */
[----:B------:R-:W-:Y:S01]  /*4530*/  UMOV UR7, 0x40000040 ;  /* 0x4000004000077882 */ /* 0x000fe20000000000 */
[----:B------:R-:W-:Y:S02]  /*4540*/  F2FP.BF16.F32.PACK_AB R24, R96, R10 ;  /* 0x0000000a6018723e */ /* 0x000fe400000010ff */
[----:B------:R-:W-:Y:S01]  /*4550*/  F2FP.BF16.F32.PACK_AB R26, R98, R97 ;  /* 0x00000061621a723e */ /* 0x000fe200000010ff */
[----:B------:R-:W-:Y:S02]  /*4560*/  WARPGROUP.DEPBAR.LE gsb0, 0x0 ;  /* 0x00008000000079c5 */ /* 0x000fe40000010000 */
        /* <DEDUP_REMOVED lines=15> */
[----:B------:R-:W-:Y:S01]  /*4660*/  UIADD3 UR4, UR4, 0x380, URZ ;  /* 0x0000038004047890 */ /* 0x000fe2000fffe03f */
[----:B------:R-:W-:Y:S02]  /*4670*/  WARPGROUP.DEPBAR.LE gsb0, 0x0 ;  /* 0x00008000000079c5 */ /* 0x000fe40000010000 */
[----:B------:R-:W-:-:S06]  /*4680*/  WARPGROUP.ARRIVE ;  /* 0x00000000000079c5 */ /* 0x000fcc0000000000 */
[----:B------:R-:W-:Y:S01]  /*4690*/  HGMMA.64x64x16.F32.BF16 R184, R112, gdesc[UR4].tnspB, R184, gsb0 ;  /* 0x40e0000470b87df0 */ /* 0x000fe200080018b8 */
[----:B------:R-:W-:Y:S02]  /*46a0*/  F2FP.BF16.F32.PACK_AB R24, R103, R102 ;  /* 0x000000666718723e */ /* 0x000fe400000010ff */
[----:B------:R-:W-:Y:S02]  /*46b0*/  F2FP.BF16.F32.PACK_AB R26, R105, R104 ;  /* 0x00000068691a723e */ /* 0x000fe400000010ff */
[----:B------:R-:W-:Y:S02]  /*46c0*/  F2FP.BF16.F32.PACK_AB R25, R137, R136 ;  /* 0x000000888919723e */ /* 0x000fe400000010ff */
[----:B------:R-:W-:Y:S01]  /*46d0*/  F2FP.BF16.F32.PACK_AB R27, R140, R225 ;  /* 0x000000e18c1b723e */ /* 0x000fe200000010ff */
[----:B------:R-:W-:Y:S01]  /*46e0*/  UMOV UR6, UR4 ;  /* 0x0000000400067c82 */ /* 0x000fe20008000000 */
[----:B------:R-:W-:Y:S01]  /*46f0*/  UMOV UR7, 0x40000040 ;  /* 0x4000004000077882 */ /* 0x000fe20000000000 */
[----:B------:R-:W-:-:S02]  /*4700*/  WARPGROUP.DEPBAR.LE gsb0, 0x0 ;  /* 0x00008000000079c5 */ /* 0x000fc40000010000 */
[----:B------:R-:W-:-:S06]  /*4710*/  WARPGROUP.ARRIVE ;  /* 0x00000000000079c5 */ /* 0x000fcc0000000000 */
[----:B------:R-:W-:Y:S01]  /*4720*/  HGMMA.64x64x16.F32.BF16 R184, R24, gdesc[UR4].tnspB, R184, gsb0 ;  /* 0x40e0000418b87df0 */ /* 0x000fe200080018b8 */
[----:B------:R-:W-:-:S04]  /*4730*/  VIADD R28, R236, 0x20c00 ;  /* 0x00020c00ec1c7836 */ /* 0x000fc80000000000 */
[----:B------:R-:W-:-:S05]  /*4740*/  IMAD R9, R230, 0x2000, R28 ;  /* 0x00002000e6097824 */ /* 0x000fca00078e021c */
[----:B------:R-:W-:-:S04]  /*4750*/  SHF.R.U32.HI R9, RZ, 0x4, R9 ;  /* 0x00000004ff097819 */ /* 0x000fc80000011609 */
[----:B------:R-:W-:Y:S02]  /*4760*/  LOP3.LUT R9, R9, 0x3fff, RZ, 0xc0, !PT ;  /* 0x00003fff09097812 */ /* 0x000fe400078ec0ff */
[----:B------:R-:W-:Y:S02]  /*4770*/  R2UR UR5, R236 ;  /* 0x00000000ec0572ca */ /* 0x000fe400000e0000 */
[----:B------:R-:W-:-:S05]  /*4780*/  LOP3.LUT R9, R9, 0x10000, RZ, 0xfc, !PT ;  /* 0x0001000009097812 */ /* 0x000fca00078efcff */
[----:B------:R-:W-:-:S05]  /*4790*/  IMAD R9, R0, 0x800, R9 ;  /* 0x0000080000097824 */ /* 0x000fca00078e0209 */
[----:B------:R-:W-:Y:S01]  /*47a0*/  R2UR UR8, R9 ;  /* 0x00000000090872ca */ /* 0x000fe200000e0000 */
[----:B------:R-:W-:Y:S01]  /*47b0*/  USHF.R.U32.HI UR5, URZ, 0x4, UR5 ;  /* 0x000000043f057899 */ /* 0x000fe20008011605 */
[----:B------:R-:W-:Y:S02]  /*47c0*/  WARPGROUP.DEPBAR.LE gsb0, 0x0 ;  /* 0x00008000000079c5 */ /* 0x000fe40000010000 */
[----:B------:R2:W-:Y:S06]  /*47d0*/  MEMBAR.ALL.CTA ;  /* 0x0000000000007992 */ /* 0x0005ec0000008000 */
[----:B--2---:R-:W2:Y:S01]  /*47e0*/  FENCE.VIEW.ASYNC.S ;  /* 0x00000000000073c6 */ /* 0x004ea20000000000 */
[----:B------:R-:W-:Y:S01]  /*47f0*/  ULOP3.LUT UR9, UR5, 0x3fff, URZ, 0xc0, !UPT ;  /* 0x00003fff05097892 */ /* 0x000fe2000f8ec03f */
[----:B--2---:R-:W-:Y:S06]  /*4800*/  BAR.SYNC.DEFER_BLOCKING 0x9, 0x100 ;  /* 0x0244000000007b1d */ /* 0x004fec0000010000 */
        /* <DEDUP_REMOVED lines=56> */
[----:B-1----:R-:W-:Y:S05]  /*4b90*/  @!P0 BRA `(.L_x_2431) ;  /* 0x0000000000048947 */ /* 0x002fea0003800000 */
[----:B------:R-:W-:Y:S01]  /*4ba0*/  BPT.TRAP 0x1 ;  /* 0x000000040000795c */ /* 0x000fe20000300000 */
.L_x_2431:
        /* <DEDUP_REMOVED lines=68> */
.L_x_2432:
[----:B-1----:R-:W2:Y:S01]  /*4ff0*/  LDL R5, [R1+0x4] ;  /* 0x0000040001057983 */ /* 0x002ea20000100800 */
[----:B------:R-:W-:Y:S02]  /*5000*/  VIADD R16, R16, 0x1 ;  /* 0x0000000110107836 */ /* 0x000fe40000000000 */
[----:B------:R-:W-:Y:S02]  /*5010*/  VIADD R0, R0, 0x1 ;  /* 0x0000000100007836 */ /* 0x000fe40000000000 */
[----:B------:R-:W-:-:S03]  /*5020*/  VIADD R6, R6, 0x30c20 ;  /* 0x00030c2006067836 */ /* 0x000fc60000000000 */
[C---:B------:R-:W-:Y:S02]  /*5030*/  ISETP.NE.AND P0, PT, R0.reuse, 0x2, PT ;  /* 0x000000020000780c */ /* 0x040fe40003f05270 */
[----:B------:R-:W-:Y:S02]  /*5040*/  PRMT R6, RZ, 0x654, R6 ;  /* 0x00000654ff067816 */ /* 0x000fe40000000006 */
[----:B------:R-:W-:Y:S02]  /*5050*/  SEL R0, R0, RZ, P0 ;  /* 0x000000ff00007207 */ /* 0x000fe40000000000 */
[----:B------:R4:W-:Y:S01]  /*5060*/  SYNCS.ARRIVE.TRANS64.RED.A1T0 RZ, [R6+URZ], RZ ;  /* 0x000000ff06ff79a7 */ /* 0x0009e2000810043f */
[----:B--2---:R-:W-:Y:S02]  /*5070*/  ISETP.GE.AND P1, PT, R16, R5, PT ;  /* 0x000000051000720c */ /* 0x004fe40003f26270 */
[----:B------:R-:W-:-:S04]  /*5080*/  SEL R5, RZ, 0x1, P0 ;  /* 0x00000001ff057807 */ /* 0x000fc80000000000 */
[----:B------:R-:W-:-:S07]  /*5090*/  LOP3.LUT R4, R4, R5, RZ, 0x3c, !PT ;  /* 0x0000000504047212 */ /* 0x000fce00078e3cff */
[----:B----4-:R-:W-:Y:S05]  /*50a0*/  @!P1 BRA `(.L_x_2433) ;  /* 0xffffffc8007c9947 */ /* 0x010fea000383ffff */
.L_x_2422:
[----:B------:R-:W-:-:S13]  /*50b0*/  ISETP.GE.AND P0, PT, R16, UR38, PT ;  /* 0x0000002610007c0c */ /* 0x000fda000bf06270 */
[----:B------:R-:W-:Y:S05]  /*50c0*/  @P0 BRA `(.L_x_2434) ;  /* 0x0000003800500947 */ /* 0x000fea0003800000 */
[----:B------:R-:W1:Y:S01]  /*50d0*/  LDL.LU R11, [R1+0x28] ;  /* 0x00002800010b7983 */ /* 0x000e620000300800 */
[----:B------:R-:W-:-:S03]  /*50e0*/  ULDC UR4, c[0x0][0x290] ;  /* 0x0000a40000047ab9 */ /* 0x000fc60000000800 */
[----:B------:R-:W2:Y:S01]  /*50f0*/  LDL.LU R10, [R1+0x1c] ;  /* 0x00001c00010a7983 */ /* 0x000ea20000300800 */
[----:B------:R-:W-:-:S03]  /*5100*/  UIMAD UR4, UR36, -0x80, UR4 ;  /* 0xffffff80240478a4 */ /* 0x000fc6000f8e0204 */
[----:B------:R-:W3:Y:S01]  /*5110*/  LDL.LU R21, [R1+0x18] ;  /* 0x0000180001157983 */ /* 0x000ee20000300800 */
[----:B------:R-:W4:Y:S02]  /*5120*/  S2R R5, SR_TID.X ;  /* 0x0000000000057919 */ /* 0x000f240000002100 */
[----:B----4-:R-:W-:-:S05]  /*5130*/  VIADD R5, R5, 0xffffff80 ;  /* 0xffffff8005057836 */ /* 0x010fca0000000000 */
[----:B------:R-:W-:-:S04]  /*5140*/  SHF.R.S32.HI R6, RZ, 0x1f, R5 ;  /* 0x0000001fff067819 */ /* 0x000fc80000011405 */
[----:B------:R-:W-:-:S04]  /*5150*/  LEA.HI R7, R6, R5, RZ, 0x7 ;  /* 0x0000000506077211 */ /* 0x000fc800078f38ff */
[----:B------:R-:W-:Y:S02]  /*5160*/  LOP3.LUT R8, R7, 0xffffff80, RZ, 0xc0, !PT ;  /* 0xffffff8007087812 */ /* 0x000fe400078ec0ff */
[----:B------:R-:W-:-:S03]  /*5170*/  SHF.R.S32.HI R7, RZ, 0x7, R7 ;  /* 0x00000007ff077819 */ /* 0x000fc60000011407 */
[----:B------:R-:W-:Y:S01]  /*5180*/  IMAD.IADD R9, R5, 0x1, -R8 ;  /* 0x0000000105097824 */ /* 0x000fe200078e0a08 */
[----:B------:R-:W-:-:S04]  /*5190*/  LEA.HI R8, R6, R5, RZ, 0x5 ;  /* 0x0000000506087211 */ /* 0x000fc800078f28ff */
[----:B------:R-:W-:-:S05]  /*51a0*/  LOP3.LUT R8, R8, 0xffffffe0, RZ, 0xc0, !PT ;  /* 0xffffffe008087812 */ /* 0x000fca00078ec0ff */
[----:B------:R-:W-:Y:S02]  /*51b0*/  IMAD.IADD R8, R5, 0x1, -R8 ;  /* 0x0000000105087824 */ /* 0x000fe400078e0a08 */
[----:B------:R-:W-:Y:S02]  /*51c0*/  IMAD.U32 R15, RZ, RZ, UR4 ;  /* 0x00000004ff0f7e24 */ /* 0x000fe4000f8e00ff */
[----:B------:R-:W-:Y:S02]  /*51d0*/  IMAD R230, R230, 0x2000, R236 ;  /* 0x00002000e6e67824 */ /* 0x000fe400078e02ec */
[----:B------:R-:W-:Y:S02]  /*51e0*/  IMAD.MOV.U32 R19, RZ, RZ, 0x40000040 ;  /* 0x40000040ff137424 */ /* 0x000fe400078e00ff */
[----:B------:R-:W-:Y:S01]  /*51f0*/  IMAD.MOV.U32 R235, RZ, RZ, 0x40000040 ;  /* 0x40000040ffeb7424 */ /* 0x000fe200078e00ff */
[----:B-1----:R-:W-:Y:S02]  /*5200*/  LEA.HI R13, R11, R9, RZ, 0x5 ;  /* 0x000000090b0d7211 */ /* 0x002fe400078f28ff */
[----:B------:R-:W-:-:S02]  /*5210*/  LEA.HI R9, R7, R7, RZ, 0x1 ;  /* 0x0000000707097211 */ /* 0x000fc400078f08ff */
[--C-:B--2---:R-:W-:Y:S02]  /*5220*/  SHF.R.S32.HI R11, RZ, 0x2, R10.reuse ;  /* 0x00000002ff0b7819 */ /* 0x104fe4000001140a */
[----:B------:R-:W-:Y:S02]  /*5230*/  LOP3.LUT R12, R9, 0xfffffffe, RZ, 0xc0, !PT ;  /* 0xfffffffe090c7812 */ /* 0x000fe400078ec0ff */
[----:B------:R-:W-:Y:S02]  /*5240*/  SHF.R.S32.HI R10, RZ, 0x1f, R10 ;  /* 0x0000001fff0a7819 */ /* 0x000fe4000001140a */
[----:B------:R-:W-:Y:S02]  /*5250*/  SHF.R.S32.HI R9, RZ, 0x1f, R8 ;  /* 0x0000001fff097819 */ /* 0x000fe40000011408 */
[----:B------:R-:W-:Y:S01]  /*5260*/  SHF.R.S32.HI R14, RZ, 0x5, R13 ;  /* 0x00000005ff0e7819 */ /* 0x000fe2000001140d */
[----:B------:R-:W-:Y:S01]  /*5270*/  IMAD.IADD R13, R7, 0x1, -R12 ;  /* 0x00000001070d7824 */ /* 0x000fe200078e0a0c */
[----:B------:R-:W-:-:S02]  /*5280*/  LEA.HI R10, R10, R11, RZ, 0x3 ;  /* 0x0000000b0a0a7211 */ /* 0x000fc400078f18ff */
[CC--:B------:R-:W-:Y:S02]  /*5290*/  LEA.HI R7, R9.reuse, R8.reuse, RZ, 0x3 ;  /* 0x0000000809077211 */ /* 0x0c0fe400078f18ff */
[----:B------:R-:W-:Y:S02]  /*52a0*/  LEA.HI R9, R9, R8, RZ, 0x2 ;  /* 0x0000000809097211 */ /* 0x000fe400078f10ff */
[----:B------:R-:W-:Y:S02]  /*52b0*/  LOP3.LUT R12, R10, 0xfffffff8, RZ, 0xc0, !PT ;  /* 0xfffffff80a0c7812 */ /* 0x000fe400078ec0ff */
[--C-:B------:R-:W-:Y:S02]  /*52c0*/  SHF.R.S32.HI R8, RZ, 0x3, R7.reuse ;  /* 0x00000003ff087819 */ /* 0x100fe40000011407 */
[----:B------:R-:W-:Y:S02]  /*52d0*/  SHF.R.S32.HI R7, RZ, 0x1f, R7 ;  /* 0x0000001fff077819 */ /* 0x000fe40000011407 */
[----:B------:R-:W-:Y:S01]  /*52e0*/  SHF.R.S32.HI R10, RZ, 0x2, R9 ;  /* 0x00000002ff0a7819 */ /* 0x000fe20000011409 */
[----:B------:R-:W-:Y:S01]  /*52f0*/  IMAD R14, R14, -0x10, R15 ;  /* 0xfffffff00e0e7824 */ /* 0x000fe200078e020f */
[----:B------:R-:W-:-:S02]  /*5300*/  LEA.HI R7, R7, R8, RZ, 0x4 ;  /* 0x0000000807077211 */ /* 0x000fc400078f20ff */
[----:B------:R-:W-:Y:S02]  /*5310*/  LEA.HI R9, R9, R10, RZ, 0x1 ;  /* 0x0000000a09097211 */ /* 0x000fe400078f08ff */
[----:B------:R-:W-:Y:S02]  /*5320*/  LEA.HI R15, R6, R5, RZ, 0x2 ;  /* 0x00000005060f7211 */ /* 0x000fe400078f10ff */
[----:B------:R-:W-:Y:S02]  /*5330*/  LOP3.LUT R7, R7, 0x1ffffff0, RZ, 0xc0, !PT ;  /* 0x1ffffff007077812 */ /* 0x000fe400078ec0ff */
[----:B------:R-:W-:Y:S02]  /*5340*/  LOP3.LUT R9, R9, 0xfffffffe, RZ, 0xc0, !PT ;  /* 0xfffffffe09097812 */ /* 0x000fe400078ec0ff */
[----:B------:R-:W-:Y:S01]  /*5350*/  IADD3 R6, R14, R12, -R11 ;  /* 0x0000000c0e067210 */ /* 0x000fe20007ffe80b */
[----:B------:R-:W-:Y:S01]  /*5360*/  IMAD.IADD R8, R8, 0x1, -R7 ;  /* 0x0000000108087824 */ /* 0x000fe200078e0a07 */
[----:B------:R-:W-:Y:S01]  /*5370*/  LOP3.LUT R12, R15, 0xfffffffc, RZ, 0xc0, !PT ;  /* 0xfffffffc0f0c7812 */ /* 0x000fe200078ec0ff */
[----:B------:R-:W-:-:S02]  /*5380*/  IMAD.IADD R9, R10, 0x1, -R9 ;  /* 0x000000010a097824 */ /* 0x000fc400078e0a09 */
[C---:B------:R-:W-:Y:S02]  /*5390*/  VIADD R11, R10.reuse, 0x8 ;  /* 0x000000080a0b7836 */ /* 0x040fe40000000000 */
[----:B------:R-:W-:Y:S02]  /*53a0*/  IMAD R6, R13, -0x40, R6 ;  /* 0xffffffc00d067824 */ /* 0x000fe400078e0206 */
[----:B------:R-:W-:Y:S02]  /*53b0*/  VIADD R13, R10, 0x10 ;  /* 0x000000100a0d7836 */ /* 0x000fe40000000000 */
[----:B------:R-:W-:Y:S02]  /*53c0*/  IMAD R7, R8, 0x8, R9 ;  /* 0x0000000808077824 */ /* 0x000fe400078e0209 */
[----:B------:R-:W-:Y:S01]  /*53d0*/  IMAD.IADD R5, R5, 0x1, -R12 ;  /* 0x0000000105057824 */ /* 0x000fe200078e0a0c */
[----:B------:R-:W-:Y:S02]  /*53e0*/  LEA.HI R12, R11, R11, RZ, 0x1 ;  /* 0x0000000b0b0c7211 */ /* 0x000fe400078f08ff */
[----:B------:R-:W-:Y:S01]  /*53f0*/  LEA.HI R8, R13, R13, RZ, 0x1 ;  /* 0x0000000d0d087211 */ /* 0x000fe200078f08ff */
[----:B------:R1:W-:Y:S01]  /*5400*/  STL [R1+0x40], R7 ;  /* 0x0000400701007387 */ /* 0x0003e20000100800 */
[----:B------:R-:W-:Y:S01]  /*5410*/  LOP3.LUT R14, R12, 0xfffffffe, RZ, 0xc0, !PT ;  /* 0xfffffffe0c0e7812 */ /* 0x000fe200078ec0ff */
[----:B------:R-:W-:Y:S01]  /*5420*/  VIADD R15, R10, 0x18 ;  /* 0x000000180a0f7836 */ /* 0x000fe20000000000 */
[----:B------:R-:W-:-:S02]  /*5430*/  LOP3.LUT R10, R8, 0xfffffffe, RZ, 0xc0, !PT ;  /* 0xfffffffe080a7812 */ /* 0x000fc400078ec0ff */
[--C-:B------:R-:W-:Y:S02]  /*5440*/  SHF.R.S32.HI R9, RZ, 0x1, R8.reuse ;  /* 0x00000001ff097819 */ /* 0x100fe40000011408 */
[----:B------:R-:W-:Y:S02]  /*5450*/  SHF.R.S32.HI R8, RZ, 0x1f, R8 ;  /* 0x0000001fff087819 */ /* 0x000fe40000011408 */
[--C-:B-1----:R-:W-:Y:S02]  /*5460*/  SHF.R.S32.HI R7, RZ, 0x1, R12.reuse ;  /* 0x00000001ff077819 */ /* 0x102fe4000001140c */
[----:B------:R-:W-:Y:S01]  /*5470*/  SHF.R.S32.HI R12, RZ, 0x1f, R12 ;  /* 0x0000001fff0c7819 */ /* 0x000fe2000001140c */
[----:B------:R-:W-:Y:S01]  /*5480*/  IMAD.IADD R14, R11, 0x1, -R14 ;  /* 0x000000010b0e7824 */ /* 0x000fe200078e0a0e */
[----:B------:R-:W-:Y:S02]  /*5490*/  LEA.HI R8, R8, R9, RZ, 0x4 ;  /* 0x0000000908087211 */ /* 0x000fe400078f20ff */
[----:B------:R-:W-:-:S02]  /*54a0*/  LEA.HI R12, R12, R7, RZ, 0x4 ;  /* 0x000000070c0c7211 */ /* 0x000fc400078f20ff */
[----:B------:R-:W-:Y:S02]  /*54b0*/  LEA.HI R11, R15, R15, RZ, 0x1 ;  /* 0x0000000f0f0b7211 */ /* 0x000fe400078f08ff */
[----:B------:R-:W-:Y:S02]  /*54c0*/  LOP3.LUT R12, R12, 0x1ffffff0, RZ, 0xc0, !PT ;  /* 0x1ffffff00c0c7812 */ /* 0x000fe400078ec0ff */
[----:B------:R-:W-:Y:S02]  /*54d0*/  LOP3.LUT R8, R8, 0x1ffffff0, RZ, 0xc0, !PT ;  /* 0x1ffffff008087812 */ /* 0x000fe400078ec0ff */
[--C-:B------:R-:W-:Y:S02]  /*54e0*/  SHF.R.S32.HI R17, RZ, 0x1, R11.reuse ;  /* 0x00000001ff117819 */ /* 0x100fe4000001140b */
[----:B------:R-:W-:Y:S01]  /*54f0*/  SHF.R.S32.HI R18, RZ, 0x1f, R11 ;  /* 0x0000001fff127819 */ /* 0x000fe2000001140b */
[----:B------:R-:W-:Y:S02]  /*5500*/  IMAD.IADD R10, R13, 0x1, -R10 ;  /* 0x000000010d0a7824 */ /* 0x000fe400078e0a0a */
[----:B------:R-:W-:Y:S01]  /*5510*/  IMAD.IADD R7, R7, 0x1, -R12 ;  /* 0x0000000107077824 */ /* 0x000fe200078e0a0c */
[----:B------:R-:W-:Y:S01]  /*5520*/  LEA.HI R13, R18, R17, RZ, 0x4 ;  /* 0x00000011120d7211 */ /* 0x000fe200078f20ff */
[----:B------:R-:W-:Y:S01]  /*5530*/  IMAD.IADD R9, R9, 0x1, -R8 ;  /* 0x0000000109097824 */ /* 0x000fe200078e0a08 */
[----:B------:R-:W-:Y:S01]  /*5540*/  LOP3.LUT R18, R11, 0xfffffffe, RZ, 0xc0, !PT ;  /* 0xfffffffe0b127812 */ /* 0x000fe200078ec0ff */
[----:B------:R-:W-:Y:S01]  /*5550*/  IMAD R8, R7, 0x8, R14 ;  /* 0x0000000807087824 */ /* 0x000fe200078e020e */
[----:B------:R-:W-:Y:S01]  /*5560*/  LOP3.LUT R20, R13, 0x1ffffff0, RZ, 0xc0, !PT ;  /* 0x1ffffff00d147812 */ /* 0x000fe200078ec0ff */
[----:B------:R-:W-:-:S02]  /*5570*/  IMAD R7, R9, 0x8, R10 ;  /* 0x0000000809077824 */ /* 0x000fc400078e020a */
[----:B------:R-:W-:Y:S01]  /*5580*/  IMAD.IADD R18, R15, 0x1, -R18 ;  /* 0x000000010f127824 */ /* 0x000fe200078e0a12 */
[----:B------:R1:W-:Y:S01]  /*5590*/  STL [R1+0x34], R8 ;  /* 0x0000340801007387 */ /* 0x0003e20000100800 */
[----:B------:R-:W-:-:S03]  /*55a0*/  IMAD.IADD R17, R17, 0x1, -R20 ;  /* 0x0000000111117824 */ /* 0x000fc600078e0a14 */
[----:B------:R2:W-:Y:S01]  /*55b0*/  STL [R1+0x30], R7 ;  /* 0x0000300701007387 */ /* 0x0005e20000100800 */
[----:B------:R-:W-:Y:S02]  /*55c0*/  IMAD R10, R17, 0x8, R18 ;  /* 0x00000008110a7824 */ /* 0x000fe400078e0212 */
[C---:B-1----:R-:W-:Y:S02]  /*55d0*/  VIADD R8, R230.reuse, 0x4000 ;  /* 0x00004000e6087836 */ /* 0x042fe40000000000 */
[----:B--2---:R-:W-:Y:S01]  /*55e0*/  VIADD R7, R230, 0x20c00 ;  /* 0x00020c00e6077836 */ /* 0x004fe20000000000 */
[----:B------:R-:W-:Y:S02]  /*55f0*/  SHF.R.U32.HI R230, RZ, 0x4, R230 ;  /* 0x00000004ffe67819 */ /* 0x000fe400000116e6 */
[----:B------:R-:W-:Y:S02]  /*5600*/  SHF.R.U32.HI R8, RZ, 0x4, R8 ;  /* 0x00000004ff087819 */ /* 0x000fe40000011608 */
[----:B------:R-:W-:-:S02]  /*5610*/  SHF.R.U32.HI R7, RZ, 0x4, R7 ;  /* 0x00000004ff077819 */ /* 0x000fc40000011607 */
[----:B------:R-:W-:Y:S01]  /*5620*/  LOP3.LUT R230, R230, 0x3fff, RZ, 0xc0, !PT ;  /* 0x00003fffe6e67812 */ /* 0x000fe200078ec0ff */
[----:B------:R1:W-:Y:S01]  /*5630*/  STL [R1+0x2c], R10 ;  /* 0x00002c0a01007387 */ /* 0x0003e20000100800 */
[----:B------:R-:W-:Y:S02]  /*5640*/  LOP3.LUT R8, R8, 0x3fff, RZ, 0xc0, !PT ;  /* 0x00003fff08087812 */ /* 0x000fe400078ec0ff */
[----:B------:R-:W-:Y:S02]  /*5650*/  LOP3.LUT R7, R7, 0x3fff, RZ, 0xc0, !PT ;  /* 0x00003fff07077812 */ /* 0x000fe400078ec0ff */
[----:B------:R-:W-:Y:S02]  /*5660*/  LOP3.LUT R237, R8, 0x10000, RZ, 0xfc, !PT ;  /* 0x0001000008ed7812 */ /* 0x000fe400078efcff */
[----:B-1----:R-:W-:Y:S02]  /*5670*/  LOP3.LUT R10, R230, 0x10000, RZ, 0xfc, !PT ;  /* 0x00010000e60a7812 */ /* 0x002fe400078efcff */
[----:B------:R-:W-:Y:S01]  /*5680*/  LOP3.LUT R7, R7, 0x10000, RZ, 0xfc, !PT ;  /* 0x0001000007077812 */ /* 0x000fe200078efcff */
[----:B------:R-:W-:-:S02]  /*5690*/  IMAD.MOV.U32 R15, RZ, RZ, 0x40000040 ;  /* 0x40000040ff0f7424 */ /* 0x000fc400078e00ff */
[C---:B------:R-:W-:Y:S02]  /*56a0*/  VIADD R18, R10.reuse, 0x2 ;  /* 0x000000020a127836 */ /* 0x040fe40000000000 */
[C---:B------:R-:W-:Y:S01]  /*56b0*/  VIADD R14, R10.reuse, 0x4 ;  /* 0x000000040a0e7836 */ /* 0x040fe20000000000 */
[----:B------:R1:W-:Y:S01]  /*56c0*/  STL [R1+0x28], R10 ;  /* 0x0000280a01007387 */ /* 0x0003e20000100800 */
[----:B------:R-:W-:Y:S02]  /*56d0*/  VIADD R12, R10, 0x6 ;  /* 0x000000060a0c7836 */ /* 0x000fe40000000000 */
[----:B------:R-:W-:Y:S01]  /*56e0*/  IMAD.MOV.U32 R13, RZ, RZ, 0x40000040 ;  /* 0x40000040ff0d7424 */ /* 0x000fe200078e00ff */
[----:B------:R2:W-:Y:S01]  /*56f0*/  STL [R1+0x3c], R7 ;  /* 0x00003c0701007387 */ /* 0x0005e20000100800 */
[----:B------:R-:W-:Y:S02]  /*5700*/  VIADD R8, R237, 0x4 ;  /* 0x00000004ed087836 */ /* 0x000fe40000000000 */
[----:B------:R-:W-:Y:S01]  /*5710*/  IMAD.MOV.U32 R9, RZ, RZ, 0x40000040 ;  /* 0x40000040ff097424 */ /* 0x000fe200078e00ff */
[----:B------:R4:W-:Y:S01]  /*5720*/  STL.64 [R1+0x20], R18 ;  /* 0x0000201201007387 */ /* 0x0009e20000100a00 */
[----:B------:R-:W-:-:S02]  /*5730*/  IMAD.MOV.U32 R11, RZ, RZ, 0x40000040 ;  /* 0x40000040ff0b7424 */ /* 0x000fc400078e00ff */
[----:B-1----:R-:W-:Y:S01]  /*5740*/  VIADD R10, R237, 0x2 ;  /* 0x00000002ed0a7836 */ /* 0x002fe20000000000 */
[----:B------:R4:W-:Y:S04]  /*5750*/  STL.64 [R1+0x18], R14 ;  /* 0x0000180e01007387 */ /* 0x0009e80000100a00 */
[----:B------:R4:W-:Y:S04]  /*5760*/  STL.64 [R1+0x10], R12 ;  /* 0x0000100c01007387 */ /* 0x0009e80000100a00 */
[----:B------:R4:W-:Y:S04]  /*5770*/  STL.64 [R1], R8 ;  /* 0x0000000801007387 */ /* 0x0009e80000100a00 */
[----:B------:R4:W-:Y:S01]  /*5780*/  STL.64 [R1+0x8], R10 ;  /* 0x0000080a01007387 */ /* 0x0009e20000100a00 */
[----:B--2---:R-:W-:Y:S01]  /*5790*/  VIADD R7, R5, 0x4 ;  /* 0x0000000405077836 */ /* 0x004fe20000000000 */
[----:B---3--:R-:W-:Y:S01]  /*57a0*/  LOP3.LUT R231, R21, 0x1, RZ, 0xfc, !PT ;  /* 0x0000000115e77812 */ /* 0x008fe200078efcff */
[----:B------:R-:W-:-:S02]  /*57b0*/  VIADD R20, R5, 0x8 ;  /* 0x0000000805147836 */ /* 0x000fc40000000000 */
[C---:B------:R-:W-:Y:S02]  /*57c0*/  VIADD R17, R5.reuse, 0xc ;  /* 0x0000000c05117836 */ /* 0x040fe40000000000 */
[----:B------:R-:W-:Y:S02]  /*57d0*/  VIADD R7, R5, 0x10 ;  /* 0x0000001005077836 */ /* 0x000fe40000000000 */
[----:B------:R-:W-:Y:S02]  /*57e0*/  VIADD R234, R237, 0x6 ;  /* 0x00000006edea7836 */ /* 0x000fe40000000000 */
[C---:B------:R-:W-:Y:S02]  /*57f0*/  VIADD R20, R5.reuse, 0x14 ;  /* 0x0000001405147836 */ /* 0x040fe40000000000 */
[C---:B------:R-:W-:Y:S02]  /*5800*/  VIADD R17, R5.reuse, 0x18 ;  /* 0x0000001805117836 */ /* 0x040fe40000000000 */
[----:B----4-:R-:W-:-:S07]  /*5810*/  VIADD R7, R5, 0x1c ;  /* 0x0000001c05077836 */ /* 0x010fce0000000000 */
.L_x_2445:
[----:B------:R-:W-:Y:S01]  /*5820*/  ISETP.NE.AND P0, PT, R231, 0x3, PT ;  /* 0x00000003e700780c */ /* 0x000fe20003f05270 */
[----:B------:R-:W-:-:S12]  /*5830*/  YIELD ;  /* 0x0000000000007946 */ /* 0x000fd80003800000 */
[----:B--2---:R-:W-:Y:S05]  /*5840*/  @!P0 BRA `(.L_x_2435) ;  /* 0x0000000000048947 */ /* 0x004fea0003800000 */
[----:B------:R-:W-:Y:S01]  /*5850*/  BPT.TRAP 0x1 ;  /* 0x000000040000795c */ /* 0x000fe20000300000 */
.L_x_2435:
[----:B------:R-:W-:Y:S01]  /*5860*/  IMAD R7, R0, 0x8, R236 ;  /* 0x0000000800077824 */ /* 0x000fe200078e02ec */
[----:B------:R-:W-:-:S04]  /*5870*/  SHF.L.U32 R20, R4, 0x1f, RZ ;  /* 0x0000001f04147819 */ /* 0x000fc800000006ff */
[----:B------:R1:W2:Y:S01]  /*5880*/  SYNCS.PHASECHK.TRANS64.TRYWAIT P1, [R7+URZ+0x30c10], R20 ;  /* 0x030c1014070075a7 */ /* 0x0002a2000802017f */
[----:B------:R-:W-:Y:S05]  /*5890*/  @!P0 BRA `(.L_x_2436) ;  /* 0x0000000000048947 */ /* 0x000fea0003800000 */
[----:B------:R-:W-:Y:S01]  /*58a0*/  BPT.TRAP 0x1 ;  /* 0x000000040000795c */ /* 0x000fe20000300000 */
.L_x_2436:
[----:B------:R-:W-:-:S05]  /*58b0*/  VIADD R8, R236, 0x10000 ;  /* 0x00010000ec087836 */ /* 0x000fca0000000000 */
[----:B------:R-:W-:-:S04]  /*58c0*/  SHF.R.U32.HI R8, RZ, 0x4, R8 ;  /* 0x00000004ff087819 */ /* 0x000fc80000011608 */
[----:B------:R-:W-:-:S04]  /*58d0*/  LOP3.LUT R8, R8, 0x3fff, RZ, 0xc0, !PT ;  /* 0x00003fff08087812 */ /* 0x000fc800078ec0ff */
[----:B------:R-:W-:Y:S01]  /*58e0*/  LOP3.LUT R9, R8, 0x10000, RZ, 0xfc, !PT ;  /* 0x0001000008097812 */ /* 0x000fe200078efcff */
[----:B--2---:R-:W-:Y:S06]  /*58f0*/  @P1 BRA `(.L_x_2437) ;  /* 0x0000000000081947 */ /* 0x004fec0003800000 */
[----:B------:R-:W2:Y:S02]  /*5900*/  SYNCS.PHASECHK.TRANS64.TRYWAIT P1, [R7+URZ+0x30c10], R20 ;  /* 0x030c1014070075a7 */ /* 0x000ea4000802017f */
[----:B--2---:R-:W-:Y:S05]  /*5910*/  @!P1 BRA `(.L_x_2438) ;  /* 0x0000007800609947 */ /* 0x004fea0003800000 */
.L_x_2437:
        /* <DEDUP_REMOVED lines=63> */
.L_x_2439:
[----:B------:R1:W1:Y:S01]  /*5d10*/  SYNCS.PHASECHK.TRANS64.TRYWAIT P1, [R7+URZ+0x30c30], R20 ;  /* 0x030c3014070075a7 */ /* 0x000262000802017f */
[----:B------:R-:W-:Y:S05]  /*5d20*/  @!P0 BRA `(.L_x_2440) ;  /* 0x0000000000048947 */ /* 0x000fea0003800000 */
[----:B------:R-:W-:Y:S01]  /*5d30*/  BPT.TRAP 0x1 ;  /* 0x000000040000795c */ /* 0x000fe20000300000 */
.L_x_2440:
        /* <DEDUP_REMOVED lines=8> */
.L_x_2441:
[----:B------:R-:W5:Y:S01]  /*5dc0*/  LDL.64 R12, [R1+0x8] ;  /* 0x00000800010c7983 */ /* 0x000f620000100a00 */
[----:B------:R-:W-:Y:S01]  /*5dd0*/  R2UR UR4, R237 ;  /* 0x00000000ed0472ca */ /* 0x000fe200000e0000 */
[----:B------:R-:W-:Y:S01]  /*5de0*/  WARPGROUP.ARRIVE ;  /* 0x00000000000079c5 */ /* 0x000fe20000000000 */
[----:B------:R-:W-:Y:S01]  /*5df0*/  R2UR UR6, R9 ;  /* 0x00000000090672ca */ /* 0x000fe200000e0000 */
[----:B------:R-:W4:Y:S01]  /*5e00*/  LDL.64 R20, [R1] ;  /* 0x0000000001147983 */ /* 0x000f220000100a00 */
[----:B------:R-:W-:Y:S01]  /*5e10*/  UMOV UR5, 0x40000040 ;  /* 0x4000004000057882 */ /* 0x000fe20000000000 */
[----:B------:R-:W-:Y:S01]  /*5e20*/  UMOV UR7, 0x40000040 ;  /* 0x4000004000077882 */ /* 0x000fe20000000000 */
[----:B------:R-:W-:Y:S01]  /*5e30*/  UMOV UR11, 0x40000040 ;  /* 0x40000040000b7882 */ /* 0x000fe20000000000 */
[C---:B------:R-:W-:Y:S01]  /*5e40*/  VIADD R14, R5.reuse, 0x4 ;  /* 0x00000004050e7836 */ /* 0x040fe20000000000 */
[----:B--2---:R-:W1:Y:S01]  /*5e50*/  SHFL.IDX PT, R9, R10, R5, 0x1f ;  /* 0x00001f050a097589 */ /* 0x004e6200000e0000 */
[C---:B------:R-:W-:Y:S01]  /*5e60*/  ISETP.GT.AND P1, PT, R6.reuse, 0x8, PT ;  /* 0x000000080600780c */ /* 0x040fe20003f24270 */
[----:B------:R-:W-:Y:S01]  /*5e70*/  VIADD R17, R5, 0x8 ;  /* 0x0000000805117836 */ /* 0x000fe20000000000 */
[----:B------:R-:W-:Y:S01]  /*5e80*/  ISETP.GT.AND P2, PT, R6, RZ, PT ;  /* 0x000000ff0600720c */ /* 0x000fe20003f44270 */
[----:B------:R-:W2:Y:S01]  /*5e90*/  SHFL.IDX PT, R11, R10, R14, 0x1f ;  /* 0x00001f0e0a0b7589 */ /* 0x000ea200000e0000 */
[----:B------:R-:W-:-:S02]  /*5ea0*/  FSEL R91, R91, -INF , P1 ;  /* 0xff8000005b5b7808 */ /* 0x000fc40000800000 */
[----:B------:R-:W-:Y:S01]  /*5eb0*/  HGMMA.64x128x16.F32.BF16 R24, gdesc[UR4], RZ, !UPT, gsb0 ;  /* 0x01e00000041879f0 */ /* 0x000fe2000c0018ff */
[----:B------:R-:W-:Y:S01]  /*5ec0*/  UIADD3 UR4, UR6, 0x2, URZ ;  /* 0x0000000206047890 */ /* 0x000fe2000fffe03f */
[----:B------:R-:W-:Y:S01]  /*5ed0*/  FSEL R88, R88, -INF , P2 ;  /* 0xff80000058587808 */ /* 0x000fe20001000000 */
[----:B------:R-:W-:Y:S01]  /*5ee0*/  ULDC UR5, c[0x0][0x744] ;  /* 0x0001d10000057ab9 */ /* 0x000fe20000000800 */
[----:B------:R-:W-:Y:S02]  /*5ef0*/  FSEL R90, R90, -INF , P1 ;  /* 0xff8000005a5a7808 */ /* 0x000fe40000800000 */
[----:B------:R-:W-:Y:S02]  /*5f00*/  FSEL R89, R89, -INF , P2 ;  /* 0xff80000059597808 */ /* 0x000fe40001000000 */
[----:B------:R-:W-:Y:S01]  /*5f10*/  UMOV UR10, UR4 ;  /* 0x00000004000a7c82 */ /* 0x000fe20008000000 */
[----:B---3--:R-:W-:Y:S01]  /*5f20*/  SHFL.IDX PT, R18, R233, R5, 0x1f ;  /* 0x00001f05e9127589 */ /* 0x008fe200000e0000 */
[----:B------:R-:W-:-:S02]  /*5f30*/  FSEL R92, R92, -INF , P2 ;  /* 0xff8000005c5c7808 */ /* 0x000fc40001000000 */
[----:B------:R-:W-:Y:S01]  /*5f40*/  FSEL R94, R94, -INF , P1 ;  /* 0xff8000005e5e7808 */ /* 0x000fe20000800000 */
[--C-:B-1----:R-:W-:Y:S01]  /*5f50*/  FFMA.FTZ R88, R88, UR5, -R9.reuse ;  /* 0x0000000558587c23 */ /* 0x102fe20008010809 */
[----:B------:R-:W-:Y:S01]  /*5f60*/  FFMA.FTZ R90, R90, UR5, -R9 ;  /* 0x000000055a5a7c23 */ /* 0x000fe20008010809 */
[--C-:B--2---:R-:W-:Y:S01]  /*5f70*/  FFMA.FTZ R91, R91, UR5, -R11.reuse ;  /* 0x000000055b5b7c23 */ /* 0x104fe2000801080b */
[----:B------:R-:W-:Y:S01]  /*5f80*/  FFMA.FTZ R89, R89, UR5, -R11 ;  /* 0x0000000559597c23 */ /* 0x000fe2000801080b */
[----:B------:R-:W-:Y:S02]  /*5f90*/  WARPGROUP.DEPBAR.LE gsb0, 0x0 ;  /* 0x00008000000079c5 */ /* 0x000fe40000010000 */
[----:B------:R-:W-:Y:S01]  /*5fa0*/  WARPGROUP.ARRIVE ;  /* 0x00000000000079c5 */ /* 0x000fe20000000000 */
[----:B------:R1:W-:Y:S01]  /*5fb0*/  MUFU.EX2 R230, R91 ;  /* 0x0000005b00e67308 */ /* 0x0003e20000000800 */
[----:B------:R-:W-:Y:S01]  /*5fc0*/  UIADD3 UR4, UR6, 0x4, URZ ;  /* 0x0000000406047890 */ /* 0x000fe2000fffe03f */
[----:B------:R-:W-:-:S02]  /*5fd0*/  FSEL R93, R93, -INF , P2 ;  /* 0xff8000005d5d7808 */ /* 0x000fc40001000000 */
[----:B------:R-:W-:Y:S02]  /*5fe0*/  FSEL R95, R95, -INF , P1 ;  /* 0xff8000005f5f7808 */ /* 0x000fe40000800000 */
[----:B------:R-:W-:Y:S02]  /*5ff0*/  FSEL R101, R101, -INF , P2 ;  /* 0xff80000065657808 */ /* 0x000fe40001000000 */
[----:B------:R-:W-:Y:S01]  /*6000*/  FSEL R104, R104, -INF , P2 ;  /* 0xff80000068687808 */ /* 0x000fe20001000000 */
[----:B-1----:R-:W-:Y:S01]  /*6010*/  VIADD R91, R5, 0x1c ;  /* 0x0000001c055b7836 */ /* 0x002fe20000000000 */
[----:B------:R-:W-:Y:S02]  /*6020*/  FSEL R98, R98, -INF , P1 ;  /* 0xff80000062627808 */ /* 0x000fe40000800000 */
[----:B------:R-:W-:Y:S02]  /*6030*/  FSEL R103, R103, -INF , P1 ;  /* 0xff80000067677808 */ /* 0x000fe40000800000 */
[----:B------:R-:W-:Y:S01]  /*6040*/  FSEL R106, R106, -INF , P1 ;  /* 0xff8000006a6a7808 */ /* 0x000fe20000800000 */
[----:B------:R-:W-:Y:S01]  /*6050*/  SHFL.IDX PT, R15, R10, R91, 0x1f ;  /* 0x00001f5b0a0f7589 */ /* 0x000fe200000e0000 */
[----:B------:R1:W-:Y:S01]  /*6060*/  MUFU.EX2 R222, R88 ;  /* 0x0000005800de7308 */ /* 0x0003e20000000800 */
[----:B-----5:R-:W-:-:S02]  /*6070*/  R2UR UR8, R12 ;  /* 0x000000000c0872ca */ /* 0x020fc400000e0000 */
[----:B------:R-:W-:Y:S01]  /*6080*/  R2UR UR9, R13 ;  /* 0x000000000d0972ca */ /* 0x000fe200000e0000 */
[----:B------:R-:W-:Y:S01]  /*6090*/  VIADD R13, R5, 0xc ;  /* 0x0000000c050d7836 */ /* 0x000fe20000000000 */
[----:B------:R-:W2:Y:S03]  /*60a0*/  SHFL.IDX PT, R12, R10, R17, 0x1f ;  /* 0x00001f110a0c7589 */ /* 0x000ea600000e0000 */
[----:B------:R3:W5:Y:S01]  /*60b0*/  MUFU.EX2 R232, R90 ;  /* 0x0000005a00e87308 */ /* 0x0007620000000800 */
[----:B------:R1:W3:Y:S04]  /*60c0*/  SHFL.IDX PT, R9, R10, R13, 0x1f ;  /* 0x00001f0d0a097589 */ /* 0x0002e800000e0000 */
[----:B------:R-:W-:Y:S01]  /*60d0*/  SHFL.IDX PT, R22, R233, R17, 0x1f ;  /* 0x00001f11e9167589 */ /* 0x000fe200000e0000 */
[----:B------:R-:W-:-:S02]  /*60e0*/  FSEL R97, R97, -INF , P2 ;  /* 0xff80000061617808 */ /* 0x000fc40001000000 */
[----:B------:R-:W-:Y:S01]  /*60f0*/  MUFU.EX2 R225, R89 ;  /* 0x0000005900e17308 */ /* 0x000fe20000000800 */
[----:B------:R-:W-:Y:S01]  /*6100*/  HGMMA.64x128x16.F32.BF16 R24, gdesc[UR8], R24, gsb0 ;  /* 0x01e00000081879f0 */ /* 0x000fe20008001818 */
[----:B-1----:R-:W-:Y:S01]  /*6110*/  VIADD R13, R5, 0x10 ;  /* 0x00000010050d7836 */ /* 0x002fe20000000000 */
[----:B----4-:R-:W-:-:S04]  /*6120*/  R2UR UR8, R20 ;  /* 0x00000000140872ca */ /* 0x010fc800000e0000 */
[----:B------:R1:W4:Y:S01]  /*6130*/  SHFL.IDX PT, R11, R10, R13, 0x1f ;  /* 0x00001f0d0a0b7589 */ /* 0x00032200000e0000 */
[----:B------:R-:W-:Y:S01]  /*6140*/  R2UR UR9, R21 ;  /* 0x00000000150972ca */ /* 0x000fe200000e0000 */
[----:B------:R-:W-:Y:S01]  /*6150*/  UMOV UR10, UR4 ;  /* 0x00000004000a7c82 */ /* 0x000fe20008000000 */
[----:B------:R-:W-:Y:S01]  /*6160*/  UMOV UR11, 0x40000040 ;  /* 0x40000040000b7882 */ /* 0x000fe20000000000 */
[----:B------:R5:W-:Y:S01]  /*6170*/  SHFL.IDX PT, R20, R233, R14, 0x1f ;  /* 0x00001f0ee9147589 */ /* 0x000be200000e0000 */
[--C-:B--2---:R-:W-:Y:S01]  /*6180*/  FFMA.FTZ R92, R92, UR5, -R12.reuse ;  /* 0x000000055c5c7c23 */ /* 0x104fe2000801080c */
[----:B------:R-:W-:Y:S01]  /*6190*/  FFMA.FTZ R94, R94, UR5, -R12 ;  /* 0x000000055e5e7c23 */ /* 0x000fe2000801080c */
[----:B-1----:R-:W-:Y:S02]  /*61a0*/  VIADD R13, R5, 0x14 ;  /* 0x00000014050d7836 */ /* 0x002fe40000000000 */
[--C-:B---3--:R-:W-:Y:S01]  /*61b0*/  FFMA.FTZ R93, R93, UR5, -R9.reuse ;  /* 0x000000055d5d7c23 */ /* 0x108fe20008010809 */
[----:B------:R-:W-:Y:S01]  /*61c0*/  FFMA.FTZ R95, R95, UR5, -R9 ;  /* 0x000000055f5f7c23 */ /* 0x000fe20008010809 */
[--C-:B------:R-:W-:Y:S01]  /*61d0*/  FFMA.FTZ R17, R104, UR5, -R18.reuse ;  /* 0x0000000568117c23 */ /* 0x100fe20008010812 */
[--C-:B-----5:R-:W-:Y:S01]  /*61e0*/  FFMA.FTZ R14, R101, UR5, -R15.reuse ;  /* 0x00000005650e7c23 */ /* 0x120fe2000801080f */
[----:B------:R1:W2:Y:S01]  /*61f0*/  SHFL.IDX PT, R12, R10, R13, 0x1f ;  /* 0x00001f0d0a0c7589 */ /* 0x0002a200000e0000 */
[----:B------:R-:W-:Y:S01]  /*6200*/  FFMA.FTZ R15, R103, UR5, -R15 ;  /* 0x00000005670f7c23 */ /* 0x000fe2000801080f */
[----:B------:R-:W-:Y:S01]  /*6210*/  FFMA.FTZ R18, R106, UR5, -R18 ;  /* 0x000000056a127c23 */ /* 0x000fe20008010812 */
[----:B------:R-:W-:-:S02]  /*6220*/  VIADD R103, R5, 0xc ;  /* 0x0000000c05677836 */ /* 0x000fc40000000000 */
[C---:B------:R-:W-:Y:S02]  /*6230*/  VIADD R106, R5.reuse, 0x10 ;  /* 0x00000010056a7836 */ /* 0x040fe40000000000 */
[C---:B------:R-:W-:Y:S02]  /*6240*/  VIADD R101, R5.reuse, 0x14 ;  /* 0x0000001405657836 */ /* 0x040fe40000000000 */
[----:B----4-:R-:W-:Y:S01]  /*6250*/  FFMA.FTZ R9, R98, UR5, -R11 ;  /* 0x0000000562097c23 */ /* 0x010fe2000801080b */
[C---:B------:R-:W-:Y:S01]  /*6260*/  VIADD R104, R5.reuse, 0x18 ;  /* 0x0000001805687836 */ /* 0x040fe20000000000 */
[----:B------:R-:W3:Y:S01]  /*6270*/  SHFL.IDX PT, R98, R223, R5, 0x1f ;  /* 0x00001f05df627589 */ /* 0x000ee200000e0000 */
[----:B------:R4:W-:Y:S03]  /*6280*/  MUFU.EX2 R229, R92 ;  /* 0x0000005c00e57308 */ /* 0x0009e60000000800 */
[----:B------:R-:W-:Y:S04]  /*6290*/  SHFL.IDX PT, R88, R233, R103, 0x1f ;  /* 0x00001f67e9587589 */ /* 0x000fe800000e0000 */
[----:B------:R-:W-:Y:S01]  /*62a0*/  SHFL.IDX PT, R90, R233, R106, 0x1f ;  /* 0x00001f6ae95a7589 */ /* 0x000fe200000e0000 */
[----:B------:R5:W-:Y:S03]  /*62b0*/  MUFU.EX2 R228, R94 ;  /* 0x0000005e00e47308 */ /* 0x000be60000000800 */
[----:B----4-:R-:W-:Y:S04]  /*62c0*/  SHFL.IDX PT, R92, R233, R101, 0x1f ;  /* 0x00001f65e95c7589 */ /* 0x010fe800000e0000 */
[----:B-----5:R-:W-:Y:S04]  /*62d0*/  SHFL.IDX PT, R94, R233, R104, 0x1f ;  /* 0x00001f68e95e7589 */ /* 0x020fe800000e0000 */
[----:B------:R-:W4:Y:S01]  /*62e0*/  SHFL.IDX PT, R233, R233, R91, 0x1f ;  /* 0x00001f5be9e97589 */ /* 0x000f2200000e0000 */
[----:B-1----:R-:W-:Y:S01]  /*62f0*/  VIADD R13, R5, 0x18 ;  /* 0x00000018050d7836 */ /* 0x002fe20000000000 */
[----:B------:R-:W-:-:S02]  /*6300*/  FSEL R120, R120, -INF , P2 ;  /* 0xff80000078787808 */ /* 0x000fc40001000000 */
[----:B------:R-:W-:-:S03]  /*6310*/  FSEL R117, R117, -INF , P2 ;  /* 0xff80000075757808 */ /* 0x000fc60001000000 */
[----:B------:R2:W-:Y:S01]  /*6320*/  SHFL.IDX PT, R13, R10, R13, 0x1f ;  /* 0x00001f0d0a0d7589 */ /* 0x0005e200000e0000 */
[----:B------:R4:W-:Y:S01]  /*6330*/  MUFU.EX2 R226, R95 ;  /* 0x0000005f00e27308 */ /* 0x0009e20000000800 */
[----:B--2---:R-:W-:Y:S01]  /*6340*/  FFMA.FTZ R10, R97, UR5, -R12 ;  /* 0x00000005610a7c23 */ /* 0x004fe2000801080c */
[----:B---3--:R-:W-:Y:S01]  /*6350*/  FFMA.FTZ R97, R120, UR5, -R98 ;  /* 0x0000000578617c23 */ /* 0x008fe20008010862 */
[----:B------:R-:W-:Y:S01]  /*6360*/  FSEL R120, R144, -INF , P2 ;  /* 0xff80000090787808 */ /* 0x000fe20001000000 */
[----:B------:R-:W-:Y:S02]  /*6370*/  VIADD R144, R5, 0x14 ;  /* 0x0000001405907836 */ /* 0x000fe40000000000 */
[----:B----4-:R-:W-:-:S03]  /*6380*/  FFMA.FTZ R95, R117, UR5, -R233 ;  /* 0x00000005755f7c23 */ /* 0x010fc600080108e9 */
[----:B------:R-:W1:Y:S01]  /*6390*/  SHFL.IDX PT, R117, R219, R144, 0x1f ;  /* 0x00001f90db757589 */ /* 0x000e6200000e0000 */
[----:B------:R-:W-:Y:S02]  /*63a0*/  WARPGROUP.DEPBAR.LE gsb0, 0x0 ;  /* 0x00008000000079c5 */ /* 0x000fe40000010000 */
[----:B------:R-:W-:-:S06]  /*63b0*/  WARPGROUP.ARRIVE ;  /* 0x00000000000079c5 */ /* 0x000fcc0000000000 */
[----:B------:R-:W-:Y:S01]  /*63c0*/  HGMMA.64x128x16.F32.BF16 R24, gdesc[UR8], R24, gsb0 ;  /* 0x01e00000081879f0 */ /* 0x000fe20008001818 */
[----:B------:R-:W-:Y:S02]  /*63d0*/  FSEL R116, R116, -INF , P2 ;  /* 0xff80000074747808 */ /* 0x000fe40001000000 */
[----:B------:R-:W-:Y:S01]  /*63e0*/  FSEL R118, R118, -INF , P1 ;  /* 0xff80000076767808 */ /* 0x000fe20000800000 */
[----:B------:R2:W-:Y:S01]  /*63f0*/  MUFU.EX2 R227, R93 ;  /* 0x0000005d00e37308 */ /* 0x0005e20000000800 */
[----:B------:R-:W-:Y:S01]  /*6400*/  FSEL R147, R147, -INF , P1 ;  /* 0xff80000093937808 */ /* 0x000fe20000800000 */
[--C-:B--2---:R-:W-:Y:S02]  /*6410*/  FFMA.FTZ R93, R116, UR5, -R94.reuse ;  /* 0x00000005745d7c23 */ /* 0x104fe4000801085e */
[----:B------:R-:W-:Y:S01]  /*6420*/  FFMA.FTZ R94, R118, UR5, -R94 ;  /* 0x00000005765e7c23 */ /* 0x000fe2000801085e */
[----:B------:R-:W-:-:S05]  /*6430*/  FSEL R118, R145, -INF , P2 ;  /* 0xff80000091767808 */ /* 0x000fca0001000000 */
[--C-:B-1----:R-:W-:Y:S01]  /*6440*/  FFMA.FTZ R118, R118, UR5, -R117.reuse ;  /* 0x0000000576767c23 */ /* 0x102fe20008010875 */
[----:B------:R-:W-:Y:S02]  /*6450*/  FFMA.FTZ R117, R147, UR5, -R117 ;  /* 0x0000000593757c23 */ /* 0x000fe40008010875 */
[----:B------:R-:W2:Y:S01]  /*6460*/  LDL R147, [R1+0x38] ;  /* 0x0000380001937983 */ /* 0x000ea20000100800 */
[----:B------:R-:W-:Y:S02]  /*6470*/  R2UR UR8, R234 ;  /* 0x00000000ea0872ca */ /* 0x000fe400000e0000 */
[----:B------:R-:W-:Y:S01]  /*6480*/  R2UR UR9, R235 ;  /* 0x00000000eb0972ca */ /* 0x000fe200000e0000 */
[----:B------:R-:W-:Y:S01]  /*6490*/  UIADD3 UR6, UR6, 0x6, URZ ;  /* 0x0000000606067890 */ /* 0x000fe2000fffe03f */
[----:B------:R-:W-:-:S06]  /*64a0*/  UMOV UR11, 0x40000040 ;  /* 0x40000040000b7882 */ /* 0x000fcc0000000000 */
[----:B------:R-:W-:Y:S01]  /*64b0*/  UMOV UR10, UR6 ;  /* 0x00000006000a7c82 */ /* 0x000fe20008000000 */
[----:B------:R-:W-:Y:S02]  /*64c0*/  WARPGROUP.DEPBAR.LE gsb0, 0x0 ;  /* 0x00008000000079c5 */ /* 0x000fe40000010000 */
[----:B------:R-:W-:-:S06]  /*64d0*/  WARPGROUP.ARRIVE ;  /* 0x00000000000079c5 */ /* 0x000fcc0000000000 */
[----:B------:R-:W-:Y:S01]  /*64e0*/  HGMMA.64x128x16.F32.BF16 R24, gdesc[UR8], R24, gsb0 ;  /* 0x01e00000081879f0 */ /* 0x000fe20008001818 */
[----:B------:R-:W-:Y:S01]  /*64f0*/  FSEL R113, R113, -INF , P2 ;  /* 0xff80000071717808 */ /* 0x000fe20001000000 */
[----:B------:R-:W1:Y:S01]  /*6500*/  SHFL.IDX PT, R103, R223, R103, 0x1f ;  /* 0x00001f67df677589 */ /* 0x000e6200000e0000 */
[----:B------:R-:W-:Y:S02]  /*6510*/  FSEL R96, R96, -INF , P2 ;  /* 0xff80000060607808 */ /* 0x000fe40001000000 */
[----:B------:R-:W-:Y:S01]  /*6520*/  FSEL R99, R99, -INF , P1 ;  /* 0xff80000063637808 */ /* 0x000fe20000800000 */
[----:B------:R-:W-:Y:S01]  /*6530*/  FFMA.FTZ R91, R113, UR5, -R92 ;  /* 0x00000005715b7c23 */ /* 0x000fe2000801085c */
[----:B------:R-:W-:Y:S01]  /*6540*/  FSEL R108, R108, -INF , P2 ;  /* 0xff8000006c6c7808 */ /* 0x000fe20001000000 */
[----:B------:R-:W-:Y:S01]  /*6550*/  VIADD R113, R5, 0x4 ;  /* 0x0000000405717836 */ /* 0x000fe20000000000 */
[----:B------:R-:W-:Y:S02]  /*6560*/  FSEL R100, R100, -INF , P2 ;  /* 0xff80000064647808 */ /* 0x000fe40001000000 */
[----:B------:R-:W-:-:S02]  /*6570*/  FSEL R110, R110, -INF , P1 ;  /* 0xff8000006e6e7808 */ /* 0x000fc40000800000 */
[----:B------:R-:W-:Y:S01]  /*6580*/  FSEL R112, R112, -INF , P2 ;  /* 0xff80000070707808 */ /* 0x000fe20001000000 */
[----:B------:R-:W-:Y:S01]  /*6590*/  FFMA.FTZ R96, R96, UR5, -R11 ;  /* 0x0000000560607c23 */ /* 0x000fe2000801080b */
[----:B------:R-:W-:Y:S01]  /*65a0*/  FSEL R114, R114, -INF , P1 ;  /* 0xff80000072727808 */ /* 0x000fe20000800000 */
[----:B------:R-:W-:Y:S01]  /*65b0*/  FFMA.FTZ R11, R99, UR5, -R12 ;  /* 0x00000005630b7c23 */ /* 0x000fe2000801080c */
[--C-:B------:R-:W-:Y:S01]  /*65c0*/  FFMA.FTZ R21, R108, UR5, -R22.reuse ;  /* 0x000000056c157c23 */ /* 0x100fe20008010816 */
[----:B------:R-:W-:Y:S01]  /*65d0*/  FFMA.FTZ R12, R100, UR5, -R13 ;  /* 0x00000005640c7c23 */ /* 0x000fe2000801080d */
[----:B------:R-:W-:Y:S01]  /*65e0*/  FFMA.FTZ R22, R110, UR5, -R22 ;  /* 0x000000056e167c23 */ /* 0x000fe20008010816 */
[--C-:B------:R-:W-:Y:S01]  /*65f0*/  FFMA.FTZ R89, R112, UR5, -R90.reuse ;  /* 0x0000000570597c23 */ /* 0x100fe2000801085a */
[----:B------:R-:W3:Y:S01]  /*6600*/  SHFL.IDX PT, R100, R223, R113, 0x1f ;  /* 0x00001f71df647589 */ /* 0x000ee200000e0000 */
[----:B------:R-:W-:Y:S01]  /*6610*/  FSEL R102, R102, -INF , P1 ;  /* 0xff80000066667808 */ /* 0x000fe20000800000 */
[----:B------:R-:W-:-:S02]  /*6620*/  FFMA.FTZ R90, R114, UR5, -R90 ;  /* 0x00000005725a7c23 */ /* 0x000fc4000801085a */
[----:B------:R4:W5:Y:S01]  /*6630*/  SHFL.IDX PT, R110, R223, R104, 0x1f ;  /* 0x00001f68df6e7589 */ /* 0x00096200000e0000 */
[----:B------:R-:W-:Y:S01]  /*6640*/  VIADD R114, R5, 0x8 ;  /* 0x0000000805727836 */ /* 0x000fe20000000000 */
[----:B------:R-:W-:Y:S02]  /*6650*/  FSEL R109, R109, -INF , P2 ;  /* 0xff8000006d6d7808 */ /* 0x000fe40001000000 */
[----:B------:R5:W5:Y:S01]  /*6660*/  SHFL.IDX PT, R108, R223, R101, 0x1f ;  /* 0x00001f65df6c7589 */ /* 0x000b6200000e0000 */
[----:B------:R-:W-:Y:S02]  /*6670*/  FFMA.FTZ R13, R102, UR5, -R13 ;  /* 0x00000005660d7c23 */ /* 0x000fe4000801080d */
[----:B------:R-:W-:Y:S01]  /*6680*/  FFMA.FTZ R23, R109, UR5, -R88 ;  /* 0x000000056d177c23 */ /* 0x000fe20008010858 */
[----:B------:R-:W5:Y:S01]  /*6690*/  SHFL.IDX PT, R102, R223, R114, 0x1f ;  /* 0x00001f72df667589 */ /* 0x000f6200000e0000 */
[----:B------:R-:W-:Y:S02]  /*66a0*/  FSEL R109, R125, -INF , P2 ;  /* 0xff8000007d6d7808 */ /* 0x000fe40001000000 */
[----:B----4-:R-:W-:-:S02]  /*66b0*/  FSEL R104, R127, -INF , P1 ;  /* 0xff8000007f687808 */ /* 0x010fc40000800000 */
[----:B------:R-:W-:Y:S01]  /*66c0*/  FSEL R119, R119, -INF , P1 ;  /* 0xff80000077777808 */ /* 0x000fe20000800000 */
[--C-:B-1----:R-:W-:Y:S01]  /*66d0*/  FFMA.FTZ R109, R109, UR5, -R103.reuse ;  /* 0x000000056d6d7c23 */ /* 0x102fe20008010867 */
[----:B------:R-:W-:Y:S01]  /*66e0*/  FSEL R105, R105, -INF , P2 ;  /* 0xff80000069697808 */ /* 0x000fe20001000000 */
[----:B------:R-:W-:Y:S01]  /*66f0*/  FFMA.FTZ R104, R104, UR5, -R103 ;  /* 0x0000000568687c23 */ /* 0x000fe20008010867 */
[----:B------:R-:W-:Y:S01]  /*6700*/  FSEL R107, R107, -INF , P1 ;  /* 0xff8000006b6b7808 */ /* 0x000fe20000800000 */
[----:B------:R1:W-:Y:S01]  /*6710*/  MUFU.EX2 R224, R96 ;  /* 0x0000006000e07308 */ /* 0x0003e20000000800 */
[----:B------:R-:W-:Y:S01]  /*6720*/  FSEL R99, R121, -INF , P2 ;  /* 0xff80000079637808 */ /* 0x000fe20001000000 */
[----:B------:R-:W-:Y:S01]  /*6730*/  FFMA.FTZ R19, R105, UR5, -R20 ;  /* 0x0000000569137c23 */ /* 0x000fe20008010814 */
[----:B------:R-:W-:Y:S02]  /*6740*/  FSEL R123, R123, -INF , P1 ;  /* 0xff8000007b7b7808 */ /* 0x000fe40000800000 */
[----:B------:R-:W-:-:S03]  /*6750*/  FSEL R134, R134, -INF , P1 ;  /* 0xff80000086867808 */ /* 0x000fc60000800000 */
[----:B------:R4:W-:Y:S01]  /*6760*/  MUFU.EX2 R103, R109 ;  /* 0x0000006d00677308 */ /* 0x0009e20000000800 */
[----:B-1----:R-:W-:Y:S01]  /*6770*/  FFMA.FTZ R96, R119, UR5, -R233 ;  /* 0x0000000577607c23 */ /* 0x002fe200080108e9 */
[----:B------:R-:W-:Y:S02]  /*6780*/  VIADD R233, R5, 0x1c ;  /* 0x0000001c05e97836 */ /* 0x000fe40000000000 */
[----:B------:R-:W-:Y:S01]  /*6790*/  FFMA.FTZ R20, R107, UR5, -R20 ;  /* 0x000000056b147c23 */ /* 0x000fe20008010814 */
[----:B------:R-:W1:Y:S01]  /*67a0*/  SHFL.IDX PT, R106, R223, R106, 0x1f ;  /* 0x00001f6adf6a7589 */ /* 0x000e6200000e0000 */
[----:B------:R-:W-:Y:S02]  /*67b0*/  FSEL R107, R129, -INF , P2 ;  /* 0xff800000816b7808 */ /* 0x000fe40001000000 */
[----:B----4-:R-:W-:Y:S01]  /*67c0*/  FSEL R109, R132, -INF , P2 ;  /* 0xff800000846d7808 */ /* 0x010fe20001000000 */
[--C-:B---3--:R-:W-:Y:S01]  /*67d0*/  FFMA.FTZ R99, R99, UR5, -R100.reuse ;  /* 0x0000000563637c23 */ /* 0x108fe20008010864 */
[----:B------:R-:W-:Y:S01]  /*67e0*/  FSEL R131, R131, -INF , P1 ;  /* 0xff80000083837808 */ /* 0x000fe20000800000 */
[----:B------:R-:W-:Y:S01]  /*67f0*/  FFMA.FTZ R100, R123, UR5, -R100 ;  /* 0x000000057b647c23 */ /* 0x000fe20008010864 */
[----:B------:R-:W3:Y:S01]  /*6800*/  SHFL.IDX PT, R112, R223, R233, 0x1f ;  /* 0x00001fe9df707589 */ /* 0x000ee200000e0000 */
[--C-:B-----5:R-:W-:Y:S01]  /*6810*/  FFMA.FTZ R109, R109, UR5, -R110.reuse ;  /* 0x000000056d6d7c23 */ /* 0x120fe2000801086e */
[----:B------:R-:W-:Y:S01]  /*6820*/  FFMA.FTZ R110, R134, UR5, -R110 ;  /* 0x00000005866e7c23 */ /* 0x000fe2000801086e */
[----:B------:R-:W-:Y:S01]  /*6830*/  FSEL R111, R111, -INF , P1 ;  /* 0xff8000006f6f7808 */ /* 0x000fe20000800000 */
[----:B------:R4:W-:Y:S01]  /*6840*/  SHFL.IDX PT, R134, R219, R113, 0x1f ;  /* 0x00001f71db867589 */ /* 0x0009e200000e0000 */
[----:B------:R-:W-:Y:S01]  /*6850*/  FSEL R101, R124, -INF , P2 ;  /* 0xff8000007c657808 */ /* 0x000fe20001000000 */
[--C-:B------:R-:W-:Y:S01]  /*6860*/  FFMA.FTZ R107, R107, UR5, -R108.reuse ;  /* 0x000000056b6b7c23 */ /* 0x100fe2000801086c */
[----:B------:R-:W-:Y:S01]  /*6870*/  FSEL R126, R126, -INF , P1 ;  /* 0xff8000007e7e7808 */ /* 0x000fe20000800000 */
[----:B------:R5:W-:Y:S01]  /*6880*/  SHFL.IDX PT, R123, R219, R114, 0x1f ;  /* 0x00001f72db7b7589 */ /* 0x000be200000e0000 */
[----:B------:R-:W-:Y:S01]  /*6890*/  FFMA.FTZ R108, R131, UR5, -R108 ;  /* 0x00000005836c7c23 */ /* 0x000fe2000801086c */
[----:B------:R-:W-:Y:S01]  /*68a0*/  FSEL R116, R148, -INF , P2 ;  /* 0xff80000094747808 */ /* 0x000fe20001000000 */
[----:B------:R-:W-:Y:S01]  /*68b0*/  VIADD R148, R5, 0xc ;  /* 0x0000000c05947836 */ /* 0x000fe20000000000 */
[----:B----4-:R-:W-:Y:S01]  /*68c0*/  FSEL R113, R151, -INF , P1 ;  /* 0xff80000097717808 */ /* 0x010fe20000800000 */
[----:B------:R-:W-:Y:S01]  /*68d0*/  VIADD R151, R5, 0x4 ;  /* 0x0000000405977836 */ /* 0x000fe20000000000 */
[----:B-----5:R-:W-:Y:S01]  /*68e0*/  FSEL R114, R149, -INF , P2 ;  /* 0xff80000095727808 */ /* 0x020fe20001000000 */
[----:B------:R-:W-:Y:S01]  /*68f0*/  VIADD R149, R5, 0x8 ;  /* 0x0000000805957836 */ /* 0x000fe20000000000 */
[----:B------:R-:W-:Y:S01]  /*6900*/  SHFL.IDX PT, R131, R219, R5, 0x1f ;  /* 0x00001f05db837589 */ /* 0x000fe200000e0000 */
[----:B------:R-:W-:Y:S01]  /*6910*/  FFMA.FTZ R88, R111, UR5, -R88 ;  /* 0x000000056f587c23 */ /* 0x000fe20008010858 */
[----:B------:R-:W-:Y:S01]  /*6920*/  FFMA.FTZ R101, R101, UR5, -R102 ;  /* 0x0000000565657c23 */ /* 0x000fe20008010866 */
[----:B------:R-:W-:-:S02]  /*6930*/  VIADD R145, R5, 0x10 ;  /* 0x0000001005917836 */ /* 0x000fc40000000000 */
[----:B------:R-:W-:Y:S01]  /*6940*/  FFMA.FTZ R102, R126, UR5, -R102 ;  /* 0x000000057e667c23 */ /* 0x000fe20008010866 */
[----:B------:R-:W-:Y:S02]  /*6950*/  FSEL R111, R133, -INF , P2 ;  /* 0xff800000856f7808 */ /* 0x000fe40001000000 */
[----:B------:R-:W-:Y:S01]  /*6960*/  FSEL R105, R128, -INF , P2 ;  /* 0xff80000080697808 */ /* 0x000fe20001000000 */
[----:B------:R-:W-:Y:S02]  /*6970*/  WARPGROUP.DEPBAR.LE gsb0, 0x0 ;  /* 0x00008000000079c5 */ /* 0x000fe40000010000 */
[----:B------:R-:W4:Y:S04]  /*6980*/  LDS R221, [R221+0x400] ;  /* 0x00040000dddd7984 */ /* 0x000f280000000800 */
[----:B------:R-:W-:Y:S04]  /*6990*/  LDS R218, [R218+0x400] ;  /* 0x00040000dada7984 */ /* 0x000fe80000000800 */
[----:B------:R-:W-:Y:S04]  /*69a0*/  LDS R217, [R217+0x400] ;  /* 0x00040000d9d97984 */ /* 0x000fe80000000800 */
[----:B------:R-:W-:Y:S01]  /*69b0*/  SHFL.IDX PT, R121, R219, R148, 0x1f ;  /* 0x00001f94db797589 */ /* 0x000fe200000e0000 */
[----:B------:R-:W-:-:S02]  /*69c0*/  FSEL R130, R130, -INF , P1 ;  /* 0xff80000082827808 */ /* 0x000fc40000800000 */
[----:B------:R-:W-:Y:S01]  /*69d0*/  FSEL R135, R135, -INF , P1 ;  /* 0xff80000087877808 */ /* 0x000fe20000800000 */
[----:B------:R-:W-:Y:S01]  /*69e0*/  LDS R216, [R216+0x400] ;  /* 0x00040000d8d87984 */ /* 0x000fe20000000800 */
[--C-:B-1----:R-:W-:Y:S01]  /*69f0*/  FFMA.FTZ R105, R105, UR5, -R106.reuse ;  /* 0x0000000569697c23 */ /* 0x102fe2000801086a */
[----:B------:R-:W-:Y:S01]  /*6a00*/  FFMA.FTZ R106, R130, UR5, -R106 ;  /* 0x00000005826a7c23 */ /* 0x000fe2000801086a */
[----:B------:R-:W-:Y:S01]  /*6a10*/  FSEL R122, R122, -INF , P1 ;  /* 0xff8000007a7a7808 */ /* 0x000fe20000800000 */
[--C-:B---3--:R-:W-:Y:S01]  /*6a20*/  FFMA.FTZ R111, R111, UR5, -R112.reuse ;  /* 0x000000056f6f7c23 */ /* 0x108fe20008010870 */
[----:B------:R-:W-:Y:S01]  /*6a30*/  FSEL R130, R136, -INF , P2 ;  /* 0xff80000088827808 */ /* 0x000fe20001000000 */
[----:B------:R-:W-:Y:S01]  /*6a40*/  FFMA.FTZ R112, R135, UR5, -R112 ;  /* 0x0000000587707c23 */ /* 0x000fe20008010870 */
[----:B----4-:R-:W1:Y:S04]  /*6a50*/  SHFL.IDX PT, R124, R221, R5, 0x1f ;  /* 0x00001f05dd7c7589 */ /* 0x010e6800000e0000 */
[----:B------:R-:W3:Y:S04]  /*6a60*/  SHFL.IDX PT, R126, R221, R151, 0x1f ;  /* 0x00001f97dd7e7589 */ /* 0x000ee800000e0000 */
[----:B------:R-:W4:Y:S04]  /*6a70*/  SHFL.IDX PT, R133, R221, R149, 0x1f ;  /* 0x00001f95dd857589 */ /* 0x000f2800000e0000 */
[----:B------:R-:W5:Y:S04]  /*6a80*/  SHFL.IDX PT, R128, R221, R148, 0x1f ;  /* 0x00001f94dd807589 */ /* 0x000f6800000e0000 */
[----:B------:R-:W5:Y:S01]  /*6a90*/  SHFL.IDX PT, R129, R221, R145, 0x1f ;  /* 0x00001f91dd817589 */ /* 0x000f6200000e0000 */
[----:B------:R-:W-:Y:S01]  /*6aa0*/  FSEL R135, R137, -INF , P2 ;  /* 0xff80000089877808 */ /* 0x000fe20001000000 */
[----:B------:R-:W-:Y:S01]  /*6ab0*/  FFMA.FTZ R98, R122, UR5, -R98 ;  /* 0x000000057a627c23 */ /* 0x000fe20008010862 */
[----:B------:R-:W-:Y:S01]  /*6ac0*/  FFMA.FTZ R130, R130, UR5, -R131 ;  /* 0x0000000582827c23 */ /* 0x000fe20008010883 */
[----:B------:R-:W-:Y:S01]  /*6ad0*/  FSEL R122, R141, -INF , P2 ;  /* 0xff8000008d7a7808 */ /* 0x000fe20001000000 */
[----:B------:R-:W-:Y:S01]  /*6ae0*/  VIADD R223, R5, 0x18 ;  /* 0x0000001805df7836 */ /* 0x000fe20000000000 */
[----:B------:R-:W-:Y:S01]  /*6af0*/  FSEL R139, R139, -INF , P1 ;  /* 0xff8000008b8b7808 */ /* 0x000fe20000800000 */
[----:B------:R-:W-:Y:S01]  /*6b00*/  FFMA.FTZ R135, R135, UR5, -R134 ;  /* 0x0000000587877c23 */ /* 0x000fe20008010886 */
[----:B------:R-:W-:Y:S01]  /*6b10*/  FSEL R138, R138, -INF , P1 ;  /* 0xff8000008a8a7808 */ /* 0x000fe20000800000 */
[--C-:B-1----:R-:W-:Y:S01]  /*6b20*/  FADD.FTZ R24, R24, -R124.reuse ;  /* 0x8000007c18187221 */ /* 0x102fe20000010000 */
[----:B------:R-:W-:Y:S01]  /*6b30*/  FSEL R143, R143, -INF , P1 ;  /* 0xff8000008f8f7808 */ /* 0x000fe20000800000 */
[----:B------:R-:W-:Y:S01]  /*6b40*/  FADD.FTZ R26, R26, -R124 ;  /* 0x8000007c1a1a7221 */ /* 0x000fe20000010000 */
[--C-:B---3--:R-:W-:Y:S01]  /*6b50*/  FADD.FTZ R124, R25, -R126.reuse ;  /* 0x8000007e197c7221 */ /* 0x108fe20000010000 */
[----:B------:R-:W-:Y:S01]  /*6b60*/  FADD.FTZ R126, R27, -R126 ;  /* 0x8000007e1b7e7221 */ /* 0x000fe20000010000 */
[----:B----4-:R-:W-:-:S02]  /*6b70*/  FADD.FTZ R127, R28, -R133 ;  /* 0x800000851c7f7221 */ /* 0x010fc40000010000 */
[----:B------:R1:W-:Y:S01]  /*6b80*/  MUFU.EX2 R28, R130 ;  /* 0x00000082001c7308 */ /* 0x0003e20000000800 */
[----:B------:R-:W-:Y:S01]  /*6b90*/  FFMA.FTZ R134, R139, UR5, -R134 ;  /* 0x000000058b867c23 */ /* 0x000fe20008010886 */
[--C-:B-----5:R-:W-:Y:S01]  /*6ba0*/  FADD.FTZ R27, R31, -R128.reuse ;  /* 0x800000801f1b7221 */ /* 0x120fe20000010000 */
[----:B------:R-:W-:Y:S01]  /*6bb0*/  FFMA.FTZ R122, R122, UR5, -R121 ;  /* 0x000000057a7a7c23 */ /* 0x000fe20008010879 */
[----:B------:R-:W-:Y:S01]  /*6bc0*/  FADD.FTZ R25, R30, -R133 ;  /* 0x800000851e197221 */ /* 0x000fe20000010000 */
[----:B------:R-:W-:Y:S01]  /*6bd0*/  FFMA.FTZ R131, R138, UR5, -R131 ;  /* 0x000000058a837c23 */ /* 0x000fe20008010883 */
[----:B------:R-:W-:Y:S01]  /*6be0*/  FFMA.FTZ R121, R143, UR5, -R121 ;  /* 0x000000058f797c23 */ /* 0x000fe20008010879 */
[----:B------:R-:W3:Y:S01]  /*6bf0*/  SHFL.IDX PT, R139, R218, R149, 0x1f ;  /* 0x00001f95da8b7589 */ /* 0x000ee200000e0000 */
[----:B-1----:R-:W-:Y:S01]  /*6c00*/  FADD.FTZ R130, R29, -R128 ;  /* 0x800000801d827221 */ /* 0x002fe20000010000 */
[----:B------:R-:W-:Y:S02]  /*6c10*/  FADD.FTZ R128, R32, -R129 ;  /* 0x8000008120807221 */ /* 0x000fe40000010000 */
[----:B------:R-:W-:Y:S01]  /*6c20*/  SHFL.IDX PT, R136, R218, R223, 0x1f ;  /* 0x00001fdfda887589 */ /* 0x000fe200000e0000 */
[----:B------:R1:W-:Y:S03]  /*6c30*/  MUFU.EX2 R30, R135 ;  /* 0x00000087001e7308 */ /* 0x0003e60000000800 */
[----:B------:R-:W4:Y:S04]  /*6c40*/  SHFL.IDX PT, R32, R218, R144, 0x1f ;  /* 0x00001f90da207589 */ /* 0x000f2800000e0000 */
[----:B------:R-:W5:Y:S04]  /*6c50*/  SHFL.IDX PT, R143, R221, R223, 0x1f ;  /* 0x00001fdfdd8f7589 */ /* 0x000f6800000e0000 */
[----:B------:R-:W5:Y:S04]  /*6c60*/  SHFL.IDX PT, R141, R218, R5, 0x1f ;  /* 0x00001f05da8d7589 */ /* 0x000f6800000e0000 */
[----:B------:R-:W5:Y:S04]  /*6c70*/  SHFL.IDX PT, R138, R218, R145, 0x1f ;  /* 0x00001f91da8a7589 */ /* 0x000f6800000e0000 */
[----:B-1----:R-:W1:Y:S04]  /*6c80*/  SHFL.IDX PT, R135, R217, R5, 0x1f ;  /* 0x00001f05d9877589 */ /* 0x002e6800000e0000 */
[----:B------:R-:W1:Y:S04]  /*6c90*/  SHFL.IDX PT, R137, R218, R148, 0x1f ;  /* 0x00001f94da897589 */ /* 0x000e6800000e0000 */
[----:B------:R-:W1:Y:S01]  /*6ca0*/  SHFL.IDX PT, R132, R221, R144, 0x1f ;  /* 0x00001f90dd847589 */ /* 0x000e6200000e0000 */
[----:B------:R-:W-:-:S02]  /*6cb0*/  FSEL R125, R140, -INF , P2 ;  /* 0xff8000008c7d7808 */ /* 0x000fc40001000000 */
[----:B------:R-:W-:-:S03]  /*6cc0*/  FSEL R142, R142, -INF , P1 ;  /* 0xff8000008e8e7808 */ /* 0x000fc60000800000 */
[----:B------:R-:W-:Y:S01]  /*6cd0*/  FFMA.FTZ R125, R125, UR5, -R123 ;  /* 0x000000057d7d7c23 */ /* 0x000fe2000801087b */
[----:B------:R-:W-:Y:S01]  /*6ce0*/  FSEL R115, R115, -INF , P1 ;  /* 0xff80000073737808 */ /* 0x000fe20000800000 */
[--C-:B---3--:R-:W-:Y:S01]  /*6cf0*/  FADD.FTZ R44, R44, -R139.reuse ;  /* 0x8000008b2c2c7221 */ /* 0x108fe20000010000 */
[----:B------:R-:W-:Y:S01]  /*6d00*/  FADD.FTZ R46, R46, -R139 ;  /* 0x8000008b2e2e7221 */ /* 0x000fe20000010000 */
[--C-:B----4-:R-:W-:Y:S01]  /*6d10*/  FADD.FTZ R49, R49, -R32.reuse ;  /* 0x8000002031317221 */ /* 0x110fe20000010000 */
[----:B------:R-:W-:Y:S01]  /*6d20*/  FADD.FTZ R51, R51, -R32 ;  /* 0x8000002033337221 */ /* 0x000fe20000010000 */
[--C-:B------:R-:W-:Y:S01]  /*6d30*/  FADD.FTZ R52, R52, -R136.reuse ;  /* 0x8000008834347221 */ /* 0x100fe20000010000 */
[----:B------:R-:W-:Y:S01]  /*6d40*/  FADD.FTZ R54, R54, -R136 ;  /* 0x8000008836367221 */ /* 0x000fe20000010000 */
[----:B------:R-:W3:Y:S01]  /*6d50*/  SHFL.IDX PT, R119, R219, R145, 0x1f ;  /* 0x00001f91db777589 */ /* 0x000ee200000e0000 */
[--C-:B-----5:R-:W-:Y:S01]  /*6d60*/  FADD.FTZ R133, R36, -R143.reuse ;  /* 0x8000008f24857221 */ /* 0x120fe20000010000 */
[----:B------:R-:W-:Y:S01]  /*6d70*/  FADD.FTZ R38, R38, -R143 ;  /* 0x8000008f26267221 */ /* 0x000fe20000010000 */
[--C-:B------:R-:W-:Y:S01]  /*6d80*/  FADD.FTZ R40, R40, -R141.reuse ;  /* 0x8000008d28287221 */ /* 0x100fe20000010000 */
[----:B------:R-:W-:Y:S01]  /*6d90*/  FADD.FTZ R42, R42, -R141 ;  /* 0x8000008d2a2a7221 */ /* 0x000fe20000010000 */
[--C-:B------:R-:W-:Y:S01]  /*6da0*/  FADD.FTZ R48, R48, -R138.reuse ;  /* 0x8000008a30307221 */ /* 0x100fe20000010000 */
[----:B------:R-:W-:Y:S01]  /*6db0*/  FADD.FTZ R50, R50, -R138 ;  /* 0x8000008a32327221 */ /* 0x000fe20000010000 */
[----:B------:R4:W-:Y:S01]  /*6dc0*/  MUFU.EX2 R32, R125 ;  /* 0x0000007d00207308 */ /* 0x0009e20000000800 */
[----:B------:R-:W-:Y:S01]  /*6dd0*/  SHFL.IDX PT, R136, R217, R145, 0x1f ;  /* 0x00001f91d9887589 */ /* 0x000fe200000e0000 */
[--C-:B-1----:R-:W-:Y:S01]  /*6de0*/  FADD.FTZ R56, R56, -R135.reuse ;  /* 0x8000008738387221 */ /* 0x102fe20000010000 */
[----:B------:R-:W-:Y:S01]  /*6df0*/  FADD.FTZ R58, R58, -R135 ;  /* 0x800000873a3a7221 */ /* 0x000fe20000010000 */
[----:B------:R-:W-:Y:S01]  /*6e00*/  FFMA.FTZ R123, R142, UR5, -R123 ;  /* 0x000000058e7b7c23 */ /* 0x000fe2000801087b */
[----:B------:R-:W-:Y:S01]  /*6e10*/  SHFL.IDX PT, R139, R216, R145, 0x1f ;  /* 0x00001f91d88b7589 */ /* 0x000fe200000e0000 */
[--C-:B------:R-:W-:Y:S01]  /*6e20*/  FADD.FTZ R45, R45, -R137.reuse ;  /* 0x800000892d2d7221 */ /* 0x100fe20000010000 */
[----:B------:R-:W-:-:S02]  /*6e30*/  FADD.FTZ R47, R47, -R137 ;  /* 0x800000892f2f7221 */ /* 0x000fc40000010000 */
[----:B----4-:R-:W-:Y:S01]  /*6e40*/  SHFL.IDX PT, R125, R216, R5, 0x1f ;  /* 0x00001f05d87d7589 */ /* 0x010fe200000e0000 */
[----:B------:R-:W-:-:S03]  /*6e50*/  FFMA.FTZ R92, R115, UR5, -R92 ;  /* 0x00000005735c7c23 */ /* 0x000fc6000801085c */
[----:B------:R-:W-:Y:S01]  /*6e60*/  SHFL.IDX PT, R135, R216, R151, 0x1f ;  /* 0x00001f97d8877589 */ /* 0x000fe200000e0000 */
[----:B------:R-:W-:-:S03]  /*6e70*/  FADD.FTZ R129, R34, -R129 ;  /* 0x8000008122817221 */ /* 0x000fc60000010000 */
[----:B------:R-:W-:Y:S04]  /*6e80*/  SHFL.IDX PT, R138, R216, R149, 0x1f ;  /* 0x00001f95d88a7589 */ /* 0x000fe800000e0000 */
[----:B------:R-:W-:Y:S04]  /*6e90*/  SHFL.IDX PT, R143, R216, R148, 0x1f ;  /* 0x00001f94d88f7589 */ /* 0x000fe800000e0000 */
[----:B------:R-:W-:Y:S04]  /*6ea0*/  SHFL.IDX PT, R141, R216, R144, 0x1f ;  /* 0x00001f90d88d7589 */ /* 0x000fe800000e0000 */
[----:B------:R-:W-:Y:S01]  /*6eb0*/  SHFL.IDX PT, R145, R216, R223, 0x1f ;  /* 0x00001fdfd8917589 */ /* 0x000fe200000e0000 */
[----:B------:R1:W-:Y:S03]  /*6ec0*/  MUFU.EX2 R29, R131 ;  /* 0x00000083001d7308 */ /* 0x0003e60000000800 */
[----:B------:R-:W4:Y:S04]  /*6ed0*/  SHFL.IDX PT, R142, R221, R233, 0x1f ;  /* 0x00001fe9dd8e7589 */ /* 0x000f2800000e0000 */
[----:B------:R-:W5:Y:S04]  /*6ee0*/  SHFL.IDX PT, R216, R216, R233, 0x1f ;  /* 0x00001fe9d8d87589 */ /* 0x000f6800000e0000 */
[----:B------:R-:W2:Y:S01]  /*6ef0*/  SHFL.IDX PT, R137, R217, R149, 0x1f ;  /* 0x00001f95d9897589 */ /* 0x000ea200000e0000 */
[--C-:B-1----:R-:W-:Y:S01]  /*6f00*/  FADD.FTZ R131, R33, -R132.reuse ;  /* 0x8000008421837221 */ /* 0x102fe20000010000 */
[----:B------:R-:W-:-:S02]  /*6f10*/  FADD.FTZ R132, R35, -R132 ;  /* 0x8000008423847221 */ /* 0x000fc40000010000 */
[----:B------:R-:W1:Y:S04]  /*6f20*/  SHFL.IDX PT, R115, R219, R223, 0x1f ;  /* 0x00001fdfdb737589 */ /* 0x000e6800000e0000 */
[----:B------:R-:W1:Y:S01]  /*6f30*/  SHFL.IDX PT, R34, R217, R151, 0x1f ;  /* 0x00001f97d9227589 */ /* 0x000e6200000e0000 */
[----:B------:R3:W-:Y:S03]  /*6f40*/  MUFU.EX2 R31, R134 ;  /* 0x00000086001f7308 */ /* 0x0007e60000000800 */
[----:B------:R-:W1:Y:S04]  /*6f50*/  SHFL.IDX PT, R219, R219, R233, 0x1f ;  /* 0x00001fe9dbdb7589 */ /* 0x000e6800000e0000 */
[----:B------:R-:W1:Y:S01]  /*6f60*/  SHFL.IDX PT, R35, R217, R148, 0x1f ;  /* 0x00001f94d9237589 */ /* 0x000e6200000e0000 */
[----:B------:R-:W1:Y:S03]  /*6f70*/  MUFU.EX2 R12, R12 ;  /* 0x0000000c000c7308 */ /* 0x000e660000000800 */
[----:B------:R-:W1:Y:S04]  /*6f80*/  SHFL.IDX PT, R33, R218, R233, 0x1f ;  /* 0x00001fe9da217589 */ /* 0x000e6800000e0000 */
[----:B---3--:R-:W3:Y:S01]  /*6f90*/  SHFL.IDX PT, R134, R217, R144, 0x1f ;  /* 0x00001f90d9867589 */ /* 0x008ee200000e0000 */
[----:B------:R-:W3:Y:S03]  /*6fa0*/  MUFU.EX2 R14, R14 ;  /* 0x0000000e000e7308 */ /* 0x000ee60000000800 */
[----:B------:R-:W3:Y:S04]  /*6fb0*/  SHFL.IDX PT, R36, R217, R223, 0x1f ;  /* 0x00001fdfd9247589 */ /* 0x000ee800000e0000 */
[----:B------:R-:W3:Y:S01]  /*6fc0*/  SHFL.IDX PT, R217, R217, R233, 0x1f ;  /* 0x00001fe9d9d97589 */ /* 0x000ee200000e0000 */
[----:B------:R-:W-:-:S03]  /*6fd0*/  FSEL R146, R146, -INF , P1 ;  /* 0xff80000092927808 */ /* 0x000fc60000800000 */
[----:B------:R-:W3:Y:S01]  /*6fe0*/  SHFL.IDX PT, R140, R218, R151, 0x1f ;  /* 0x00001f97da8c7589 */ /* 0x000ee200000e0000 */
[----:B------:R-:W3:Y:S01]  /*6ff0*/  MUFU.EX2 R107, R107 ;  /* 0x0000006b006b7308 */ /* 0x000ee20000000800 */
[--C-:B------:R-:W-:Y:S01]  /*7000*/  FFMA.FTZ R120, R120, UR5, -R119.reuse ;  /* 0x0000000578787c23 */ /* 0x100fe20008010877 */
[----:B------:R-:W-:Y:S01]  /*7010*/  FSEL R150, R150, -INF , P1 ;  /* 0xff80000096967808 */ /* 0x000fe20000800000 */
[----:B------:R-:W-:Y:S01]  /*7020*/  FFMA.FTZ R119, R146, UR5, -R119 ;  /* 0x0000000592777c23 */ /* 0x000fe20008010877 */
[----:B----4-:R-:W-:Y:S01]  /*7030*/  FADD.FTZ R37, R37, -R142 ;  /* 0x8000008e25257221 */ /* 0x010fe20000010000 */
[----:B-----5:R-:W-:-:S03]  /*7040*/  FADD.FTZ R146, R85, -R216 ;  /* 0x800000d855927221 */ /* 0x020fc60000010000 */
[----:B------:R-:W4:Y:S01]  /*7050*/  MUFU.EX2 R106, R106 ;  /* 0x0000006a006a7308 */ /* 0x000f220000000800 */
[--C-:B--2---:R-:W-:Y:S01]  /*7060*/  FADD.FTZ R60, R60, -R137.reuse ;  /* 0x800000893c3c7221 */ /* 0x104fe20000010000 */
[----:B------:R-:W-:Y:S01]  /*7070*/  FADD.FTZ R62, R62, -R137 ;  /* 0x800000893e3e7221 */ /* 0x000fe20000010000 */
[----:B------:R-:W-:Y:S01]  /*7080*/  FMUL.FTZ R26, R232, R26 ;  /* 0x0000001ae81a7220 */ /* 0x000fe20000410000 */
[----:B------:R-:W-:-:S04]  /*7090*/  FMUL.FTZ R85, R230, R126 ;  /* 0x0000007ee6557220 */ /* 0x000fc80000410000 */
[----:B------:R-:W2:Y:S01]  /*70a0*/  MUFU.EX2 R13, R13 ;  /* 0x0000000d000d7308 */ /* 0x000ea20000000800 */
[----:B------:R-:W-:Y:S01]  /*70b0*/  FADD.FTZ R137, R80, -R139 ;  /* 0x8000008b50897221 */ /* 0x000fe20000010000 */
[----:B-1----:R-:W-:Y:S01]  /*70c0*/  FFMA.FTZ R116, R116, UR5, -R115 ;  /* 0x0000000574747c23 */ /* 0x002fe20008010873 */
[----:B------:R-:W-:-:S05]  /*70d0*/  FADD.FTZ R57, R57, -R34 ;  /* 0x8000002239397221 */ /* 0x000fca0000010000 */
[----:B------:R-:W1:Y:S01]  /*70e0*/  MUFU.EX2 R15, R15 ;  /* 0x0000000f000f7308 */ /* 0x000e620000000800 */
[----:B------:R-:W-:Y:S01]  /*70f0*/  FADD.FTZ R59, R59, -R34 ;  /* 0x800000223b3b7221 */ /* 0x000fe20000010000 */
[----:B------:R-:W-:-:S06]  /*7100*/  FADD.FTZ R139, R82, -R139 ;  /* 0x8000008b528b7221 */ /* 0x000fcc0000010000 */
[----:B------:R-:W5:Y:S01]  /*7110*/  MUFU.EX2 R101, R101 ;  /* 0x0000006500657308 */ /* 0x000f620000000800 */
[----:B------:R-:W-:Y:S01]  /*7120*/  FFMA.FTZ R115, R150, UR5, -R115 ;  /* 0x0000000596737c23 */ /* 0x000fe20008010873 */
[----:B------:R-:W-:-:S06]  /*7130*/  FFMA.FTZ R114, R114, UR5, -R219 ;  /* 0x0000000572727c23 */ /* 0x000fcc00080108db */
[----:B------:R-:W5:Y:S01]  /*7140*/  MUFU.EX2 R102, R102 ;  /* 0x0000006600667308 */ /* 0x000f620000000800 */
[----:B------:R-:W-:Y:S01]  /*7150*/  FMUL.FTZ R82, R12, R133 ;  /* 0x000000850c527220 */ /* 0x000fe20000410000 */
[----:B---3--:R-:W-:-:S06]  /*7160*/  FMUL.FTZ R37, R14, R37 ;  /* 0x000000250e257220 */ /* 0x008fcc0000410000 */
[----:B------:R-:W3:Y:S08]  /*7170*/  MUFU.EX2 R104, R104 ;  /* 0x0000006800687308 */ /* 0x000ef00000000800 */
[----:B------:R-:W3:Y:S08]  /*7180*/  MUFU.EX2 R105, R105 ;  /* 0x0000006900697308 */ /* 0x000ef00000000800 */
[----:B------:R-:W3:Y:S08]  /*7190*/  MUFU.EX2 R108, R108 ;  /* 0x0000006c006c7308 */ /* 0x000ef00000000800 */
[----:B------:R-:W3:Y:S08]  /*71a0*/  MUFU.EX2 R109, R109 ;  /* 0x0000006d006d7308 */ /* 0x000ef00000000800 */
[----:B------:R-:W3:Y:S01]  /*71b0*/  MUFU.EX2 R111, R111 ;  /* 0x0000006f006f7308 */ /* 0x000ee20000000800 */
[----:B------:R-:W-:Y:S01]  /*71c0*/  FFMA.FTZ R113, R113, UR5, -R219 ;  /* 0x0000000571717c23 */ /* 0x000fe200080108db */
[--C-:B------:R-:W-:Y:S01]  /*71d0*/  FADD.FTZ R61, R61, -R35.reuse ;  /* 0x800000233d3d7221 */ /* 0x100fe20000010000 */
[----:B------:R-:W-:Y:S01]  /*71e0*/  FADD.FTZ R63, R63, -R35 ;  /* 0x800000233f3f7221 */ /* 0x000fe20000010000 */
[----:B------:R-:W-:Y:S01]  /*71f0*/  F2FP.BF16.F32.PACK_AB R85, R85, R26 ;  /* 0x0000001a5555723e */ /* 0x000fe200000010ff */
[----:B------:R-:W-:-:S03]  /*7200*/  FMUL.FTZ R25, R228, R25 ;  /* 0x00000019e4197220 */ /* 0x000fc60000410000 */
[----:B------:R-:W-:Y:S01]  /*7210*/  MUFU.EX2 R9, R9 ;  /* 0x0000000900097308 */ /* 0x000fe20000000800 */
[----:B------:R-:W-:Y:S01]  /*7220*/  FMUL.FTZ R26, R226, R27 ;  /* 0x0000001be21a7220 */ /* 0x000fe20000410000 */
[--C-:B------:R-:W-:Y:S01]  /*7230*/  FADD.FTZ R53, R53, -R33.reuse ;  /* 0x8000002135357221 */ /* 0x100fe20000010000 */
[----:B------:R-:W-:-:S05]  /*7240*/  FADD.FTZ R55, R55, -R33 ;  /* 0x8000002137377221 */ /* 0x000fca0000010000 */
[----:B------:R-:W3:Y:S01]  /*7250*/  MUFU.EX2 R10, R10 ;  /* 0x0000000a000a7308 */ /* 0x000ee20000000800 */
[----:B------:R-:W-:Y:S01]  /*7260*/  FADD.FTZ R65, R65, -R134 ;  /* 0x8000008641417221 */ /* 0x000fe20000010000 */
[----:B------:R-:W-:-:S06]  /*7270*/  F2FP.BF16.F32.PACK_AB R82, R37, R82 ;  /* 0x000000522552723e */ /* 0x000fcc00000010ff */
[----:B------:R-:W3:Y:S01]  /*7280*/  MUFU.EX2 R11, R11 ;  /* 0x0000000b000b7308 */ /* 0x000ee20000000800 */
[----:B------:R-:W-:-:S07]  /*7290*/  FADD.FTZ R66, R66, -R136 ;  /* 0x8000008842427221 */ /* 0x000fce0000010000 */
[----:B------:R-:W3:Y:S01]  /*72a0*/  MUFU.EX2 R97, R97 ;  /* 0x0000006100617308 */ /* 0x000ee20000000800 */
[----:B------:R-:W-:-:S07]  /*72b0*/  FADD.FTZ R39, R39, -R142 ;  /* 0x8000008e27277221 */ /* 0x000fce0000010000 */
[----:B------:R-:W-:Y:S01]  /*72c0*/  MUFU.EX2 R98, R98 ;  /* 0x0000006200627308 */ /* 0x000fe20000000800 */
[----:B------:R-:W-:-:S07]  /*72d0*/  FADD.FTZ R64, R64, -R136 ;  /* 0x8000008840407221 */ /* 0x000fce0000010000 */
[----:B------:R-:W3:Y:S01]  /*72e0*/  MUFU.EX2 R99, R99 ;  /* 0x0000006300637308 */ /* 0x000ee20000000800 */
[----:B------:R-:W-:-:S07]  /*72f0*/  FADD.FTZ R216, R87, -R216 ;  /* 0x800000d857d87221 */ /* 0x000fce0000010000 */
[----:B------:R-:W3:Y:S08]  /*7300*/  MUFU.EX2 R100, R100 ;  /* 0x0000006400647308 */ /* 0x000ef00000000800 */
[----:B------:R4:W3:Y:S01]  /*7310*/  MUFU.EX2 R34, R122 ;  /* 0x0000007a00227308 */ /* 0x0008e20000000800 */
[----:B------:R-:W-:-:S07]  /*7320*/  FADD.FTZ R144, R84, -R145 ;  /* 0x8000009154907221 */ /* 0x000fce0000010000 */
[----:B------:R-:W3:Y:S01]  /*7330*/  MUFU.EX2 R17, R17 ;  /* 0x0000001100117308 */ /* 0x000ee20000000800 */
[----:B----4-:R-:W-:-:S07]  /*7340*/  FADD.FTZ R122, R68, -R36 ;  /* 0x80000024447a7221 */ /* 0x010fce0000010000 */
[----:B------:R-:W-:Y:S01]  /*7350*/  MUFU.EX2 R18, R18 ;  /* 0x0000001200127308 */ /* 0x000fe20000000800 */
[----:B------:R-:W-:-:S07]  /*7360*/  F2FP.BF16.F32.PACK_AB R87, R26, R25 ;  /* 0x000000191a57723e */ /* 0x000fce00000010ff */
[----:B------:R-:W4:Y:S08]  /*7370*/  MUFU.EX2 R19, R19 ;  /* 0x0000001300137308 */ /* 0x000f300000000800 */
[----:B------:R-:W4:Y:S08]  /*7380*/  MUFU.EX2 R20, R20 ;  /* 0x0000001400147308 */ /* 0x000f300000000800 */
[----:B------:R-:W4:Y:S08]  /*7390*/  MUFU.EX2 R21, R21 ;  /* 0x0000001500157308 */ /* 0x000f300000000800 */
[----:B------:R-:W-:Y:S08]  /*73a0*/  MUFU.EX2 R22, R22 ;  /* 0x0000001600167308 */ /* 0x000ff00000000800 */
[----:B------:R-:W4:Y:S08]  /*73b0*/  MUFU.EX2 R23, R23 ;  /* 0x0000001700177308 */ /* 0x000f300000000800 */
[----:B------:R-:W4:Y:S01]  /*73c0*/  MUFU.EX2 R88, R88 ;  /* 0x0000005800587308 */ /* 0x000f220000000800 */
[----:B------:R-:W-:-:S07]  /*73d0*/  FADD.FTZ R145, R86, -R145 ;  /* 0x8000009156917221 */ /* 0x000fce0000010000 */
[----:B------:R-:W4:Y:S01]  /*73e0*/  MUFU.EX2 R89, R89 ;  /* 0x0000005900597308 */ /* 0x000f220000000800 */
[----:B------:R-:W-:-:S07]  /*73f0*/  FMUL.FTZ R25, R107, R65 ;  /* 0x000000416b197220 */ /* 0x000fce0000410000 */
[----:B------:R-:W-:Y:S08]  /*7400*/  MUFU.EX2 R90, R90 ;  /* 0x0000005a005a7308 */ /* 0x000ff00000000800 */
[----:B------:R-:W4:Y:S08]  /*7410*/  MUFU.EX2 R91, R91 ;  /* 0x0000005b005b7308 */ /* 0x000f300000000800 */
[----:B------:R-:W4:Y:S08]  /*7420*/  MUFU.EX2 R92, R92 ;  /* 0x0000005c005c7308 */ /* 0x000f300000000800 */
[----:B------:R-:W4:Y:S08]  /*7430*/  MUFU.EX2 R93, R93 ;  /* 0x0000005d005d7308 */ /* 0x000f300000000800 */
[----:B------:R-:W-:Y:S08]  /*7440*/  MUFU.EX2 R94, R94 ;  /* 0x0000005e005e7308 */ /* 0x000ff00000000800 */
[----:B------:R-:W4:Y:S08]  /*7450*/  MUFU.EX2 R95, R95 ;  /* 0x0000005f005f7308 */ /* 0x000f300000000800 */
[----:B------:R-:W4:Y:S01]  /*7460*/  MUFU.EX2 R96, R96 ;  /* 0x0000006000607308 */ /* 0x000f220000000800 */
[----:B------:R-:W-:-:S07]  /*7470*/  FMUL.FTZ R86, R229, R127 ;  /* 0x0000007fe5567220 */ /* 0x000fce0000410000 */
[----:B------:R2:W-:Y:S01]  /*7480*/  MUFU.EX2 R35, R121 ;  /* 0x0000007900237308 */ /* 0x0005e20000000800 */
[----:B------:R-:W-:-:S07]  /*7490*/  FMUL.FTZ R65, R106, R66 ;  /* 0x000000426a417220 */ /* 0x000fce0000410000 */
[----:B------:R-:W4:Y:S01]  /*74a0*/  MUFU.EX2 R110, R110 ;  /* 0x0000006e006e7308 */ /* 0x000f220000000800 */
[----:B--2---:R-:W-:Y:S01]  /*74b0*/  FADD.FTZ R121, R67, -R134 ;  /* 0x8000008643797221 */ /* 0x004fe20000010000 */
[----:B------:R-:W-:Y:S01]  /*74c0*/  FADD.FTZ R67, R70, -R36 ;  /* 0x8000002446437221 */ /* 0x000fe20000010000 */
[----:B------:R-:W-:-:S05]  /*74d0*/  FADD.FTZ R70, R69, -R217 ;  /* 0x800000d945467221 */ /* 0x000fca0000010000 */
[----:B------:R-:W2:Y:S01]  /*74e0*/  MUFU.EX2 R112, R112 ;  /* 0x0000007000707308 */ /* 0x000ea20000000800 */
[----:B------:R-:W-:Y:S01]  /*74f0*/  FMUL.FTZ R38, R13, R38 ;  /* 0x000000260d267220 */ /* 0x000fe20000410000 */
[----:B-1----:R-:W-:-:S06]  /*7500*/  FMUL.FTZ R39, R15, R39 ;  /* 0x000000270f277220 */ /* 0x002fcc0000410000 */
[----:B------:R-:W1:Y:S01]  /*7510*/  MUFU.EX2 R33, R123 ;  /* 0x0000007b00217308 */ /* 0x000e620000000800 */
[----:B-----5:R-:W-:Y:S01]  /*7520*/  FMUL.FTZ R60, R101, R60 ;  /* 0x0000003c653c7220 */ /* 0x020fe20000410000 */
[----:B------:R-:W-:Y:S01]  /*7530*/  FMUL.FTZ R61, R103, R61 ;  /* 0x0000003d673d7220 */ /* 0x000fe20000410000 */
[----:B------:R-:W-:-:S05]  /*7540*/  FMUL.FTZ R62, R102, R62 ;  /* 0x0000003e663e7220 */ /* 0x000fca0000410000 */
[----:B------:R5:W1:Y:S01]  /*7550*/  MUFU.EX2 R36, R120 ;  /* 0x0000007800247308 */ /* 0x000a620000000800 */
[----:B---3--:R-:W-:Y:S01]  /*7560*/  FMUL.FTZ R63, R104, R63 ;  /* 0x0000003f683f7220 */ /* 0x008fe20000410000 */
[----:B------:R-:W-:Y:S01]  /*7570*/  FMUL.FTZ R64, R105, R64 ;  /* 0x0000004069407220 */ /* 0x000fe20000410000 */
[----:B------:R-:W-:-:S05]  /*7580*/  FMUL.FTZ R26, R108, R121 ;  /* 0x000000796c1a7220 */ /* 0x000fca0000410000 */
[----:B------:R-:W3:Y:S01]  /*7590*/  MUFU.EX2 R119, R119 ;  /* 0x0000007700777308 */ /* 0x000ee20000000800 */
[----:B-----5:R-:W-:Y:S01]  /*75a0*/  FADD.FTZ R120, R71, -R217 ;  /* 0x800000d947787221 */ /* 0x020fe20000010000 */
[----:B------:R-:W-:Y:S01]  /*75b0*/  FMUL.FTZ R71, R227, R130 ;  /* 0x00000082e3477220 */ /* 0x000fe20000410000 */
[----:B------:R-:W-:-:S05]  /*75c0*/  FMUL.FTZ R66, R109, R122 ;  /* 0x0000007a6d427220 */ /* 0x000fca0000410000 */
[----:B------:R-:W5:Y:S01]  /*75d0*/  MUFU.EX2 R118, R118 ;  /* 0x0000007600767308 */ /* 0x000f620000000800 */
[----:B------:R-:W-:Y:S01]  /*75e0*/  FMUL.FTZ R27, R111, R70 ;  /* 0x000000466f1b7220 */ /* 0x000fe20000410000 */
[----:B------:R-:W-:-:S06]  /*75f0*/  FADD.FTZ R123, R72, -R125 ;  /* 0x8000007d487b7221 */ /* 0x000fcc0000010000 */
[----:B------:R-:W5:Y:S01]  /*7600*/  MUFU.EX2 R117, R117 ;  /* 0x0000007500757308 */ /* 0x000f620000000800 */
[----:B------:R-:W-:-:S07]  /*7610*/  FADD.FTZ R134, R73, -R135 ;  /* 0x8000008749867221 */ /* 0x000fce0000010000 */
[----:B------:R-:W5:Y:S01]  /*7620*/  MUFU.EX2 R116, R116 ;  /* 0x0000007400747308 */ /* 0x000f620000000800 */
[----:B------:R-:W-:-:S07]  /*7630*/  FADD.FTZ R41, R41, -R140 ;  /* 0x8000008c29297221 */ /* 0x000fce0000010000 */
[----:B------:R-:W5:Y:S01]  /*7640*/  MUFU.EX2 R115, R115 ;  /* 0x0000007300737308 */ /* 0x000f620000000800 */
[----:B------:R-:W-:-:S07]  /*7650*/  FADD.FTZ R43, R43, -R140 ;  /* 0x8000008c2b2b7221 */ /* 0x000fce0000010000 */
[----:B------:R-:W5:Y:S01]  /*7660*/  MUFU.EX2 R114, R114 ;  /* 0x0000007200727308 */ /* 0x000f620000000800 */
[----:B------:R-:W-:-:S07]  /*7670*/  FADD.FTZ R125, R74, -R125 ;  /* 0x8000007d4a7d7221 */ /* 0x000fce0000010000 */
[----:B------:R-:W5:Y:S01]  /*7680*/  MUFU.EX2 R37, R113 ;  /* 0x0000007100257308 */ /* 0x000f620000000800 */
[----:B------:R-:W-:Y:S01]  /*7690*/  FADD.FTZ R135, R75, -R135 ;  /* 0x800000874b877221 */ /* 0x000fe20000010000 */
[----:B------:R-:W-:Y:S01]  /*76a0*/  FADD.FTZ R136, R76, -R138 ;  /* 0x8000008a4c887221 */ /* 0x000fe20000010000 */
[----:B------:R-:W-:Y:S01]  /*76b0*/  FADD.FTZ R142, R77, -R143 ;  /* 0x8000008f4d8e7221 */ /* 0x000fe20000010000 */
[--C-:B------:R-:W-:Y:S01]  /*76c0*/  FADD.FTZ R140, R81, -R141.reuse ;  /* 0x8000008d518c7221 */ /* 0x100fe20000010000 */
[----:B------:R-:W-:Y:S01]  /*76d0*/  FADD.FTZ R141, R83, -R141 ;  /* 0x8000008d538d7221 */ /* 0x000fe20000010000 */
        /* <DEDUP_REMOVED lines=27> */
[----:B----4-:R-:W-:Y:S01]  /*7890*/  FMUL.FTZ R41, R19, R41 ;  /* 0x0000002913297220 */ /* 0x010fe20000410000 */
        /* <DEDUP_REMOVED lines=14> */
[----:B------:R-:W-:Y:S01]  /*7980*/  IMAD R220, R0, 0x400, R220 ;  /* 0x0000040000dc7824 */ /* 0x000fe200078e02dc */
[----:B------:R-:W-:Y:S01]  /*7990*/  F2FP.BF16.F32.PACK_AB R84, R69, R84 ;  /* 0x000000544554723e */ /* 0x000fe200000010ff */
[----:B------:R-:W-:Y:S01]  /*79a0*/  FMUL.FTZ R67, R110, R67 ;  /* 0x000000436e437220 */ /* 0x000fe20000410000 */
[----:B--2---:R-:W-:Y:S01]  /*79b0*/  FMUL.FTZ R120, R112, R120 ;  /* 0x0000007870787220 */ /* 0x004fe20000410000 */
[----:B------:R-:W-:Y:S01]  /*79c0*/  IMAD R39, R39, 0x2, R236 ;  /* 0x0000000227277824 */ /* 0x000fe200078e02ec */
[----:B------:R-:W-:Y:S01]  /*79d0*/  F2FP.BF16.F32.PACK_AB R80, R131, R80 ;  /* 0x000000508350723e */ /* 0x000fe200000010ff */
[----:B-1----:R-:W-:Y:S01]  /*79e0*/  FMUL.FTZ R63, R33, R138 ;  /* 0x0000008a213f7220 */ /* 0x002fe20000410000 */
        /* <DEDUP_REMOVED lines=24> */
[----:B------:R-:W-:Y:S02]  /*7b70*/  R2UR UR4, R220 ;  /* 0x00000000dc0472ca */ /* 0x000fe400000e0000 */
        /* <DEDUP_REMOVED lines=14> */
[----:B------:R-:W-:-:S03]  /*7c60*/  F2FP.BF16.F32.PACK_AB R27, R226, R228 ;  /* 0x000000e4e21b723e */ /* 0x000fc600000010ff */
        /* <DEDUP_REMOVED lines=137> */
.L_x_2443:
        /* <DEDUP_REMOVED lines=70> */
.L_x_2444:
[----:B------:R-:W-:Y:S02]  /*8960*/  VIADD R16, R16, 0x1 ;  /* 0x0000000110107836 */ /* 0x000fe40000000000 */
[----:B------:R-:W-:Y:S02]  /*8970*/  VIADD R7, R7, 0x30c20 ;  /* 0x00030c2007077836 */ /* 0x000fe40000000000 */
[----:B------:R-:W-:Y:S01]  /*8980*/  VIADD R0, R0, 0x1 ;  /* 0x0000000100007836 */ /* 0x000fe20000000000 */
[----:B------:R-:W-:Y:S02]  /*8990*/  ISETP.GE.AND P1, PT, R16, UR38, PT ;  /* 0x0000002610007c0c */ /* 0x000fe4000bf26270 */
[----:B------:R-:W-:Y:S02]  /*89a0*/  PRMT R7, RZ, 0x654, R7 ;  /* 0x00000654ff077816 */ /* 0x000fe40000000007 */
[C---:B------:R-:W-:Y:S02]  /*89b0*/  ISETP.NE.AND P0, PT, R0.reuse, 0x2, PT ;  /* 0x000000020000780c */ /* 0x040fe40003f05270 */
[----:B------:R1:W-:Y:S02]  /*89c0*/  SYNCS.ARRIVE.TRANS64.RED.A1T0 RZ, [R7+URZ], RZ ;  /* 0x000000ff07ff79a7 */ /* 0x0003e4000810043f */
[----:B------:R-:W-:-:S02]  /*89d0*/  SEL R0, R0, RZ, P0 ;  /* 0x000000ff00007207 */ /* 0x000fc40000000000 */
[----:B-1----:R-:W-:-:S04]  /*89e0*/  SEL R7, RZ, 0x1, P0 ;  /* 0x00000001ff077807 */ /* 0x002fc80000000000 */
[----:B------:R-:W-:Y:S01]  /*89f0*/  LOP3.LUT R4, R4, R7, RZ, 0x3c, !PT ;  /* 0x0000000704047212 */ /* 0x000fe200078e3cff */
[----:B------:R-:W-:Y:S06]  /*8a00*/  @!P1 BRA `(.L_x_2445) ;  /* 0xffffffcc00849947 */ /* 0x000fec000383ffff */
.L_x_2434:
        /* <DEDUP_REMOVED lines=34> */
.L_x_2414:
[----:B------:R-:W-:Y:S05]  /*8c30*/  @P0 BRA `(.L_x_2446) ;  /* 0x0000000800c80947 */ /* 0x000fea0003800000 */
[----:B------:R-:W3:Y:S01]  /*8c40*/  S2R R3, SR_CgaCtaId ;  /* 0x0000000000037919 */ /* 0x000ee20000008800 */
[----:B------:R-:W-:-:S04]  /*8c50*/  MOV R0, 0x400 ;  /* 0x0000040000007802 */ /* 0x000fc80000000f00 */
[----:B---3--:R-:W-:-:S04]  /*8c60*/  LEA R17, R3, R0, 0x18 ;  /* 0x0000000003117211 */ /* 0x008fc800078ec0ff */
[----:B------:R-:W-:-:S13]  /*8c70*/  LOP3.LUT P0, RZ, R17, 0x3ff, RZ, 0xc0, !PT ;  /* 0x000003ff11ff7812 */ /* 0x000fda000780c0ff */
[----:B------:R-:W-:Y:S05]  /*8c80*/  @!P0 BRA `(.L_x_2447) ;  /* 0x0000000000408947 */ /* 0x000fea0003800000 */
[----:B------:R-:W-:Y:S01]  /*8c90*/  MOV R0, 0x0 ;  /* 0x0000000000007802 */ /* 0x000fe20000000f00 */
[----:B------:R-:W-:Y:S01]  /*8ca0*/  ULDC.64 UR4, c[0x4][0x80] ;  /* 0x0100200000047ab9 */ /* 0x000fe20000000a00 */
[----:B------:R-:W-:Y:S01]  /*8cb0*/  ULDC.64 UR6, c[0x4][0x88] ;  /* 0x0100220000067ab9 */ /* 0x000fe20000000a00 */
[----:B------:R-:W-:Y:S01]  /*8cc0*/  IMAD.U32 R4, RZ, RZ, UR4 ;  /* 0x00000004ff047e24 */ /* 0x000fe2000f8e00ff */
[----:B--2---:R2:W3:Y:S01]  /*8cd0*/  LDC.64 R2, c[0x4][R0] ;  /* 0x0100000000027b82 */ /* 0x0044e20000000a00 */
        /* <DEDUP_REMOVED lines=8> */
[----:B-12---:R-:W-:-:S07]  /*8d60*/  IMAD.MOV.U32 R13, RZ, RZ, RZ ;  /* 0x000000ffff0d7224 */ /* 0x006fce00078e00ff */
[----:B------:R-:W-:-:S07]  /*8d70*/  LEPC R20, `(.L_x_2447) ;  /* 0x000000001014794e */ /* 0x000fce0000000000 */
[----:B---3--:R-:W-:Y:S05]  /*8d80*/  CALL.ABS.NOINC R2 ;  /* 0x0000000002007343 */ /* 0x008fea0003c00000 */
.L_x_2447:
[----:B------:R-:W-:-:S05]  /*8d90*/  VIADD R16, R17, 0x4000 ;  /* 0x0000400011107836 */ /* 0x000fca0000000000 */
        /* <DEDUP_REMOVED lines=18> */
.L_x_2448:
        /* <DEDUP_REMOVED lines=18> */
.L_x_2449:
        /* <DEDUP_REMOVED lines=18> */
.L_x_2450:
[----:B------:R-:W3:Y:S01]  /*9100*/  S2R R0, SR_TID.X ;  /* 0x0000000000007919 */ /* 0x000ee20000002100 */
        /* <DEDUP_REMOVED lines=17> */
[----:B---3--:R-:W-:Y:S01]  /*9220*/  VIADD R7, R0, 0xffffff80 ;  /* 0xffffff8000077836 */ /* 0x008fe20000000000 */
        /* <DEDUP_REMOVED lines=29> */
[----:B------:R-:W-:-:S02]  /*9400*/  LOP3.LUT R0, R0, 0x1c0, RZ, 0xc0, !PT ;  /* 0x000001c000007812 */ /* 0x000fc400078ec0ff */
[----:B------:R-:W-:Y:S02]  /*9410*/  F2FP.BF16.F32.PACK_AB R170, R173, R172 ;  /* 0x000000acadaa723e */ /* 0x000fe400000010ff */
[----:B------:R-:W-:Y:S02]  /*9420*/  LOP3.LUT R7, R0, 0x8, R7, 0xf8, !PT ;  /* 0x0000000800077812 */ /* 0x000fe400078ef807 */
[----:B------:R-:W-:Y:S02]  /*9430*/  SHF.R.U32.HI R0, RZ, 0x3, R0 ;  /* 0x00000003ff007819 */ /* 0x000fe40000011600 */
[----:B------:R-:W-:Y:S02]  /*9440*/  SEL R5, R5, 0xffffffc0, !P2 ;  /* 0xffffffc005057807 */ /* 0x000fe40005000000 */
[----:B------:R-:W-:Y:S02]  /*9450*/  LOP3.LUT R0, R7, R0, RZ, 0x3c, !PT ;  /* 0x0000000007007212 */ /* 0x000fe400078e3cff */
[----:B------:R-:W-:-:S02]  /*9460*/  F2FP.BF16.F32.PACK_AB R171, R175, R174 ;  /* 0x000000aeafab723e */ /* 0x000fc400000010ff */
        /* <DEDUP_REMOVED lines=8> */
[----:B------:R-:W-:Y:S01]  /*94f0*/  STSM.16.M88.4 [R0+0x4000], R184 ;  /* 0x004000b800007844 */ /* 0x000fe20000000200 */
[----:B------:R-:W-:-:S03]  /*9500*/  IADD3 R2, R3, 0x4000, R0 ;  /* 0x0000400003027810 */ /* 0x000fc60007ffe000 */
[----:B------:R-:W2:Y:S01]  /*9510*/  SHFL.IDX PT, R5, R6, RZ, 0x1f ;  /* 0x00001fff06057589 */ /* 0x000ea200000e0000 */
[----:B------:R-:W-:-:S03]  /*9520*/  IMAD.IADD R3, R3, 0x1, R4 ;  /* 0x0000000103037824 */ /* 0x000fc600078e0204 */
[----:B------:R3:W-:Y:S04]  /*9530*/  STSM.16.M88.4 [R2], R192 ;  /* 0x000000c002007844 */ /* 0x0007e80000000200 */
[----:B------:R3:W-:Y:S04]  /*9540*/  STSM.16.M88.4 [R4], R200 ;  /* 0x000000c804007844 */ /* 0x0007e80000000200 */
[----:B------:R3:W-:Y:S04]  /*9550*/  STSM.16.M88.4 [R3], R208 ;  /* 0x000000d003007844 */ /* 0x0007e80000000200 */
[----:B------:R3:W-:Y:S04]  /*9560*/  STSM.16.M88.4 [R0], R152 ;  /* 0x0000009800007844 */ /* 0x0007e80000000200 */
[----:B------:R3:W-:Y:S04]  /*9570*/  STSM.16.M88.4 [R2+-0x4000], R160 ;  /* 0xffc000a002007844 */ /* 0x0007e80000000200 */
[----:B------:R3:W-:Y:S01]  /*9580*/  STSM.16.M88.4 [R4+-0x4000], R168 ;  /* 0xffc000a804007844 */ /* 0x0007e20000000200 */
[----:B--2---:R-:W-:-:S03]  /*9590*/  ISETP.NE.AND P0, PT, R5, 0x7, PT ;  /* 0x000000070500780c */ /* 0x004fc60003f05270 */
[----:B------:R3:W-:Y:S01]  /*95a0*/  STSM.16.M88.4 [R3+-0x4000], R176 ;  /* 0xffc000b003007844 */ /* 0x0007e20000000200 */
        /* <DEDUP_REMOVED lines=11> */
[----:B------:R-:W-:Y:S01]  /*9660*/  R2UR UR6, R17 ;  /* 0x00000000110672ca */ /* 0x000fe200000e0000 */
[----:B------:R-:W-:Y:S01]  /*9670*/  ULDC.64 UR8, c[0x0][0x198] ;  /* 0x0000660000087ab9 */ /* 0x000fe20000000a00 */
[----:B------:R-:W-:Y:S02]  /*9680*/  USHF.L.U32 UR42, UR36, 0x7, URZ ;  /* 0x00000007242a7899 */ /* 0x000fe4000800063f */
[----:B------:R-:W-:Y:S02]  /*9690*/  UIADD3 UR4, UP0, UR8, 0x770, URZ ;  /* 0x0000077008047890 */ /* 0x000fe4000ff1e03f */
[----:B------:R-:W-:Y:S02]  /*96a0*/  UIADD3 UR8, UP1, UR8, 0x670, URZ ;  /* 0x0000067008087890 */ /* 0x000fe4000ff3e03f */
[----:B------:R-:W-:Y:S02]  /*96b0*/  UIADD3.X UR5, URZ, UR9, URZ, UP0, !UPT ;  /* 0x000000093f057290 */ /* 0x000fe400087fe43f */
[----:B------:R-:W-:Y:S01]  /*96c0*/  UIADD3.X UR9, URZ, UR9, URZ, UP1, !UPT ;  /* 0x000000093f097290 */ /* 0x000fe20008ffe43f */
[----:B------:R-:W-:-:S02]  /*96d0*/  UMOV UR41, URZ ;  /* 0x0000003f00297c82 */ /* 0x000fc40008000000 */
[----:B------:R-:W-:-:S09]  /*96e0*/  UIADD3 UR40, UR6, 0x4000, URZ ;  /* 0x0000400006287890 */ /* 0x000fd2000fffe03f */
[----:B------:R2:W-:Y:S02]  /*96f0*/  UTMASTG.4D [UR40], [UR4] ;  /* 0x00000028040073b5 */ /* 0x0005e40008018000 */
[----:B--2---:R-:W-:Y:S02]  /*9700*/  UMOV UR40, UR6 ;  /* 0x0000000600287c82 */ /* 0x004fe40008000000 */
[----:B------:R2:W-:Y:S02]  /*9710*/  UTMASTG.4D [UR40], [UR8] ;  /* 0x00000028080073b5 */ /* 0x0005e40008018000 */
[----:B--2---:R0:W-:Y:S02]  /*9720*/  UTMACMDFLUSH ;  /* 0x00000000000079b7 */ /* 0x0041e40000000000 */
.L_x_2452:
[----:B------:R-:W-:Y:S05]  /*9730*/  BSYNC B0 ;  /* 0x0000000000007941 */ /* 0x000fea0003800000 */
.L_x_2451:
[----:B------:R-:W-:-:S04]  /*9740*/  DEPBAR.LE SB0, 0x0 ;  /* 0x000080000000791a */ /* 0x000fc80000000000 */
[----:B------:R-:W-:Y:S05]  /*9750*/  BRA `(.L_x_2413) ;  /* 0x0000003800707947 */ /* 0x000fea0003800000 */
.L_x_2446:
[----:B------:R-:W3:Y:S01]  /*9760*/  S2R R0, SR_TID.X ;  /* 0x0000000000007919 */ /* 0x000ee20000002100 */
[----:B--2---:R-:W2:Y:S01]  /*9770*/  LDC.64 R2, c[0x0][0x820] ;  /* 0x00020800ff027b82 */ /* 0x004ea20000000a00 */
[----:B------:R-:W-:Y:S01]  /*9780*/  IMAD.U32 R9, RZ, RZ, UR43 ;  /* 0x0000002bff097e24 */ /* 0x000fe2000f8e00ff */
[----:B------:R-:W-:Y:S01]  /*9790*/  BSSY B0, `(.L_x_2453) ;  /* 0x0000038000007945 */ /* 0x000fe20003800000 */
[----:B------:R-:W-:Y:S02]  /*97a0*/  IMAD.U32 R27, RZ, RZ, UR36 ;  /* 0x00000024ff1b7e24 */ /* 0x000fe4000f8e00ff */
[----:B------:R-:W-:Y:S01]  /*97b0*/  IMAD.U32 R25, RZ, RZ, UR44 ;  /* 0x0000002cff197e24 */ /* 0x000fe2000f8e00ff */
[----:B------:R-:W-:Y:S02]  /*97c0*/  SHF.R.S32.HI R9, RZ, 0x1f, R9 ;  /* 0x0000001fff097819 */ /* 0x000fe40000011409 */
[----:B------:R-:W4:Y:S02]  /*97d0*/  LDC.64 R18, c[0x0][0x808] ;  /* 0x00020200ff127b82 */ /* 0x000f240000000a00 */
[----:B------:R-:W-:-:S06]  /*97e0*/  SHF.R.S32.HI R25, RZ, 0x1f, R25 ;  /* 0x0000001fff197819 */ /* 0x000fcc0000011419 */
[----:B------:R-:W5:Y:S08]  /*97f0*/  LDC.64 R14, c[0x0][0x828] ;  /* 0x00020a00ff0e7b82 */ /* 0x000f700000000a00 */
[----:B------:R-:W1:Y:S01]  /*9800*/  LDC.64 R16, c[0x0][0x850] ;  /* 0x00021400ff107b82 */ /* 0x000e620000000a00 */
[----:B---3--:R-:W-:-:S07]  /*9810*/  VIADD R5, R0, 0xffffff80 ;  /* 0xffffff8000057836 */ /* 0x008fce0000000000 */
[----:B------:R-:W3:Y:S01]  /*9820*/  LDC R23, c[0x0][0x83c] ;  /* 0x00020f00ff177b82 */ /* 0x000ee20000000800 */
[----:B----4-:R-:W-:Y:S01]  /*9830*/  IMAD R11, R27, -0x80, R18 ;  /* 0xffffff801b0b7824 */ /* 0x010fe200078e0212 */
[----:B------:R-:W-:-:S04]  /*9840*/  SHF.R.S32.HI R0, RZ, 0x1f, R5 ;  /* 0x0000001fff007819 */ /* 0x000fc80000011405 */
[----:B------:R-:W-:Y:S02]  /*9850*/  LEA.HI R8, R0, R5, RZ, 0x3 ;  /* 0x0000000500087211 */ /* 0x000fe400078f18ff */
[----:B------:R-:W4:Y:S02]  /*9860*/  LDC.64 R20, c[0x0][0x858] ;  /* 0x00021600ff147b82 */ /* 0x000f240000000a00 */
[----:B------:R-:W-:-:S05]  /*9870*/  LOP3.LUT R0, R8, 0x1ffffff8, RZ, 0xc0, !PT ;  /* 0x1ffffff808007812 */ /* 0x000fca00078ec0ff */
[----:B------:R-:W-:-:S04]  /*9880*/  IMAD.IADD R0, R5, 0x1, -R0 ;  /* 0x0000000105007824 */ /* 0x000fc800078e0a00 */
[----:B------:R-:W-:Y:S02]  /*9890*/  IMAD.SHL.U32 R6, R0, 0x8, RZ ;  /* 0x0000000800067824 */ /* 0x000fe400078e00ff */
[----:B--2---:R-:W-:-:S03]  /*98a0*/  IMAD R0, R9, R2, RZ ;  /* 0x0000000209007224 */ /* 0x004fc600078e02ff */
[----:B------:R-:W-:Y:S01]  /*98b0*/  SHF.R.S32.HI R7, RZ, 0x1f, R6 ;  /* 0x0000001fff077819 */ /* 0x000fe20000011406 */
[----:B------:R-:W-:Y:S02]  /*98c0*/  IMAD R3, R3, UR43, R0 ;  /* 0x0000002b03037c24 */ /* 0x000fe4000f8e0200 */
[----:B------:R-:W-:Y:S01]  /*98d0*/  IMAD.WIDE.U32 R4, R2, UR43, R6 ;  /* 0x0000002b02047c25 */ /* 0x000fe2000f8e0006 */
[----:B------:R-:W-:-:S03]  /*98e0*/  SHF.R.S32.HI R2, RZ, 0x3, R8 ;  /* 0x00000003ff027819 */ /* 0x000fc60000011408 */
[----:B------:R-:W-:Y:S01]  /*98f0*/  IMAD.IADD R5, R5, 0x1, R3 ;  /* 0x0000000105057824 */ /* 0x000fe200078e0203 */
[C---:B------:R-:W-:Y:S01]  /*9900*/  ISETP.GE.AND P2, PT, R2.reuse, R11, PT ;  /* 0x0000000b0200720c */ /* 0x040fe20003f46270 */
[C---:B------:R-:W-:Y:S02]  /*9910*/  VIADD R0, R2.reuse, 0x20 ;  /* 0x0000002002007836 */ /* 0x040fe40000000000 */
[----:B------:R-:W-:Y:S01]  /*9920*/  VIADD R3, R2, 0x60 ;  /* 0x0000006002037836 */ /* 0x000fe20000000000 */
[----:B------:R-:W-:Y:S01]  /*9930*/  ISETP.GE.OR P6, PT, R6, R19, P2 ;  /* 0x000000130600720c */ /* 0x000fe200017c6670 */
[----:B-----5:R-:W-:Y:S01]  /*9940*/  IMAD R8, R25, R14, RZ ;  /* 0x0000000e19087224 */ /* 0x020fe200078e02ff */
[-C--:B------:R-:W-:Y:S01]  /*9950*/  ISETP.GE.AND P3, PT, R0, R11.reuse, PT ;  /* 0x0000000b0000720c */ /* 0x080fe20003f66270 */
[----:B------:R-:W-:Y:S01]  /*9960*/  VIADD R0, R2, 0x40 ;  /* 0x0000004002007836 */ /* 0x000fe20000000000 */
[-C--:B------:R-:W-:Y:S01]  /*9970*/  ISETP.GE.AND P1, PT, R3, R11.reuse, PT ;  /* 0x0000000b0300720c */ /* 0x080fe20003f26270 */
[----:B------:R-:W-:Y:S01]  /*9980*/  IMAD R15, R15, UR44, R8 ;  /* 0x0000002c0f0f7c24 */ /* 0x000fe2000f8e0208 */
[----:B------:R-:W-:Y:S01]  /*9990*/  SHF.R.S32.HI R3, RZ, 0x1f, R2 ;  /* 0x0000001fff037819 */ /* 0x000fe20000011402 */
[----:B-1----:R-:W-:Y:S01]  /*99a0*/  IMAD.WIDE.U32 R12, R14, UR44, R4 ;  /* 0x0000002c0e0c7c25 */ /* 0x002fe2000f8e0004 */
[----:B------:R-:W-:-:S02]  /*99b0*/  ISETP.GE.AND P0, PT, R0, R11, PT ;  /* 0x0000000b0000720c */ /* 0x000fc40003f06270 */
[CC--:B------:R-:W-:Y:S01]  /*99c0*/  ISETP.GE.OR P4, PT, R6.reuse, R19.reuse, P3 ;  /* 0x000000130600720c */ /* 0x0c0fe20001f86670 */
[----:B------:R-:W-:Y:S01]  /*99d0*/  IMAD.WIDE R10, R27, 0x80, R2 ;  /* 0x000000801b0a7825 */ /* 0x000fe200078e0202 */
[----:B------:R-:W-:Y:S01]  /*99e0*/  ISETP.GE.OR P5, PT, R6, R19, P0 ;  /* 0x000000130600720c */ /* 0x000fe200007a6670 */
[----:B------:R-:W1:Y:S02]  /*99f0*/  LDC.64 R26, c[0x0][0x208] ;  /* 0x00008200ff1a7b82 */ /* 0x000e640000000a00 */
[----:B------:R-:W-:Y:S02]  /*9a00*/  IMAD R0, R9, R16, RZ ;  /* 0x0000001009007224 */ /* 0x000fe400078e02ff */
[----:B------:R-:W-:-:S04]  /*9a10*/  IMAD.WIDE.U32 R8, R16, UR43, R6 ;  /* 0x0000002b10087c25 */ /* 0x000fc8000f8e0006 */
[----:B------:R-:W-:Y:S02]  /*9a20*/  IMAD R17, R17, UR43, R0 ;  /* 0x0000002b11117c24 */ /* 0x000fe4000f8e0200 */
[----:B------:R-:W-:Y:S01]  /*9a30*/  IMAD.IADD R5, R13, 0x1, R15 ;  /* 0x000000010d057824 */ /* 0x000fe200078e020f */
[----:B---34-:R-:W-:Y:S06]  /*9a40*/  @P6 BRA `(.L_x_2454) ;  /* 0x0000000000306947 */ /* 0x018fec0003800000 */
[----:B------:R-:W-:Y:S01]  /*9a50*/  ULDC.64 UR4, c[0x0][0x818] ;  /* 0x0002060000047ab9 */ /* 0x000fe20000000a00 */
[----:B------:R-:W-:Y:S01]  /*9a60*/  IMAD.MOV.U32 R4, RZ, RZ, R12 ;  /* 0x000000ffff047224 */ /* 0x000fe200078e000c */
[----:B-1----:R-:W-:Y:S01]  /*9a70*/  R2UR UR6, R26 ;  /* 0x000000001a0672ca */ /* 0x002fe200000e0000 */
        /* <DEDUP_REMOVED lines=9> */
.L_x_2454:
[----:B------:R-:W-:Y:S05]  /*9b10*/  BSYNC B0 ;  /* 0x0000000000007941 */ /* 0x000fea0003800000 */
.L_x_2453:
[----:B------:R-:W-:Y:S01]  /*9b20*/  IMAD.IADD R9, R9, 0x1, R17 ;  /* 0x0000000109097824 */ /* 0x000fe200078e0211 */
[----:B------:R-:W-:Y:S01]  /*9b30*/  BSSY B0, `(.L_x_2455) ;  /* 0x0000019000007945 */ /* 0x000fe20003800000 */
[----:B------:R-:W-:Y:S01]  /*9b40*/  IMAD R0, R25, R20, RZ ;  /* 0x0000001419007224 */ /* 0x000fe200078e02ff */
[----:B------:R-:W-:Y:S01]  /*9b50*/  ISETP.GE.OR P6, PT, R6, R19, P1 ;  /* 0x000000130600720c */ /* 0x000fe20000fc6670 */
[----:B------:R-:W-:Y:S01]  /*9b60*/  IMAD.WIDE.U32 R8, R20, UR44, R8 ;  /* 0x0000002c14087c25 */ /* 0x000fe2000f8e0008 */
[CC--:B------:R-:W-:Y:S02]  /*9b70*/  ISETP.GE.OR P2, PT, R6.reuse, R23.reuse, P2 ;  /* 0x000000170600720c */ /* 0x0c0fe40001746670 */
[CC--:B------:R-:W-:Y:S01]  /*9b80*/  ISETP.GE.OR P3, PT, R6.reuse, R23.reuse, P3 ;  /* 0x000000170600720c */ /* 0x0c0fe20001f66670 */
[----:B--2---:R-:W-:Y:S01]  /*9b90*/  IMAD R15, R21, UR44, R0 ;  /* 0x0000002c150f7c24 */ /* 0x004fe2000f8e0200 */
[CC--:B------:R-:W-:Y:S02]  /*9ba0*/  ISETP.GE.OR P0, PT, R6.reuse, R23.reuse, P0 ;  /* 0x000000170600720c */ /* 0x0c0fe40000706670 */
[----:B------:R-:W-:Y:S01]  /*9bb0*/  ISETP.GE.OR P1, PT, R6, R23, P1 ;  /* 0x000000170600720c */ /* 0x000fe20000f26670 */
[----:B------:R-:W-:-:S12]  /*9bc0*/  @P4 BRA `(.L_x_2456) ;  /* 0x00000000003c4947 */ /* 0x000fd80003800000 */
[----:B------:R-:W-:Y:S01]  /*9bd0*/  IADD3 R7, P4, R10, 0x20, RZ ;  /* 0x000000200a077810 */ /* 0x000fe20007f9e0ff */
[----:B------:R-:W-:Y:S01]  /*9be0*/  ULDC.64 UR4, c[0x0][0x818] ;  /* 0x0002060000047ab9 */ /* 0x000fe20000000a00 */
[----:B------:R-:W-:Y:S01]  /*9bf0*/  IMAD.MOV.U32 R2, RZ, RZ, R12 ;  /* 0x000000ffff027224 */ /* 0x000fe200078e000c */
[----:B-1----:R-:W-:Y:S01]  /*9c00*/  R2UR UR6, R26 ;  /* 0x000000001a0672ca */ /* 0x002fe200000e0000 */
        /* <DEDUP_REMOVED lines=11> */
.L_x_2456:
[----:B------:R-:W-:Y:S05]  /*9cc0*/  BSYNC B0 ;  /* 0x0000000000007941 */ /* 0x000fea0003800000 */
.L_x_2455:
[----:B------:R-:W-:Y:S04]  /*9cd0*/  BSSY B0, `(.L_x_2457) ;  /* 0x0000011000007945 */ /* 0x000fe80003800000 */
[----:B------:R-:W-:Y:S05]  /*9ce0*/  @P5 BRA `(.L_x_2458) ;  /* 0x00000000003c5947 */ /* 0x000fea0003800000 */
[----:B--2---:R-:W-:Y:S01]  /*9cf0*/  IADD3 R7, P4, R10, 0x40, RZ ;  /* 0x000000400a077810 */ /* 0x004fe20007f9e0ff */
        /* <DEDUP_REMOVED lines=14> */
.L_x_2458:
[----:B------:R-:W-:Y:S05]  /*9de0*/  BSYNC B0 ;  /* 0x0000000000007941 */ /* 0x000fea0003800000 */
.L_x_2457:
[----:B------:R-:W-:Y:S04]  /*9df0*/  BSSY B0, `(.L_x_2459) ;  /* 0x0000011000007945 */ /* 0x000fe80003800000 */
[----:B------:R-:W-:Y:S05]  /*9e00*/  @P6 BRA `(.L_x_2460) ;  /* 0x00000000003c6947 */ /* 0x000fea0003800000 */
[----:B--23--:R-:W-:Y:S01]  /*9e10*/  IADD3 R7, P4, R10, 0x60, RZ ;  /* 0x000000600a077810 */ /* 0x00cfe20007f9e0ff */
        /* <DEDUP_REMOVED lines=14> */
.L_x_2460:
[----:B------:R-:W-:Y:S05]  /*9f00*/  BSYNC B0 ;  /* 0x0000000000007941 */ /* 0x000fea0003800000 */
.L_x_2459:
[----:B------:R-:W-:Y:S01]  /*9f10*/  BSSY B0, `(.L_x_2461) ;  /* 0x000000f000007945 */ /* 0x000fe20003800000 */
[----:B----4-:R-:W-:-:S03]  /*9f20*/  IMAD.IADD R5, R9, 0x1, R15 ;  /* 0x0000000109057824 */ /* 0x010fc600078e020f */
[----:B------:R-:W-:Y:S05]  /*9f30*/  @P2 BRA `(.L_x_2462) ;  /* 0x0000000000302947 */ /* 0x000fea0003800000 */
[----:B------:R-:W-:Y:S01]  /*9f40*/  ULDC.64 UR4, c[0x0][0x848] ;  /* 0x0002120000047ab9 */ /* 0x000fe20000000a00 */
[----:B------:R-:W-:Y:S01]  /*9f50*/  IMAD.MOV.U32 R4, RZ, RZ, R8 ;  /* 0x000000ffff047224 */ /* 0x000fe200078e0008 */
[----:B-1----:R-:W-:Y:S01]  /*9f60*/  R2UR UR6, R26 ;  /* 0x000000001a0672ca */ /* 0x002fe200000e0000 */
[----:B--23--:R-:W-:Y:S01]  /*9f70*/  IMAD R7, R11, UR4, RZ ;  /* 0x000000040b077c24 */ /* 0x00cfe2000f8e02ff */
        /* <DEDUP_REMOVED lines=8> */
.L_x_2462:
[----:B------:R-:W-:Y:S05]  /*a000*/  BSYNC B0 ;  /* 0x0000000000007941 */ /* 0x000fea0003800000 */
.L_x_2461:
[----:B------:R-:W-:Y:S04]  /*a010*/  BSSY B0, `(.L_x_2463) ;  /* 0x0000011000007945 */ /* 0x000fe80003800000 */
[----:B------:R-:W-:Y:S05]  /*a020*/  @P3 BRA `(.L_x_2464) ;  /* 0x00000000003c3947 */ /* 0x000fea0003800000 */
[----:B--234-:R-:W-:Y:S01]  /*a030*/  IADD3 R7, P2, R10, 0x20, RZ ;  /* 0x000000200a077810 */ /* 0x01cfe20007f5e0ff */
        /* <DEDUP_REMOVED lines=14> */
.L_x_2464:
[----:B------:R-:W-:Y:S05]  /*a120*/  BSYNC B0 ;  /* 0x0000000000007941 */ /* 0x000fea0003800000 */
.L_x_2463:
[----:B------:R-:W-:Y:S04]  /*a130*/  BSSY B0, `(.L_x_2465) ;  /* 0x0000011000007945 */ /* 0x000fe80003800000 */
[----:B------:R-:W-:Y:S05]  /*a140*/  @P0 BRA `(.L_x_2466) ;  /* 0x00000000003c0947 */ /* 0x000fea0003800000 */
[----:B-1234-:R-:W-:Y:S01]  /*a150*/  IADD3 R7, P0, R10, 0x40, RZ ;  /* 0x000000400a077810 */ /* 0x01efe20007f1e0ff */
        /* <DEDUP_REMOVED lines=14> */
.L_x_2466:
[----:B------:R-:W-:Y:S05]  /*a240*/  BSYNC B0 ;  /* 0x0000000000007941 */ /* 0x000fea0003800000 */
.L_x_2465:
        /* <DEDUP_REMOVED lines=17> */
.L_x_2409:
        /* <DEDUP_REMOVED lines=8> */
[----:B------:R-:W1:Y:S01]  /*a3e0*/  S2UR UR7, SR_CTAID.X ;  /* 0x00000000000779c3 */ /* 0x000e620000002500 */
[----:B------:R-:W-:Y:S02]  /*a3f0*/  ULDC UR8, c[0x0][0xb50] ;  /* 0x0002d40000087ab9 */ /* 0x000fe40000000800 */
[----:B------:R-:W-:-:S05]  /*a400*/  UISETP.NE.AND UP0, UPT, UR8, 0x1, UPT ;  /* 0x000000010800788c */ /* 0x000fca000bf05270 */
[----:B------:R-:W2:Y:S06]  /*a410*/  LDC R0, c[0x0][0xb68] ;  /* 0x0002da00ff007b82 */ /* 0x000eac0000000800 */
[----:B------:R-:W-:Y:S01]  /*a420*/  @UP0 ULDC UR4, c[0x0][0xb54] ;  /* 0x0002d50000040ab9 */ /* 0x000fe20000000800 */
[----:B------:R-:W-:Y:S01]  /*a430*/  @UP0 ULDC UR9, c[0x0][0xb58] ;  /* 0x0002d60000090ab9 */ /* 0x000fe20000000800 */
[----:B-1----:R-:W-:Y:S02]  /*a440*/  UIMAD.WIDE.U32 UR4, UR7, UR4, URZ ;  /* 0x00000004070472a5 */ /* 0x002fe4000f8e003f */
[----:B------:R-:W-:-:S02]  /*a450*/  UMOV UR6, UR7 ;  /* 0x0000000700067c82 */ /* 0x000fc40008000000 */
[----:B------:R-:W-:-:S04]  /*a460*/  @UP0 USHF.R.U32.HI UR6, URZ, UR9, UR5 ;  /* 0x000000093f060299 */ /* 0x000fc80008011605 */
[----:B------:R-:W-:Y:S02]  /*a470*/  UIADD3 UR4, -UR6, URZ, URZ ;  /* 0x0000003f06047290 */ /* 0x000fe4000fffe13f */
[----:B--2---:R-:W-:Y:S02]  /*a480*/  ISETP.LE.AND P0, PT, R0, UR6, PT ;  /* 0x0000000600007c0c */ /* 0x004fe4000bf03270 */
[----:B------:R-:W-:-:S11]  /*a490*/  UIMAD UR8, UR8, UR4, UR7 ;  /* 0x00000004080872a4 */ /* 0x000fd6000f8e0207 */
[----:B------:R-:W-:Y:S05]  /*a4a0*/  @!P0 BRA `(.L_x_2468) ;  /* 0x0000000000208947 */ /* 0x000fea0003800000 */
        /* <DEDUP_REMOVED lines=8> */
.L_x_2468:
[----:B------:R-:W-:Y:S01]  /*a530*/  ULDC UR9, c[0x0][0xb44] ;  /* 0x0002d10000097ab9 */ /* 0x000fe20000000800 */
[----:B------:R-:W-:Y:S01]  /*a540*/  UMOV UR7, UR8 ;  /* 0x0000000800077c82 */ /* 0x000fe20008000000 */
[----:B------:R-:W-:-:S11]  /*a550*/  UISETP.NE.AND UP0, UPT, UR9, 0x1, UPT ;  /* 0x000000010900788c */ /* 0x000fd6000bf05270 */
[----:B------:R-:W-:Y:S02]  /*a560*/  @UP0 ULDC.64 UR10, c[0x0][0xb48] ;  /* 0x0002d200000a0ab9 */ /* 0x000fe40000000a00 */
[----:B------:R-:W-:-:S04]  /*a570*/  UIMAD.WIDE.U32 UR4, UR8, UR10, URZ ;  /* 0x0000000a080472a5 */ /* 0x000fc8000f8e003f */
[----:B------:R-:W-:-:S04]  /*a580*/  @UP0 USHF.R.U32.HI UR7, URZ, UR11, UR5 ;  /* 0x0000000b3f070299 */ /* 0x000fc80008011605 */
[----:B------:R-:W-:-:S12]  /*a590*/  UIMAD UR4, UR7, UR9, URZ ;  /* 0x00000009070472a4 */ /* 0x000fd8000f8e023f */
.L_x_2469:
        /* <DEDUP_REMOVED lines=17> */
[----:B------:R-:W-:Y:S01]  /*a6b0*/  ULDC UR6, c[0x0][0x74c] ;  /* 0x0001d30000067ab9 */ /* 0x000fe20000000800 */
[----:B------:R-:W-:Y:S02]  /*a6c0*/  UIADD3 UR5, UR5, 0x7f, URZ ;  /* 0x0000007f05057890 */ /* 0x000fe4000fffe03f */
[----:B------:R-:W-:Y:S02]  /*a6d0*/  UIADD3 UR7, -UR6, UR7, -UR4 ;  /* 0x0000000706077290 */ /* 0x000fe4000fffe904 */
[----:B------:R-:W-:Y:S02]  /*a6e0*/  USHF.R.S32.HI UR6, URZ, 0x1f, UR5 ;  /* 0x0000001f3f067899 */ /* 0x000fe40008011405 */
[----:B------:R-:W-:-:S02]  /*a6f0*/  USHF.R.S32.HI UR4, URZ, 0x1f, UR7 ;  /* 0x0000001f3f047899 */ /* 0x000fc40008011407 */
[----:B------:R-:W-:Y:S02]  /*a700*/  ULEA.HI UR5, UR6, UR5, URZ, 0x7 ;  /* 0x0000000506057291 */ /* 0x000fe4000f8f383f */
[----:B------:R-:W-:Y:S02]  /*a710*/  ULEA.HI UR4, UR4, UR7, URZ, 0x7 ;  /* 0x0000000704047291 */ /* 0x000fe4000f8f383f */
[----:B------:R-:W-:Y:S02]  /*a720*/  USHF.R.S32.HI UR5, URZ, 0x7, UR5 ;  /* 0x000000073f057899 */ /* 0x000fe40008011405 */
[----:B------:R-:W-:-:S04]  /*a730*/  USHF.R.S32.HI UR4, URZ, 0x7, UR4 ;  /* 0x000000073f047899 */ /* 0x000fc80008011404 */
[----:B------:R-:W-:-:S04]  /*a740*/  UISETP.LT.AND UP0, UPT, URZ, UR4, UPT ;  /* 0x000000043f00728c */ /* 0x000fc8000bf01270 */
[----:B------:R-:W-:-:S04]  /*a750*/  USEL UR8, URZ, UR4, !UP0 ;  /* 0x000000043f087287 */ /* 0x000fc8000c000000 */
[----:B------:R-:W-:-:S06]  /*a760*/  UISETP.GT.AND UP0, UPT, UR5, UR8, UPT ;  /* 0x000000080500728c */ /* 0x000fcc000bf04270 */
[----:B------:R-:W-:-:S13]  /*a770*/  PLOP3.LUT P0, PT, PT, PT, UP0, 0x80, 0x0 ;  /* 0x000000000000781c */ /* 0x000fda0003f0f008 */
[----:B------:R-:W-:Y:S05]  /*a780*/  @!P0 BRA `(.L_x_2413) ;  /* 0x0000002800648947 */ /* 0x000fea0003800000 */
[----:B------:R-:W-:Y:S01]  /*a790*/  USHF.R.S32.HI UR4, URZ, 0x1f, UR11 ;  /* 0x0000001f3f047899 */ /* 0x000fe2000801140b */
[----:B------:R-:W-:Y:S01]  /*a7a0*/  ULDC.64 UR12, c[0x0][0x2d8] ;  /* 0x0000b600000c7ab9 */ /* 0x000fe20000000a00 */
[----:B------:R-:W-:Y:S02]  /*a7b0*/  ELECT P0, URZ, PT ;  /* 0x00000000003f782f */ /* 0x000fe40003800000 */
[----:B------:R-:W-:Y:S02]  /*a7c0*/  UIMAD UR9, UR4, UR12, URZ ;  /* 0x0000000c040972a4 */ /* 0x000fe4000f8e023f */
[----:B------:R-:W-:Y:S02]  /*a7d0*/  UIADD3 UR4, UR5, -UR8, URZ ;  /* 0x8000000805047290 */ /* 0x000fe4000fffe03f */
[----:B------:R-:W-:Y:S02]  /*a7e0*/  UIMAD.WIDE.U32 UR6, UR11, UR12, URZ ;  /* 0x0000000c0b0672a5 */ /* 0x000fe4000f8e003f */
[----:B------:R-:W-:-:S02]  /*a7f0*/  ULOP3.LUT UR4, UR4, 0x1, URZ, 0xc0, !UPT ;  /* 0x0000000104047892 */ /* 0x000fc4000f8ec03f */
[----:B------:R-:W-:Y:S02]  /*a800*/  UIMAD UR9, UR11, UR13, UR9 ;  /* 0x0000000d0b0972a4 */ /* 0x000fe4000f8e0209 */
[----:B------:R-:W-:Y:S02]  /*a810*/  UISETP.NE.U32.AND UP0, UPT, UR4, 0x1, UPT ;  /* 0x000000010400788c */ /* 0x000fe4000bf05070 */
[----:B------:R-:W-:Y:S01]  /*a820*/  USHF.R.S32.HI UR11, URZ, 0x1f, UR10 ;  /* 0x0000001f3f0b7899 */ /* 0x000fe2000801140a */
[----:B------:R-:W-:Y:S01]  /*a830*/  ULDC.64 UR12, c[0x0][0x2e0] ;  /* 0x0000b800000c7ab9 */ /* 0x000fe20000000a00 */
[----:B------:R-:W-:Y:S02]  /*a840*/  UIADD3 UR7, UR7, UR9, URZ ;  /* 0x0000000907077290 */ /* 0x000fe4000fffe03f */
[----:B------:R-:W-:Y:S01]  /*a850*/  PLOP3.LUT P1, PT, PT, PT, UP0, 0x80, 0x0 ;  /* 0x000000000000781c */ /* 0x000fe20003f2f008 */
[----:B------:R-:W-:Y:S02]  /*a860*/  UIMAD UR9, UR11, UR12, URZ ;  /* 0x0000000c0b0972a4 */ /* 0x000fe4000f8e023f */
[----:B------:R-:W-:-:S02]  /*a870*/  UIMAD.WIDE.U32 UR6, UR10, UR12, UR6 ;  /* 0x0000000c0a0672a5 */ /* 0x000fc4000f8e0006 */
[----:B------:R-:W-:-:S04]  /*a880*/  UIMAD UR9, UR10, UR13, UR9 ;  /* 0x0000000d0a0972a4 */ /* 0x000fc8000f8e0209 */
[----:B------:R-:W-:-:S04]  /*a890*/  UIADD3 UR23, UR7, UR9, URZ ;  /* 0x0000000907177290 */ /* 0x000fc8000fffe03f */
[----:B------:R-:W-:Y:S08]  /*a8a0*/  @P1 BRA `(.L_x_2470) ;  /* 0x0000000000bc1947 */ /* 0x000ff00003800000 */
        /* <DEDUP_REMOVED lines=10> */
[----:B------:R-:W-:Y:S01]  /*a950*/  UMOV UR16, 0x0 ;  /* 0x0000000000107882 */ /* 0x000fe20000000000 */
[----:B------:R-:W-:Y:S02]  /*a960*/  UMOV UR17, 0x14f00000 ;  /* 0x14f0000000117882 */ /* 0x000fe40000000000 */
[----:B------:R-:W-:-:S02]  /*a970*/  ULEA.HI.X UR11, UR13, UR11, UR14, 0x2, UP0 ;  /* 0x0000000b0d0b7291 */ /* 0x000fc400080f140e */
[----:B-1----:R-:W-:-:S03]  /*a980*/  ULEA UR4, UR12, UR4, 0x18 ;  /* 0x000000040c047291 */ /* 0x002fc6000f8ec03f */
[----:B------:R-:W-:Y:S01]  /*a990*/  UMOV UR12, 0x400 ;  /* 0x00000400000c7882 */ /* 0x000fe20000000000 */
[----:B------:R-:W-:-:S09]  /*a9a0*/  UIADD3 UR4, UR4, 0x8000, URZ ;  /* 0x0000800004047890 */ /* 0x000fd2000fffe03f */
[----:B------:R1:W-:Y:S02]  /*a9b0*/  UBLKRED.G.S.ADD.F32.RN [UR10], [UR4], UR12, desc[UR16] ;  /* 0x0000100a040073bb */ /* 0x0003e400080a140c */
[----:B-1----:R0:W-:Y:S02]  /*a9c0*/  UTMACMDFLUSH ;  /* 0x00000000000079b7 */ /* 0x0021e40000000000 */
.L_x_2472:
[----:B------:R-:W-:Y:S05]  /*a9d0*/  BSYNC B0 ;  /* 0x0000000000007941 */ /* 0x000fea0003800000 */
.L_x_2471:
        /* <DEDUP_REMOVED lines=9> */
[----:B------:R-:W-:Y:S02]  /*aa70*/  UMOV UR17, 0x14f00000 ;  /* 0x14f0000000117882 */ /* 0x000fe40000000000 */
[----:B------:R-:W-:Y:S02]  /*aa80*/  ULEA.HI.X.SX32 UR4, UR4, UR23, 0x1, UP0 ;  /* 0x0000001704047291 */ /* 0x000fe400080f0e3f */
[----:B------:R-:W-:-:S04]  /*aa90*/  ULEA UR10, UP0, UR14, UR10, 0x2 ;  /* 0x0000000a0e0a7291 */ /* 0x000fc8000f80103f */
[----:B------:R-:W-:-:S03]  /*aaa0*/  ULEA.HI.X UR11, UR14, UR11, UR4, 0x2, UP0 ;  /* 0x0000000b0e0b7291 */ /* 0x000fc600080f1404 */
[----:B------:R-:W-:Y:S01]  /*aab0*/  UMOV UR4, 0x400 ;  /* 0x0000040000047882 */ /* 0x000fe20000000000 */
[----:B-1----:R-:W-:-:S04]  /*aac0*/  ULEA UR12, UR13, UR12, 0x18 ;  /* 0x0000000c0d0c7291 */ /* 0x002fc8000f8ec03f */
[----:B------:R-:W-:-:S09]  /*aad0*/  UIADD3 UR12, UR12, 0xc000, URZ ;  /* 0x0000c0000c0c7890 */ /* 0x000fd2000fffe03f */
[----:B------:R1:W-:Y:S01]  /*aae0*/  UBLKRED.G.S.ADD.F32.RN [UR10], [UR12], UR4, desc[UR16] ;  /* 0x0000100a0c0073bb */ /* 0x0003e200080a1404 */
[----:B------:R0:W-:Y:S01]  /*aaf0*/  UTMACMDFLUSH ;  /* 0x00000000000079b7 */ /* 0x0001e20000000000 */
[----:B-1----:R-:W-:-:S04]  /*ab00*/  DEPBAR.LE SB0, 0x1 ;  /* 0x000080400000791a */ /* 0x002fc80000000000 */
.L_x_2474:
[----:B------:R-:W-:Y:S05]  /*ab10*/  BSYNC B0 ;  /* 0x0000000000007941 */ /* 0x000fea0003800000 */
.L_x_2473:
[----:B------:R-:W-:Y:S06]  /*ab20*/  BAR.ARV 0xa, 0xa0 ;  /* 0x0282800000007b1d */ /* 0x000fec0000002000 */
[----:B------:R-:W-:Y:S04]  /*ab30*/  BSSY B0, `(.L_x_2475) ;  /* 0x0000003000007945 */ /* 0x000fe80003800000 */
[----:B------:R-:W-:Y:S05]  /*ab40*/  @!P0 BRA `(.L_x_2476) ;  /* 0x0000000000048947 */ /* 0x000fea0003800000 */
[----:B------:R-:W-:-:S04]  /*ab50*/  DEPBAR.LE SB0, 0x0 ;  /* 0x000080000000791a */ /* 0x000fc80000000000 */
.L_x_2476:
[----:B------:R-:W-:Y:S05]  /*ab60*/  BSYNC B0 ;  /* 0x0000000000007941 */ /* 0x000fea0003800000 */
.L_x_2475:
[----:B------:R-:W-:Y:S06]  /*ab70*/  BAR.ARV 0xb, 0xa0 ;  /* 0x02c2800000007b1d */ /* 0x000fec0000002000 */
[----:B------:R-:W-:Y:S01]  /*ab80*/  UIADD3 UR12, UR8, 0x1, URZ ;  /* 0x00000001080c7890 */ /* 0x000fe2000fffe03f */
[----:B------:R-:W-:Y:S11]  /*ab90*/  BRA `(.L_x_2477) ;  /* 0x0000000000047947 */ /* 0x000ff60003800000 */
.L_x_2470:
[----:B------:R-:W-:-:S05]  /*aba0*/  UMOV UR12, UR8 ;  /* 0x00000008000c7c82 */ /* 0x000fca0008000000 */
.L_x_2477:
[----:B------:R-:W-:-:S04]  /*abb0*/  UIADD3 UR4, UR8, 0x1, URZ ;  /* 0x0000000108047890 */ /* 0x000fc8000fffe03f */
[----:B------:R-:W-:-:S06]  /*abc0*/  UISETP.NE.AND UP0, UPT, UR5, UR4, UPT ;  /* 0x000000040500728c */ /* 0x000fcc000bf05270 */
[----:B------:R-:W-:-:S13]  /*abd0*/  PLOP3.LUT P1, PT, PT, PT, UP0, 0x80, 0x0 ;  /* 0x000000000000781c */ /* 0x000fda0003f2f008 */
[----:B------:R-:W-:Y:S05]  /*abe0*/  @!P1 BRA `(.L_x_2413) ;  /* 0x00000024004c9947 */ /* 0x000fea0003800000 */
[----:B------:R-:W-:Y:S01]  /*abf0*/  ULDC.64 UR10, c[0x0][0x2c0] ;  /* 0x0000b000000a7ab9 */ /* 0x000fe20000000a00 */
[----:B------:R-:W-:Y:S02]  /*ac00*/  UIADD3 UR19, UR9, UR7, URZ ;  /* 0x0000000709137290 */ /* 0x000fe4000fffe03f */
        /* <DEDUP_REMOVED lines=9> */
[----:B------:R-:W-:Y:S01]  /*aca0*/  UMOV UR4, URZ ;  /* 0x0000003f00047c82 */ /* 0x000fe20008000000 */
[----:B------:R-:W-:Y:S01]  /*acb0*/  ULDC.64 UR24, c[0x0][0x2c0] ;  /* 0x0000b00000187ab9 */ /* 0x000fe20000000a00 */
[----:B------:R-:W-:-:S09]  /*acc0*/  UMOV UR20, UR13 ;  /* 0x0000000d00147c82 */ /* 0x000fd20008000000 */
.L_x_2490:
        /* <DEDUP_REMOVED lines=20> */
.L_x_2479:
[----:B------:R-:W-:Y:S05]  /*ae10*/  BSYNC B0 ;  /* 0x0000000000007941 */ /* 0x000fea0003800000 */
.L_x_2478:
        /* <DEDUP_REMOVED lines=13> */
.L_x_2481:
[----:B------:R-:W-:Y:S05]  /*aef0*/  BSYNC B0 ;  /* 0x0000000000007941 */ /* 0x000fea0003800000 */
.L_x_2480:
[----:B------:R-:W-:Y:S06]  /*af00*/  BAR.ARV 0xa, 0xa0 ;  /* 0x0282800000007b1d */ /* 0x000fec0000002000 */
[----:B------:R-:W-:Y:S04]  /*af10*/  BSSY B0, `(.L_x_2482) ;  /* 0x0000003000007945 */ /* 0x000fe80003800000 */
[----:B------:R-:W-:Y:S05]  /*af20*/  @!P0 BRA `(.L_x_2483) ;  /* 0x0000000000048947 */ /* 0x000fea0003800000 */
[----:B------:R-:W-:-:S04]  /*af30*/  DEPBAR.LE SB0, 0x0 ;  /* 0x000080000000791a */ /* 0x000fc80000000000 */
.L_x_2483:
[----:B------:R-:W-:Y:S05]  /*af40*/  BSYNC B0 ;  /* 0x0000000000007941 */ /* 0x000fea0003800000 */
.L_x_2482:
        /* <DEDUP_REMOVED lines=13> */
.L_x_2485:
[----:B------:R-:W-:Y:S05]  /*b020*/  BSYNC B0 ;  /* 0x0000000000007941 */ /* 0x000fea0003800000 */
.L_x_2484:
        /* <DEDUP_REMOVED lines=13> */
.L_x_2487:
[----:B------:R-:W-:Y:S05]  /*b100*/  BSYNC B0 ;  /* 0x0000000000007941 */ /* 0x000fea0003800000 */
.L_x_2486:
[----:B------:R-:W-:Y:S01]  /*b110*/  UIADD3 UR12, UR12, 0x2, URZ ;  /* 0x000000020c0c7890 */ /* 0x000fe2000fffe03f */
[----:B------:R-:W-:Y:S06]  /*b120*/  BAR.ARV 0xa, 0xa0 ;  /* 0x0282800000007b1d */ /* 0x000fec0000002000 */
[----:B------:R-:W-:Y:S01]  /*b130*/  UISETP.GE.AND UP0, UPT, UR12, UR5, UPT ;  /* 0x000000050c00728c */ /* 0x000fe2000bf06270 */
[----:B------:R-:W-:Y:S04]  /*b140*/  BSSY B0, `(.L_x_2488) ;  /* 0x0000003000007945 */ /* 0x000fe80003800000 */
[----:B------:R-:W-:Y:S06]  /*b150*/  @!P0 BRA `(.L_x_2489) ;  /* 0x0000000000048947 */ /* 0x000fec0003800000 */
[----:B------:R-:W-:-:S04]  /*b160*/  DEPBAR.LE SB0, 0x0 ;  /* 0x000080000000791a */ /* 0x000fc80000000000 */
.L_x_2489:
[----:B------:R-:W-:Y:S05]  /*b170*/  BSYNC B0 ;  /* 0x0000000000007941 */ /* 0x000fea0003800000 */
.L_x_2488:
[----:B------:R-:W-:Y:S06]  /*b180*/  BAR.ARV 0xb, 0xa0 ;  /* 0x02c2800000007b1d */ /* 0x000fec0000002000 */
[----:B------:R-:W-:Y:S01]  /*b190*/  PLOP3.LUT P1, PT, PT, PT, UP0, 0x80, 0x0 ;  /* 0x000000000000781c */ /* 0x000fe20003f2f008 */
[----:B------:R-:W-:Y:S02]  /*b1a0*/  UIADD3 UR20, UR20, 0x4000, URZ ;  /* 0x0000400014147890 */ /* 0x000fe4000fffe03f */
[----:B------:R-:W-:-:S10]  /*b1b0*/  UIADD3 UR4, UR4, 0x4000, URZ ;  /* 0x0000400004047890 */ /* 0x000fd4000fffe03f */
[----:B------:R-:W-:Y:S05]  /*b1c0*/  @!P1 BRA `(.L_x_2490) ;  /* 0xfffffff800c09947 */ /* 0x000fea000383ffff */
[----:B------:R-:W-:Y:S05]  /*b1d0*/  BRA `(.L_x_2413) ;  /* 0x0000001c00d07947 */ /* 0x000fea0003800000 */
.L_x_2467:
        /* <DEDUP_REMOVED lines=21> */
.L_x_2491:
[----:B------:R-:W-:Y:S01]  /*b330*/  ULDC UR8, c[0x0][0xb44] ;  /* 0x0002d10000087ab9 */ /* 0x000fe20000000800 */
[----:B------:R-:W-:Y:S01]  /*b340*/  UMOV UR11, UR7 ;  /* 0x00000007000b7c82 */ /* 0x000fe20008000000 */
[----:B------:R-:W-:-:S11]  /*b350*/  UISETP.NE.AND UP0, UPT, UR8, 0x1, UPT ;  /* 0x000000010800788c */ /* 0x000fd6000bf05270 */
[----:B------:R-:W-:Y:S02]  /*b360*/  @UP0 ULDC.64 UR12, c[0x0][0xb48] ;  /* 0x0002d200000c0ab9 */ /* 0x000fe40000000a00 */
[----:B------:R-:W-:-:S04]  /*b370*/  UIMAD.WIDE.U32 UR4, UR7, UR12, URZ ;  /* 0x0000000c070472a5 */ /* 0x000fc8000f8e003f */
[----:B------:R-:W-:-:S04]  /*b380*/  @UP0 USHF.R.U32.HI UR11, URZ, UR13, UR5 ;  /* 0x0000000d3f0b0299 */ /* 0x000fc80008011605 */
[----:B------:R-:W-:-:S12]  /*b390*/  UIMAD UR4, UR11, UR8, URZ ;  /* 0x000000080b0472a4 */ /* 0x000fd8000f8e023f */
.L_x_2492:
[----:B------:R-:W-:Y:S01]  /*b3a0*/  ULDC UR8, c[0x0][0xb38] ;  /* 0x0002ce0000087ab9 */ /* 0x000fe20000000800 */
[----:B------:R-:W-:Y:S01]  /*b3b0*/  UIADD3 UR4, UR7, -UR4, URZ ;  /* 0x8000000407047290 */ /* 0x000fe2000fffe03f */
[----:B------:R-:W-:Y:S01]  /*b3c0*/  IMAD.MOV.U32 R10, RZ, RZ, 0x1 ;  /* 0x00000001ff0a7424 */ /* 0x000fe200078e00ff */
[----:B------:R-:W-:Y:S01]  /*b3d0*/  UISETP.NE.AND UP0, UPT, UR8, 0x1, UPT ;  /* 0x000000010800788c */ /* 0x000fe2000bf05270 */
[----:B------:R-:W-:Y:S01]  /*b3e0*/  IMAD.MOV.U32 R0, RZ, RZ, RZ ;  /* 0x000000ffff007224 */ /* 0x000fe200078e00ff */
[----:B------:R-:W-:Y:S02]  /*b3f0*/  ULDC UR5, c[0x0][0xb44] ;  /* 0x0002d10000057ab9 */ /* 0x000fe40000000800 */
[----:B------:R-:W-:-:S07]  /*b400*/  UIMAD UR6, UR6, UR5, UR4 ;  /* 0x00000005060672a4 */ /* 0x000fce000f8e0204 */
        /* <DEDUP_REMOVED lines=9> */
[----:B------:R-:W1:Y:S01]  /*b4a0*/  LDC R3, c[0x0][0x280] ;  /* 0x0000a000ff037b82 */ /* 0x000e620000000800 */
[----:B------:R-:W-:Y:S01]  /*b4b0*/  USHF.L.U32 UR11, UR11, 0x7, URZ ;  /* 0x000000070b0b7899 */ /* 0x000fe2000800063f */
[----:B------:R-:W-:-:S06]  /*b4c0*/  ULDC UR4, c[0x0][0x74c] ;  /* 0x0001d30000047ab9 */ /* 0x000fcc0000000800 */
[----:B------:R-:W2:Y:S01]  /*b4d0*/  LDC R2, c[0x0][0x290] ;  /* 0x0000a400ff027b82 */ /* 0x000ea20000000800 */
[----:B-1----:R-:W-:-:S05]  /*b4e0*/  VIADD R4, R3, 0x7f ;  /* 0x0000007f03047836 */ /* 0x002fca0000000000 */
[----:B------:R-:W-:Y:S02]  /*b4f0*/  SHF.R.S32.HI R5, RZ, 0x1f, R4 ;  /* 0x0000001fff057819 */ /* 0x000fe40000011404 */
[----:B--2---:R-:W-:Y:S02]  /*b500*/  IADD3 R2, -R2, UR11, R3 ;  /* 0x0000000b02027c10 */ /* 0x004fe4000fffe103 */
[----:B------:R-:W-:-:S03]  /*b510*/  LEA.HI R4, R5, R4, RZ, 0x7 ;  /* 0x0000000405047211 */ /* 0x000fc600078f38ff */
[----:B------:R-:W-:Y:S01]  /*b520*/  VIADD R2, R2, -UR4 ;  /* 0x8000000402027c36 */ /* 0x000fe20008000000 */
[----:B------:R-:W-:-:S04]  /*b530*/  SHF.R.S32.HI R4, RZ, 0x7, R4 ;  /* 0x00000007ff047819 */ /* 0x000fc80000011404 */
[----:B------:R-:W-:-:S04]  /*b540*/  SHF.R.S32.HI R3, RZ, 0x1f, R2 ;  /* 0x0000001fff037819 */ /* 0x000fc80000011402 */
[----:B------:R-:W-:-:S04]  /*b550*/  LEA.HI R3, R3, R2, RZ, 0x7 ;  /* 0x0000000203037211 */ /* 0x000fc800078f38ff */
[----:B------:R-:W-:-:S04]  /*b560*/  SHF.R.S32.HI R3, RZ, 0x7, R3 ;  /* 0x00000007ff037819 */ /* 0x000fc80000011403 */
[----:B------:R-:W-:-:S04]  /*b570*/  VIMNMX R5, RZ, R3, !PT ;  /* 0x00000003ff057248 */ /* 0x000fc80007fe0100 */
[----:B------:R-:W-:-:S13]  /*b580*/  ISETP.GT.AND P0, PT, R4, R5, PT ;  /* 0x000000050400720c */ /* 0x000fda0003f04270 */
[----:B------:R-:W-:Y:S05]  /*b590*/  @!P0 BRA `(.L_x_2493) ;  /* 0x00000018004c8947 */ /* 0x000fea0003800000 */
[----:B------:R-:W1:Y:S01]  /*b5a0*/  LDC.64 R8, c[0x0][0x718] ;  /* 0x0001c600ff087b82 */ /* 0x000e620000000a00 */
[----:B------:R-:W-:Y:S01]  /*b5b0*/  IMAD.U32 R3, RZ, RZ, UR20 ;  /* 0x00000014ff037e24 */ /* 0x000fe2000f8e00ff */
[----:B------:R-:W-:Y:S01]  /*b5c0*/  ULDC UR4, c[0x0][0x2e8] ;  /* 0x0000ba0000047ab9 */ /* 0x000fe20000000800 */
[----:B------:R-:W-:Y:S01]  /*b5d0*/  ELECT P0, URZ, PT ;  /* 0x00000000003f782f */ /* 0x000fe20003800000 */
[----:B------:R-:W-:Y:S01]  /*b5e0*/  BSSY B0, `(.L_x_2493) ;  /* 0x000018e000007945 */ /* 0x000fe20003800000 */
[----:B------:R-:W-:Y:S01]  /*b5f0*/  UISETP.NE.AND UP0, UPT, UR4, 0x1, UPT ;  /* 0x000000010400788c */ /* 0x000fe2000bf05270 */
[----:B------:R-:W-:Y:S01]  /*b600*/  SHF.R.S32.HI R3, RZ, 0x1f, R3 ;  /* 0x0000001fff037819 */ /* 0x000fe20000011403 */
[----:B------:R-:W-:Y:S01]  /*b610*/  UMOV UR12, UR20 ;  /* 0x00000014000c7c82 */ /* 0x000fe20008000000 */
[----:B------:R-:W2:Y:S08]  /*b620*/  LDC.64 R6, c[0x0][0x730] ;  /* 0x0001cc00ff067b82 */ /* 0x000eb00000000a00 */
[----:B------:R-:W3:Y:S01]  /*b630*/  LDC.64 R12, c[0x0][0x720] ;  /* 0x0001c800ff0c7b82 */ /* 0x000ee20000000a00 */
[----:B------:R-:W-:Y:S01]  /*b640*/  @UP0 ULDC UR4, c[0x0][0x2ec] ;  /* 0x0000bb0000040ab9 */ /* 0x000fe20000000800 */
[----:B------:R-:W-:Y:S01]  /*b650*/  @UP0 ULDC UR6, c[0x0][0x2f0] ;  /* 0x0000bc0000060ab9 */ /* 0x000fe20000000800 */
[----:B------:R-:W-:-:S04]  /*b660*/  UIMAD.WIDE.U32 UR4, UR20, UR4, URZ ;  /* 0x00000004140472a5 */ /* 0x000fc8000f8e003f */
[----:B------:R-:W-:Y:S01]  /*b670*/  @UP0 USHF.R.U32.HI UR12, URZ, UR6, UR5 ;  /* 0x000000063f0c0299 */ /* 0x000fe20008011605 */
[C---:B-1----:R-:W-:Y:S02]  /*b680*/  IMAD R0, R3.reuse, R8, RZ ;  /* 0x0000000803007224 */ /* 0x042fe400078e02ff */
[----:B--2---:R-:W-:Y:S02]  /*b690*/  IMAD R2, R3, R6, RZ ;  /* 0x0000000603027224 */ /* 0x004fe400078e02ff */
[----:B------:R-:W-:Y:S02]  /*b6a0*/  IMAD R3, R9, UR20, R0 ;  /* 0x0000001409037c24 */ /* 0x000fe4000f8e0200 */
[----:B------:R-:W-:-:S04]  /*b6b0*/  IMAD.WIDE.U32 R8, R8, UR20, RZ ;  /* 0x0000001408087c25 */ /* 0x000fc8000f8e00ff */
[----:B------:R-:W-:Y:S02]  /*b6c0*/  IMAD R11, R7, UR20, R2 ;  /* 0x00000014070b7c24 */ /* 0x000fe4000f8e0202 */
[----:B------:R-:W-:Y:S02]  /*b6d0*/  IMAD.IADD R9, R9, 0x1, R3 ;  /* 0x0000000109097824 */ /* 0x000fe400078e0203 */
[----:B------:R-:W1:Y:S01]  /*b6e0*/  LDC.64 R2, c[0x0][0x738] ;  /* 0x0001ce00ff027b82 */ /* 0x000e620000000a00 */
[----:B------:R-:W-:-:S04]  /*b6f0*/  IMAD.WIDE.U32 R6, R6, UR20, RZ ;  /* 0x0000001406067c25 */ /* 0x000fc8000f8e00ff */
[----:B------:R-:W-:Y:S02]  /*b700*/  IMAD.IADD R7, R7, 0x1, R11 ;  /* 0x0000000107077824 */ /* 0x000fe400078e020b */
[----:B------:R-:W-:Y:S02]  /*b710*/  IMAD.U32 R11, RZ, RZ, UR21 ;  /* 0x00000015ff0b7e24 */ /* 0x000fe4000f8e00ff */
[----:B---3--:R-:W-:-:S03]  /*b720*/  IMAD.WIDE.U32 R8, R12, UR21, R8 ;  /* 0x000000150c087c25 */ /* 0x008fc6000f8e0008 */
[----:B------:R-:W-:-:S05]  /*b730*/  SHF.R.S32.HI R11, RZ, 0x1f, R11 ;  /* 0x0000001fff0b7819 */ /* 0x000fca000001140b */
[----:B------:R-:W-:-:S04]  /*b740*/  IMAD R0, R11, R12, RZ ;  /* 0x0000000c0b007224 */ /* 0x000fc800078e02ff */
[----:B------:R-:W-:Y:S02]  /*b750*/  IMAD R13, R13, UR21, R0 ;  /* 0x000000150d0d7c24 */ /* 0x000fe4000f8e0200 */
[----:B-1----:R-:W-:Y:S02]  /*b760*/  IMAD R0, R11, R2, RZ ;  /* 0x000000020b007224 */ /* 0x002fe400078e02ff */
[----:B------:R-:W-:-:S04]  /*b770*/  IMAD.WIDE.U32 R6, R2, UR21, R6 ;  /* 0x0000001502067c25 */ /* 0x000fc8000f8e0006 */
[----:B------:R-:W-:Y:S02]  /*b780*/  IMAD R3, R3, UR21, R0 ;  /* 0x0000001503037c24 */ /* 0x000fe4000f8e0200 */
[----:B------:R-:W-:Y:S01]  /*b790*/  IMAD.MOV.U32 R0, RZ, RZ, RZ ;  /* 0x000000ffff007224 */ /* 0x000fe200078e00ff */
        /* <DEDUP_REMOVED lines=11> */
.L_x_2523:
[----:B------:R-:W-:Y:S02]  /*b850*/  IMAD.IADD R12, R9, 0x1, R13 ;  /* 0x00000001090c7824 */ /* 0x000fe400078e020d */
[----:B------:R-:W-:Y:S02]  /*b860*/  IMAD.IADD R2, R7, 0x1, R3 ;  /* 0x0000000107027824 */ /* 0x000fe400078e0203 */
[----:B------:R-:W-:Y:S01]  /*b870*/  IMAD.MOV.U32 R10, RZ, RZ, 0x1 ;  /* 0x00000001ff0a7424 */ /* 0x000fe200078e00ff */
[----:B------:R2:W-:Y:S04]  /*b880*/  STL [R1+0x4], R12 ;  /* 0x0000040c01007387 */ /* 0x0005e80000100800 */
[----:B------:R2:W-:Y:S01]  /*b890*/  STL [R1], R2 ;  /* 0x0000000201007387 */ /* 0x0005e20000100800 */
[----:B------:R-:W-:Y:S05]  /*b8a0*/  @P0 BRA `(.L_x_2496) ;  /* 0x0000000000180947 */ /* 0x000fea0003800000 */
[----:B--2---:R-:W2:Y:S01]  /*b8b0*/  S2R R2, SR_TID.X ;  /* 0x0000000000027919 */ /* 0x004ea20000002100 */
[----:B------:R-:W-:-:S04]  /*b8c0*/  IMAD.MOV.U32 R3, RZ, RZ, 0x4200 ;  /* 0x00004200ff037424 */ /* 0x000fc800078e00ff */
[----:B------:R3:W-:Y:S01]  /*b8d0*/  SYNCS.ARRIVE.TRANS64 RZ, [R0+URZ+0x30c10], R3 ;  /* 0x030c100300ff79a7 */ /* 0x0007e2000800003f */
[----:B--2---:R-:W-:-:S13]  /*b8e0*/  LOP3.LUT P1, RZ, R2, 0x1f, RZ, 0xc0, !PT ;  /* 0x0000001f02ff7812 */ /* 0x004fda000782c0ff */
[----:B---3--:R-:W-:Y:S05]  /*b8f0*/  @!P1 BRA `(.L_x_2496) ;  /* 0x0000000000049947 */ /* 0x008fea0003800000 */
[----:B------:R-:W-:Y:S01]  /*b900*/  BPT.TRAP 0x1 ;  /* 0x000000040000795c */ /* 0x000fe20000300000 */
.L_x_2496:
[----:B------:R-:W-:Y:S01]  /*b910*/  R2UR UR19, R5 ;  /* 0x00000000051372ca */ /* 0x000fe200000e0000 */
[----:B------:R-:W3:Y:S01]  /*b920*/  LDC.64 R14, c[0x0][0x198] ;  /* 0x00006600ff0e7b82 */ /* 0x000ee20000000a00 */
[----:B------:R-:W-:Y:S01]  /*b930*/  ULDC.64 UR4, c[0x0][0x700] ;  /* 0x0001c00000047ab9 */ /* 0x000fe20000000a00 */
[----:B------:R-:W-:Y:S01]  /*b940*/  R2UR UR8, R0 ;  /* 0x00000000000872ca */ /* 0x000fe200000e0000 */
[----:B-1----:R-:W-:Y:S01]  /*b950*/  IMAD.U32 R11, RZ, RZ, UR4 ;  /* 0x00000004ff0b7e24 */ /* 0x002fe2000f8e00ff */
[----:B------:R-:W-:Y:S01]  /*b960*/  UMOV UR24, 0x0 ;  /* 0x0000000000187882 */ /* 0x000fe20000000000 */
[----:B------:R-:W-:Y:S01]  /*b970*/  VIADD R17, R4, 0xffffffff ;  /* 0xffffffff04117836 */ /* 0x000fe20000000000 */
[----:B------:R-:W-:Y:S01]  /*b980*/  UMOV UR25, 0x14f00000 ;  /* 0x14f0000000197882 */ /* 0x000fe20000000000 */
[----:B------:R-:W-:Y:S01]  /*b990*/  UMOV UR18, URZ ;  /* 0x0000003f00127c82 */ /* 0x000fe20008000000 */
[----:B------:R-:W-:Y:S01]  /*b9a0*/  UMOV UR9, 0x20 ;  /* 0x0000002000097882 */ /* 0x000fe20000000000 */
[----:B------:R-:W-:Y:S01]  /*b9b0*/  UMOV UR13, UR21 ;  /* 0x00000015000d7c82 */ /* 0x000fe20008000000 */
[----:B------:R1:W-:Y:S01]  /*b9c0*/  STL [R1+0x14], R17 ;  /* 0x0000141101007387 */ /* 0x0003e20000100800 */
[----:B------:R-:W-:Y:S01]  /*b9d0*/  UMOV UR10, UR18 ;  /* 0x00000012000a7c82 */ /* 0x000fe20008000000 */
[----:B------:R-:W-:-:S02]  /*b9e0*/  USHF.L.U32 UR19, UR19, 0x7, URZ ;  /* 0x0000000713137899 */ /* 0x000fc4000800063f */
[----:B------:R1:W-:Y:S01]  /*b9f0*/  STL [R1+0x8], RZ ;  /* 0x000008ff01007387 */ /* 0x0003e20000100800 */
[----:B------:R-:W-:Y:S02]  /*ba00*/  UIADD3 UR16, UR8, 0x10000, URZ ;  /* 0x0001000008107890 */ /* 0x000fe4000fffe03f */
[----:B------:R-:W-:Y:S01]  /*ba10*/  UIADD3 UR17, UR8, 0x30c10, URZ ;  /* 0x00030c1008117890 */ /* 0x000fe2000fffe03f */
[----:B------:R-:W-:Y:S01]  /*ba20*/  IMAD.U32 R3, RZ, RZ, UR19 ;  /* 0x00000013ff037e24 */ /* 0x000fe2000f8e00ff */
[----:B--2---:R-:W-:Y:S01]  /*ba30*/  IADD3 R2, P1, R8, UR19, RZ ;  /* 0x0000001308027c10 */ /* 0x004fe2000ff3e0ff */
[----:B------:R-:W-:Y:S01]  /*ba40*/  UIADD3 UR26, UR8, 0x20000, URZ ;  /* 0x00020000081a7890 */ /* 0x000fe2000fffe03f */
[----:B------:R-:W-:Y:S02]  /*ba50*/  UMOV UR28, UR12 ;  /* 0x0000000c001c7c82 */ /* 0x000fe40008000000 */
[----:B------:R-:W-:Y:S01]  /*ba60*/  LEA.HI.X.SX32 R3, R3, R12, 0x1, P1 ;  /* 0x0000000c03037211 */ /* 0x000fe200008f0eff */
[----:B------:R-:W-:Y:S01]  /*ba70*/  IMAD.U32 R12, RZ, RZ, UR5 ;  /* 0x00000005ff0c7e24 */ /* 0x000fe2000f8e00ff */
[C---:B------:R-:W-:Y:S01]  /*ba80*/  LEA R13, P1, R2.reuse, R11, 0x2 ;  /* 0x0000000b020d7211 */ /* 0x040fe200078210ff */
[----:B---3--:R-:W-:Y:S01]  /*ba90*/  IMAD.MOV.U32 R16, RZ, RZ, R15 ;  /* 0x000000ffff107224 */ /* 0x008fe200078e000f */
[----:B------:R-:W-:Y:S01]  /*baa0*/  UMOV UR27, UR17 ;  /* 0x00000011001b7c82 */ /* 0x000fe20008000000 */
[----:B------:R-:W-:Y:S01]  /*bab0*/  IMAD.MOV.U32 R15, RZ, RZ, 0x8000 ;  /* 0x00008000ff0f7424 */ /* 0x000fe200078e00ff */
[----:B------:R-:W-:Y:S01]  /*bac0*/  R2UR UR4, R13 ;  /* 0x000000000d0472ca */ /* 0x000fe200000e0000 */
[----:B------:R-:W-:Y:S01]  /*bad0*/  IMAD.MOV.U32 R13, RZ, RZ, R14 ;  /* 0x000000ffff0d7224 */ /* 0x000fe200078e000e */
[----:B------:R-:W-:Y:S01]  /*bae0*/  LEA.HI.X R2, R2, R12, R3, 0x2, P1 ;  /* 0x0000000c02027211 */ /* 0x000fe200008f1403 */
[----:B------:R-:W-:-:S03]  /*baf0*/  UMOV UR29, UR21 ;  /* 0x00000015001d7c82 */ /* 0x000fc60008000000 */
[----:B------:R-:W-:Y:S02]  /*bb00*/  R2UR UR5, R2 ;  /* 0x00000000020572ca */ /* 0x000fe400000e0000 */
[----:B------:R-:W-:-:S04]  /*bb10*/  IADD3 R2, P1, R13, 0xf0, RZ ;  /* 0x000000f00d027810 */ /* 0x000fc80007f3e0ff */
[----:B------:R-:W-:Y:S01]  /*bb20*/  R2UR UR22, R2 ;  /* 0x00000000021672ca */ /* 0x000fe200000e0000 */
[----:B------:R-:W-:Y:S01]  /*bb30*/  IMAD.X R3, RZ, RZ, R16, P1 ;  /* 0x000000ffff037224 */ /* 0x000fe200008e0610 */
[----:B------:R-:W-:-:S04]  /*bb40*/  IADD3 R14, P1, R13, 0x2f0, RZ ;  /* 0x000002f00d0e7810 */ /* 0x000fc80007f3e0ff */
[----:B------:R-:W-:Y:S01]  /*bb50*/  R2UR UR6, R14 ;  /* 0x000000000e0672ca */ /* 0x000fe200000e0000 */
[----:B------:R-:W-:Y:S01]  /*bb60*/  IMAD.X R14, RZ, RZ, R16, P1 ;  /* 0x000000ffff0e7224 */ /* 0x000fe200008e0610 */
[----:B------:R-:W-:-:S04]  /*bb70*/  R2UR UR23, R3 ;  /* 0x00000000031772ca */ /* 0x000fc800000e0000 */
[----:B------:R-:W-:Y:S02]  /*bb80*/  R2UR UR7, R14 ;  /* 0x000000000e0772ca */ /* 0x000fe400000e0000 */
[----:B------:R-:W-:-:S04]  /*bb90*/  IADD3 R14, P1, R13, 0x3f0, RZ ;  /* 0x000003f00d0e7810 */ /* 0x000fc80007f3e0ff */
[----:B------:R-:W-:Y:S01]  /*bba0*/  R2UR UR14, R14 ;  /* 0x000000000e0e72ca */ /* 0x000fe200000e0000 */
[----:B------:R-:W-:Y:S01]  /*bbb0*/  IMAD.X R14, RZ, RZ, R16, P1 ;  /* 0x000000ffff0e7224 */ /* 0x000fe200008e0610 */
[----:B------:R-:W-:Y:S01]  /*bbc0*/  ISETP.GE.AND P1, PT, R5, R17, PT ;  /* 0x000000110500720c */ /* 0x000fe20003f26270 */
[----:B------:R-:W-:Y:S03]  /*bbd0*/  UTMALDG.4D [UR16], [UR22], desc[UR24] ;  /* 0x00001810160075b4 */ /* 0x000fe60008019000 */
[----:B------:R-:W-:Y:S01]  /*bbe0*/  R2UR UR15, R14 ;  /* 0x000000000e0f72ca */ /* 0x000fe200000e0000 */
[----:B------:R2:W-:Y:S01]  /*bbf0*/  UBLKCP.S.G [UR26], [UR4], UR9 ;  /* 0x0000001a040073ba */ /* 0x0005e20008000209 */
[----:B------:R1:W-:Y:S01]  /*bc00*/  SYNCS.ARRIVE.TRANS64 RZ, [R0+URZ+0x30c00], R15 ;  /* 0x030c000f00ff79a7 */ /* 0x0003e2000800003f */
[----:B--2---:R-:W-:Y:S02]  /*bc10*/  UIADD3 UR9, UR8, 0x30c00, URZ ;  /* 0x00030c0008097890 */ /* 0x004fe4000fffe03f */
[----:B------:R-:W-:Y:S01]  /*bc20*/  UIADD3 UR24, UR8, 0x4000, URZ ;  /* 0x0000400008187890 */ /* 0x000fe2000fffe03f */
[----:B------:R-:W-:Y:S01]  /*bc30*/  UMOV UR16, 0x0 ;  /* 0x0000000000107882 */ /* 0x000fe20000000000 */
[----:B------:R-:W-:Y:S01]  /*bc40*/  UMOV UR17, 0x10000000 ;  /* 0x1000000000117882 */ /* 0x000fe20000000000 */
[----:B------:R-:W-:Y:S01]  /*bc50*/  UMOV UR27, UR11 ;  /* 0x0000000b001b7c82 */ /* 0x000fe20008000000 */
[----:B------:R-:W-:Y:S01]  /*bc60*/  UMOV UR26, UR18 ;  /* 0x00000012001a7c82 */ /* 0x000fe20008000000 */
[----:B------:R-:W-:-:S02]  /*bc70*/  UMOV UR25, UR9 ;  /* 0x0000000900197c82 */ /* 0x000fc40008000000 */
[----:B------:R1:W-:Y:S02]  /*bc80*/  UTMALDG.4D [UR8], [UR6], desc[UR16] ;  /* 0x00001008060075b4 */ /* 0x0003e40008019000 */
[----:B------:R1:W-:Y:S02]  /*bc90*/  UTMALDG.4D [UR24], [UR14], desc[UR16] ;  /* 0x000010180e0075b4 */ /* 0x0003e40008019000 */
[----:B-1----:R-:W-:Y:S05]  /*bca0*/  @P1 BRA `(.L_x_2497) ;  /* 0x0000000c00b41947 */ /* 0x002fea0003800000 */
[----:B------:R-:W-:Y:S01]  /*bcb0*/  LOP3.LUT R18, RZ, R5, RZ, 0x33, !PT ;  /* 0x00000005ff127212 */ /* 0x000fe200078e33ff */
[----:B------:R-:W-:Y:S02]  /*bcc0*/  IMAD.MOV.U32 R10, RZ, RZ, 0x1 ;  /* 0x00000001ff0a7424 */ /* 0x000fe400078e00ff */
[----:B------:R-:W-:Y:S02]  /*bcd0*/  IMAD.MOV.U32 R17, RZ, RZ, R5 ;  /* 0x000000ffff117224 */ /* 0x000fe400078e0005 */
[C---:B------:R-:W-:Y:S02]  /*bce0*/  IMAD.IADD R18, R4.reuse, 0x1, R18 ;  /* 0x0000000104127824 */ /* 0x040fe400078e0212 */
[----:B------:R-:W-:-:S05]  /*bcf0*/  VIADD R4, R4, 0xfffffffe ;  /* 0xfffffffe04047836 */ /* 0x000fca0000000000 */
[----:B------:R-:W-:Y:S02]  /*bd00*/  ISETP.NE.AND P1, PT, R4, R5, PT ;  /* 0x000000050400720c */ /* 0x000fe40003f25270 */
[----:B------:R-:W-:-:S05]  /*bd10*/  LOP3.LUT R4, R18, 0x1, RZ, 0xc0, !PT ;  /* 0x0000000112047812 */ /* 0x000fca00078ec0ff */
[----:B------:R1:W-:Y:S06]  /*bd20*/  STL [R1+0x10], R4 ;  /* 0x0000100401007387 */ /* 0x0003ec0000100800 */
[----:B------:R-:W-:Y:S05]  /*bd30*/  @!P1 BRA `(.L_x_2498) ;  /* 0x00000008005c9947 */ /* 0x000fea0003800000 */
[----:B------:R-:W-:Y:S02]  /*bd40*/  IMAD.IADD R18, R18, 0x1, -R4 ;  /* 0x0000000112127824 */ /* 0x000fe400078e0a04 */
[----:B------:R-:W-:Y:S02]  /*bd50*/  IMAD.MOV.U32 R17, RZ, RZ, R5 ;  /* 0x000000ffff117224 */ /* 0x000fe400078e0005 */
[----:B------:R-:W-:-:S07]  /*bd60*/  IMAD.MOV.U32 R10, RZ, RZ, 0x1 ;  /* 0x00000001ff0a7424 */ /* 0x000fce00078e00ff */
.L_x_2507:
[----:B------:R-:W-:-:S04]  /*bd70*/  SHF.L.U32 R19, R10, 0x1f, RZ ;  /* 0x0000001f0a137819 */ /* 0x000fc800000006ff */
[----:B------:R-:W2:Y:S02]  /*bd80*/  SYNCS.PHASECHK.TRANS64.TRYWAIT P1, [R0+URZ+0x30c40], R19 ;  /* 0x030c4013000075a7 */ /* 0x000ea4000802017f */
[----:B--2---:R-:W-:Y:S05]  /*bd90*/  @!P1 BRA `(.L_x_2499) ;  /* 0x00000014007c9947 */ /* 0x004fea0003800000 */
.L_x_2524:
[----:B------:R-:W-:Y:S05]  /*bda0*/  @P0 BRA `(.L_x_2500) ;  /* 0x00000000001c0947 */ /* 0x000fea0003800000 */
[----:B------:R-:W3:Y:S01]  /*bdb0*/  S2R R2, SR_TID.X ;  /* 0x0000000000027919 */ /* 0x000ee20000002100 */
[----:B------:R-:W-:-:S04]  /*bdc0*/  IMAD.MOV.U32 R3, RZ, RZ, 0x4200 ;  /* 0x00004200ff037424 */ /* 0x000fc800078e00ff */
[----:B------:R4:W-:Y:S01]  /*bdd0*/  SYNCS.ARRIVE.TRANS64 RZ, [R0+URZ+0x30c30], R3 ;  /* 0x030c300300ff79a7 */ /* 0x0009e2000800003f */
[----:B---3--:R-:W-:-:S04]  /*bde0*/  LOP3.LUT R2, R2, 0x1f, RZ, 0xc0, !PT ;  /* 0x0000001f02027812 */ /* 0x008fc800078ec0ff */
[----:B------:R-:W-:-:S13]  /*bdf0*/  ISETP.NE.AND P1, PT, R2, RZ, PT ;  /* 0x000000ff0200720c */ /* 0x000fda0003f25270 */
[----:B----4-:R-:W-:Y:S05]  /*be00*/  @!P1 BRA `(.L_x_2500) ;  /* 0x0000000000049947 */ /* 0x010fea0003800000 */
[----:B------:R-:W-:Y:S01]  /*be10*/  BPT.TRAP 0x1 ;  /* 0x000000040000795c */ /* 0x000fe20000300000 */
.L_x_2500:
[----:B------:R-:W3:Y:S01]  /*be20*/  LDL R11, [R1] ;  /* 0x00000000010b7983 */ /* 0x000ee20000100800 */
[----:B------:R-:W4:Y:S01]  /*be30*/  LDC.64 R14, c[0x0][0x728] ;  /* 0x0001ca00ff0e7b82 */ /* 0x000f220000000a00 */
[----:B------:R-:W-:Y:S01]  /*be40*/  IMAD.SHL.U32 R20, R17, 0x80, RZ ;  /* 0x0000008011147824 */ /* 0x000fe200078e00ff */
[----:B------:R-:W-:Y:S01]  /*be50*/  R2UR UR4, R0 ;  /* 0x00000000000472ca */ /* 0x000fe200000e0000 */
[----:B------:R-:W-:Y:S01]  /*be60*/  UMOV UR14, 0x0 ;  /* 0x00000000000e7882 */ /* 0x000fe20000000000 */
[----:B------:R-:W-:Y:S01]  /*be70*/  UMOV UR15, 0x14f00000 ;  /* 0x14f00000000f7882 */ /* 0x000fe20000000000 */
[----:B------:R-:W-:Y:S01]  /*be80*/  UMOV UR18, URZ ;  /* 0x0000003f00127c82 */ /* 0x000fe20008000000 */
[C---:B------:R-:W-:Y:S01]  /*be90*/  IADD3 R2, P1, R20.reuse, R6, RZ ;  /* 0x0000000614027210 */ /* 0x040fe20007f3e0ff */
[----:B------:R-:W-:Y:S01]  /*bea0*/  UMOV UR10, 0x20 ;  /* 0x00000020000a7882 */ /* 0x000fe20000000000 */
[----:B-1----:R-:W1:Y:S01]  /*beb0*/  LDC.64 R4, c[0x0][0x198] ;  /* 0x00006600ff047b82 */ /* 0x002e620000000a00 */
[----:B------:R-:W-:-:S06]  /*bec0*/  R2UR UR19, R20 ;  /* 0x00000000141372ca */ /* 0x000fcc00000e0000 */
[----:B------:R-:W-:Y:S02]  /*bed0*/  UIADD3 UR16, UR4, 0x18000, URZ ;  /* 0x0001800004107890 */ /* 0x000fe4000fffe03f */
[----:B------:R-:W-:Y:S02]  /*bee0*/  UIADD3 UR17, UR4, 0x30c30, URZ ;  /* 0x00030c3004117890 */ /* 0x000fe4000fffe03f */
[----:B------:R-:W-:Y:S01]  /*bef0*/  UIADD3 UR4, UR4, 0x20400, URZ ;  /* 0x0002040004047890 */ /* 0x000fe2000fffe03f */
[----:B----4-:R-:W-:-:S04]  /*bf00*/  LEA R3, P2, R2, R14, 0x2 ;  /* 0x0000000e02037211 */ /* 0x010fc800078410ff */
[----:B------:R-:W-:Y:S01]  /*bf10*/  UMOV UR5, UR17 ;  /* 0x0000001100057c82 */ /* 0x000fe20008000000 */
[----:B------:R-:W-:Y:S01]  /*bf20*/  R2UR UR6, R3 ;  /* 0x00000000030672ca */ /* 0x000fe200000e0000 */
[----:B-1----:R-:W-:Y:S02]  /*bf30*/  IMAD.MOV.U32 R13, RZ, RZ, R4 ;  /* 0x000000ffff0d7224 */ /* 0x002fe400078e0004 */
[----:B------:R-:W-:Y:S01]  /*bf40*/  IMAD.MOV.U32 R16, RZ, RZ, R5 ;  /* 0x000000ffff107224 */ /* 0x000fe200078e0005 */
[----:B---3--:R-:W-:Y:S02]  /*bf50*/  LEA.HI.X.SX32 R3, R20, R11, 0x1, P1 ;  /* 0x0000000b14037211 */ /* 0x008fe400008f0eff */
[----:B------:R-:W-:Y:S02]  /*bf60*/  IADD3 R4, P1, R13, 0x1f0, RZ ;  /* 0x000001f00d047810 */ /* 0x000fe40007f3e0ff */
[----:B------:R-:W-:Y:S02]  /*bf70*/  LEA.HI.X R3, R2, R15, R3, 0x2, P2 ;  /* 0x0000000f02037211 */ /* 0x000fe400010f1403 */
[----:B------:R-:W-:Y:S01]  /*bf80*/  R2UR UR8, R4 ;  /* 0x00000000040872ca */ /* 0x000fe200000e0000 */
[----:B------:R-:W-:Y:S01]  /*bf90*/  IMAD.X R5, RZ, RZ, R16, P1 ;  /* 0x000000ffff057224 */ /* 0x000fe200008e0610 */
[----:B------:R-:W-:-:S04]  /*bfa0*/  R2UR UR7, R3 ;  /* 0x00000000030772ca */ /* 0x000fc800000e0000 */
[----:B------:R-:W-:-:S13]  /*bfb0*/  R2UR UR9, R5 ;  /* 0x00000000050972ca */ /* 0x000fda00000e0000 */
[----:B------:R1:W-:Y:S01]  /*bfc0*/  UTMALDG.4D [UR16], [UR8], desc[UR14] ;  /* 0x00000e10080075b4 */ /* 0x0003e20008019000 */
[----:B------:R1:W-:Y:S01]  /*bfd0*/  UBLKCP.S.G [UR4], [UR6], UR10 ;  /* 0x00000004060073ba */ /* 0x0003e2000800020a */
[----:B------:R-:W3:Y:S02]  /*bfe0*/  SYNCS.PHASECHK.TRANS64.TRYWAIT P1, [R0+URZ+0x30c28], R19 ;  /* 0x030c2813000075a7 */ /* 0x000ee4000802017f */
[----:B-1-3--:R-:W-:Y:S05]  /*bff0*/  @!P1 BRA `(.L_x_2501) ;  /* 0x0000001000f89947 */ /* 0x00afea0003800000 */
.L_x_2525:
        /* <DEDUP_REMOVED lines=8> */
.L_x_2502:
[----:B------:R-:W-:Y:S01]  /*c080*/  VIADD R20, R20, 0x80 ;  /* 0x0000008014147836 */ /* 0x000fe20000000000 */
[----:B------:R-:W-:Y:S02]  /*c090*/  ULDC.64 UR4, c[0x0][0x700] ;  /* 0x0001c00000047ab9 */ /* 0x000fe40000000a00 */
[----:B------:R-:W-:Y:S02]  /*c0a0*/  IMAD.U32 R11, RZ, RZ, UR4 ;  /* 0x00000004ff0b7e24 */ /* 0x000fe4000f8e00ff */
[----:B------:R-:W-:-:S04]  /*c0b0*/  IADD3 R2, P1, R20, R8, RZ ;  /* 0x0000000814027210 */ /* 0x000fc80007f3e0ff */
[----:B------:R-:W-:-:S04]  /*c0c0*/  LEA R3, P2, R2, R11, 0x2 ;  /* 0x0000000b02037211 */ /* 0x000fc800078410ff */
[----:B------:R-:W-:Y:S02]  /*c0d0*/  R2UR UR14, R3 ;  /* 0x00000000030e72ca */ /* 0x000fe400000e0000 */
[----:B------:R-:W3:Y:S01]  /*c0e0*/  LDL R3, [R1+0x4] ;  /* 0x0000040001037983 */ /* 0x000ee20000100800 */
[----:B------:R-:W-:Y:S01]  /*c0f0*/  SHF.R.S32.HI R21, RZ, 0x1f, R20 ;  /* 0x0000001fff157819 */ /* 0x000fe20000011414 */
[----:B------:R-:W-:Y:S01]  /*c100*/  IMAD.U32 R12, RZ, RZ, UR5 ;  /* 0x00000005ff0c7e24 */ /* 0x000fe2000f8e00ff */
[----:B------:R-:W-:Y:S01]  /*c110*/  R2UR UR8, R0 ;  /* 0x00000000000872ca */ /* 0x000fe200000e0000 */
[----:B------:R-:W-:Y:S01]  /*c120*/  UMOV UR6, 0x0 ;  /* 0x0000000000067882 */ /* 0x000fe20000000000 */
[----:B------:R-:W-:Y:S01]  /*c130*/  R2UR UR19, R20 ;  /* 0x00000000141372ca */ /* 0x000fe200000e0000 */
[----:B------:R-:W-:Y:S01]  /*c140*/  UMOV UR7, 0x14f00000 ;  /* 0x14f0000000077882 */ /* 0x000fe20000000000 */
[----:B------:R-:W-:Y:S01]  /*c150*/  UMOV UR18, URZ ;  /* 0x0000003f00127c82 */ /* 0x000fe20008000000 */
[----:B------:R-:W-:-:S08]  /*c160*/  UMOV UR10, 0x20 ;  /* 0x00000020000a7882 */ /* 0x000fd00000000000 */
[----:B------:R-:W-:Y:S02]  /*c170*/  UIADD3 UR16, UR8, 0x14000, URZ ;  /* 0x0001400008107890 */ /* 0x000fe4000fffe03f */
[----:B------:R-:W-:Y:S02]  /*c180*/  UIADD3 UR17, UR8, 0x30c18, URZ ;  /* 0x00030c1808117890 */ /* 0x000fe4000fffe03f */
[----:B------:R-:W-:-:S05]  /*c190*/  UIADD3 UR8, UR8, 0x20200, URZ ;  /* 0x0002020008087890 */ /* 0x000fca000fffe03f */
[----:B------:R-:W-:Y:S01]  /*c1a0*/  UMOV UR9, UR17 ;  /* 0x0000001100097c82 */ /* 0x000fe20008000000 */
[----:B---3--:R-:W-:-:S05]  /*c1b0*/  IMAD.X R3, R21, 0x1, R3, P1 ;  /* 0x0000000115037824 */ /* 0x008fca00008e0603 */
[----:B------:R-:W-:-:S04]  /*c1c0*/  LEA.HI.X R2, R2, R12, R3, 0x2, P2 ;  /* 0x0000000c02027211 */ /* 0x000fc800010f1403 */
[----:B------:R-:W-:Y:S02]  /*c1d0*/  R2UR UR15, R2 ;  /* 0x00000000020f72ca */ /* 0x000fe400000e0000 */
[----:B------:R-:W-:-:S04]  /*c1e0*/  IADD3 R2, P1, R13, 0xf0, RZ ;  /* 0x000000f00d027810 */ /* 0x000fc80007f3e0ff */
[----:B------:R-:W-:Y:S01]  /*c1f0*/  R2UR UR4, R2 ;  /* 0x00000000020472ca */ /* 0x000fe200000e0000 */
[----:B------:R-:W-:-:S05]  /*c200*/  IMAD.X R3, RZ, RZ, R16, P1 ;  /* 0x000000ffff037224 */ /* 0x000fca00008e0610 */
[----:B------:R-:W-:-:S13]  /*c210*/  R2UR UR5, R3 ;  /* 0x00000000030572ca */ /* 0x000fda00000e0000 */
[----:B------:R3:W-:Y:S01]  /*c220*/  UTMALDG.4D [UR16], [UR4], desc[UR6] ;  /* 0x00000610040075b4 */ /* 0x0007e20008019000 */
[----:B------:R3:W-:Y:S01]  /*c230*/  UBLKCP.S.G [UR8], [UR14], UR10 ;  /* 0x000000080e0073ba */ /* 0x0007e2000800020a */
[----:B------:R-:W4:Y:S02]  /*c240*/  SYNCS.PHASECHK.TRANS64.TRYWAIT P1, [R0+URZ+0x30c48], R19 ;  /* 0x030c4813000075a7 */ /* 0x000f24000802017f */
[----:B---34-:R-:W-:Y:S05]  /*c250*/  @!P1 BRA `(.L_x_2503) ;  /* 0x0000001000749947 */ /* 0x018fea0003800000 */
.L_x_2526:
        /* <DEDUP_REMOVED lines=8> */
.L_x_2504:
[----:B-123--:R-:W2:Y:S01]  /*c2e0*/  LDL R19, [R1] ;  /* 0x0000000001137983 */ /* 0x00eea20000100800 */
[C---:B------:R-:W-:Y:S01]  /*c2f0*/  R2UR UR19, R20.reuse ;  /* 0x00000000141372ca */ /* 0x040fe200000e0000 */
[----:B------:R-:W-:Y:S01]  /*c300*/  UMOV UR6, 0x0 ;  /* 0x0000000000067882 */ /* 0x000fe20000000000 */
[----:B------:R-:W-:Y:S01]  /*c310*/  IADD3 R20, P1, R20, R6, RZ ;  /* 0x0000000614147210 */ /* 0x000fe20007f3e0ff */
[----:B------:R-:W-:Y:S01]  /*c320*/  UMOV UR7, 0x14f00000 ;  /* 0x14f0000000077882 */ /* 0x000fe20000000000 */
[----:B------:R-:W-:Y:S01]  /*c330*/  R2UR UR8, R0 ;  /* 0x00000000000872ca */ /* 0x000fe200000e0000 */
[----:B------:R-:W-:Y:S01]  /*c340*/  UMOV UR18, URZ ;  /* 0x0000003f00127c82 */ /* 0x000fe20008000000 */
[----:B------:R-:W-:Y:S01]  /*c350*/  R2UR UR4, R4 ;  /* 0x00000000040472ca */ /* 0x000fe200000e0000 */
[----:B------:R-:W-:Y:S01]  /*c360*/  UMOV UR10, 0x20 ;  /* 0x00000020000a7882 */ /* 0x000fe20000000000 */
[----:B------:R-:W-:Y:S02]  /*c370*/  R2UR UR5, R5 ;  /* 0x00000000050572ca */ /* 0x000fe400000e0000 */
[----:B------:R-:W-:-:S04]  /*c380*/  LOP3.LUT R10, R10, 0x1, RZ, 0x3c, !PT ;  /* 0x000000010a0a7812 */ /* 0x000fc800078e3cff */
[----:B------:R-:W-:-:S03]  /*c390*/  SHF.L.U32 R4, R10, 0x1f, RZ ;  /* 0x0000001f0a047819 */ /* 0x000fc600000006ff */
[----:B------:R-:W-:Y:S02]  /*c3a0*/  UIADD3 UR16, UR8, 0x1c000, URZ ;  /* 0x0001c00008107890 */ /* 0x000fe4000fffe03f */
[----:B------:R-:W-:Y:S02]  /*c3b0*/  UIADD3 UR17, UR8, 0x30c38, URZ ;  /* 0x00030c3808117890 */ /* 0x000fe4000fffe03f */
[----:B------:R-:W-:-:S05]  /*c3c0*/  UIADD3 UR8, UR8, 0x20600, URZ ;  /* 0x0002060008087890 */ /* 0x000fca000fffe03f */
[----:B------:R-:W-:Y:S02]  /*c3d0*/  UMOV UR9, UR17 ;  /* 0x0000001100097c82 */ /* 0x000fe40008000000 */
[----:B------:R1:W-:Y:S01]  /*c3e0*/  UTMALDG.4D [UR16], [UR4], desc[UR6] ;  /* 0x00000610040075b4 */ /* 0x0003e20008019000 */
[----:B--2---:R-:W-:Y:S01]  /*c3f0*/  IMAD.X R21, R21, 0x1, R19, P1 ;  /* 0x0000000115157824 */ /* 0x004fe200008e0613 */
[----:B------:R-:W-:-:S04]  /*c400*/  LEA R14, P1, R20, R14, 0x2 ;  /* 0x0000000e140e7211 */ /* 0x000fc800078210ff */
[----:B------:R-:W-:Y:S02]  /*c410*/  LEA.HI.X R21, R20, R15, R21, 0x2, P1 ;  /* 0x0000000f14157211 */ /* 0x000fe400008f1415 */
[----:B------:R-:W-:Y:S02]  /*c420*/  R2UR UR14, R14 ;  /* 0x000000000e0e72ca */ /* 0x000fe400000e0000 */
[----:B------:R-:W-:-:S13]  /*c430*/  R2UR UR15, R21 ;  /* 0x00000000150f72ca */ /* 0x000fda00000e0000 */
[----:B------:R1:W-:Y:S01]  /*c440*/  UBLKCP.S.G [UR8], [UR14], UR10 ;  /* 0x000000080e0073ba */ /* 0x0003e2000800020a */
[----:B------:R-:W2:Y:S02]  /*c450*/  SYNCS.PHASECHK.TRANS64.TRYWAIT P1, [R0+URZ+0x30c20], R4 ;  /* 0x030c2004000075a7 */ /* 0x000ea4000802017f */
[----:B-12---:R-:W-:Y:S05]  /*c460*/  @!P1 BRA `(.L_x_2505) ;  /* 0x0000001000049947 */ /* 0x006fea0003800000 */
.L_x_2528:
[----:B------:R-:W-:Y:S05]  /*c470*/  @P0 BRA `(.L_x_2506) ;  /* 0x00000000001c0947 */ /* 0x000fea0003800000 */
[----:B------:R-:W2:Y:S01]  /*c480*/  S2R R5, SR_TID.X ;  /* 0x0000000000057919 */ /* 0x000ea20000002100 */
[----:B-1----:R-:W-:-:S04]  /*c490*/  IMAD.MOV.U32 R4, RZ, RZ, 0x4200 ;  /* 0x00004200ff047424 */ /* 0x002fc800078e00ff */
[----:B------:R3:W-:Y:S01]  /*c4a0*/  SYNCS.ARRIVE.TRANS64 RZ, [R0+URZ+0x30c10], R4 ;  /* 0x030c100400ff79a7 */ /* 0x0007e2000800003f */
[----:B--2---:R-:W-:-:S04]  /*c4b0*/  LOP3.LUT R5, R5, 0x1f, RZ, 0xc0, !PT ;  /* 0x0000001f05057812 */ /* 0x004fc800078ec0ff */
[----:B------:R-:W-:-:S13]  /*c4c0*/  ISETP.NE.AND P1, PT, R5, RZ, PT ;  /* 0x000000ff0500720c */ /* 0x000fda0003f25270 */
[----:B---3--:R-:W-:Y:S05]  /*c4d0*/  @!P1 BRA `(.L_x_2506) ;  /* 0x0000000000049947 */ /* 0x008fea0003800000 */
[----:B------:R-:W-:Y:S01]  /*c4e0*/  BPT.TRAP 0x1 ;  /* 0x000000040000795c */ /* 0x000fe20000300000 */
.L_x_2506:
[----:B------:R-:W2:Y:S01]  /*c4f0*/  LDL R14, [R1+0x4] ;  /* 0x00000400010e7983 */ /* 0x000ea20000100800 */
        /* <DEDUP_REMOVED lines=8> */
[----:B------:R-:W-:-:S05]  /*c580*/  UMOV UR9, 0x20 ;  /* 0x0000002000097882 */ /* 0x000fca0000000000 */
[----:B------:R-:W-:Y:S02]  /*c590*/  UIADD3 UR8, UR8, 0x2, URZ ;  /* 0x0000000208087890 */ /* 0x000fe4000fffe03f */
[----:B------:R-:W-:Y:S02]  /*c5a0*/  UIADD3 UR16, UR14, 0x10000, URZ ;  /* 0x000100000e107890 */ /* 0x000fe4000fffe03f */
[----:B------:R-:W-:Y:S02]  /*c5b0*/  USHF.L.U32 UR19, UR8, 0x7, URZ ;  /* 0x0000000708137899 */ /* 0x000fe4000800063f */
[----:B------:R-:W-:Y:S01]  /*c5c0*/  UIADD3 UR17, UR14, 0x30c10, URZ ;  /* 0x00030c100e117890 */ /* 0x000fe2000fffe03f */
[----:B------:R-:W-:Y:S01]  /*c5d0*/  IMAD.U32 R17, RZ, RZ, UR8 ;  /* 0x00000008ff117e24 */ /* 0x000fe2000f8e00ff */
[----:B------:R-:W-:Y:S02]  /*c5e0*/  UIADD3 UR14, UR14, 0x20000, URZ ;  /* 0x000200000e0e7890 */ /* 0x000fe4000fffe03f */
[----:B-1----:R-:W-:-:S03]  /*c5f0*/  IADD3 R4, P1, R8, UR19, RZ ;  /* 0x0000001308047c10 */ /* 0x002fc6000ff3e0ff */
[----:B------:R-:W-:Y:S01]  /*c600*/  UMOV UR15, UR17 ;  /* 0x00000011000f7c82 */ /* 0x000fe20008000000 */
[----:B------:R-:W-:Y:S01]  /*c610*/  LEA R5, P2, R4, R11, 0x2 ;  /* 0x0000000b04057211 */ /* 0x000fe200078410ff */
[----:B------:R3:W-:Y:S03]  /*c620*/  UTMALDG.4D [UR16], [UR4], desc[UR6] ;  /* 0x00000610040075b4 */ /* 0x0007e60008019000 */
[----:B------:R-:W-:Y:S01]  /*c630*/  R2UR UR22, R5 ;  /* 0x00000000051672ca */ /* 0x000fe200000e0000 */
[----:B------:R-:W-:-:S05]  /*c640*/  IMAD.U32 R5, RZ, RZ, UR19 ;  /* 0x00000013ff057e24 */ /* 0x000fca000f8e00ff */
[----:B--2---:R-:W-:Y:S02]  /*c650*/  LEA.HI.X.SX32 R5, R5, R14, 0x1, P1 ;  /* 0x0000000e05057211 */ /* 0x004fe400008f0eff */
[----:B------:R-:W-:Y:S02]  /*c660*/  ISETP.NE.AND P1, PT, R18, RZ, PT ;  /* 0x000000ff1200720c */ /* 0x000fe40003f25270 */
[----:B------:R-:W-:-:S04]  /*c670*/  LEA.HI.X R5, R4, R12, R5, 0x2, P2 ;  /* 0x0000000c04057211 */ /* 0x000fc800010f1405 */
[----:B------:R-:W-:-:S13]  /*c680*/  R2UR UR23, R5 ;  /* 0x00000000051772ca */ /* 0x000fda00000e0000 */
[----:B------:R3:W-:Y:S02]  /*c690*/  UBLKCP.S.G [UR14], [UR22], UR9 ;  /* 0x0000000e160073ba */ /* 0x0007e40008000209 */
[----:B---3--:R-:W-:Y:S05]  /*c6a0*/  @P1 BRA `(.L_x_2507) ;  /* 0xfffffff400b01947 */ /* 0x008fea000383ffff */
.L_x_2498:
[----:B-1----:R-:W2:Y:S04]  /*c6b0*/  LDL.LU R4, [R1+0x10] ;  /* 0x0000100001047983 */ /* 0x002ea80000300800 */
[----:B------:R1:W5:Y:S01]  /*c6c0*/  LDL R5, [R1+0x14] ;  /* 0x0000140001057983 */ /* 0x0003620000100800 */
[----:B--2---:R-:W-:-:S13]  /*c6d0*/  ISETP.NE.AND P1, PT, R4, RZ, PT ;  /* 0x000000ff0400720c */ /* 0x004fda0003f25270 */
[----:B-1----:R-:W-:Y:S05]  /*c6e0*/  @!P1 BRA `(.L_x_2497) ;  /* 0x0000000400249947 */ /* 0x002fea0003800000 */
[----:B------:R-:W-:-:S04]  /*c6f0*/  SHF.L.U32 R14, R10, 0x1f, RZ ;  /* 0x0000001f0a0e7819 */ /* 0x000fc800000006ff */
[----:B------:R-:W1:Y:S02]  /*c700*/  SYNCS.PHASECHK.TRANS64.TRYWAIT P1, [R0+URZ+0x30c40], R14 ;  /* 0x030c400e000075a7 */ /* 0x000e64000802017f */
[----:B-1----:R-:W-:Y:S05]  /*c710*/  @!P1 BRA `(.L_x_2508) ;  /* 0x0000000c00709947 */ /* 0x002fea0003800000 */
.L_x_2529:
[----:B------:R-:W-:Y:S05]  /*c720*/  @P0 BRA `(.L_x_2509) ;  /* 0x00000000001c0947 */ /* 0x000fea0003800000 */
[----:B------:R-:W2:Y:S02]  /*c730*/  S2R R4, SR_TID.X ;  /* 0x0000000000047919 */ /* 0x000ea40000002100 */
[----:B--2--5:R-:W-:Y:S01]  /*c740*/  LOP3.LUT R5, R4, 0x1f, RZ, 0xc0, !PT ;  /* 0x0000001f04057812 */ /* 0x024fe200078ec0ff */
[----:B------:R-:W-:-:S03]  /*c750*/  IMAD.MOV.U32 R4, RZ, RZ, 0x4200 ;  /* 0x00004200ff047424 */ /* 0x000fc600078e00ff */
[----:B------:R-:W-:Y:S01]  /*c760*/  ISETP.NE.AND P1, PT, R5, RZ, PT ;  /* 0x000000ff0500720c */ /* 0x000fe20003f25270 */
[----:B------:R2:W-:-:S12]  /*c770*/  SYNCS.ARRIVE.TRANS64 RZ, [R0+URZ+0x30c30], R4 ;  /* 0x030c300400ff79a7 */ /* 0x0005d8000800003f */
[----:B--2---:R-:W-:Y:S05]  /*c780*/  @!P1 BRA `(.L_x_2509) ;  /* 0x0000000000049947 */ /* 0x004fea0003800000 */
[----:B------:R-:W-:Y:S01]  /*c790*/  BPT.TRAP 0x1 ;  /* 0x000000040000795c */ /* 0x000fe20000300000 */
.L_x_2509:
[----:B------:R-:W2:Y:S01]  /*c7a0*/  LDL R18, [R1] ;  /* 0x0000000001127983 */ /* 0x000ea20000100800 */
[----:B-----5:R-:W3:Y:S01]  /*c7b0*/  LDC.64 R4, c[0x0][0x728] ;  /* 0x0001ca00ff047b82 */ /* 0x020ee20000000a00 */
        /* <DEDUP_REMOVED lines=11> */
[----:B---3--:R-:W-:-:S04]  /*c870*/  LEA R4, P2, R15, R4, 0x2 ;  /* 0x000000040f047211 */ /* 0x008fc800078410ff */
[----:B------:R-:W-:Y:S01]  /*c880*/  UMOV UR9, UR17 ;  /* 0x0000001100097c82 */ /* 0x000fe20008000000 */
[----:B------:R-:W-:Y:S02]  /*c890*/  R2UR UR14, R4 ;  /* 0x00000000040e72ca */ /* 0x000fe400000e0000 */
[----:B--2---:R-:W-:-:S04]  /*c8a0*/  LEA.HI.X.SX32 R4, R17, R18, 0x1, P1 ;  /* 0x0000001211047211 */ /* 0x004fc800008f0eff */
        /* <DEDUP_REMOVED lines=8> */
[----:B------:R-:W3:Y:S02]  /*c930*/  SYNCS.PHASECHK.TRANS64.TRYWAIT P1, [R0+URZ+0x30c28], R14 ;  /* 0x030c280e000075a7 */ /* 0x000ee4000802017f */
[----:B--23--:R-:W-:Y:S05]  /*c940*/  @!P1 BRA `(.L_x_2510) ;  /* 0x0000000800f89947 */ /* 0x00cfea0003800000 */
.L_x_2530:
        /* <DEDUP_REMOVED lines=8> */
.L_x_2511:
[----:B------:R-:W3:Y:S01]  /*c9d0*/  LDL.LU R4, [R1+0x4] ;  /* 0x0000040001047983 */ /* 0x000ee20000300800 */
[----:B------:R-:W-:Y:S01]  /*c9e0*/  R2UR UR19, R17 ;  /* 0x00000000111372ca */ /* 0x000fe200000e0000 */
[----:B------:R-:W-:Y:S01]  /*c9f0*/  UMOV UR6, 0x0 ;  /* 0x0000000000067882 */ /* 0x000fe20000000000 */
[----:B------:R-:W-:Y:S01]  /*ca00*/  R2UR UR8, R0 ;  /* 0x00000000000872ca */ /* 0x000fe200000e0000 */
[----:B------:R-:W-:Y:S01]  /*ca10*/  UMOV UR7, 0x14f00000 ;  /* 0x14f0000000077882 */ /* 0x000fe20000000000 */
[----:B------:R-:W-:Y:S01]  /*ca20*/  R2UR UR4, R2 ;  /* 0x00000000020472ca */ /* 0x000fe200000e0000 */
[----:B------:R-:W-:Y:S01]  /*ca30*/  UMOV UR18, URZ ;  /* 0x0000003f00127c82 */ /* 0x000fe20008000000 */
[----:B------:R-:W-:Y:S01]  /*ca40*/  R2UR UR5, R3 ;  /* 0x00000000030572ca */ /* 0x000fe200000e0000 */
[----:B------:R-:W-:-:S06]  /*ca50*/  UMOV UR10, 0x20 ;  /* 0x00000020000a7882 */ /* 0x000fcc0000000000 */
[----:B------:R-:W-:Y:S02]  /*ca60*/  UIADD3 UR19, UR19, 0x80, URZ ;  /* 0x0000008013137890 */ /* 0x000fe4000fffe03f */
[----:B------:R-:W-:Y:S02]  /*ca70*/  UIADD3 UR16, UR8, 0x14000, URZ ;  /* 0x0001400008107890 */ /* 0x000fe4000fffe03f */
[----:B------:R-:W-:Y:S02]  /*ca80*/  UIADD3 UR17, UR8, 0x30c18, URZ ;  /* 0x00030c1808117890 */ /* 0x000fe4000fffe03f */
[----:B------:R-:W-:Y:S01]  /*ca90*/  IMAD.U32 R5, RZ, RZ, UR19 ;  /* 0x00000013ff057e24 */ /* 0x000fe2000f8e00ff */
[----:B------:R-:W-:Y:S01]  /*caa0*/  IADD3 R8, P0, R8, UR19, RZ ;  /* 0x0000001308087c10 */ /* 0x000fe2000ff1e0ff */
[----:B------:R-:W-:Y:S01]  /*cab0*/  UIADD3 UR8, UR8, 0x20200, URZ ;  /* 0x0002020008087890 */ /* 0x000fe2000fffe03f */
[----:B------:R-:W-:Y:S02]  /*cac0*/  IMAD.MOV.U32 R2, RZ, RZ, 0x1 ;  /* 0x00000001ff027424 */ /* 0x000fe400078e00ff */
[----:B------:R-:W-:-:S02]  /*cad0*/  UMOV UR9, UR17 ;  /* 0x0000001100097c82 */ /* 0x000fc40008000000 */
[----:B------:R4:W-:Y:S01]  /*cae0*/  UTMALDG.4D [UR16], [UR4], desc[UR6] ;  /* 0x00000610040075b4 */ /* 0x0009e20008019000 */
[----:B---3--:R-:W-:Y:S02]  /*caf0*/  LEA.HI.X.SX32 R5, R5, R4, 0x1, P0 ;  /* 0x0000000405057211 */ /* 0x008fe400000f0eff */
[----:B------:R-:W-:-:S04]  /*cb00*/  LEA R11, P0, R8, R11, 0x2 ;  /* 0x0000000b080b7211 */ /* 0x000fc800078010ff */
[----:B------:R-:W-:Y:S02]  /*cb10*/  LEA.HI.X R12, R8, R12, R5, 0x2, P0 ;  /* 0x0000000c080c7211 */ /* 0x000fe400000f1405 */
[----:B------:R-:W-:Y:S01]  /*cb20*/  R2UR UR14, R11 ;  /* 0x000000000b0e72ca */ /* 0x000fe200000e0000 */
[----:B------:R4:W5:Y:S01]  /*cb30*/  LDL.LU R5, [R1+0x14] ;  /* 0x0000140001057983 */ /* 0x0009620000300800 */
[----:B------:R-:W-:-:S03]  /*cb40*/  R2UR UR15, R12 ;  /* 0x000000000c0f72ca */ /* 0x000fc600000e0000 */
[----:B------:R4:W-:Y:S10]  /*cb50*/  STL [R1+0x8], R2 ;  /* 0x0000080201007387 */ /* 0x0009f40000100800 */
[----:B------:R4:W-:Y:S02]  /*cb60*/  UBLKCP.S.G [UR8], [UR14], UR10 ;  /* 0x000000080e0073ba */ /* 0x0009e4000800020a */
[----:B----4-:R-:W-:Y:S01]  /*cb70*/  NOP ;  /* 0x0000000000007918 */ /* 0x010fe20000000000 */
.L_x_2497:
[----:B------:R-:W3:Y:S01]  /*cb80*/  LDL R3, [R1+0x8] ;  /* 0x0000080001037983 */ /* 0x000ee20000100800 */
[----:B------:R-:W4:Y:S02]  /*cb90*/  S2R R2, SR_TID.X ;  /* 0x0000000000027919 */ /* 0x000f240000002100 */
[----:B----4-:R-:W-:-:S04]  /*cba0*/  LOP3.LUT R2, R2, 0x7f, RZ, 0xc0, !PT ;  /* 0x0000007f02027812 */ /* 0x010fc800078ec0ff */
[----:B------:R-:W-:Y:S01]  /*cbb0*/  ISETP.NE.AND P1, PT, R2, RZ, PT ;  /* 0x000000ff0200720c */ /* 0x000fe20003f25270 */
[----:B---3--:R-:W-:Y:S01]  /*cbc0*/  IMAD R4, R3, 0x8, R0 ;  /* 0x0000000803047824 */ /* 0x008fe200078e0200 */
[----:B------:R-:W-:-:S04]  /*cbd0*/  SHF.L.U32 R3, R10, 0x1f, RZ ;  /* 0x0000001f0a037819 */ /* 0x000fc800000006ff */
[----:B------:R-:W3:Y:S02]  /*cbe0*/  SYNCS.PHASECHK.TRANS64.TRYWAIT P0, [R4+URZ+0x30c40], R3 ;  /* 0x030c4003040075a7 */ /* 0x000ee4000800017f */
[----:B---3--:R-:W-:Y:S05]  /*cbf0*/  @!P0 BRA `(.L_x_2512) ;  /* 0x0000000800608947 */ /* 0x008fea0003800000 */
.L_x_2531:
[----:B------:R-:W-:Y:S05]  /*cc00*/  @P1 BRA `(.L_x_2513) ;  /* 0x0000000000181947 */ /* 0x000fea0003800000 */
[----:B------:R-:W4:Y:S01]  /*cc10*/  S2R R2, SR_TID.X ;  /* 0x0000000000027919 */ /* 0x000f220000002100 */
[----:B---3--:R-:W-:-:S04]  /*cc20*/  IMAD.MOV.U32 R3, RZ, RZ, 0x4200 ;  /* 0x00004200ff037424 */ /* 0x008fc800078e00ff */
[----:B------:R3:W-:Y:S01]  /*cc30*/  SYNCS.ARRIVE.TRANS64 RZ, [R4+URZ+0x30c30], R3 ;  /* 0x030c300304ff79a7 */ /* 0x0007e2000800003f */
[----:B----4-:R-:W-:-:S13]  /*cc40*/  LOP3.LUT P0, RZ, R2, 0x1f, RZ, 0xc0, !PT ;  /* 0x0000001f02ff7812 */ /* 0x010fda000780c0ff */
[----:B---3--:R-:W-:Y:S05]  /*cc50*/  @!P0 BRA `(.L_x_2513) ;  /* 0x0000000000048947 */ /* 0x008fea0003800000 */
[----:B------:R-:W-:Y:S01]  /*cc60*/  BPT.TRAP 0x1 ;  /* 0x000000040000795c */ /* 0x000fe20000300000 */
.L_x_2513:
[----:B------:R-:W4:Y:S01]  /*cc70*/  LDL.LU R9, [R1] ;  /* 0x0000000001097983 */ /* 0x000f220000300800 */
[----:B-----5:R-:W-:Y:S01]  /*cc80*/  R2UR UR19, R5 ;  /* 0x00000000051372ca */ /* 0x020fe200000e0000 */
[----:B---3--:R-:W3:Y:S02]  /*cc90*/  LDC.64 R2, c[0x0][0x728] ;  /* 0x0001ca00ff027b82 */ /* 0x008ee40000000a00 */
[----:B------:R-:W2:Y:S01]  /*cca0*/  LDL.LU R8, [R1+0x8] ;  /* 0x0000080001087983 */ /* 0x000ea20000300800 */
[----:B------:R-:W-:Y:S01]  /*ccb0*/  R2UR UR17, R4 ;  /* 0x00000000041172ca */ /* 0x000fe200000e0000 */
[----:B------:R-:W-:Y:S01]  /*ccc0*/  UMOV UR6, 0x0 ;  /* 0x0000000000067882 */ /* 0x000fe20000000000 */
[----:B------:R-:W-:Y:S01]  /*ccd0*/  UMOV UR7, 0x14f00000 ;  /* 0x14f0000000077882 */ /* 0x000fe20000000000 */
[----:B------:R-:W-:Y:S01]  /*cce0*/  UMOV UR18, URZ ;  /* 0x0000003f00127c82 */ /* 0x000fe20008000000 */
[----:B------:R-:W-:-:S05]  /*ccf0*/  UMOV UR10, 0x20 ;  /* 0x00000020000a7882 */ /* 0x000fca0000000000 */
[----:B------:R-:W-:-:S04]  /*cd00*/  USHF.L.U32 UR19, UR19, 0x7, URZ ;  /* 0x0000000713137899 */ /* 0x000fc8000800063f */
[----:B------:R-:W-:Y:S02]  /*cd10*/  UIADD3 UR17, UR17, 0x30c30, URZ ;  /* 0x00030c3011117890 */ /* 0x000fe4000fffe03f */
[----:B------:R-:W-:Y:S01]  /*cd20*/  IMAD.U32 R5, RZ, RZ, UR19 ;  /* 0x00000013ff057e24 */ /* 0x000fe2000f8e00ff */
[----:B------:R-:W-:-:S04]  /*cd30*/  IADD3 R6, P0, R6, UR19, RZ ;  /* 0x0000001306067c10 */ /* 0x000fc8000ff1e0ff */
[----:B------:R-:W-:Y:S01]  /*cd40*/  UMOV UR9, UR17 ;  /* 0x0000001100097c82 */ /* 0x000fe20008000000 */
[----:B----4-:R-:W-:Y:S02]  /*cd50*/  LEA.HI.X.SX32 R5, R5, R9, 0x1, P0 ;  /* 0x0000000905057211 */ /* 0x010fe400000f0eff */
[----:B---3--:R-:W-:Y:S01]  /*cd60*/  LEA R2, P0, R6, R2, 0x2 ;  /* 0x0000000206027211 */ /* 0x008fe200078010ff */
[C-C-:B--2---:R-:W-:Y:S02]  /*cd70*/  IMAD R4, R8.reuse, 0x4000, R0.reuse ;  /* 0x0000400008047824 */ /* 0x144fe400078e0200 */
[----:B-1----:R-:W-:Y:S01]  /*cd80*/  IMAD R0, R8, 0x200, R0 ;  /* 0x0000020008007824 */ /* 0x002fe200078e0200 */
[----:B------:R-:W-:Y:S02]  /*cd90*/  LEA.HI.X R3, R6, R3, R5, 0x2, P0 ;  /* 0x0000000306037211 */ /* 0x000fe400000f1405 */
[----:B------:R-:W-:Y:S02]  /*cda0*/  IADD3 R13, P0, R13, 0x1f0, RZ ;  /* 0x000001f00d0d7810 */ /* 0x000fe40007f1e0ff */
[----:B------:R-:W-:-:S02]  /*cdb0*/  R2UR UR16, R4 ;  /* 0x00000000041072ca */ /* 0x000fc400000e0000 */
[----:B------:R-:W-:Y:S01]  /*cdc0*/  R2UR UR8, R0 ;  /* 0x00000000000872ca */ /* 0x000fe200000e0000 */
[----:B------:R-:W-:Y:S01]  /*cdd0*/  IMAD.X R16, RZ, RZ, R16, P0 ;  /* 0x000000ffff107224 */ /* 0x000fe200000e0610 */
[----:B------:R-:W-:Y:S01]  /*cde0*/  R2UR UR4, R13 ;  /* 0x000000000d0472ca */ /* 0x000fe200000e0000 */
[----:B------:R-:W-:Y:S01]  /*cdf0*/  VIADD R0, R8, 0x1 ;  /* 0x0000000108007836 */ /* 0x000fe20000000000 */
[----:B------:R-:W-:Y:S02]  /*ce00*/  R2UR UR14, R2 ;  /* 0x00000000020e72ca */ /* 0x000fe400000e0000 */
[----:B------:R-:W-:Y:S02]  /*ce10*/  R2UR UR5, R16 ;  /* 0x00000000100572ca */ /* 0x000fe400000e0000 */
[----:B------:R-:W-:Y:S02]  /*ce20*/  R2UR UR15, R3 ;  /* 0x00000000030f72ca */ /* 0x000fe400000e0000 */
[----:B------:R-:W-:Y:S01]  /*ce30*/  ISETP.NE.AND P0, PT, R0, 0x2, PT ;  /* 0x000000020000780c */ /* 0x000fe20003f05270 */
[----:B------:R-:W-:-:S02]  /*ce40*/  UIADD3 UR16, UR16, 0x18000, URZ ;  /* 0x0001800010107890 */ /* 0x000fc4000fffe03f */
[----:B------:R-:W-:Y:S01]  /*ce50*/  UIADD3 UR8, UR8, 0x20400, URZ ;  /* 0x0002040008087890 */ /* 0x000fe2000fffe03f */
[----:B------:R-:W-:Y:S02]  /*ce60*/  SEL R3, RZ, 0x1, P0 ;  /* 0x00000001ff037807 */ /* 0x000fe40000000000 */
[----:B------:R-:W-:Y:S02]  /*ce70*/  SEL R0, R0, RZ, P0 ;  /* 0x000000ff00007207 */ /* 0x000fe40000000000 */
[----:B------:R-:W-:Y:S02]  /*ce80*/  LOP3.LUT R10, R10, R3, RZ, 0x3c, !PT ;  /* 0x000000030a0a7212 */ /* 0x000fe400078e3cff */
[----:B------:R1:W-:Y:S02]  /*ce90*/  UTMALDG.4D [UR16], [UR4], desc[UR6] ;  /* 0x00000610040075b4 */ /* 0x0003e40008019000 */
[----:B------:R1:W-:Y:S02]  /*cea0*/  UBLKCP.S.G [UR8], [UR14], UR10 ;  /* 0x000000080e0073ba */ /* 0x0003e4000800020a */
[----:B-1----:R-:W-:Y:S01]  /*ceb0*/  NOP ;  /* 0x0000000000007918 */ /* 0x002fe20000000000 */
.L_x_2494:
[----:B------:R-:W-:Y:S05]  /*cec0*/  BSYNC B0 ;  /* 0x0000000000007941 */ /* 0x000fea0003800000 */
.L_x_2493:
[----:B------:R-:W-:-:S03]  /*ced0*/  UMOV UR4, 0xffffffff ;  /* 0xffffffff00047882 */ /* 0x000fc60000000000 */
[----:B------:R-:W-:Y:S05]  /*cee0*/  BRA.DIV UR4, `(.L_x_2514) ;  /* 0x0000000604b87947 */ /* 0x000fea000b800000 */
[----:B------:R-:W-:-:S13]  /*cef0*/  ELECT P6, URZ, PT ;  /* 0x00000000003f782f */ /* 0x000fda00038c0000 */
.L_x_2534:
[----:B------:R-:W-:Y:S05]  /*cf00*/  @!P6 BRA `(.L_x_2413) ;  /* 0x000000000084e947 */ /* 0x000fea0003800000 */
[----:B------:R-:W2:Y:S02]  /*cf10*/  LDL.LU R2, [R1+0x18] ;  /* 0x0000180001027983 */ /* 0x000ea40000300800 */
[----:B--2---:R-:W-:-:S04]  /*cf20*/  LOP3.LUT R2, R2, 0x2, RZ, 0xfc, !PT ;  /* 0x0000000202027812 */ /* 0x004fc800078efcff */
[----:B------:R-:W-:-:S13]  /*cf30*/  ISETP.NE.AND P2, PT, R2, 0x3, PT ;  /* 0x000000030200780c */ /* 0x000fda0003f45270 */
[----:B------:R-:W-:Y:S05]  /*cf40*/  @!P2 BRA `(.L_x_2515) ;  /* 0x000000000004a947 */ /* 0x000fea0003800000 */
[----:B------:R-:W-:Y:S01]  /*cf50*/  BPT.TRAP 0x1 ;  /* 0x000000040000795c */ /* 0x000fe20000300000 */
.L_x_2515:
        /* <DEDUP_REMOVED lines=15> */
.L_x_2535:
[----:B------:R-:W2:Y:S02]  /*d050*/  SYNCS.PHASECHK.TRANS64.TRYWAIT P0, [R3+URZ], R2 ;  /* 0x00000002030075a7 */ /* 0x000ea4000800017f */
[----:B--2---:R-:W-:Y:S05]  /*d060*/  @!P0 BRA `(.L_x_2517) ;  /* 0x00000004008c8947 */ /* 0x004fea0003800000 */
.L_x_2536:
[----:B------:R-:W-:Y:S05]  /*d070*/  @!P2 BRA `(.L_x_2518) ;  /* 0x000000000004a947 */ /* 0x000fea0003800000 */
[----:B------:R-:W-:Y:S01]  /*d080*/  BPT.TRAP 0x1 ;  /* 0x000000040000795c */ /* 0x000fe20000300000 */
.L_x_2518:
[----:B--2---:R-:W-:-:S04]  /*d090*/  VIADD R3, R8, 0x30c40 ;  /* 0x00030c4008037836 */ /* 0x004fc80000000000 */
[----:B------:R-:W-:-:S04]  /*d0a0*/  IMAD R5, R0, 0x8, R3 ;  /* 0x0000000800057824 */ /* 0x000fc800078e0203 */
[----:B------:R-:W2:Y:S02]  /*d0b0*/  SYNCS.PHASECHK.TRANS64.TRYWAIT P0, [R5+URZ], R4 ;  /* 0x00000004050075a7 */ /* 0x000ea4000800017f */
[----:B--2---:R-:W-:Y:S05]  /*d0c0*/  @!P0 BRA `(.L_x_2519) ;  /* 0x0000000400888947 */ /* 0x004fea0003800000 */
.L_x_2537:
[----:B------:R-:W-:-:S07]  /*d0d0*/  IMAD R3, R6, 0x8, R3 ;  /* 0x0000000806037824 */ /* 0x000fce00078e0203 */
.L_x_2520:
[----:B---3--:R3:W4:Y:S02]  /*d0e0*/  SYNCS.PHASECHK.TRANS64.TRYWAIT P0, [R3+URZ], R2 ;  /* 0x00000002030075a7 */ /* 0x008724000800017f */
[----:B----4-:R-:W-:Y:S05]  /*d0f0*/  @!P0 NANOSLEEP.SYNCS 0x989680 ;  /* 0x009896800000895d */ /* 0x010fea0003900000 */
[----:B------:R-:W4:Y:S02]  /*d100*/  @!P0 SYNCS.PHASECHK.TRANS64 P0, [R3+URZ], R2 ;  /* 0x00000002030085a7 */ /* 0x000f24000800007f */
[----:B----4-:R-:W-:Y:S05]  /*d110*/  @!P0 BRA `(.L_x_2520) ;  /* 0xfffffffc00f08947 */ /* 0x010fea000383ffff */
.L_x_2413:
[----:B------:R-:W-:Y:S05]  /*d120*/  BSYNC B6 ;  /* 0x0000000000067941 */ /* 0x000fea0003800000 */
.L_x_2408:
[----:B------:R-:W-:Y:S05]  /*d130*/  EXIT ;  /* 0x000000000000794d */ /* 0x000fea0003800000 */
.L_x_2419:
[----:B------:R-:W-:Y:S02]  /*d140*/  IMAD.MOV.U32 R12, RZ, RZ, RZ ;  /* 0x000000ffff0c7224 */ /* 0x000fe400078e00ff */
[----:B------:R-:W-:Y:S02]  /*d150*/  IMAD.MOV.U32 R11, RZ, RZ, 0x1f ;  /* 0x0000001fff0b7424 */ /* 0x000fe400078e00ff */
[----:B------:R-:W-:-:S07]  /*d160*/  IMAD.MOV.U32 R15, RZ, RZ, -0x1 ;  /* 0xffffffffff0f7424 */ /* 0x000fce00078e00ff */
[----:B------:R-:W-:Y:S05]  /*d170*/  WARPSYNC.COLLECTIVE R15, `(.L_x_2521) ;  /* 0x000000000f087348 */ /* 0x000fea0003c00000 */
[----:B------:R1:W2:Y:S02]  /*d180*/  SHFL.IDX P6, R14, R13, R12, R11 ;  /* 0x0000000c0d0e7389 */ /* 0x0002a400000c000b */
[----:B-12---:R-:W-:Y:S01]  /*d190*/  ENDCOLLECTIVE ;  /* 0x000000000000791b */ /* 0x006fe20003800000 */
.L_x_2521:
[----:B------:R-:W-:Y:S05]  /*d1a0*/  BRA `(.L_x_2522) ;  /* 0xffffff3c00dc7947 */ /* 0x000fea000383ffff */
.L_x_2421:
[----:B----4-:R4:W1:Y:S02]  /*d1b0*/  SYNCS.PHASECHK.TRANS64.TRYWAIT P0, [R236+URZ+0x30c00], R9 ;  /* 0x030c0009ec0075a7 */ /* 0x010864000800017f */
[----:B-1----:R-:W-:Y:S05]  /*d1c0*/  @!P0 NANOSLEEP.SYNCS 0x989680 ;  /* 0x009896800000895d */ /* 0x002fea0003900000 */
[----:B------:R-:W1:Y:S02]  /*d1d0*/  @!P0 SYNCS.PHASECHK.TRANS64 P0, [R236+URZ+0x30c00], R9 ;  /* 0x030c0009ec0085a7 */ /* 0x000e64000800007f */
[----:B-1----:R-:W-:Y:S05]  /*d1e0*/  @!P0 BRA `(.L_x_2421) ;  /* 0xfffffffc00f08947 */ /* 0x002fea000383ffff */
[----:B------:R-:W-:Y:S05]  /*d1f0*/  BRA `(.L_x_2420) ;  /* 0xffffff3c00f07947 */ /* 0x000fea000383ffff */
.L_x_2426:
[----:B--2---:R2:W3:Y:S02]  /*d200*/  SYNCS.PHASECHK.TRANS64.TRYWAIT P1, [R6+URZ+0x30c10], R17 ;  /* 0x030c1011060075a7 */ /* 0x0044e4000802017f */
[----:B---3--:R-:W-:Y:S05]  /*d210*/  @!P1 NANOSLEEP.SYNCS 0x989680 ;  /* 0x009896800000995d */ /* 0x008fea0003900000 */
[----:B------:R-:W3:Y:S02]  /*d220*/  @!P1 SYNCS.PHASECHK.TRANS64 P1, [R6+URZ+0x30c10], R17 ;  /* 0x030c1011060095a7 */ /* 0x000ee4000802007f */
[----:B---3--:R-:W-:Y:S05]  /*d230*/  @!P1 BRA `(.L_x_2426) ;  /* 0xfffffffc00f09947 */ /* 0x008fea000383ffff */
[----:B------:R-:W-:Y:S05]  /*d240*/  BRA `(.L_x_2425) ;  /* 0xffffff4800587947 */ /* 0x000fea000383ffff */
.L_x_2430:
[----:B------:R1:W1:Y:S02]  /*d250*/  SYNCS.PHASECHK.TRANS64.TRYWAIT P1, [R6+URZ+0x30c30], R17 ;  /* 0x030c3011060075a7 */ /* 0x000264000802017f */
[----:B-1----:R-:W-:Y:S05]  /*d260*/  @!P1 NANOSLEEP.SYNCS 0x989680 ;  /* 0x009896800000995d */ /* 0x002fea0003900000 */
[----:B------:R-:W1:Y:S02]  /*d270*/  @!P1 SYNCS.PHASECHK.TRANS64 P1, [R6+URZ+0x30c30], R17 ;  /* 0x030c3011060095a7 */ /* 0x000e64000802007f */
[----:B-1----:R-:W-:Y:S05]  /*d280*/  @!P1 BRA `(.L_x_2430) ;  /* 0xfffffffc00f09947 */ /* 0x002fea000383ffff */
[----:B------:R-:W-:Y:S05]  /*d290*/  BRA `(.L_x_2429) ;  /* 0xffffff4c00747947 */ /* 0x000fea000383ffff */
.L_x_2438:
[----:B--2---:R2:W3:Y:S02]  /*d2a0*/  SYNCS.PHASECHK.TRANS64.TRYWAIT P1, [R7+URZ+0x30c10], R20 ;  /* 0x030c1014070075a7 */ /* 0x0044e4000802017f */
[----:B---3--:R-:W-:Y:S05]  /*d2b0*/  @!P1 NANOSLEEP.SYNCS 0x989680 ;  /* 0x009896800000995d */ /* 0x008fea0003900000 */
[----:B------:R-:W3:Y:S02]  /*d2c0*/  @!P1 SYNCS.PHASECHK.TRANS64 P1, [R7+URZ+0x30c10], R20 ;  /* 0x030c1014070095a7 */ /* 0x000ee4000802007f */
[----:B---3--:R-:W-:Y:S05]  /*d2d0*/  @!P1 BRA `(.L_x_2438) ;  /* 0xfffffffc00f09947 */ /* 0x008fea000383ffff */
[----:B------:R-:W-:Y:S05]  /*d2e0*/  BRA `(.L_x_2437) ;  /* 0xffffff84008c7947 */ /* 0x000fea000383ffff */
.L_x_2442:
[----:B------:R1:W1:Y:S02]  /*d2f0*/  SYNCS.PHASECHK.TRANS64.TRYWAIT P1, [R7+URZ+0x30c30], R20 ;  /* 0x030c3014070075a7 */ /* 0x000264000802017f */
[----:B-1----:R-:W-:Y:S05]  /*d300*/  @!P1 NANOSLEEP.SYNCS 0x989680 ;  /* 0x009896800000995d */ /* 0x002fea0003900000 */
[----:B------:R-:W1:Y:S02]  /*d310*/  @!P1 SYNCS.PHASECHK.TRANS64 P1, [R7+URZ+0x30c30], R20 ;  /* 0x030c3014070095a7 */ /* 0x000e64000802007f */
[----:B-1----:R-:W-:Y:S05]  /*d320*/  @!P1 BRA `(.L_x_2442) ;  /* 0xfffffffc00f09947 */ /* 0x002fea000383ffff */
[----:B------:R-:W-:Y:S05]  /*d330*/  BRA `(.L_x_2441) ;  /* 0xffffff8800a07947 */ /* 0x000fea000383ffff */
.L_x_2495:
[----:B-1----:R1:W2:Y:S02]  /*d340*/  SYNCS.PHASECHK.TRANS64.TRYWAIT P1, [R0+URZ+0x30c20], R11 ;  /* 0x030c200b000075a7 */ /* 0x0022a4000802017f */
[----:B--2---:R-:W-:Y:S05]  /*d350*/  @!P1 NANOSLEEP.SYNCS 0x989680 ;  /* 0x009896800000995d */ /* 0x004fea0003900000 */
[----:B------:R-:W2:Y:S02]  /*d360*/  @!P1 SYNCS.PHASECHK.TRANS64 P1, [R0+URZ+0x30c20], R11 ;  /* 0x030c200b000095a7 */ /* 0x000ea4000802007f */
[----:B--2---:R-:W-:Y:S05]  /*d370*/  @!P1 BRA `(.L_x_2495) ;  /* 0xfffffffc00f09947 */ /* 0x004fea000383ffff */
[----:B------:R-:W-:Y:S05]  /*d380*/  BRA `(.L_x_2523) ;  /* 0xffffffe400307947 */ /* 0x000fea000383ffff */
.L_x_2499:
[----:B--2---:R2:W3:Y:S02]  /*d390*/  SYNCS.PHASECHK.TRANS64.TRYWAIT P1, [R0+URZ+0x30c40], R19 ;  /* 0x030c4013000075a7 */ /* 0x0044e4000802017f */
[----:B---3--:R-:W-:Y:S05]  /*d3a0*/  @!P1 NANOSLEEP.SYNCS 0x989680 ;  /* 0x009896800000995d */ /* 0x008fea0003900000 */
[----:B------:R-:W3:Y:S02]  /*d3b0*/  @!P1 SYNCS.PHASECHK.TRANS64 P1, [R0+URZ+0x30c40], R19 ;  /* 0x030c4013000095a7 */ /* 0x000ee4000802007f */
[----:B---3--:R-:W-:Y:S05]  /*d3c0*/  @!P1 BRA `(.L_x_2499) ;  /* 0xfffffffc00f09947 */ /* 0x008fea000383ffff */
[----:B------:R-:W-:Y:S05]  /*d3d0*/  BRA `(.L_x_2524) ;  /* 0xffffffe800707947 */ /* 0x000fea000383ffff */
.L_x_2501:
[----:B-1----:R1:W3:Y:S02]  /*d3e0*/  SYNCS.PHASECHK.TRANS64.TRYWAIT P1, [R0+URZ+0x30c28], R19 ;  /* 0x030c2813000075a7 */ /* 0x0022e4000802017f */
[----:B---3--:R-:W-:Y:S05]  /*d3f0*/  @!P1 NANOSLEEP.SYNCS 0x989680 ;  /* 0x009896800000995d */ /* 0x008fea0003900000 */
[----:B------:R-:W3:Y:S02]  /*d400*/  @!P1 SYNCS.PHASECHK.TRANS64 P1, [R0+URZ+0x30c28], R19 ;  /* 0x030c2813000095a7 */ /* 0x000ee4000802007f */
[----:B---3--:R-:W-:Y:S05]  /*d410*/  @!P1 BRA `(.L_x_2501) ;  /* 0xfffffffc00f09947 */ /* 0x008fea000383ffff */
[----:B------:R-:W-:Y:S05]  /*d420*/  BRA `(.L_x_2525) ;  /* 0xffffffe800f47947 */ /* 0x000fea000383ffff */
.L_x_2503:
[----:B---3--:R3:W4:Y:S02]  /*d430*/  SYNCS.PHASECHK.TRANS64.TRYWAIT P1, [R0+URZ+0x30c48], R19 ;  /* 0x030c4813000075a7 */ /* 0x008724000802017f */
[----:B----4-:R-:W-:Y:S05]  /*d440*/  @!P1 NANOSLEEP.SYNCS 0x989680 ;  /* 0x009896800000995d */ /* 0x010fea0003900000 */
[----:B------:R-:W4:Y:S02]  /*d450*/  @!P1 SYNCS.PHASECHK.TRANS64 P1, [R0+URZ+0x30c48], R19 ;  /* 0x030c4813000095a7 */ /* 0x000f24000802007f */
[----:B----4-:R-:W-:Y:S05]  /*d460*/  @!P1 BRA `(.L_x_2503) ;  /* 0xfffffffc00f09947 */ /* 0x010fea000383ffff */
[----:B------:R-:W-:Y:S05]  /*d470*/  BRA `(.L_x_2526) ;  /* 0xffffffec00787947 */ /* 0x000fea000383ffff */
.L_x_2505:
[----:B------:R-:W-:-:S07]  /*d480*/  SHF.L.U32 R4, R10, 0x1f, RZ ;  /* 0x0000001f0a047819 */ /* 0x000fce00000006ff */
.L_x_2527:
[----:B-1----:R1:W2:Y:S02]  /*d490*/  SYNCS.PHASECHK.TRANS64.TRYWAIT P1, [R0+URZ+0x30c20], R4 ;  /* 0x030c2004000075a7 */ /* 0x0022a4000802017f */
[----:B--2---:R-:W-:Y:S05]  /*d4a0*/  @!P1 NANOSLEEP.SYNCS 0x989680 ;  /* 0x009896800000995d */ /* 0x004fea0003900000 */
[----:B------:R-:W2:Y:S02]  /*d4b0*/  @!P1 SYNCS.PHASECHK.TRANS64 P1, [R0+URZ+0x30c20], R4 ;  /* 0x030c2004000095a7 */ /* 0x000ea4000802007f */
[----:B--2---:R-:W-:Y:S05]  /*d4c0*/  @!P1 BRA `(.L_x_2527) ;  /* 0xfffffffc00f09947 */ /* 0x004fea000383ffff */
[----:B------:R-:W-:Y:S05]  /*d4d0*/  BRA `(.L_x_2528) ;  /* 0xffffffec00e47947 */ /* 0x000fea000383ffff */
.L_x_2508:
[----:B-1----:R1:W2:Y:S02]  /*d4e0*/  SYNCS.PHASECHK.TRANS64.TRYWAIT P1, [R0+URZ+0x30c40], R14 ;  /* 0x030c400e000075a7 */ /* 0x0022a4000802017f */
[----:B--2---:R-:W-:Y:S05]  /*d4f0*/  @!P1 NANOSLEEP.SYNCS 0x989680 ;  /* 0x009896800000995d */ /* 0x004fea0003900000 */
[----:B------:R-:W2:Y:S02]  /*d500*/  @!P1 SYNCS.PHASECHK.TRANS64 P1, [R0+URZ+0x30c40], R14 ;  /* 0x030c400e000095a7 */ /* 0x000ea4000802007f */
[----:B--2---:R-:W-:Y:S05]  /*d510*/  @!P1 BRA `(.L_x_2508) ;  /* 0xfffffffc00f09947 */ /* 0x004fea000383ffff */
[----:B------:R-:W-:Y:S05]  /*d520*/  BRA `(.L_x_2529) ;  /* 0xfffffff0007c7947 */ /* 0x000fea000383ffff */
.L_x_2510:
[----:B--2---:R2:W3:Y:S02]  /*d530*/  SYNCS.PHASECHK.TRANS64.TRYWAIT P1, [R0+URZ+0x30c28], R14 ;  /* 0x030c280e000075a7 */ /* 0x0044e4000802017f */
[----:B---3--:R-:W-:Y:S05]  /*d540*/  @!P1 NANOSLEEP.SYNCS 0x989680 ;  /* 0x009896800000995d */ /* 0x008fea0003900000 */
[----:B------:R-:W3:Y:S02]  /*d550*/  @!P1 SYNCS.PHASECHK.TRANS64 P1, [R0+URZ+0x30c28], R14 ;  /* 0x030c280e000095a7 */ /* 0x000ee4000802007f */
[----:B---3--:R-:W-:Y:S05]  /*d560*/  @!P1 BRA `(.L_x_2510) ;  /* 0xfffffffc00f09947 */ /* 0x008fea000383ffff */
[----:B------:R-:W-:Y:S05]  /*d570*/  BRA `(.L_x_2530) ;  /* 0xfffffff000f47947 */ /* 0x000fea000383ffff */
.L_x_2512:
[----:B---3--:R3:W4:Y:S02]  /*d580*/  SYNCS.PHASECHK.TRANS64.TRYWAIT P0, [R4+URZ+0x30c40], R3 ;  /* 0x030c4003040075a7 */ /* 0x008724000800017f */
[----:B----4-:R-:W-:Y:S05]  /*d590*/  @!P0 NANOSLEEP.SYNCS 0x989680 ;  /* 0x009896800000895d */ /* 0x010fea0003900000 */
[----:B------:R-:W4:Y:S02]  /*d5a0*/  @!P0 SYNCS.PHASECHK.TRANS64 P0, [R4+URZ+0x30c40], R3 ;  /* 0x030c4003040085a7 */ /* 0x000f24000800007f */
[----:B----4-:R-:W-:Y:S05]  /*d5b0*/  @!P0 BRA `(.L_x_2512) ;  /* 0xfffffffc00f08947 */ /* 0x010fea000383ffff */
[----:B------:R-:W-:Y:S05]  /*d5c0*/  BRA `(.L_x_2531) ;  /* 0xfffffff4008c7947 */ /* 0x000fea000383ffff */
.L_x_2514:
[----:B------:R-:W-:Y:S01]  /*d5d0*/  BSSY B0, `(.L_x_2532) ;  /* 0x0000006000007945 */ /* 0x000fe20003800000 */
[----:B------:R-:W-:-:S07]  /*d5e0*/  IMAD.MOV.U32 R15, RZ, RZ, -0x1 ;  /* 0xffffffffff0f7424 */ /* 0x000fce00078e00ff */
[----:B------:R-:W-:Y:S05]  /*d5f0*/  WARPSYNC.COLLECTIVE R15, `(.L_x_2533) ;  /* 0x000000000f0c7348 */ /* 0x000fea0003c00000 */
[----:B------:R-:W-:Y:S02]  /*d600*/  ELECT P6, UR62, PT ;  /* 0x00000000003e782f */ /* 0x000fe400038c0000 */
[----:B------:R-:W-:Y:S01]  /*d610*/  MOV R14, UR62 ;  /* 0x0000003e000e7c02 */ /* 0x000fe20008000f00 */
[----:B------:R-:W-:Y:S10]  /*d620*/  ENDCOLLECTIVE ;  /* 0x000000000000791b */ /* 0x000ff40003800000 */
.L_x_2533:
[----:B------:R-:W-:Y:S05]  /*d630*/  BSYNC B0 ;  /* 0x0000000000007941 */ /* 0x000fea0003800000 */
.L_x_2532:
[----:B------:R-:W-:Y:S05]  /*d640*/  BRA `(.L_x_2534) ;  /* 0xfffffff8002c7947 */ /* 0x000fea000383ffff */
.L_x_2516:
[----:B-1----:R1:W2:Y:S02]  /*d650*/  SYNCS.PHASECHK.TRANS64.TRYWAIT P0, [R7+URZ], R4 ;  /* 0x00000004070075a7 */ /* 0x0022a4000800017f */
[----:B--2---:R-:W-:Y:S05]  /*d660*/  @!P0 NANOSLEEP.SYNCS 0x989680 ;  /* 0x009896800000895d */ /* 0x004fea0003900000 */
[----:B------:R-:W2:Y:S02]  /*d670*/  @!P0 SYNCS.PHASECHK.TRANS64 P0, [R7+URZ], R4 ;  /* 0x00000004070085a7 */ /* 0x000ea4000800007f */
[----:B--2---:R-:W-:Y:S05]  /*d680*/  @!P0 BRA `(.L_x_2516) ;  /* 0xfffffffc00f08947 */ /* 0x004fea000383ffff */
[----:B------:R-:W-:Y:S05]  /*d690*/  BRA `(.L_x_2535) ;  /* 0xfffffff8006c7947 */ /* 0x000fea000383ffff */
.L_x_2517:
[----:B--2---:R2:W3:Y:S02]  /*d6a0*/  SYNCS.PHASECHK.TRANS64.TRYWAIT P0, [R3+URZ], R2 ;  /* 0x00000002030075a7 */ /* 0x0044e4000800017f */
[----:B---3--:R-:W-:Y:S05]  /*d6b0*/  @!P0 NANOSLEEP.SYNCS 0x989680 ;  /* 0x009896800000895d */ /* 0x008fea0003900000 */
[----:B------:R-:W3:Y:S02]  /*d6c0*/  @!P0 SYNCS.PHASECHK.TRANS64 P0, [R3+URZ], R2 ;  /* 0x00000002030085a7 */ /* 0x000ee4000800007f */
[----:B---3--:R-:W-:Y:S05]  /*d6d0*/  @!P0 BRA `(.L_x_2517) ;  /* 0xfffffffc00f08947 */ /* 0x008fea000383ffff */
[----:B------:R-:W-:Y:S05]  /*d6e0*/  BRA `(.L_x_2536) ;  /* 0xfffffff800607947 */ /* 0x000fea000383ffff */
.L_x_2519:
[----:B--2---:R2:W3:Y:S02]  /*d6f0*/  SYNCS.PHASECHK.TRANS64.TRYWAIT P0, [R5+URZ], R4 ;  /* 0x00000004050075a7 */ /* 0x0044e4000800017f */
[----:B---3--:R-:W-:Y:S05]  /*d700*/  @!P0 NANOSLEEP.SYNCS 0x989680 ;  /* 0x009896800000895d */ /* 0x008fea0003900000 */
[----:B------:R-:W3:Y:S02]  /*d710*/  @!P0 SYNCS.PHASECHK.TRANS64 P0, [R5+URZ], R4 ;  /* 0x00000004050085a7 */ /* 0x000ee4000800007f */
[----:B---3--:R-:W-:Y:S05]  /*d720*/  @!P0 BRA `(.L_x_2519) ;  /* 0xfffffffc00f08947 */ /* 0x008fea000383ffff */
[----:B------:R-:W-:Y:S05]  /*d730*/  BRA `(.L_x_2537) ;  /* 0xfffffff800647947 */ /* 0x000fea000383ffff */
.L_x_2538:
        /* <DEDUP_REMOVED lines=12> */
.L_x_3709:


//--------------------- .text._ZN7cutlass13device_kernelIN5flash11enable_sm90INS1_16FlashAttnBwdSm90INS1_25CollectiveMainloopBwdSm90ILi2ELi2ELi2EN4cute5tupleIJNS5_1CILi1EEES8_S8_EEENS6_IJNS7_ILi128EEESA_NS7_ILi64EEEEEENS_10bfloat16_tEfNS_4arch4Sm90ELb1ELb0ELb0ELb0ELb1ELb1ELb0ELb0ELi2ELi1ELi2ELi2ELb0EEENS1_21CollectiveEpilogueBwdISC_SD_SF_Li256ELb0ELb0ELi1EEENS1_25SingleTileBwdLPTSchedulerILb0ELi128ELb1EEEEEEEEEvNT_6ParamsE --------------------------
	.section	.text._ZN7cutlass13device_kernelIN5flash11enable_sm90INS1_16FlashAttnBwdSm90INS1_25CollectiveMainloopBwdSm90ILi2ELi2ELi2EN4cute5tupleIJNS5_1CILi1EEES8_S8_EEENS6_IJNS7_ILi128EEESA_NS7_ILi64EEEEEENS_10bfloat16_tEfNS_4arch4Sm90ELb1ELb0ELb0ELb0ELb1ELb1ELb0ELb0ELi2ELi1ELi2ELi2ELb0EEENS1_21CollectiveEpilogueBwdISC_SD_SF_Li256ELb0ELb0ELi1EEENS1_25SingleTileBwdLPTSchedulerILb0ELi128ELb1EEEEEEEEEvNT_6ParamsE,"ax",@progbits
	.align	128
.text._ZN7cutlass13device_kernelIN5flash11enable_sm90INS1_16FlashAttnBwdSm90INS1_25CollectiveMainloopBwdSm90ILi2ELi2ELi2EN4cute5tupleIJNS5_1CILi1EEES8_S8_EEENS6_IJNS7_ILi128EEESA_NS7_ILi64EEEEEENS_10bfloat16_tEfNS_4arch4Sm90ELb1ELb0ELb0ELb0ELb1ELb1ELb0ELb0ELi2ELi1ELi2ELi2ELb0EEENS1_21CollectiveEpilogueBwdISC_SD_SF_Li256ELb0ELb0ELi1EEENS1_25SingleTileBwdLPTSchedulerILb0ELi128ELb1EEEEEEEEEvNT_6ParamsE:
        .type           _ZN7cutlass13device_kernelIN5flash11enable_sm90INS1_16FlashAttnBwdSm90INS1_25CollectiveMainloopBwdSm90ILi2ELi2ELi2EN4cute5tupleIJNS5_1CILi1EEES8_S8_EEENS6_IJNS7_ILi128EEESA_NS7_ILi64EEEEEENS_10bfloat16_tEfNS_4arch4Sm90ELb1ELb0ELb0ELb0ELb1ELb1ELb0ELb0ELi2ELi1ELi2ELi2ELb0EEENS1_21CollectiveEpilogueBwdISC_SD_SF_Li256ELb0ELb0ELi1EEENS1_25SingleTileBwdLPTSchedulerILb0ELi128ELb1EEEEEEEEEvNT_6ParamsE,@function
        .size           _ZN7cutlass13device_kernelIN5flash11enable_sm90INS1_16FlashAttnBwdSm90INS1_25CollectiveMainloopBwdSm90ILi2ELi2ELi2EN4cute5tupleIJNS5_1CILi1EEES8_S8_EEENS6_IJNS7_ILi128EEESA_NS7_ILi64EEEEEENS_10bfloat16_tEfNS_4arch4Sm90ELb1ELb0ELb0ELb0ELb1ELb1ELb0ELb0ELi2ELi1ELi2ELi2ELb0EEENS1_21CollectiveEpilogueBwdISC_SD_SF_Li256ELb0ELb0ELi1EEENS1_25SingleTileBwdLPTSchedulerILb0ELi128ELb1EEEEEEEEEvNT_6ParamsE,(.L_x_3710 - _ZN7cutlass13device_kernelIN5flash11enable_sm90INS1_16FlashAttnBwdSm90INS1_25CollectiveMainloopBwdSm90ILi2ELi2ELi2EN4cute5tupleIJNS5_1CILi1EEES8_S8_EEENS6_IJNS7_ILi128EEESA_NS7_ILi64EEEEEENS_10bfloat16_tEfNS_4arch4Sm90ELb1ELb0ELb0ELb0ELb1ELb1ELb0ELb0ELi2ELi1ELi2ELi2ELb0EEENS1_21CollectiveEpilogueBwdISC_SD_SF_Li256ELb0ELb0ELi1EEENS1_25SingleTileBwdLPTSchedulerILb0ELi128ELb1EEEEEEEEEvNT_6ParamsE)
        .other          _ZN7cutlass13device_kernelIN5flash11enable_sm90INS1_16FlashAttnBwdSm90INS1_25CollectiveMainloopBwdSm90ILi2ELi2ELi2EN4cute5tupleIJNS5_1CILi1EEES8_S8_EEENS6_IJNS7_ILi128EEESA_NS7_ILi64EEEEEENS_10bfloat16_tEfNS_4arch4Sm90ELb1ELb0ELb0ELb0ELb1ELb1ELb0ELb0ELi2ELi1ELi2ELi2ELb0EEENS1_21CollectiveEpilogueBwdISC_SD_SF_Li256ELb0ELb0ELi1EEENS1_25SingleTileBwdLPTSchedulerILb0ELi128ELb1EEEEEEEEEvNT_6ParamsE,@"STO_CUDA_ENTRY STV_DEFAULT"
_ZN7cutlass13device_kernelIN5flash11enable_sm90INS1_16FlashAttnBwdSm90INS1_25CollectiveMainloopBwdSm90ILi2ELi2ELi2EN4cute5tupleIJNS5_1CILi1EEES8_S8_EEENS6_IJNS7_ILi128EEESA_NS7_ILi64EEEEEENS_10bfloat16_tEfNS_4arch4Sm90ELb1ELb0ELb0ELb0ELb1ELb1ELb0ELb0ELi2ELi1ELi2ELi2ELb0EEENS1_21CollectiveEpilogueBwdISC_SD_SF_Li256ELb0ELb0ELi1EEENS1_25SingleTileBwdLPTSchedulerILb0ELi128ELb1EEEEEEEEEvNT_6ParamsE:
        /* <DEDUP_REMOVED lines=29> */
.L_x_2540:
[----:B------:R-:W-:Y:S05]  /*01d0*/  BSYNC B0 ;  /* 0x0000000000007941 */ /* 0x000fea0003800000 */
.L_x_2539:
        /* <DEDUP_REMOVED lines=34> */
.L_x_2541:
        /* <DEDUP_REMOVED lines=22> */
.L_x_2542:
        /* <DEDUP_REMOVED lines=9> */
.L_x_2545:
        /* <DEDUP_REMOVED lines=32> */
.L_x_2546:
[----:B------:R-:W-:Y:S01]  /*07f0*/  ULDC UR7, c[0x0][0xb44] ;  /* 0x0002d10000077ab9 */ /* 0x000fe20000000800 */
[----:B------:R-:W-:Y:S01]  /*0800*/  UMOV UR38, UR10 ;  /* 0x0000000a00267c82 */ /* 0x000fe20008000000 */
[----:B------:R-:W-:-:S11]  /*0810*/  UISETP.NE.AND UP0, UPT, UR7, 0x1, UPT ;  /* 0x000000010700788c */ /* 0x000fd6000bf05270 */
[----:B------:R-:W-:Y:S02]  /*0820*/  @UP0 ULDC.64 UR8, c[0x0][0xb48] ;  /* 0x0002d20000080ab9 */ /* 0x000fe40000000a00 */
[----:B------:R-:W-:-:S04]  /*0830*/  UIMAD.WIDE.U32 UR4, UR10, UR8, URZ ;  /* 0x000000080a0472a5 */ /* 0x000fc8000f8e003f */
[----:B------:R-:W-:-:S04]  /*0840*/  @UP0 USHF.R.U32.HI UR38, URZ, UR9, UR5 ;  /* 0x000000093f260299 */ /* 0x000fc80008011605 */
[----:B------:R-:W-:-:S12]  /*0850*/  UIMAD UR4, UR38, UR7, URZ ;  /* 0x00000007260472a4 */ /* 0x000fd8000f8e023f */
.L_x_2547:
        /* <DEDUP_REMOVED lines=8> */
[----:B------:R-:W-:Y:S01]  /*08e0*/  UMOV UR44, UR7 ;  /* 0x00000007002c7c82 */ /* 0x000fe20008000000 */
[----:B------:R-:W-:Y:S02]  /*08f0*/  ULOP3.LUT UR4, URZ, UR38, URZ, 0x33, !UPT ;  /* 0x000000263f047292 */ /* 0x000fe4000f8e333f */
[----:B------:R-:W-:-:S03]  /*0900*/  @UP0 USHF.R.U32.HI UR44, URZ, UR6, UR5 ;  /* 0x000000063f2c0299 */ /* 0x000fc60008011605 */
[----:B------:R-:W-:Y:S01]  /*0910*/  ULDC UR6, c[0x0][0xb2c] ;  /* 0x0002cb0000067ab9 */ /* 0x000fe20000000800 */
[----:B------:R-:W-:Y:S02]  /*0920*/  UIADD3 UR5, -UR44, URZ, URZ ;  /* 0x0000003f2c057290 */ /* 0x000fe4000fffe13f */
[----:B------:R-:W-:Y:S01]  /*0930*/  ISETP.LE.AND P0, PT, RZ, UR44, PT ;  /* 0x0000002cff007c0c */ /* 0x000fe2000bf03270 */
[----:B------:R-:W-:Y:S02]  /*0940*/  UIADD3 UR4, UR4, UR6, URZ ;  /* 0x0000000604047290 */ /* 0x000fe4000fffe03f */
[----:B------:R-:W-:-:S10]  /*0950*/  UIMAD UR43, UR43, UR5, UR7 ;  /* 0x000000052b2b72a4 */ /* 0x000fd4000f8e0207 */
[----:B------:R-:W-:Y:S05]  /*0960*/  @!P0 BRA `(.L_x_2548) ;  /* 0x000000d0004c8947 */ /* 0x000fea0003800000 */
[----:B------:R-:W1:Y:S01]  /*0970*/  LDC R18, c[0x0][0x280] ;  /* 0x0000a000ff127b82 */ /* 0x000e620000000800 */
[----:B------:R-:W-:Y:S01]  /*0980*/  USHF.L.U32 UR42, UR4, 0x7, URZ ;  /* 0x00000007042a7899 */ /* 0x000fe2000800063f */
[----:B------:R-:W-:Y:S02]  /*0990*/  PLOP3.LUT P0, PT, PT, PT, PT, 0x80, 0x0 ;  /* 0x000000000000781c */ /* 0x000fe40003f0f070 */
[----:B------:R-:W-:Y:S01]  /*09a0*/  CS2R R182, SRZ ;  /* 0x0000000000b67805 */ /* 0x000fe2000001ff00 */
[----:B------:R-:W-:Y:S01]  /*09b0*/  ULDC UR4, c[0x0][0x74c] ;  /* 0x0001d30000047ab9 */ /* 0x000fe20000000800 */
[----:B------:R-:W-:Y:S02]  /*09c0*/  CS2R R180, SRZ ;  /* 0x0000000000b47805 */ /* 0x000fe4000001ff00 */
[----:B------:R-:W-:Y:S02]  /*09d0*/  CS2R R178, SRZ ;  /* 0x0000000000b27805 */ /* 0x000fe4000001ff00 */
[----:B------:R-:W-:Y:S01]  /*09e0*/  CS2R R176, SRZ ;  /* 0x0000000000b07805 */ /* 0x000fe2000001ff00 */
[----:B------:R-:W1:Y:S01]  /*09f0*/  LDC R3, c[0x0][0x290] ;  /* 0x0000a400ff037b82 */ /* 0x000e620000000800 */
        /* <DEDUP_REMOVED lines=23> */
[----:B-1----:R-:W-:Y:S01]  /*0b70*/  IADD3 R0, -R3, UR42, R18 ;  /* 0x0000002a03007c10 */ /* 0x002fe2000fffe112 */
[----:B------:R-:W-:Y:S01]  /*0b80*/  VIADD R18, R18, 0x7f ;  /* 0x0000007f12127836 */ /* 0x000fe20000000000 */
[----:B------:R-:W-:-:S02]  /*0b90*/  CS2R R192, SRZ ;  /* 0x0000000000c07805 */ /* 0x000fc4000001ff00 */
[----:B------:R-:W-:Y:S02]  /*0ba0*/  CS2R R190, SRZ ;  /* 0x0000000000be7805 */ /* 0x000fe4000001ff00 */
[----:B------:R-:W-:Y:S01]  /*0bb0*/  CS2R R188, SRZ ;  /* 0x0000000000bc7805 */ /* 0x000fe2000001ff00 */
[----:B------:R-:W-:Y:S01]  /*0bc0*/  VIADD R0, R0, -UR4 ;  /* 0x8000000400007c36 */ /* 0x000fe20008000000 */
[----:B------:R-:W-:Y:S02]  /*0bd0*/  CS2R R186, SRZ ;  /* 0x0000000000ba7805 */ /* 0x000fe4000001ff00 */
[----:B------:R-:W-:Y:S02]  /*0be0*/  CS2R R184, SRZ ;  /* 0x0000000000b87805 */ /* 0x000fe4000001ff00 */
[----:B------:R-:W-:-:S04]  /*0bf0*/  SHF.R.S32.HI R3, RZ, 0x1f, R0 ;  /* 0x0000001fff037819 */ /* 0x000fc80000011400 */
[----:B------:R-:W-:Y:S02]  /*0c00*/  LEA.HI R0, R3, R0, RZ, 0x7 ;  /* 0x0000000003007211 */ /* 0x000fe400078f38ff */
[----:B------:R-:W-:Y:S02]  /*0c10*/  SHF.R.S32.HI R3, RZ, 0x1f, R18 ;  /* 0x0000001fff037819 */ /* 0x000fe40000011412 */
[----:B------:R-:W-:Y:S02]  /*0c20*/  SHF.R.S32.HI R0, RZ, 0x7, R0 ;  /* 0x00000007ff007819 */ /* 0x000fe40000011400 */
[----:B------:R-:W-:Y:S02]  /*0c30*/  LEA.HI R3, R3, R18, RZ, 0x7 ;  /* 0x0000001203037211 */ /* 0x000fe400078f38ff */
[----:B------:R-:W-:Y:S02]  /*0c40*/  VIMNMX R16, RZ, R0, !PT ;  /* 0x00000000ff107248 */ /* 0x000fe40007fe0100 */
[----:B------:R-:W-:-:S04]  /*0c50*/  SHF.R.S32.HI R2, RZ, 0x7, R3 ;  /* 0x00000007ff027819 */ /* 0x000fc80000011403 */
[----:B------:R-:W-:Y:S01]  /*0c60*/  ISETP.GT.AND P1, PT, R2, R16, PT ;  /* 0x000000100200720c */ /* 0x000fe20003f24270 */
[----:B------:R1:W-:-:S12]  /*0c70*/  STL [R1+0x44], R2 ;  /* 0x0000440201007387 */ /* 0x0003d80000100800 */
        /* <DEDUP_REMOVED lines=22> */
.L_x_2551:
        /* <DEDUP_REMOVED lines=15> */
.L_x_2550:
        /* <DEDUP_REMOVED lines=22> */
.L_x_2553:
        /* <DEDUP_REMOVED lines=15> */
.L_x_2552:
[----:B------:R-:W-:Y:S01]  /*1120*/  SHF.R.S32.HI R6, RZ, 0x1f, R17 ;  /* 0x0000001fff067819 */ /* 0x000fe20000011411 */
[----:B------:R-:W-:-:S03]  /*1130*/  UMOV UR4, 0xffffffff ;  /* 0xffffffff00047882 */ /* 0x000fc60000000000 */
[----:B------:R-:W-:-:S04]  /*1140*/  LEA.HI R0, R6, R17, RZ, 0x7 ;  /* 0x0000001106007211 */ /* 0x000fc800078f38ff */
[----:B------:R-:W-:Y:S01]  /*1150*/  SHF.R.S32.HI R13, RZ, 0x7, R0 ;  /* 0x00000007ff0d7819 */ /* 0x000fe20000011400 */
[----:B------:R-:W-:Y:S06]  /*1160*/  BRA.DIV UR4, `(.L_x_2554) ;  /* 0x000000ca04547947 */ /* 0x000fec000b800000 */
[----:B------:R1:W2:Y:S02]  /*1170*/  SHFL.IDX PT, R14, R13, RZ, 0x1f ;  /* 0x00001fff0d0e7589 */ /* 0x0002a400000e0000 */
.L_x_2675:
[----:B------:R-:W-:Y:S01]  /*1180*/  SHF.L.U32 R11, RZ, 0x1f, RZ ;  /* 0x0000001fff0b7819 */ /* 0x000fe200000006ff */
[----:B------:R-:W3:Y:S01]  /*1190*/  LDC R15, c[0x0][0x290] ;  /* 0x0000a400ff0f7b82 */ /* 0x000ee20000000800 */
[CC--:B------:R-:W-:Y:S01]  /*11a0*/  LEA.HI R5, R6.reuse, R17.reuse, RZ, 0x5 ;  /* 0x0000001106057211 */ /* 0x0c0fe200078f28ff */
[----:B------:R-:W-:Y:S01]  /*11b0*/  IMAD.SHL.U32 R3, R17, 0x40, RZ ;  /* 0x0000004011037824 */ /* 0x000fe200078e00ff */
[-C--:B------:R-:W-:Y:S02]  /*11c0*/  LEA.HI R8, R6, R17.reuse, RZ, 0x4 ;  /* 0x0000001106087211 */ /* 0x080fe400078f20ff */
[----:B------:R-:W-:Y:S02]  /*11d0*/  SHF.R.S32.HI R2, RZ, 0x5, R5 ;  /* 0x00000005ff027819 */ /* 0x000fe40000011405 */
[----:B------:R-:W-:Y:S01]  /*11e0*/  LOP3.LUT R3, R3, 0x1c0, RZ, 0xc0, !PT ;  /* 0x000001c003037812 */ /* 0x000fe200078ec0ff */
[----:B------:R-:W4:Y:S01]  /*11f0*/  SYNCS.PHASECHK.TRANS64.TRYWAIT P0, [R236+URZ+0x30c00], R11 ;  /* 0x030c000bec0075a7 */ /* 0x000f22000800017f */
[----:B------:R-:W-:Y:S01]  /*1200*/  SHF.R.S32.HI R9, RZ, 0x4, R8 ;  /* 0x00000004ff097819 */ /* 0x000fe20000011408 */
[----:B------:R-:W-:Y:S01]  /*1210*/  IMAD.SHL.U32 R4, R2, 0x10, RZ ;  /* 0x0000001002047824 */ /* 0x000fe200078e00ff */
[----:B------:R-:W-:-:S02]  /*1220*/  LEA.HI R2, R6, R17, RZ, 0x3 ;  /* 0x0000001106027211 */ /* 0x000fc400078f18ff */
[----:B------:R-:W-:Y:S02]  /*1230*/  LEA.HI R8, R8, R9, RZ, 0x1 ;  /* 0x0000000908087211 */ /* 0x000fe400078f08ff */
[----:B------:R-:W-:-:S04]  /*1240*/  LOP3.LUT R7, R3, 0x30, R4, 0xf8, !PT ;  /* 0x0000003003077812 */ /* 0x000fc800078ef804 */
[----:B------:R-:W-:Y:S01]  /*1250*/  LOP3.LUT R7, R7, 0x8, R2, 0xf8, !PT ;  /* 0x0000000807077812 */ /* 0x000fe200078ef802 */
[----:B---34-:R-:W-:Y:S06]  /*1260*/  @P0 BRA `(.L_x_2555) ;  /* 0x0000000000080947 */ /* 0x018fec0003800000 */
[----:B------:R-:W3:Y:S02]  /*1270*/  SYNCS.PHASECHK.TRANS64.TRYWAIT P0, [R236+URZ+0x30c00], R11 ;  /* 0x030c000bec0075a7 */ /* 0x000ee4000800017f */
[----:B---3--:R-:W-:Y:S05]  /*1280*/  @!P0 BRA `(.L_x_2556) ;  /* 0x000000c800288947 */ /* 0x008fea0003800000 */
.L_x_2555:
[----:B--2---:R-:W-:Y:S01]  /*1290*/  LEA.HI R2, R14, R14, RZ, 0x1 ;  /* 0x0000000e0e027211 */ /* 0x004fe200078f08ff */
[----:B------:R-:W-:Y:S01]  /*12a0*/  ULDC UR4, c[0x0][0x74c] ;  /* 0x0001d30000047ab9 */ /* 0x000fe20000000800 */
[----:B------:R-:W-:Y:S02]  /*12b0*/  SHF.R.U32.HI R4, RZ, 0x3, R3 ;  /* 0x00000003ff047819 */ /* 0x000fe40000011603 */
[----:B------:R-:W-:Y:S02]  /*12c0*/  LOP3.LUT R3, R2, 0xffffe, RZ, 0xc0, !PT ;  /* 0x000ffffe02037812 */ /* 0x000fe400078ec0ff */
[----:B------:R-:W-:Y:S02]  /*12d0*/  LOP3.LUT R8, R8, 0x7ffffe, RZ, 0xc0, !PT ;  /* 0x007ffffe08087812 */ /* 0x000fe400078ec0ff */
[----:B------:R-:W-:Y:S01]  /*12e0*/  LOP3.LUT R4, R7, R4, RZ, 0x3c, !PT ;  /* 0x0000000407047212 */ /* 0x000fe200078e3cff */
[----:B------:R-:W-:Y:S01]  /*12f0*/  IMAD.IADD R230, R14, 0x1, -R3 ;  /* 0x000000010ee67824 */ /* 0x000fe200078e0a03 */
[----:B------:R-:W-:Y:S01]  /*1300*/  IADD3 R18, -R15, UR42, R18 ;  /* 0x0000002a0f127c10 */ /* 0x000fe2000fffe112 */
[----:B------:R-:W2:Y:S01]  /*1310*/  LDL R3, [R1+0x44] ;  /* 0x0000440001037983 */ /* 0x000ea20000100800 */
[----:B------:R-:W-:-:S03]  /*1320*/  IMAD.IADD R8, R9, 0x1, -R8 ;  /* 0x0000000109087824 */ /* 0x000fc600078e0a08 */
[----:B------:R-:W-:Y:S02]  /*1330*/  VIADD R18, R18, -UR4 ;  /* 0x8000000412127c36 */ /* 0x000fe40008000000 */
[----:B------:R-:W-:-:S03]  /*1340*/  IMAD R9, R13, 0x10, R8 ;  /* 0x000000100d097824 */ /* 0x000fc600078e0208 */
[----:B------:R-:W-:Y:S01]  /*1350*/  SHF.R.S32.HI R7, RZ, 0x1f, R18 ;  /* 0x0000001fff077819 */ /* 0x000fe20000011412 */
[----:B------:R-:W-:-:S05]  /*1360*/  IMAD.U32 R2, R9, 0x200, R4 ;  /* 0x0000020009027824 */ /* 0x000fca00078e0004 */
[----:B------:R4:W-:Y:S01]  /*1370*/  STL [R1+0x38], R2 ;  /* 0x0000380201007387 */ /* 0x0009e20000100800 */
[----:B------:R-:W-:Y:S02]  /*1380*/  LEA.HI R7, R7, R18, RZ, 0x7 ;  /* 0x0000001207077211 */ /* 0x000fe400078f38ff */
[----:B----4-:R-:W-:-:S05]  /*1390*/  LOP3.LUT R2, R0, 0xffffff80, RZ, 0xc0, !PT ;  /* 0xffffff8000027812 */ /* 0x010fca00078ec0ff */
[----:B------:R-:W-:Y:S01]  /*13a0*/  IMAD.IADD R8, R17, 0x1, -R2 ;  /* 0x0000000111087824 */ /* 0x000fe200078e0a02 */
[----:B------:R-:W-:-:S04]  /*13b0*/  LEA.HI.SX32 R7, R7, 0x1, 0x19 ;  /* 0x0000000107077811 */ /* 0x000fc800078fcaff */
[----:B------:R-:W-:-:S04]  /*13c0*/  SHF.R.S32.HI R10, RZ, 0x1f, R8 ;  /* 0x0000001fff0a7819 */ /* 0x000fc80000011408 */
[----:B------:R-:W-:Y:S01]  /*13d0*/  LEA.HI R9, R10, R8, RZ, 0x2 ;  /* 0x000000080a097211 */ /* 0x000fe200078f10ff */
[----:B------:R-:W-:Y:S01]  /*13e0*/  STL [R1+0x28], R10 ;  /* 0x0000280a01007387 */ /* 0x000fe20000100800 */
[----:B------:R-:W-:Y:S01]  /*13f0*/  IMAD.MOV.U32 R0, RZ, RZ, RZ ;  /* 0x000000ffff007224 */ /* 0x000fe200078e00ff */
[----:B------:R-:W-:Y:S01]  /*1400*/  CS2R R182, SRZ ;  /* 0x0000000000b67805 */ /* 0x000fe2000001ff00 */
[----:B------:R-:W-:Y:S01]  /*1410*/  IMAD.MOV.U32 R4, RZ, RZ, RZ ;  /* 0x000000ffff047224 */ /* 0x000fe200078e00ff */
        /* <DEDUP_REMOVED lines=31> */
[----:B--2---:R-:W-:-:S05]  /*1610*/  VIMNMX R3, R3, R7, PT ;  /* 0x0000000703037248 */ /* 0x004fca0003fe0100 */
[----:B------:R2:W-:Y:S04]  /*1620*/  STL [R1+0x4], R3 ;  /* 0x0000040301007387 */ /* 0x0005e80000100800 */
[----:B------:R4:W-:Y:S01]  /*1630*/  STL [R1+0x1c], R9 ;  /* 0x00001c0901007387 */ /* 0x0009e20000100800 */
[----:B------:R-:W-:Y:S01]  /*1640*/  ISETP.GE.AND P0, PT, R16, R3, PT ;  /* 0x000000031000720c */ /* 0x000fe20003f06270 */
[----:B------:R-:W-:Y:S01]  /*1650*/  IMAD R7, R13, 0x400, R8 ;  /* 0x000004000d077824 */ /* 0x000fe200078e0208 */
[----:B--2---:R-:W-:-:S03]  /*1660*/  LOP3.LUT R3, R9, 0xfffffffc, RZ, 0xc0, !PT ;  /* 0xfffffffc09037812 */ /* 0x004fc600078ec0ff */
[----:B------:R-:W-:-:S04]  /*1670*/  IMAD.SHL.U32 R7, R7, 0x4, RZ ;  /* 0x0000000407077824 */ /* 0x000fc800078e00ff */
[----:B------:R-:W-:Y:S02]  /*1680*/  IMAD R2, R7, 0x4, R236 ;  /* 0x0000000407027824 */ /* 0x000fe400078e02ec */
[----:B------:R-:W-:Y:S02]  /*1690*/  IMAD.IADD R3, R8, 0x1, -R3 ;  /* 0x0000000108037824 */ /* 0x000fe400078e0a03 */
[----:B----4-:R-:W-:Y:S05]  /*16a0*/  @P0 BRA `(.L_x_2557) ;  /* 0x0000003800940947 */ /* 0x010fea0003800000 */
[----:B------:R-:W-:Y:S01]  /*16b0*/  LEA.HI R8, R10, R8, RZ, 0x5 ;  /* 0x000000080a087211 */ /* 0x000fe200078f28ff */
[----:B------:R-:W-:Y:S01]  /*16c0*/  IMAD.MOV.U32 R183, RZ, RZ, RZ ;  /* 0x000000ffffb77224 */ /* 0x000fe200078e00ff */
[----:B------:R-:W-:Y:S01]  /*16d0*/  LOP3.LUT R0, R5, 0xffffffe0, RZ, 0xc0, !PT ;  /* 0xffffffe005007812 */ /* 0x000fe200078ec0ff */
[----:B------:R-:W-:Y:S01]  /*16e0*/  VIADD R5, R15, -UR42 ;  /* 0x8000002a0f057c36 */ /* 0x000fe20008000000 */
[----:B------:R-:W-:Y:S02]  /*16f0*/  LEA.HI R4, R13, R13, RZ, 0x1 ;  /* 0x0000000d0d047211 */ /* 0x000fe400078f08ff */
        /* <DEDUP_REMOVED lines=35> */
[----:B---3--:R-:W-:Y:S01]  /*1930*/  SHF.R.S32.HI R11, RZ, 0x1f, R10 ;  /* 0x0000001fff0b7819 */ /* 0x008fe2000001140a */
        /* <DEDUP_REMOVED lines=27> */
.L_x_2568:
[----:B---3--:R-:W2:Y:S01]  /*1af0*/  LDL R5, [R1+0x18] ;  /* 0x0000180001057983 */ /* 0x008ea20000100800 */
[----:B------:R-:W-:Y:S05]  /*1b00*/  YIELD ;  /* 0x0000000000007946 */ /* 0x000fea0003800000 */
[----:B--2---:R-:W-:-:S04]  /*1b10*/  LOP3.LUT R5, R5, 0x1, RZ, 0xfc, !PT ;  /* 0x0000000105057812 */ /* 0x004fc800078efcff */
[----:B------:R-:W-:-:S13]  /*1b20*/  ISETP.NE.AND P0, PT, R5, 0x3, PT ;  /* 0x000000030500780c */ /* 0x000fda0003f05270 */
[----:B------:R-:W-:Y:S05]  /*1b30*/  @!P0 BRA `(.L_x_2558) ;  /* 0x0000000000048947 */ /* 0x000fea0003800000 */
[----:B------:R-:W-:Y:S01]  /*1b40*/  BPT.TRAP 0x1 ;  /* 0x000000040000795c */ /* 0x000fe20000300000 */
.L_x_2558:
[----:B------:R-:W-:Y:S01]  /*1b50*/  IMAD R6, R0, 0x8, R236 ;  /* 0x0000000800067824 */ /* 0x000fe200078e02ec */
[----:B------:R-:W-:-:S04]  /*1b60*/  SHF.L.U32 R17, R4, 0x1f, RZ ;  /* 0x0000001f04117819 */ /* 0x000fc800000006ff */
[----:B------:R1:W2:Y:S01]  /*1b70*/  SYNCS.PHASECHK.TRANS64.TRYWAIT P1, [R6+URZ+0x30c10], R17 ;  /* 0x030c1011060075a7 */ /* 0x0002a2000802017f */
[----:B------:R-:W-:Y:S05]  /*1b80*/  @!P0 BRA `(.L_x_2559) ;  /* 0x0000000000048947 */ /* 0x000fea0003800000 */
[----:B------:R-:W-:Y:S01]  /*1b90*/  BPT.TRAP 0x1 ;  /* 0x000000040000795c */ /* 0x000fe20000300000 */
.L_x_2559:
[----:B------:R-:W-:-:S05]  /*1ba0*/  VIADD R5, R236, 0x10000 ;  /* 0x00010000ec057836 */ /* 0x000fca0000000000 */
[----:B------:R-:W-:-:S04]  /*1bb0*/  SHF.R.U32.HI R5, RZ, 0x4, R5 ;  /* 0x00000004ff057819 */ /* 0x000fc80000011605 */
[----:B------:R-:W-:Y:S01]  /*1bc0*/  LOP3.LUT R5, R5, 0x3fff, RZ, 0xc0, !PT ;  /* 0x00003fff05057812 */ /* 0x000fe200078ec0ff */
[----:B--2---:R-:W-:Y:S06]  /*1bd0*/  @P1 BRA `(.L_x_2560) ;  /* 0x0000000000081947 */ /* 0x004fec0003800000 */
[----:B------:R-:W2:Y:S02]  /*1be0*/  SYNCS.PHASECHK.TRANS64.TRYWAIT P1, [R6+URZ+0x30c10], R17 ;  /* 0x030c1011060075a7 */ /* 0x000ea4000802017f */
[----:B--2---:R-:W-:Y:S05]  /*1bf0*/  @!P1 BRA `(.L_x_2561) ;  /* 0x000000bc00e09947 */ /* 0x004fea0003800000 */
.L_x_2560:
        /* <DEDUP_REMOVED lines=64> */
.L_x_2562:
[----:B------:R1:W1:Y:S01]  /*2000*/  SYNCS.PHASECHK.TRANS64.TRYWAIT P1, [R6+URZ+0x30c30], R17 ;  /* 0x030c3011060075a7 */ /* 0x000262000802017f */
[----:B------:R-:W-:Y:S05]  /*2010*/  @!P0 BRA `(.L_x_2563) ;  /* 0x0000000000048947 */ /* 0x000fea0003800000 */
[----:B------:R-:W-:Y:S01]  /*2020*/  BPT.TRAP 0x1 ;  /* 0x000000040000795c */ /* 0x000fe20000300000 */
.L_x_2563:
        /* <DEDUP_REMOVED lines=9> */
.L_x_2564:
        /* <DEDUP_REMOVED lines=37> */
[----:B------:R-:W-:Y:S01]  /*2310*/  SHFL.IDX PT, R222, R9, R234, 0x1f ;  /* 0x00001fea09de7589 */ /* 0x000fe200000e0000 */
[C---:B------:R-:W-:Y:S01]  /*2320*/  ISETP.GT.AND P6, PT, R17.reuse, 0x19, PT ;  /* 0x000000191100780c */ /* 0x040fe20003fc4270 */
[----:B------:R-:W-:Y:S01]  /*2330*/  VIADD R235, R8, 0xc ;  /* 0x0000000c08eb7836 */ /* 0x000fe20000000000 */
[----:B------:R-:W-:Y:S01]  /*2340*/  FSEL R92, R92, -INF , !P1 ;  /* 0xff8000005c5c7808 */ /* 0x000fe20004800000 */
[----:B------:R-:W1:Y:S01]  /*2350*/  SHFL.IDX PT, R18, R9, R8, 0x1f ;  /* 0x00001f0809127589 */ /* 0x000e6200000e0000 */
[----:B------:R-:W-:Y:S01]  /*2360*/  ISETP.GT.AND P1, PT, R17, 0x20, PT ;  /* 0x000000201100780c */ /* 0x000fe20003f24270 */
[----:B------:R-:W-:Y:S01]  /*2370*/  IMAD R13, R0, 0x400, R13 ;  /* 0x00000400000d7824 */ /* 0x000fe200078e020d */
[----:B------:R-:W-:Y:S01]  /*2380*/  FSEL R93, R93, -INF , !P2 ;  /* 0xff8000005d5d7808 */ /* 0x000fe20005000000 */
[----:B------:R-:W-:Y:S01]  /*2390*/  SHFL.IDX PT, R221, R9, R235, 0x1f ;  /* 0x00001feb09dd7589 */ /* 0x000fe200000e0000 */
[----:B------:R-:W-:-:S02]  /*23a0*/  FSEL R96, R96, -INF , !P3 ;  /* 0xff80000060607808 */ /* 0x000fc40005800000 */
[----:B------:R-:W-:Y:S01]  /*23b0*/  FSEL R97, R97, -INF , !P4 ;  /* 0xff80000061617808 */ /* 0x000fe20006000000 */
[----:B---3--:R-:W2:Y:S01]  /*23c0*/  SHFL.IDX PT, R225, R12, R8, 0x1f ;  /* 0x00001f080ce17589 */ /* 0x008ea200000e0000 */
[----:B------:R-:W-:Y:S02]  /*23d0*/  FSEL R100, R100, -INF , !P5 ;  /* 0xff80000064647808 */ /* 0x000fe40006800000 */
[----:B------:R-:W-:Y:S01]  /*23e0*/  FSEL R101, R101, -INF , !P6 ;  /* 0xff80000065657808 */ /* 0x000fe20007000000 */
[----:B----4-:R-:W-:Y:S01]  /*23f0*/  SHFL.IDX PT, R224, R10, R237, 0x1f ;  /* 0x00001fed0ae07589 */ /* 0x010fe200000e0000 */
[C---:B------:R-:W-:Y:S02]  /*2400*/  ISETP.GT.AND P2, PT, R17.reuse, 0x21, PT ;  /* 0x000000211100780c */ /* 0x040fe40003f44270 */
[C---:B------:R-:W-:Y:S01]  /*2410*/  ISETP.GT.AND P3, PT, R17.reuse, 0x28, PT ;  /* 0x000000281100780c */ /* 0x040fe20003f64270 */
[----:B------:R-:W-:Y:S01]  /*2420*/  SHFL.IDX PT, R226, R10, R233, 0x1f ;  /* 0x00001fe90ae27589 */ /* 0x000fe200000e0000 */
[----:B------:R-:W-:-:S02]  /*2430*/  ISETP.GT.AND P4, PT, R17, 0x29, PT ;  /* 0x000000291100780c */ /* 0x000fc40003f84270 */
[C---:B------:R-:W-:Y:S02]  /*2440*/  ISETP.GT.AND P5, PT, R17.reuse, 0x30, PT ;  /* 0x000000301100780c */ /* 0x040fe40003fa4270 */
[C---:B------:R-:W-:Y:S02]  /*2450*/  ISETP.GT.AND P6, PT, R17.reuse, 0x31, PT ;  /* 0x000000311100780c */ /* 0x040fe40003fc4270 */
[----:B------:R-:W-:Y:S01]  /*2460*/  FSEL R104, R104, -INF , !P1 ;  /* 0xff80000068687808 */ /* 0x000fe20004800000 */
[----:B-1----:R-:W-:Y:S01]  /*2470*/  FFMA.FTZ R88, R88, UR10, -R18 ;  /* 0x0000000a58587c23 */ /* 0x002fe20008010812 */
[----:B------:R-:W-:Y:S02]  /*2480*/  ISETP.GT.AND P1, PT, R17, 0x38, PT ;  /* 0x000000381100780c */ /* 0x000fe40003f24270 */
[----:B------:R-:W-:Y:S01]  /*2490*/  FSEL R105, R105, -INF , !P2 ;  /* 0xff80000069697808 */ /* 0x000fe20005000000 */
[----:B------:R-:W1:Y:S01]  /*24a0*/  MUFU.EX2 R217, R88 ;  /* 0x0000005800d97308 */ /* 0x000e620000000800 */
[----:B------:R-:W-:-:S02]  /*24b0*/  FSEL R108, R108, -INF , !P3 ;  /* 0xff8000006c6c7808 */ /* 0x000fc40005800000 */
[----:B------:R-:W-:Y:S01]  /*24c0*/  FSEL R109, R109, -INF , !P4 ;  /* 0xff8000006d6d7808 */ /* 0x000fe20006000000 */
[----:B--2---:R-:W-:Y:S01]  /*24d0*/  FFMA.FTZ R21, R104, UR10, -R225 ;  /* 0x0000000a68157c23 */ /* 0x004fe200080108e1 */
[----:B------:R-:W-:Y:S01]  /*24e0*/  FSEL R112, R112, -INF , !P5 ;  /* 0xff80000070707808 */ /* 0x000fe20006800000 */
[----:B------:R-:W-:Y:S01]  /*24f0*/  VIADD R104, R8, 0x4 ;  /* 0x0000000408687836 */ /* 0x000fe20000000000 */
[----:B------:R-:W-:Y:S02]  /*2500*/  FSEL R113, R113, -INF , !P6 ;  /* 0xff80000071717808 */ /* 0x000fe40007000000 */
[C---:B------:R-:W-:Y:S01]  /*2510*/  ISETP.GT.AND P2, PT, R17.reuse, 0x39, PT ;  /* 0x000000391100780c */ /* 0x040fe20003f44270 */
[----:B------:R-:W-:Y:S01]  /*2520*/  MUFU.EX2 R21, R21 ;  /* 0x0000001500157308 */ /* 0x000fe20000000800 */
[C---:B------:R-:W-:Y:S01]  /*2530*/  ISETP.GT.AND P3, PT, R17.reuse, 0x40, PT ;  /* 0x000000401100780c */ /* 0x040fe20003f64270 */
[----:B------:R-:W-:Y:S01]  /*2540*/  SHFL.IDX PT, R223, R10, R104, 0x1f ;  /* 0x00001f680adf7589 */ /* 0x000fe200000e0000 */
        /* <DEDUP_REMOVED lines=29> */
[----:B------:R-:W2:Y:S01]  /*2720*/  SHFL.IDX PT, R15, R9, R19, 0x1f ;  /* 0x00001f13090f7589 */ /* 0x000ea200000e0000 */
        /* <DEDUP_REMOVED lines=14> */
[--C-:B--2---:R-:W-:Y:S01]  /*2810*/  FFMA.FTZ R218, R89, UR10, -R15.reuse ;  /* 0x0000000a59da7c23 */ /* 0x104fe2000801080f */
[C---:B------:R-:W-:Y:S01]  /*2820*/  ISETP.GT.AND P3, PT, R17.reuse, 0x9, PT ;  /* 0x000000091100780c */ /* 0x040fe20003f64270 */
[----:B------:R-:W2:Y:S01]  /*2830*/  SHFL.IDX PT, R89, R9, R233, 0x1f ;  /* 0x00001fe909597589 */ /* 0x000ea200000e0000 */
        /* <DEDUP_REMOVED lines=9> */
[----:B------:R-:W-:Y:S01]  /*28d0*/  SHFL.IDX PT, R90, R9, R232, 0x1f ;  /* 0x00001fe8095a7589 */ /* 0x000fe200000e0000 */
        /* <DEDUP_REMOVED lines=9> */
[----:B------:R-:W3:Y:S01]  /*2970*/  MUFU.EX2 R218, R218 ;  /* 0x000000da00da7308 */ /* 0x000ee20000000800 */
[----:B------:R-:W-:-:S02]  /*2980*/  FSEL R103, R103, -INF , !P1 ;  /* 0xff80000067677808 */ /* 0x000fc40004800000 */
[----:B------:R-:W-:Y:S01]  /*2990*/  ISETP.GT.AND P2, PT, R17, 0x20, PT ;  /* 0x000000201100780c */ /* 0x000fe20003f44270 */
[----:B--2---:R-:W-:Y:S01]  /*29a0*/  FFMA.FTZ R15, R97, UR10, -R89 ;  /* 0x0000000a610f7c23 */ /* 0x004fe20008010859 */
[C---:B------:R-:W-:Y:S01]  /*29b0*/  ISETP.GT.AND P3, PT, R17.reuse, 0x21, PT ;  /* 0x000000211100780c */ /* 0x040fe20003f64270 */
[----:B------:R-:W2:Y:S01]  /*29c0*/  SHFL.IDX PT, R97, R12, R235, 0x1f ;  /* 0x00001feb0c617589 */ /* 0x000ea200000e0000 */
[C---:B------:R-:W-:Y:S01]  /*29d0*/  ISETP.GT.AND P4, PT, R17.reuse, 0x28, PT ;  /* 0x000000281100780c */ /* 0x040fe20003f84270 */
[----:B------:R-:W4:Y:S01]  /*29e0*/  MUFU.EX2 R216, R216 ;  /* 0x000000d800d87308 */ /* 0x000f220000000800 */
[C---:B------:R-:W-:Y:S02]  /*29f0*/  ISETP.GT.AND P5, PT, R17.reuse, 0x29, PT ;  /* 0x000000291100780c */ /* 0x040fe40003fa4270 */
[C---:B------:R-:W-:Y:S02]  /*2a00*/  ISETP.GT.AND P6, PT, R17.reuse, 0x30, PT ;  /* 0x000000301100780c */ /* 0x040fe40003fc4270 */
[----:B------:R-:W-:-:S02]  /*2a10*/  ISETP.GT.AND P1, PT, R17, 0x31, PT ;  /* 0x000000311100780c */ /* 0x000fc40003f24270 */
[----:B------:R-:W-:Y:S01]  /*2a20*/  FSEL R106, R106, -INF , !P2 ;  /* 0xff8000006a6a7808 */ /* 0x000fe20005000000 */
[----:B------:R-:W5:Y:S01]  /*2a30*/  MUFU.EX2 R219, R219 ;  /* 0x000000db00db7308 */ /* 0x000f620000000800 */
[----:B------:R-:W-:Y:S02]  /*2a40*/  FSEL R107, R107, -INF , !P3 ;  /* 0xff8000006b6b7808 */ /* 0x000fe40005800000 */
[----:B------:R-:W-:Y:S01]  /*2a50*/  FSEL R110, R110, -INF , !P4 ;  /* 0xff8000006e6e7808 */ /* 0x000fe20006000000 */
[----:B------:R-:W-:Y:S01]  /*2a60*/  FFMA.FTZ R106, R106, UR10, -R225 ;  /* 0x0000000a6a6a7c23 */ /* 0x000fe200080108e1 */
[----:B------:R-:W-:Y:S01]  /*2a70*/  FSEL R111, R111, -INF , !P5 ;  /* 0xff8000006f6f7808 */ /* 0x000fe20006800000 */
[----:B------:R-:W-:Y:S01]  /*2a80*/  SHFL.IDX PT, R225, R11, R232, 0x1f ;  /* 0x00001fe80be17589 */ /* 0x000fe200000e0000 */
[----:B------:R-:W-:Y:S01]  /*2a90*/  FSEL R114, R114, -INF , !P6 ;  /* 0xff80000072727808 */ /* 0x000fe20007000000 */
[----:B------:R-:W-:Y:S01]  /*2aa0*/  MUFU.EX2 R18, R18 ;  /* 0x0000001200127308 */ /* 0x000fe20000000800 */
[----:B------:R-:W-:-:S02]  /*2ab0*/  FSEL R115, R115, -INF , !P1 ;  /* 0xff80000073737808 */ /* 0x000fc40004800000 */
[C---:B------:R-:W-:Y:S02]  /*2ac0*/  ISETP.GT.AND P2, PT, R17.reuse, 0x38, PT ;  /* 0x000000381100780c */ /* 0x040fe40003f44270 */
[----:B------:R-:W-:Y:S01]  /*2ad0*/  ISETP.GT.AND P3, PT, R17, 0x39, PT ;  /* 0x000000391100780c */ /* 0x000fe20003f64270 */
[--C-:B--2---:R-:W-:Y:S01]  /*2ae0*/  FFMA.FTZ R23, R109, UR10, -R97.reuse ;  /* 0x0000000a6d177c23 */ /* 0x104fe20008010861 */
[C---:B------:R-:W-:Y:S01]  /*2af0*/  ISETP.GT.AND P4, PT, R17.reuse, 0x40, PT ;  /* 0x000000401100780c */ /* 0x040fe20003f84270 */
[----:B------:R-:W2:Y:S01]  /*2b00*/  SHFL.IDX PT, R109, R12, R231, 0x1f ;  /* 0x00001fe70c6d7589 */ /* 0x000ea200000e0000 */
[----:B------:R-:W-:Y:S01]  /*2b10*/  ISETP.GT.AND P5, PT, R17, 0x41, PT ;  /* 0x000000411100780c */ /* 0x000fe20003fa4270 */
[----:B------:R-:W-:Y:S01]  /*2b20*/  FFMA.FTZ R111, R111, UR10, -R97 ;  /* 0x0000000a6f6f7c23 */ /* 0x000fe20008010861 */
[C---:B------:R-:W-:Y:S01]  /*2b30*/  ISETP.GT.AND P6, PT, R17.reuse, 0x48, PT ;  /* 0x000000481100780c */ /* 0x040fe20003fc4270 */
[----:B------:R-:W-:Y:S01]  /*2b40*/  MUFU.EX2 R221, R221 ;  /* 0x000000dd00dd7308 */ /* 0x000fe20000000800 */
[----:B------:R-:W-:-:S02]  /*2b50*/  ISETP.GT.AND P1, PT, R17, 0x49, PT ;  /* 0x000000491100780c */ /* 0x000fc40003f24270 */
[----:B------:R-:W-:Y:S02]  /*2b60*/  FSEL R118, R118, -INF , !P2 ;  /* 0xff80000076767808 */ /* 0x000fe40005000000 */
[----:B------:R-:W-:Y:S02]  /*2b70*/  FSEL R119, R119, -INF , !P3 ;  /* 0xff80000077777808 */ /* 0x000fe40005800000 */
[----:B------:R-:W-:Y:S01]  /*2b80*/  FSEL R122, R122, -INF , !P4 ;  /* 0xff8000007a7a7808 */ /* 0x000fe20006000000 */
[----:B------:R-:W-:Y:S01]  /*2b90*/  MUFU.EX2 R15, R15 ;  /* 0x0000000f000f7308 */ /* 0x000fe20000000800 */
[----:B------:R-:W-:Y:S02]  /*2ba0*/  FSEL R123, R123, -INF , !P5 ;  /* 0xff8000007b7b7808 */ /* 0x000fe40006800000 */
[----:B------:R-:W-:Y:S02]  /*2bb0*/  FSEL R126, R126, -INF , !P6 ;  /* 0xff8000007e7e7808 */ /* 0x000fe40007000000 */
[----:B------:R-:W-:Y:S01]  /*2bc0*/  FSEL R127, R127, -INF , !P1 ;  /* 0xff8000007f7f7808 */ /* 0x000fe20004800000 */
[----:B------:R-:W-:Y:S01]  /*2bd0*/  FFMA.FTZ R123, R123, UR10, -R223 ;  /* 0x0000000a7b7b7c23 */ /* 0x000fe200080108df */
[C---:B------:R-:W-:Y:S01]  /*2be0*/  ISETP.GT.AND P2, PT, R17.reuse, 0x50, PT ;  /* 0x000000501100780c */ /* 0x040fe20003f44270 */
[----:B------:R-:W-:Y:S01]  /*2bf0*/  FFMA.FTZ R126, R126, UR10, -R224 ;  /* 0x0000000a7e7e7c23 */ /* 0x000fe200080108e0 */
[C---:B------:R-:W-:Y:S01]  /*2c00*/  ISETP.GT.AND P3, PT, R17.reuse, 0x51, PT ;  /* 0x000000511100780c */ /* 0x040fe20003f64270 */
[----:B------:R-:W-:Y:S01]  /*2c10*/  MUFU.EX2 R23, R23 ;  /* 0x0000001700177308 */ /* 0x000fe20000000800 */
[----:B------:R-:W-:Y:S01]  /*2c20*/  ISETP.GT.AND P4, PT, R17, 0x58, PT ;  /* 0x000000581100780c */ /* 0x000fe20003f84270 */
[----:B--2---:R-:W-:Y:S01]  /*2c30*/  FFMA.FTZ R119, R119, UR10, -R109 ;  /* 0x0000000a77777c23 */ /* 0x004fe2000801086d */
[----:B------:R-:W-:-:S02]  /*2c40*/  ISETP.GT.AND P5, PT, R17, 0x59, PT ;  /* 0x000000591100780c */ /* 0x000fc40003fa4270 */
[C---:B------:R-:W-:Y:S02]  /*2c50*/  ISETP.GT.AND P6, PT, R17.reuse, 0x60, PT ;  /* 0x000000601100780c */ /* 0x040fe40003fc4270 */
[----:B------:R-:W-:Y:S01]  /*2c60*/  ISETP.GT.AND P1, PT, R17, 0x61, PT ;  /* 0x000000611100780c */ /* 0x000fe20003f24270 */
[----:B------:R-:W2:Y:S01]  /*2c70*/  MUFU.EX2 R126, R126 ;  /* 0x0000007e007e7308 */ /* 0x000ea20000000800 */
[----:B------:R-:W-:Y:S02]  /*2c80*/  FSEL R130, R130, -INF , !P2 ;  /* 0xff80000082827808 */ /* 0x000fe40005000000 */
[----:B------:R-:W-:Y:S02]  /*2c90*/  FSEL R131, R131, -INF , !P3 ;  /* 0xff80000083837808 */ /* 0x000fe40005800000 */
[----:B------:R-:W-:Y:S02]  /*2ca0*/  FSEL R134, R134, -INF , !P4 ;  /* 0xff80000086867808 */ /* 0x000fe40006000000 */
[----:B------:R-:W-:Y:S01]  /*2cb0*/  FSEL R135, R135, -INF , !P5 ;  /* 0xff80000087877808 */ /* 0x000fe20006800000 */
[----:B------:R-:W-:Y:S01]  /*2cc0*/  FFMA.FTZ R131, R131, UR10, -R226 ;  /* 0x0000000a83837c23 */ /* 0x000fe200080108e2 */
[----:B------:R-:W-:Y:S01]  /*2cd0*/  FSEL R138, R138, -INF , !P6 ;  /* 0xff8000008a8a7808 */ /* 0x000fe20007000000 */
[----:B------:R-:W-:Y:S01]  /*2ce0*/  MUFU.EX2 R123, R123 ;  /* 0x0000007b007b7308 */ /* 0x000fe20000000800 */
[----:B------:R-:W-:-:S02]  /*2cf0*/  FSEL R139, R139, -INF , !P1 ;  /* 0xff8000008b8b7808 */ /* 0x000fc40004800000 */
[C---:B------:R-:W-:Y:S02]  /*2d00*/  ISETP.GT.AND P2, PT, R17.reuse, 0x68, PT ;  /* 0x000000681100780c */ /* 0x040fe40003f44270 */
[C---:B------:R-:W-:Y:S02]  /*2d10*/  ISETP.GT.AND P3, PT, R17.reuse, 0x69, PT ;  /* 0x000000691100780c */ /* 0x040fe40003f64270 */
[C---:B------:R-:W-:Y:S01]  /*2d20*/  ISETP.GT.AND P4, PT, R17.reuse, 0x70, PT ;  /* 0x000000701100780c */ /* 0x040fe20003f84270 */
[----:B------:R-:W-:Y:S01]  /*2d30*/  MUFU.EX2 R106, R106 ;  /* 0x0000006a006a7308 */ /* 0x000fe20000000800 */
[C---:B------:R-:W-:Y:S02]  /*2d40*/  ISETP.GT.AND P5, PT, R17.reuse, 0x71, PT ;  /* 0x000000711100780c */ /* 0x040fe40003fa4270 */
[C---:B------:R-:W-:Y:S02]  /*2d50*/  ISETP.GT.AND P6, PT, R17.reuse, 0x78, PT ;  /* 0x000000781100780c */ /* 0x040fe40003fc4270 */
[----:B------:R-:W-:Y:S01]  /*2d60*/  ISETP.GT.AND P1, PT, R17, 0x79, PT ;  /* 0x000000791100780c */ /* 0x000fe20003f24270 */
[--C-:B------:R-:W-:Y:S01]  /*2d70*/  FFMA.FTZ R17, R92, UR10, -R220.reuse ;  /* 0x0000000a5c117c23 */ /* 0x100fe200080108dc */
[----:B------:R-:W-:Y:S01]  /*2d80*/  FFMA.FTZ R220, R94, UR10, -R220 ;  /* 0x0000000a5edc7c23 */ /* 0x000fe200080108dc */
[----:B------:R1:W3:Y:S01]  /*2d90*/  SHFL.IDX PT, R92, R9, R231, 0x1f ;  /* 0x00001fe7095c7589 */ /* 0x0002e200000e0000 */
[----:B------:R-:W-:Y:S01]  /*2da0*/  FFMA.FTZ R94, R124, UR10, -R224 ;  /* 0x0000000a7c5e7c23 */ /* 0x000fe200080108e0 */
[----:B------:R-:W-:Y:S01]  /*2db0*/  FSEL R142, R142, -INF , !P2 ;  /* 0xff8000008e8e7808 */ /* 0x000fe20005000000 */
[----:B------:R-:W-:Y:S01]  /*2dc0*/  MUFU.EX2 R111, R111 ;  /* 0x0000006f006f7308 */ /* 0x000fe20000000800 */
[----:B------:R-:W4:Y:S01]  /*2dd0*/  SHFL.IDX PT, R124, R10, R232, 0x1f ;  /* 0x00001fe80a7c7589 */ /* 0x000f2200000e0000 */
[----:B------:R-:W-:-:S02]  /*2de0*/  FSEL R150, R150, -INF , !P6 ;  /* 0xff80000096967808 */ /* 0x000fc40007000000 */
[----:B------:R-:W-:Y:S01]  /*2df0*/  FSEL R151, R151, -INF , !P1 ;  /* 0xff80000097977808 */ /* 0x000fe20004800000 */
[--C-:B-1----:R-:W-:Y:S01]  /*2e00*/  FFMA.FTZ R9, R96, UR10, -R222.reuse ;  /* 0x0000000a60097c23 */ /* 0x102fe200080108de */
[----:B------:R-:W-:Y:S01]  /*2e10*/  FFMA.FTZ R222, R98, UR10, -R222 ;  /* 0x0000000a62de7c23 */ /* 0x000fe200080108de */
[----:B------:R1:W5:Y:S01]  /*2e20*/  SHFL.IDX PT, R96, R12, R19, 0x1f ;  /* 0x00001f130c607589 */ /* 0x00036200000e0000 */
[----:B------:R-:W-:Y:S03]  /*2e30*/  MUFU.EX2 R94, R94 ;  /* 0x0000005e005e7308 */ /* 0x000fe60000000800 */
[----:B------:R-:W2:Y:S01]  /*2e40*/  SHFL.IDX PT, R98, R12, R233, 0x1f ;  /* 0x00001fe90c627589 */ /* 0x000ea200000e0000 */
[----:B------:R-:W-:Y:S02]  /*2e50*/  WARPGROUP.DEPBAR.LE gsb0, 0x0 ;  /* 0x00008000000079c5 */ /* 0x000fe40000010000 */
[----:B------:R-:W-:Y:S01]  /*2e60*/  WARPGROUP.ARRIVE ;  /* 0x00000000000079c5 */ /* 0x000fe20000000000 */
[----:B-1----:R-:W-:Y:S01]  /*2e70*/  FFMA.FTZ R19, R100, UR10, -R90 ;  /* 0x0000000a64137c23 */ /* 0x002fe2000801085a */
[----:B---3--:R-:W-:Y:S01]  /*2e80*/  FFMA.FTZ R20, R101, UR10, -R92 ;  /* 0x0000000a65147c23 */ /* 0x008fe2000801085c */
[----:B------:R-:W1:Y:S01]  /*2e90*/  SHFL.IDX PT, R100, R12, R237, 0x1f ;  /* 0x00001fed0c647589 */ /* 0x000e6200000e0000 */
[--C-:B----4-:R-:W-:Y:S01]  /*2ea0*/  FFMA.FTZ R132, R132, UR10, -R124.reuse ;  /* 0x0000000a84847c23 */ /* 0x110fe2000801087c */
[----:B------:R-:W-:Y:S01]  /*2eb0*/  FFMA.FTZ R134, R134, UR10, -R124 ;  /* 0x0000000a86867c23 */ /* 0x000fe2000801087c */
[----:B------:R-:W-:Y:S01]  /*2ec0*/  HGMMA.64x128x16.F32.BF16 R24, gdesc[UR4], R24, gsb0 ;  /* 0x01e00000041879f0 */ /* 0x000fe20008001818 */
[----:B------:R-:W-:Y:S01]  /*2ed0*/  UIADD3 UR6, UR8, 0x6, URZ ;  /* 0x0000000608067890 */ /* 0x000fe2000fffe03f */
[----:B------:R-:W3:Y:S01]  /*2ee0*/  SHFL.IDX PT, R101, R12, R234, 0x1f ;  /* 0x00001fea0c657589 */ /* 0x000ee200000e0000 */
[----:B------:R-:W-:Y:S01]  /*2ef0*/  UIADD3 UR4, UR9, 0x6, URZ ;  /* 0x0000000609047890 */ /* 0x000fe2000fffe03f */
[----:B------:R2:W-:Y:S01]  /*2f00*/  MUFU.EX2 R97, R132 ;  /* 0x0000008400617308 */ /* 0x0005e20000000800 */
[----:B------:R-:W-:Y:S01]  /*2f10*/  UMOV UR7, 0x40000040 ;  /* 0x4000004000077882 */ /* 0x000fe20000000000 */
[----:B------:R-:W-:Y:S01]  /*2f20*/  UMOV UR5, 0x40000040 ;  /* 0x4000004000057882 */ /* 0x000fe20000000000 */
[--C-:B-----5:R-:W-:Y:S01]  /*2f30*/  FFMA.FTZ R22, R105, UR10, -R96.reuse ;  /* 0x0000000a69167c23 */ /* 0x120fe20008010860 */
[----:B------:R-:W-:Y:S01]  /*2f40*/  FFMA.FTZ R107, R107, UR10, -R96 ;  /* 0x0000000a6b6b7c23 */ /* 0x000fe20008010860 */
[----:B------:R-:W-:Y:S01]  /*2f50*/  FFMA.FTZ R96, R129, UR10, -R226 ;  /* 0x0000000a81607c23 */ /* 0x000fe200080108e2 */
[----:B------:R-:W-:Y:S01]  /*2f60*/  FSEL R124, R147, -INF , !P5 ;  /* 0xff800000937c7808 */ /* 0x000fe20006800000 */
[----:B------:R-:W4:Y:S01]  /*2f70*/  SHFL.IDX PT, R129, R11, R8, 0x1f ;  /* 0x00001f080b817589 */ /* 0x000f2200000e0000 */
[----:B------:R-:W-:Y:S01]  /*2f80*/  MUFU.EX2 R131, R131 ;  /* 0x0000008300837308 */ /* 0x000fe20000000800 */
[----:B--2---:R-:W-:-:S02]  /*2f90*/  FFMA.FTZ R132, R115, UR10, -R98 ;  /* 0x0000000a73847c23 */ /* 0x004fc40008010862 */
[----:B------:R-:W2:Y:S05]  /*2fa0*/  SHFL.IDX PT, R115, R11, R237, 0x1f ;  /* 0x00001fed0b737589 */ /* 0x000eaa00000e0000 */
[----:B------:R-:W-:Y:S01]  /*2fb0*/  MUFU.EX2 R96, R96 ;  /* 0x0000006000607308 */ /* 0x000fe20000000800 */
[--C-:B-1----:R-:W-:Y:S01]  /*2fc0*/  FFMA.FTZ R88, R108, UR10, -R100.reuse ;  /* 0x0000000a6c587c23 */ /* 0x102fe20008010864 */
[----:B------:R-:W-:Y:S01]  /*2fd0*/  FFMA.FTZ R110, R110, UR10, -R100 ;  /* 0x0000000a6e6e7c23 */ /* 0x000fe20008010864 */
[----:B------:R1:W5:Y:S01]  /*2fe0*/  SHFL.IDX PT, R108, R12, R232, 0x1f ;  /* 0x00001fe80c6c7589 */ /* 0x00036200000e0000 */
[----:B---3--:R-:W-:-:S04]  /*2ff0*/  FFMA.FTZ R114, R114, UR10, -R101 ;  /* 0x0000000a72727c23 */ /* 0x008fc80008010865 */
[----:B------:R-:W-:Y:S01]  /*3000*/  MUFU.EX2 R17, R17 ;  /* 0x0000001100117308 */ /* 0x000fe20000000800 */
[----:B-1----:R-:W-:Y:S01]  /*3010*/  FFMA.FTZ R12, R112, UR10, -R101 ;  /* 0x0000000a700c7c23 */ /* 0x002fe20008010865 */
[----:B------:R-:W-:Y:S01]  /*3020*/  FFMA.FTZ R112, R99, UR10, -R89 ;  /* 0x0000000a63707c23 */ /* 0x000fe20008010859 */
[----:B------:R-:W-:Y:S01]  /*3030*/  FFMA.FTZ R89, R113, UR10, -R98 ;  /* 0x0000000a71597c23 */ /* 0x000fe20008010862 */
[--C-:B----4-:R-:W-:Y:S01]  /*3040*/  FFMA.FTZ R100, R136, UR10, -R129.reuse ;  /* 0x0000000a88647c23 */ /* 0x110fe20008010881 */
[----:B------:R-:W1:Y:S01]  /*3050*/  SHFL.IDX PT, R113, R10, R8, 0x1f ;  /* 0x00001f080a717589 */ /* 0x000e6200000e0000 */
[----:B------:R-:W-:Y:S01]  /*3060*/  FFMA.FTZ R138, R138, UR10, -R129 ;  /* 0x0000000a8a8a7c23 */ /* 0x000fe20008010881 */
[--C-:B--2---:R-:W-:Y:S01]  /*3070*/  FFMA.FTZ R101, R140, UR10, -R115.reuse ;  /* 0x0000000a8c657c23 */ /* 0x104fe20008010873 */
[----:B------:R-:W-:Y:S01]  /*3080*/  MUFU.EX2 R220, R220 ;  /* 0x000000dc00dc7308 */ /* 0x000fe20000000800 */
[----:B------:R-:W2:Y:S01]  /*3090*/  SHFL.IDX PT, R136, R11, R234, 0x1f ;  /* 0x00001fea0b887589 */ /* 0x000ea200000e0000 */
[----:B------:R-:W-:-:S03]  /*30a0*/  FFMA.FTZ R115, R142, UR10, -R115 ;  /* 0x0000000a8e737c23 */ /* 0x000fc60008010873 */
[----:B------:R-:W3:Y:S01]  /*30b0*/  SHFL.IDX PT, R140, R11, R231, 0x1f ;  /* 0x00001fe70b8c7589 */ /* 0x000ee200000e0000 */
[----:B-----5:R-:W-:Y:S01]  /*30c0*/  FFMA.FTZ R91, R116, UR10, -R108 ;  /* 0x0000000a745b7c23 */ /* 0x020fe2000801086c */
[----:B------:R-:W-:Y:S01]  /*30d0*/  FFMA.FTZ R116, R102, UR10, -R90 ;  /* 0x0000000a66747c23 */ /* 0x000fe2000801085a */
[----:B------:R-:W-:Y:S01]  /*30e0*/  FFMA.FTZ R118, R118, UR10, -R108 ;  /* 0x0000000a76767c23 */ /* 0x000fe2000801086c */
[----:B------:R-:W-:Y:S01]  /*30f0*/  FSEL R108, R143, -INF , !P3 ;  /* 0xff8000008f6c7808 */ /* 0x000fe20005800000 */
[----:B------:R4:W-:Y:S08]  /*3100*/  MUFU.EX2 R90, R91 ;  /* 0x0000005b005a7308 */ /* 0x0009f00000000800 */
[----:B------:R-:W-:Y:S01]  /*3110*/  MUFU.EX2 R9, R9 ;  /* 0x0000000900097308 */ /* 0x000fe20000000800 */
[----:B----4-:R-:W-:Y:S01]  /*3120*/  FFMA.FTZ R91, R117, UR10, -R109 ;  /* 0x0000000a755b7c23 */ /* 0x010fe2000801086d */
[--C-:B-1----:R-:W-:Y:S01]  /*3130*/  FFMA.FTZ R93, R120, UR10, -R113.reuse ;  /* 0x0000000a785d7c23 */ /* 0x102fe20008010871 */
[----:B------:R-:W-:Y:S01]  /*3140*/  FFMA.FTZ R120, R103, UR10, -R92 ;  /* 0x0000000a67787c23 */ /* 0x000fe2000801085c */
[----:B------:R-:W1:Y:S01]  /*3150*/  SHFL.IDX PT, R117, R10, R235, 0x1f ;  /* 0x00001feb0a757589 */ /* 0x000e6200000e0000 */
[----:B------:R-:W-:Y:S01]  /*3160*/  FFMA.FTZ R122, R122, UR10, -R113 ;  /* 0x0000000a7a7a7c23 */ /* 0x000fe20008010871 */
[----:B--2---:R-:W-:-:S02]  /*3170*/  FFMA.FTZ R102, R144, UR10, -R136 ;  /* 0x0000000a90667c23 */ /* 0x004fc40008010888 */
[----:B------:R2:W-:Y:S01]  /*3180*/  MUFU.EX2 R92, R93 ;  /* 0x0000005d005c7308 */ /* 0x0005e20000000800 */
[--C-:B---3--:R-:W-:Y:S01]  /*3190*/  FFMA.FTZ R105, R149, UR10, -R140.reuse ;  /* 0x0000000a95697c23 */ /* 0x108fe2000801088c */
[----:B------:R-:W-:-:S06]  /*31a0*/  FFMA.FTZ R140, R151, UR10, -R140 ;  /* 0x0000000a978c7c23 */ /* 0x000fcc000801088c */
[----:B------:R-:W-:Y:S01]  /*31b0*/  MUFU.EX2 R19, R19 ;  /* 0x0000001300137308 */ /* 0x000fe20000000800 */
[----:B--2---:R-:W-:Y:S02]  /*31c0*/  FFMA.FTZ R93, R121, UR10, -R223 ;  /* 0x0000000a795d7c23 */ /* 0x004fe400080108df */
[----:B------:R-:W2:Y:S05]  /*31d0*/  SHFL.IDX PT, R121, R10, R234, 0x1f ;  /* 0x00001fea0a797589 */ /* 0x000eaa00000e0000 */
[----:B------:R-:W-:Y:S01]  /*31e0*/  MUFU.EX2 R20, R20 ;  /* 0x0000001400147308 */ /* 0x000fe20000000800 */
[--C-:B-1----:R-:W-:Y:S01]  /*31f0*/  FFMA.FTZ R95, R125, UR10, -R117.reuse ;  /* 0x0000000a7d5f7c23 */ /* 0x102fe20008010875 */
[----:B------:R-:W-:Y:S01]  /*3200*/  FFMA.FTZ R127, R127, UR10, -R117 ;  /* 0x0000000a7f7f7c23 */ /* 0x000fe20008010875 */
[----:B------:R2:W1:Y:S05]  /*3210*/  SHFL.IDX PT, R125, R10, R231, 0x1f ;  /* 0x00001fe70a7d7589 */ /* 0x00046a00000e0000 */
[----:B------:R-:W-:Y:S08]  /*3220*/  MUFU.EX2 R93, R93 ;  /* 0x0000005d005d7308 */ /* 0x000ff00000000800 */
[----:B------:R-:W3:Y:S01]  /*3230*/  MUFU.EX2 R127, R127 ;  /* 0x0000007f007f7308 */ /* 0x000ee20000000800 */
[--C-:B--2---:R-:W-:Y:S01]  /*3240*/  FFMA.FTZ R10, R128, UR10, -R121.reuse ;  /* 0x0000000a800a7c23 */ /* 0x104fe20008010879 */
[----:B------:R-:W-:Y:S01]  /*3250*/  FFMA.FTZ R130, R130, UR10, -R121 ;  /* 0x0000000a82827c23 */ /* 0x000fe20008010879 */
[----:B------:R2:W4:Y:S05]  /*3260*/  SHFL.IDX PT, R128, R11, R104, 0x1f ;  /* 0x00001f680b807589 */ /* 0x00052a00000e0000 */
[----:B------:R-:W5:Y:S01]  /*3270*/  MUFU.EX2 R95, R95 ;  /* 0x0000005f005f7308 */ /* 0x000f620000000800 */
[--C-:B-1----:R-:W-:Y:S01]  /*3280*/  FFMA.FTZ R133, R133, UR10, -R125.reuse ;  /* 0x0000000a85857c23 */ /* 0x102fe2000801087d */
[----:B------:R-:W-:-:S06]  /*3290*/  FFMA.FTZ R135, R135, UR10, -R125 ;  /* 0x0000000a87877c23 */ /* 0x000fcc000801087d */
[----:B------:R-:W1:Y:S01]  /*32a0*/  MUFU.EX2 R130, R130 ;  /* 0x0000008200827308 */ /* 0x000e620000000800 */
[--C-:B--2---:R-:W-:Y:S01]  /*32b0*/  FFMA.FTZ R104, R148, UR10, -R225.reuse ;  /* 0x0000000a94687c23 */ /* 0x104fe200080108e1 */
[----:B------:R-:W-:-:S06]  /*32c0*/  FFMA.FTZ R225, R150, UR10, -R225 ;  /* 0x0000000a96e17c23 */ /* 0x000fcc00080108e1 */
[----:B------:R2:W-:Y:S01]  /*32d0*/  MUFU.EX2 R98, R133 ;  /* 0x0000008500627308 */ /* 0x0005e20000000800 */
[--C-:B----4-:R-:W-:Y:S01]  /*32e0*/  FFMA.FTZ R99, R137, UR10, -R128.reuse ;  /* 0x0000000a89637c23 */ /* 0x110fe20008010880 */
[----:B------:R-:W-:Y:S01]  /*32f0*/  FFMA.FTZ R139, R139, UR10, -R128 ;  /* 0x0000000a8b8b7c23 */ /* 0x000fe20008010880 */
[----:B------:R-:W4:Y:S05]  /*3300*/  SHFL.IDX PT, R137, R11, R233, 0x1f ;  /* 0x00001fe90b897589 */ /* 0x000f2a00000e0000 */
[----:B------:R-:W-:Y:S01]  /*3310*/  MUFU.EX2 R222, R222 ;  /* 0x000000de00de7308 */ /* 0x000fe20000000800 */
[----:B------:R-:W-:Y:S02]  /*3320*/  WARPGROUP.DEPBAR.LE gsb0, 0x0 ;  /* 0x00008000000079c5 */ /* 0x000fe40000010000 */
[----:B------:R-:W-:Y:S01]  /*3330*/  WARPGROUP.ARRIVE ;  /* 0x00000000000079c5 */ /* 0x000fe20000000000 */
[----:B--2---:R2:W3:Y:S04]  /*3340*/  SHFL.IDX PT, R133, R11, R235, 0x1f ;  /* 0x00001feb0b857589 */ /* 0x0044e800000e0000 */
[----:B------:R-:W-:Y:S01]  /*3350*/  MUFU.EX2 R112, R112 ;  /* 0x0000007000707308 */ /* 0x000fe20000000800 */
[----:B------:R-:W-:Y:S01]  /*3360*/  HGMMA.64x128x16.F32.BF16 R24, gdesc[UR4], R24, gsb0 ;  /* 0x01e00000041879f0 */ /* 0x000fe20008001818 */
[----:B------:R-:W-:-:S02]  /*3370*/  R2UR UR4, R13 ;  /* 0x000000000d0472ca */ /* 0x000fc400000e0000 */
[----:B------:R-:W-:-:S04]  /*3380*/  FSEL R13, R146, -INF , !P4 ;  /* 0xff800000920d7808 */ /* 0x000fc80006000000 */
[----:B--2---:R3:W2:Y:S01]  /*3390*/  MUFU.EX2 R11, R101 ;  /* 0x00000065000b7308 */ /* 0x0046a20000000800 */
[----:B------:R-:W-:Y:S01]  /*33a0*/  FFMA.FTZ R136, R13, UR10, -R136 ;  /* 0x0000000a0d887c23 */ /* 0x000fe20008010888 */
[--C-:B----4-:R-:W-:Y:S01]  /*33b0*/  FFMA.FTZ R103, R145, UR10, -R137.reuse ;  /* 0x0000000a91677c23 */ /* 0x110fe20008010889 */
[----:B------:R-:W-:-:S05]  /*33c0*/  FFMA.FTZ R137, R124, UR10, -R137 ;  /* 0x0000000a7c897c23 */ /* 0x000fca0008010889 */
[----:B------:R-:W-:Y:S01]  /*33d0*/  MUFU.EX2 R116, R116 ;  /* 0x0000007400747308 */ /* 0x000fe20000000800 */
[--C-:B---3--:R-:W-:Y:S01]  /*33e0*/  FFMA.FTZ R101, R141, UR10, -R133.reuse ;  /* 0x0000000a8d657c23 */ /* 0x108fe20008010885 */
[----:B------:R-:W-:Y:S02]  /*33f0*/  VIADD R141, R8, 0x4 ;  /* 0x00000004088d7836 */ /* 0x000fe40000000000 */
[----:B------:R-:W-:-:S04]  /*3400*/  FFMA.FTZ R133, R108, UR10, -R133 ;  /* 0x0000000a6c857c23 */ /* 0x000fc80008010885 */
[----:B------:R-:W-:Y:S08]  /*3410*/  MUFU.EX2 R120, R120 ;  /* 0x0000007800787308 */ /* 0x000ff00000000800 */
[----:B------:R-:W3:Y:S08]  /*3420*/  MUFU.EX2 R101, R101 ;  /* 0x0000006500657308 */ /* 0x000ef00000000800 */
[----:B------:R-:W4:Y:S08]  /*3430*/  MUFU.EX2 R122, R122 ;  /* 0x0000007a007a7308 */ /* 0x000f300000000800 */
        /* <DEDUP_REMOVED lines=13> */
[----:B------:R-:W4:Y:S01]  /*3510*/  MUFU.EX2 R139, R139 ;  /* 0x0000008b008b7308 */ /* 0x000f220000000800 */
[----:B------:R-:W-:Y:S04]  /*3520*/  LDS R229, [R229+0x400] ;  /* 0x00040000e5e57984 */ /* 0x000fe80000000800 */
[----:B------:R-:W-:Y:S03]  /*3530*/  LDS R228, [R228+0x400] ;  /* 0x00040000e4e47984 */ /* 0x000fe60000000800 */
[----:B------:R-:W4:Y:S01]  /*3540*/  MUFU.EX2 R132, R132 ;  /* 0x0000008400847308 */ /* 0x000f220000000800 */
[----:B------:R-:W-:Y:S07]  /*3550*/  LDS R227, [R227+0x400] ;  /* 0x00040000e3e37984 */ /* 0x000fee0000000800 */
[----:B------:R-:W4:Y:S08]  /*3560*/  MUFU.EX2 R118, R118 ;  /* 0x0000007600767308 */ /* 0x000f300000000800 */
[----:B------:R-:W4:Y:S08]  /*3570*/  MUFU.EX2 R119, R119 ;  /* 0x0000007700777308 */ /* 0x000f300000000800 */
[----:B------:R-:W4:Y:S01]  /*3580*/  MUFU.EX2 R10, R10 ;  /* 0x0000000a000a7308 */ /* 0x000f220000000800 */
[----:B-----5:R-:W5:Y:S07]  /*3590*/  SHFL.IDX PT, R124, R14, R8, 0x1f ;  /* 0x00001f080e7c7589 */ /* 0x020f6e00000e0000 */
[----:B------:R-:W4:Y:S01]  /*35a0*/  MUFU.EX2 R100, R100 ;  /* 0x0000006400647308 */ /* 0x000f220000000800 */
[----:B------:R-:W1:Y:S04]  /*35b0*/  SHFL.IDX PT, R113, R14, R235, 0x1f ;  /* 0x00001feb0e717589 */ /* 0x000e6800000e0000 */
[----:B------:R-:W2:Y:S03]  /*35c0*/  SHFL.IDX PT, R121, R14, R141, 0x1f ;  /* 0x00001f8d0e797589 */ /* 0x000ea600000e0000 */
[----:B------:R-:W4:Y:S01]  /*35d0*/  MUFU.EX2 R99, R99 ;  /* 0x0000006300637308 */ /* 0x000f220000000800 */
[----:B------:R-:W3:Y:S04]  /*35e0*/  SHFL.IDX PT, R13, R14, R232, 0x1f ;  /* 0x00001fe80e0d7589 */ /* 0x000ee800000e0000 */
[----:B------:R-:W4:Y:S03]  /*35f0*/  SHFL.IDX PT, R117, R14, R237, 0x1f ;  /* 0x00001fed0e757589 */ /* 0x000f2600000e0000 */
[----:B------:R-:W4:Y:S01]  /*3600*/  MUFU.EX2 R115, R115 ;  /* 0x0000007300737308 */ /* 0x000f220000000800 */
[----:B------:R-:W4:Y:S01]  /*3610*/  SHFL.IDX PT, R108, R14, R233, 0x1f ;  /* 0x00001fe90e6c7589 */ /* 0x000f2200000e0000 */
[--C-:B-----5:R-:W-:Y:S01]  /*3620*/  FADD.FTZ R24, R24, -R124.reuse ;  /* 0x8000007c18187221 */ /* 0x120fe20000010000 */
[----:B------:R-:W-:-:S02]  /*3630*/  FADD.FTZ R26, R26, -R124 ;  /* 0x8000007c1a1a7221 */ /* 0x000fc40000010000 */
[----:B------:R-:W5:Y:S03]  /*3640*/  SHFL.IDX PT, R109, R14, R234, 0x1f ;  /* 0x00001fea0e6d7589 */ /* 0x000f6600000e0000 */
[----:B------:R-:W-:Y:S01]  /*3650*/  MUFU.EX2 R102, R102 ;  /* 0x0000006600667308 */ /* 0x000fe20000000800 */
[--C-:B-1----:R-:W-:Y:S01]  /*3660*/  FADD.FTZ R29, R29, -R113.reuse ;  /* 0x800000711d1d7221 */ /* 0x102fe20000010000 */
[----:B------:R-:W-:Y:S01]  /*3670*/  FADD.FTZ R31, R31, -R113 ;  /* 0x800000711f1f7221 */ /* 0x000fe20000010000 */
[----:B------:R-:W1:Y:S01]  /*3680*/  SHFL.IDX PT, R124, R14, R231, 0x1f ;  /* 0x00001fe70e7c7589 */ /* 0x000e6200000e0000 */
[--C-:B--2---:R-:W-:Y:S01]  /*3690*/  FADD.FTZ R25, R25, -R121.reuse ;  /* 0x8000007919197221 */ /* 0x104fe20000010000 */
[----:B------:R-:W-:Y:S02]  /*36a0*/  FADD.FTZ R27, R27, -R121 ;  /* 0x800000791b1b7221 */ /* 0x000fe40000010000 */
[----:B------:R-:W2:Y:S01]  /*36b0*/  SHFL.IDX PT, R113, R229, R141, 0x1f ;  /* 0x00001f8de5717589 */ /* 0x000ea200000e0000 */
[----:B------:R-:W-:Y:S01]  /*36c0*/  MUFU.EX2 R103, R103 ;  /* 0x0000006700677308 */ /* 0x000fe20000000800 */
[--C-:B---3--:R-:W-:Y:S01]  /*36d0*/  FADD.FTZ R36, R36, -R13.reuse ;  /* 0x8000000d24247221 */ /* 0x108fe20000010000 */
[----:B------:R-:W-:Y:S01]  /*36e0*/  FADD.FTZ R38, R38, -R13 ;  /* 0x8000000d26267221 */ /* 0x000fe20000010000 */
[----:B------:R-:W3:Y:S01]  /*36f0*/  SHFL.IDX PT, R14, R229, R233, 0x1f ;  /* 0x00001fe9e50e7589 */ /* 0x000ee200000e0000 */
[--C-:B----4-:R-:W-:Y:S01]  /*3700*/  FADD.FTZ R28, R28, -R117.reuse ;  /* 0x800000751c1c7221 */ /* 0x110fe20000010000 */
[----:B------:R-:W-:-:S02]  /*3710*/  FADD.FTZ R30, R30, -R117 ;  /* 0x800000751e1e7221 */ /* 0x000fc40000010000 */
[----:B------:R-:W4:Y:S01]  /*3720*/  SHFL.IDX PT, R13, R229, R232, 0x1f ;  /* 0x00001fe8e50d7589 */ /* 0x000f2200000e0000 */
[----:B------:R-:W-:Y:S01]  /*3730*/  MUFU.EX2 R104, R104 ;  /* 0x0000006800687308 */ /* 0x000fe20000000800 */
[--C-:B------:R-:W-:Y:S01]  /*3740*/  FADD.FTZ R33, R33, -R108.reuse ;  /* 0x8000006c21217221 */ /* 0x100fe20000010000 */
[----:B------:R-:W-:Y:S01]  /*3750*/  FADD.FTZ R35, R35, -R108 ;  /* 0x8000006c23237221 */ /* 0x000fe20000010000 */
[----:B------:R-:W4:Y:S01]  /*3760*/  SHFL.IDX PT, R117, R229, R237, 0x1f ;  /* 0x00001fede5757589 */ /* 0x000f2200000e0000 */
[--C-:B-----5:R-:W-:Y:S01]  /*3770*/  FADD.FTZ R32, R32, -R109.reuse ;  /* 0x8000006d20207221 */ /* 0x120fe20000010000 */
[----:B------:R-:W-:Y:S02]  /*3780*/  FADD.FTZ R34, R34, -R109 ;  /* 0x8000006d22227221 */ /* 0x000fe40000010000 */
[----:B------:R-:W5:Y:S01]  /*3790*/  SHFL.IDX PT, R108, R229, R234, 0x1f ;  /* 0x00001feae56c7589 */ /* 0x000f6200000e0000 */
[----:B------:R-:W-:Y:S01]  /*37a0*/  MUFU.EX2 R105, R105 ;  /* 0x0000006900697308 */ /* 0x000fe20000000800 */
[--C-:B-1----:R-:W-:Y:S01]  /*37b0*/  FADD.FTZ R37, R37, -R124.reuse ;  /* 0x8000007c25257221 */ /* 0x102fe20000010000 */
[----:B------:R-:W-:Y:S01]  /*37c0*/  FADD.FTZ R39, R39, -R124 ;  /* 0x8000007c27277221 */ /* 0x000fe20000010000 */
[----:B------:R-:W1:Y:S01]  /*37d0*/  SHFL.IDX PT, R121, R229, R8, 0x1f ;  /* 0x00001f08e5797589 */ /* 0x000e6200000e0000 */
[--C-:B--2---:R-:W-:Y:S01]  /*37e0*/  FADD.FTZ R41, R41, -R113.reuse ;  /* 0x8000007129297221 */ /* 0x104fe20000010000 */
[----:B------:R-:W-:-:S02]  /*37f0*/  FADD.FTZ R43, R43, -R113 ;  /* 0x800000712b2b7221 */ /* 0x000fc40000010000 */
[----:B------:R-:W-:Y:S01]  /*3800*/  SHFL.IDX PT, R124, R228, R141, 0x1f ;  /* 0x00001f8de47c7589 */ /* 0x000fe200000e0000 */
[--C-:B---3--:R-:W-:Y:S01]  /*3810*/  FADD.FTZ R49, R49, -R14.reuse ;  /* 0x8000000e31317221 */ /* 0x108fe20000010000 */
[----:B------:R-:W-:Y:S02]  /*3820*/  FADD.FTZ R51, R51, -R14 ;  /* 0x8000000e33337221 */ /* 0x000fe40000010000 */
[----:B------:R2:W-:Y:S01]  /*3830*/  SHFL.IDX PT, R113, R227, R141, 0x1f ;  /* 0x00001f8de3717589 */ /* 0x0005e200000e0000 */
[--C-:B----4-:R-:W-:Y:S01]  /*3840*/  FADD.FTZ R52, R52, -R13.reuse ;  /* 0x8000000d34347221 */ /* 0x110fe20000010000 */
[----:B------:R-:W-:Y:S02]  /*3850*/  FADD.FTZ R54, R54, -R13 ;  /* 0x8000000d36367221 */ /* 0x000fe40000010000 */
[----:B------:R-:W3:Y:S01]  /*3860*/  SHFL.IDX PT, R109, R229, R235, 0x1f ;  /* 0x00001febe56d7589 */ /* 0x000ee200000e0000 */
[--C-:B------:R-:W-:Y:S01]  /*3870*/  FADD.FTZ R44, R44, -R117.reuse ;  /* 0x800000752c2c7221 */ /* 0x100fe20000010000 */
[----:B------:R-:W-:-:S02]  /*3880*/  FADD.FTZ R46, R46, -R117 ;  /* 0x800000752e2e7221 */ /* 0x000fc40000010000 */
[----:B------:R-:W4:Y:S04]  /*3890*/  SHFL.IDX PT, R13, R228, R235, 0x1f ;  /* 0x00001febe40d7589 */ /* 0x000f2800000e0000 */
[----:B--2---:R-:W2:Y:S01]  /*38a0*/  LDL R141, [R1+0x38] ;  /* 0x00003800018d7983 */ /* 0x004ea20000100800 */
[--C-:B-----5:R-:W-:Y:S01]  /*38b0*/  FADD.FTZ R48, R48, -R108.reuse ;  /* 0x8000006c30307221 */ /* 0x120fe20000010000 */
[----:B------:R-:W-:Y:S02]  /*38c0*/  FADD.FTZ R50, R50, -R108 ;  /* 0x8000006c32327221 */ /* 0x000fe40000010000 */
[----:B------:R-:W5:Y:S01]  /*38d0*/  SHFL.IDX PT, R117, R228, R237, 0x1f ;  /* 0x00001fede4757589 */ /* 0x000f6200000e0000 */
[--C-:B-1----:R-:W-:Y:S01]  /*38e0*/  FADD.FTZ R40, R40, -R121.reuse ;  /* 0x8000007928287221 */ /* 0x102fe20000010000 */
[----:B------:R-:W-:-:S02]  /*38f0*/  FADD.FTZ R42, R42, -R121 ;  /* 0x800000792a2a7221 */ /* 0x000fc40000010000 */
[----:B------:R-:W-:Y:S04]  /*3900*/  SHFL.IDX PT, R14, R228, R232, 0x1f ;  /* 0x00001fe8e40e7589 */ /* 0x000fe800000e0000 */
[----:B------:R-:W1:Y:S01]  /*3910*/  SHFL.IDX PT, R232, R227, R232, 0x1f ;  /* 0x00001fe8e3e87589 */ /* 0x000e6200000e0000 */
[--C-:B---3--:R-:W-:Y:S01]  /*3920*/  FADD.FTZ R45, R45, -R109.reuse ;  /* 0x8000006d2d2d7221 */ /* 0x108fe20000010000 */
[----:B------:R-:W-:Y:S02]  /*3930*/  FADD.FTZ R47, R47, -R109 ;  /* 0x8000006d2f2f7221 */ /* 0x000fe40000010000 */
[----:B------:R-:W3:Y:S04]  /*3940*/  SHFL.IDX PT, R108, R228, R233, 0x1f ;  /* 0x00001fe9e46c7589 */ /* 0x000ee800000e0000 */
[----:B------:R-:W-:Y:S04]  /*3950*/  SHFL.IDX PT, R121, R228, R8, 0x1f ;  /* 0x00001f08e4797589 */ /* 0x000fe800000e0000 */
[----:B------:R-:W3:Y:S04]  /*3960*/  SHFL.IDX PT, R109, R228, R234, 0x1f ;  /* 0x00001feae46d7589 */ /* 0x000ee800000e0000 */
[----:B------:R-:W3:Y:S04]  /*3970*/  SHFL.IDX PT, R237, R227, R237, 0x1f ;  /* 0x00001fede3ed7589 */ /* 0x000ee800000e0000 */
[----:B------:R-:W3:Y:S04]  /*3980*/  SHFL.IDX PT, R235, R227, R235, 0x1f ;  /* 0x00001febe3eb7589 */ /* 0x000ee800000e0000 */
[----:B------:R-:W-:Y:S04]  /*3990*/  SHFL.IDX PT, R229, R229, R231, 0x1f ;  /* 0x00001fe7e5e57589 */ /* 0x000fe800000e0000 */
[----:B------:R-:W3:Y:S04]  /*39a0*/  SHFL.IDX PT, R228, R228, R231, 0x1f ;  /* 0x00001fe7e4e47589 */ /* 0x000ee800000e0000 */
[----:B------:R-:W3:Y:S04]  /*39b0*/  SHFL.IDX PT, R231, R227, R231, 0x1f ;  /* 0x00001fe7e3e77589 */ /* 0x000ee800000e0000 */
[----:B------:R-:W-:Y:S04]  /*39c0*/  SHFL.IDX PT, R234, R227, R234, 0x1f ;  /* 0x00001feae3ea7589 */ /* 0x000fe800000e0000 */
[----:B------:R-:W-:Y:S04]  /*39d0*/  SHFL.IDX PT, R233, R227, R233, 0x1f ;  /* 0x00001fe9e3e97589 */ /* 0x000fe800000e0000 */
[----:B------:R-:W3:Y:S01]  /*39e0*/  SHFL.IDX PT, R227, R227, R8, 0x1f ;  /* 0x00001f08e3e37589 */ /* 0x000ee200000e0000 */
[----:B----4-:R-:W-:Y:S01]  /*39f0*/  FADD.FTZ R61, R61, -R13 ;  /* 0x8000000d3d3d7221 */ /* 0x010fe20000010000 */
[----:B-----5:R-:W-:Y:S01]  /*3a00*/  FADD.FTZ R62, R62, -R117 ;  /* 0x800000753e3e7221 */ /* 0x020fe20000010000 */
        /* <DEDUP_REMOVED lines=12> */
[----:B---3--:R-:W-:Y:S01]  /*3ad0*/  FADD.FTZ R65, R65, -R108 ;  /* 0x8000006c41417221 */ /* 0x008fe20000010000 */
[----:B------:R-:W-:Y:S01]  /*3ae0*/  FADD.FTZ R63, R68, -R14 ;  /* 0x8000000e443f7221 */ /* 0x000fe20000010000 */
[----:B------:R-:W3:Y:S01]  /*3af0*/  MUFU.EX2 R136, R136 ;  /* 0x0000008800887308 */ /* 0x000ee20000000800 */
        /* <DEDUP_REMOVED lines=124> */
[----:B--2---:R-:W-:-:S04]  /*42c0*/  IMAD R13, R0, 0x4000, R141 ;  /* 0x00004000000d7824 */ /* 0x004fc800078e028d */
        /* <DEDUP_REMOVED lines=147> */
.L_x_2566:
        /* <DEDUP_REMOVED lines=68> */
.L_x_2567:
        /* <DEDUP_REMOVED lines=12> */
.L_x_2557:
[----:B------:R-:W2:Y:S02]  /*5100*/  LDL R5, [R1+0x44] ;  /* 0x0000440001057983 */ /* 0x000ea40000100800 */
[----:B--2---:R-:W-:-:S13]  /*5110*/  ISETP.GE.AND P0, PT, R16, R5, PT ;  /* 0x000000051000720c */ /* 0x004fda0003f06270 */
[----:B------:R-:W-:Y:S05]  /*5120*/  @P0 BRA `(.L_x_2569) ;  /* 0x0000003800500947 */ /* 0x000fea0003800000 */
[----:B-1----:R-:W2:Y:S01]  /*5130*/  LDL.LU R13, [R1+0x28] ;  /* 0x00002800010d7983 */ /* 0x002ea20000300800 */
[----:B------:R-:W1:Y:S03]  /*5140*/  LDC R15, c[0x0][0x290] ;  /* 0x0000a400ff0f7b82 */ /* 0x000e660000000800 */
[----:B------:R-:W4:Y:S04]  /*5150*/  LDL.LU R22, [R1+0x1c] ;  /* 0x00001c0001167983 */ /* 0x000f280000300800 */
[----:B------:R-:W5:Y:S01]  /*5160*/  LDL.LU R21, [R1+0x18] ;  /* 0x0000180001157983 */ /* 0x000f620000300800 */
[----:B------:R-:W3:Y:S01]  /*5170*/  S2R R5, SR_TID.X ;  /* 0x0000000000057919 */ /* 0x000ee20000002100 */
[----:B-1----:R-:W-:-:S02]  /*5180*/  VIADD R20, R15, -UR42 ;  /* 0x8000002a0f147c36 */ /* 0x002fc40008000000 */
[----:B---3--:R-:W-:-:S05]  /*5190*/  VIADD R5, R5, 0xffffff80 ;  /* 0xffffff8005057836 */ /* 0x008fca0000000000 */
[----:B------:R-:W-:-:S04]  /*51a0*/  SHF.R.S32.HI R6, RZ, 0x1f, R5 ;  /* 0x0000001fff067819 */ /* 0x000fc80000011405 */
[CC--:B------:R-:W-:Y:S02]  /*51b0*/  LEA.HI R7, R6.reuse, R5.reuse, RZ, 0x5 ;  /* 0x0000000506077211 */ /* 0x0c0fe400078f28ff */
[CC--:B------:R-:W-:Y:S02]  /*51c0*/  LEA.HI R11, R6.reuse, R5.reuse, RZ, 0x2 ;  /* 0x00000005060b7211 */ /* 0x0c0fe400078f10ff */
[----:B------:R-:W-:Y:S02]  /*51d0*/  LOP3.LUT R8, R7, 0xffffffe0, RZ, 0xc0, !PT ;  /* 0xffffffe007087812 */ /* 0x000fe400078ec0ff */
[----:B------:R-:W-:Y:S02]  /*51e0*/  LEA.HI R7, R6, R5, RZ, 0x7 ;  /* 0x0000000506077211 */ /* 0x000fe400078f38ff */
[----:B------:R-:W-:Y:S01]  /*51f0*/  LOP3.LUT R14, R11, 0xfffffffc, RZ, 0xc0, !PT ;  /* 0xfffffffc0b0e7812 */ /* 0x000fe200078ec0ff */
[----:B------:R-:W-:Y:S01]  /*5200*/  IMAD.IADD R8, R5, 0x1, -R8 ;  /* 0x0000000105087824 */ /* 0x000fe200078e0a08 */
[----:B------:R-:W-:-:S02]  /*5210*/  LOP3.LUT R6, R7, 0xffffff80, RZ, 0xc0, !PT ;  /* 0xffffff8007067812 */ /* 0x000fc400078ec0ff */
[----:B------:R-:W-:Y:S02]  /*5220*/  SHF.R.S32.HI R7, RZ, 0x7, R7 ;  /* 0x00000007ff077819 */ /* 0x000fe40000011407 */
[----:B------:R-:W-:Y:S01]  /*5230*/  SHF.R.S32.HI R9, RZ, 0x1f, R8 ;  /* 0x0000001fff097819 */ /* 0x000fe20000011408 */
[----:B------:R-:W-:Y:S01]  /*5240*/  IMAD.IADD R6, R5, 0x1, -R6 ;  /* 0x0000000105067824 */ /* 0x000fe200078e0a06 */
[----:B------:R-:W-:Y:S01]  /*5250*/  LEA.HI R12, R7, R7, RZ, 0x1 ;  /* 0x00000007070c7211 */ /* 0x000fe200078f08ff */
[----:B------:R-:W-:Y:S01]  /*5260*/  IMAD.IADD R5, R5, 0x1, -R14 ;  /* 0x0000000105057824 */ /* 0x000fe200078e0a0e */
[CC--:B------:R-:W-:Y:S02]  /*5270*/  LEA.HI R10, R9.reuse, R8.reuse, RZ, 0x3 ;  /* 0x00000008090a7211 */ /* 0x0c0fe400078f18ff */
[----:B------:R-:W-:Y:S02]  /*5280*/  LEA.HI R9, R9, R8, RZ, 0x2 ;  /* 0x0000000809097211 */ /* 0x000fe400078f10ff */
        /* <DEDUP_REMOVED lines=11> */
[----:B------:R-:W-:Y:S02]  /*5340*/  IMAD.IADD R8, R8, 0x1, -R11 ;  /* 0x0000000108087824 */ /* 0x000fe400078e0a0b */
[C---:B------:R-:W-:Y:S01]  /*5350*/  IMAD.IADD R9, R10.reuse, 0x1, -R9 ;  /* 0x000000010a097824 */ /* 0x040fe200078e0a09 */
[----:B------:R-:W-:Y:S01]  /*5360*/  LOP3.LUT R17, R15, 0xfffffffe, RZ, 0xc0, !PT ;  /* 0xfffffffe0f117812 */ /* 0x000fe200078ec0ff */
[----:B------:R-:W-:Y:S02]  /*5370*/  VIADD R12, R10, 0x10 ;  /* 0x000000100a0c7836 */ /* 0x000fe40000000000 */
[----:B------:R-:W-:-:S05]  /*5380*/  IMAD R8, R8, 0x8, R9 ;  /* 0x0000000808087824 */ /* 0x000fca00078e0209 */
[----:B------:R1:W-:Y:S01]  /*5390*/  STL [R1+0x40], R8 ;  /* 0x0000400801007387 */ /* 0x0003e20000100800 */
[----:B------:R-:W-:Y:S02]  /*53a0*/  IMAD.IADD R17, R14, 0x1, -R17 ;  /* 0x000000010e117824 */ /* 0x000fe400078e0a11 */
[----:B------:R-:W-:Y:S02]  /*53b0*/  IMAD R230, R230, 0x2000, R236 ;  /* 0x00002000e6e67824 */ /* 0x000fe400078e02ec */
[----:B------:R-:W-:Y:S01]  /*53c0*/  IMAD.MOV.U32 R235, RZ, RZ, 0x40000040 ;  /* 0x40000040ffeb7424 */ /* 0x000fe200078e00ff */
[----:B--2---:R-:W-:Y:S01]  /*53d0*/  LEA.HI R13, R13, R6, RZ, 0x5 ;  /* 0x000000060d0d7211 */ /* 0x004fe200078f28ff */
[----:B------:R-:W-:Y:S01]  /*53e0*/  VIADD R6, R10, 0x8 ;  /* 0x000000080a067836 */ /* 0x000fe20000000000 */
[----:B------:R-:W-:Y:S02]  /*53f0*/  LEA.HI R10, R12, R12, RZ, 0x1 ;  /* 0x0000000c0c0a7211 */ /* 0x000fe400078f08ff */
[----:B------:R-:W-:-:S02]  /*5400*/  SHF.R.S32.HI R19, RZ, 0x5, R13 ;  /* 0x00000005ff137819 */ /* 0x000fc4000001140d */
[----:B------:R-:W-:Y:S02]  /*5410*/  LEA.HI R7, R6, R6, RZ, 0x1 ;  /* 0x0000000606077211 */ /* 0x000fe400078f08ff */
[----:B------:R-:W-:Y:S02]  /*5420*/  LOP3.LUT R13, R10, 0xfffffffe, RZ, 0xc0, !PT ;  /* 0xfffffffe0a0d7812 */ /* 0x000fe400078ec0ff */
[----:B------:R-:W-:Y:S02]  /*5430*/  LOP3.LUT R11, R7, 0xfffffffe, RZ, 0xc0, !PT ;  /* 0xfffffffe070b7812 */ /* 0x000fe400078ec0ff */
[----:B-1----:R-:W-:-:S03]  /*5440*/  SHF.R.S32.HI R8, RZ, 0x1, R10 ;  /* 0x00000001ff087819 */ /* 0x002fc6000001140a */
[----:B------:R-:W-:Y:S01]  /*5450*/  IMAD.IADD R11, R6, 0x1, -R11 ;  /* 0x00000001060b7824 */ /* 0x000fe200078e0a0b */
[--C-:B------:R-:W-:Y:S02]  /*5460*/  SHF.R.S32.HI R6, RZ, 0x1, R7.reuse ;  /* 0x00000001ff067819 */ /* 0x100fe40000011407 */
[----:B------:R-:W-:Y:S02]  /*5470*/  SHF.R.S32.HI R7, RZ, 0x1f, R7 ;  /* 0x0000001fff077819 */ /* 0x000fe40000011407 */
[----:B------:R-:W-:Y:S02]  /*5480*/  SHF.R.S32.HI R9, RZ, 0x1f, R10 ;  /* 0x0000001fff097819 */ /* 0x000fe4000001140a */
[--C-:B------:R-:W-:Y:S02]  /*5490*/  SHF.R.S32.HI R10, RZ, 0x1, R15.reuse ;  /* 0x00000001ff0a7819 */ /* 0x100fe4000001140f */
[----:B------:R-:W-:Y:S02]  /*54a0*/  SHF.R.S32.HI R15, RZ, 0x1f, R15 ;  /* 0x0000001fff0f7819 */ /* 0x000fe4000001140f */
[----:B------:R-:W-:-:S02]  /*54b0*/  LEA.HI R7, R7, R6, RZ, 0x4 ;  /* 0x0000000607077211 */ /* 0x000fc400078f20ff */
[----:B------:R-:W-:Y:S02]  /*54c0*/  LEA.HI R9, R9, R8, RZ, 0x4 ;  /* 0x0000000809097211 */ /* 0x000fe400078f20ff */
[----:B------:R-:W-:Y:S02]  /*54d0*/  LEA.HI R15, R15, R10, RZ, 0x4 ;  /* 0x0000000a0f0f7211 */ /* 0x000fe400078f20ff */
[----:B------:R-:W-:Y:S02]  /*54e0*/  LOP3.LUT R7, R7, 0x1ffffff0, RZ, 0xc0, !PT ;  /* 0x1ffffff007077812 */ /* 0x000fe400078ec0ff */
[----:B------:R-:W-:Y:S02]  /*54f0*/  LOP3.LUT R9, R9, 0x1ffffff0, RZ, 0xc0, !PT ;  /* 0x1ffffff009097812 */ /* 0x000fe400078ec0ff */
[----:B------:R-:W-:Y:S01]  /*5500*/  LOP3.LUT R15, R15, 0x1ffffff0, RZ, 0xc0, !PT ;  /* 0x1ffffff00f0f7812 */ /* 0x000fe200078ec0ff */
[----:B------:R-:W-:Y:S02]  /*5510*/  IMAD.IADD R6, R6, 0x1, -R7 ;  /* 0x0000000106067824 */ /* 0x000fe400078e0a07 */
[----:B------:R-:W-:-:S02]  /*5520*/  IMAD.IADD R13, R12, 0x1, -R13 ;  /* 0x000000010c0d7824 */ /* 0x000fc400078e0a0d */
[----:B------:R-:W-:Y:S02]  /*5530*/  IMAD.IADD R8, R8, 0x1, -R9 ;  /* 0x0000000108087824 */ /* 0x000fe400078e0a09 */
[----:B------:R-:W-:Y:S02]  /*5540*/  IMAD.IADD R10, R10, 0x1, -R15 ;  /* 0x000000010a0a7824 */ /* 0x000fe400078e0a0f */
[----:B------:R-:W-:Y:S02]  /*5550*/  IMAD R6, R6, 0x8, R11 ;  /* 0x0000000806067824 */ /* 0x000fe400078e020b */
[----:B------:R-:W-:Y:S02]  /*5560*/  IMAD R8, R8, 0x8, R13 ;  /* 0x0000000808087824 */ /* 0x000fe400078e020d */
[----:B------:R-:W-:Y:S01]  /*5570*/  IMAD R7, R10, 0x8, R17 ;  /* 0x000000080a077824 */ /* 0x000fe200078e0211 */
[----:B----4-:R-:W-:Y:S01]  /*5580*/  SHF.R.S32.HI R12, RZ, 0x2, R22 ;  /* 0x00000002ff0c7819 */ /* 0x010fe20000011416 */
[----:B------:R-:W-:Y:S01]  /*5590*/  IMAD R20, R19, -0x10, R20 ;  /* 0xfffffff013147824 */ /* 0x000fe200078e0214 */
[----:B------:R-:W-:Y:S01]  /*55a0*/  SHF.R.S32.HI R19, RZ, 0x1f, R22 ;  /* 0x0000001fff137819 */ /* 0x000fe20000011416 */
[----:B------:R-:W-:Y:S04]  /*55b0*/  STL [R1+0x3c], R6 ;  /* 0x00003c0601007387 */ /* 0x000fe80000100800 */
[----:B------:R1:W-:Y:S01]  /*55c0*/  STL [R1+0x30], R8 ;  /* 0x0000300801007387 */ /* 0x0003e20000100800 */
[----:B------:R-:W-:-:S03]  /*55d0*/  LEA.HI R19, R19, R12, RZ, 0x3 ;  /* 0x0000000c13137211 */ /* 0x000fc600078f18ff */
[----:B------:R2:W-:Y:S01]  /*55e0*/  STL [R1+0x2c], R7 ;  /* 0x00002c0701007387 */ /* 0x0005e20000100800 */
[----:B------:R-:W-:Y:S01]  /*55f0*/  LOP3.LUT R19, R19, 0xfffffff8, RZ, 0xc0, !PT ;  /* 0xfffffff813137812 */ /* 0x000fe200078ec0ff */
[C---:B-1----:R-:W-:Y:S02]  /*5600*/  VIADD R8, R230.reuse, 0x4000 ;  /* 0x00004000e6087836 */ /* 0x042fe40000000000 */
[----:B--2---:R-:W-:Y:S01]  /*5610*/  VIADD R7, R230, 0x20c00 ;  /* 0x00020c00e6077836 */ /* 0x004fe20000000000 */
[----:B------:R-:W-:Y:S02]  /*5620*/  SHF.R.U32.HI R230, RZ, 0x4, R230 ;  /* 0x00000004ffe67819 */ /* 0x000fe400000116e6 */
[----:B------:R-:W-:Y:S02]  /*5630*/  SHF.R.U32.HI R8, RZ, 0x4, R8 ;  /* 0x00000004ff087819 */ /* 0x000fe40000011608 */
[----:B------:R-:W-:Y:S02]  /*5640*/  SHF.R.U32.HI R7, RZ, 0x4, R7 ;  /* 0x00000004ff077819 */ /* 0x000fe40000011607 */
[----:B------:R-:W-:-:S02]  /*5650*/  LOP3.LUT R230, R230, 0x3fff, RZ, 0xc0, !PT ;  /* 0x00003fffe6e67812 */ /* 0x000fc400078ec0ff */
[----:B------:R-:W-:Y:S02]  /*5660*/  IADD3 R19, R20, R19, -R12 ;  /* 0x0000001314137210 */ /* 0x000fe40007ffe80c */
[----:B------:R-:W-:Y:S02]  /*5670*/  LOP3.LUT R8, R8, 0x3fff, RZ, 0xc0, !PT ;  /* 0x00003fff08087812 */ /* 0x000fe400078ec0ff */
[----:B------:R-:W-:Y:S02]  /*5680*/  LOP3.LUT R7, R7, 0x3fff, RZ, 0xc0, !PT ;  /* 0x00003fff07077812 */ /* 0x000fe400078ec0ff */
[----:B------:R-:W-:Y:S01]  /*5690*/  LOP3.LUT R10, R230, 0x10000, RZ, 0xfc, !PT ;  /* 0x00010000e60a7812 */ /* 0x000fe200078efcff */
[----:B------:R-:W-:Y:S01]  /*56a0*/  IMAD R6, R18, -0x40, R19 ;  /* 0xffffffc012067824 */ /* 0x000fe200078e0213 */
[----:B------:R-:W-:Y:S01]  /*56b0*/  LOP3.LUT R237, R8, 0x10000, RZ, 0xfc, !PT ;  /* 0x0001000008ed7812 */ /* 0x000fe200078efcff */
[----:B------:R-:W-:Y:S01]  /*56c0*/  IMAD.MOV.U32 R19, RZ, RZ, 0x40000040 ;  /* 0x40000040ff137424 */ /* 0x000fe200078e00ff */
[----:B------:R-:W-:Y:S01]  /*56d0*/  LOP3.LUT R7, R7, 0x10000, RZ, 0xfc, !PT ;  /* 0x0001000007077812 */ /* 0x000fe200078efcff */
[----:B------:R-:W-:-:S02]  /*56e0*/  VIADD R18, R10, 0x2 ;  /* 0x000000020a127836 */ /* 0x000fc40000000000 */
[C---:B------:R-:W-:Y:S02]  /*56f0*/  VIADD R14, R10.reuse, 0x4 ;  /* 0x000000040a0e7836 */ /* 0x040fe40000000000 */
[----:B------:R-:W-:Y:S01]  /*5700*/  IMAD.MOV.U32 R15, RZ, RZ, 0x40000040 ;  /* 0x40000040ff0f7424 */ /* 0x000fe200078e00ff */
        /* <DEDUP_REMOVED lines=14> */
[----:B-----5:R-:W-:Y:S01]  /*57f0*/  LOP3.LUT R231, R21, 0x1, RZ, 0xfc, !PT ;  /* 0x0000000115e77812 */ /* 0x020fe200078efcff */
[----:B------:R-:W-:-:S02]  /*5800*/  VIADD R20, R5, 0x8 ;  /* 0x0000000805147836 */ /* 0x000fc40000000000 */
[C---:B------:R-:W-:Y:S02]  /*5810*/  VIADD R17, R5.reuse, 0xc ;  /* 0x0000000c05117836 */ /* 0x040fe40000000000 */
[----:B------:R-:W-:Y:S02]  /*5820*/  VIADD R7, R5, 0x10 ;  /* 0x0000001005077836 */ /* 0x000fe40000000000 */
[----:B------:R-:W-:Y:S02]  /*5830*/  VIADD R234, R237, 0x6 ;  /* 0x00000006edea7836 */ /* 0x000fe40000000000 */
[C---:B------:R-:W-:Y:S02]  /*5840*/  VIADD R20, R5.reuse, 0x14 ;  /* 0x0000001405147836 */ /* 0x040fe40000000000 */
[C---:B------:R-:W-:Y:S02]  /*5850*/  VIADD R17, R5.reuse, 0x18 ;  /* 0x0000001805117836 */ /* 0x040fe40000000000 */
[----:B---3--:R-:W-:-:S07]  /*5860*/  VIADD R7, R5, 0x1c ;  /* 0x0000001c05077836 */ /* 0x008fce0000000000 */
.L_x_2580:
[----:B------:R-:W-:Y:S01]  /*5870*/  ISETP.NE.AND P0, PT, R231, 0x3, PT ;  /* 0x00000003e700780c */ /* 0x000fe20003f05270 */
[----:B------:R-:W-:-:S12]  /*5880*/  YIELD ;  /* 0x0000000000007946 */ /* 0x000fd80003800000 */
[----:B------:R-:W-:Y:S05]  /*5890*/  @!P0 BRA `(.L_x_2570) ;  /* 0x0000000000048947 */ /* 0x000fea0003800000 */
[----:B------:R-:W-:Y:S01]  /*58a0*/  BPT.TRAP 0x1 ;  /* 0x000000040000795c */ /* 0x000fe20000300000 */
.L_x_2570:
[----:B------:R-:W-:Y:S01]  /*58b0*/  IMAD R7, R0, 0x8, R236 ;  /* 0x0000000800077824 */ /* 0x000fe200078e02ec */
[----:B------:R-:W-:-:S04]  /*58c0*/  SHF.L.U32 R20, R4, 0x1f, RZ ;  /* 0x0000001f04147819 */ /* 0x000fc800000006ff */
[----:B------:R1:W2:Y:S01]  /*58d0*/  SYNCS.PHASECHK.TRANS64.TRYWAIT P1, [R7+URZ+0x30c10], R20 ;  /* 0x030c1014070075a7 */ /* 0x0002a2000802017f */
[----:B------:R-:W-:Y:S05]  /*58e0*/  @!P0 BRA `(.L_x_2571) ;  /* 0x0000000000048947 */ /* 0x000fea0003800000 */
[----:B------:R-:W-:Y:S01]  /*58f0*/  BPT.TRAP 0x1 ;  /* 0x000000040000795c */ /* 0x000fe20000300000 */
.L_x_2571:
[----:B------:R-:W-:-:S05]  /*5900*/  VIADD R8, R236, 0x10000 ;  /* 0x00010000ec087836 */ /* 0x000fca0000000000 */
[----:B------:R-:W-:-:S04]  /*5910*/  SHF.R.U32.HI R8, RZ, 0x4, R8 ;  /* 0x00000004ff087819 */ /* 0x000fc80000011608 */
[----:B------:R-:W-:-:S04]  /*5920*/  LOP3.LUT R8, R8, 0x3fff, RZ, 0xc0, !PT ;  /* 0x00003fff08087812 */ /* 0x000fc800078ec0ff */
[----:B------:R-:W-:Y:S01]  /*5930*/  LOP3.LUT R9, R8, 0x10000, RZ, 0xfc, !PT ;  /* 0x0001000008097812 */ /* 0x000fe200078efcff */
[----:B--2---:R-:W-:Y:S06]  /*5940*/  @P1 BRA `(.L_x_2572) ;  /* 0x0000000000081947 */ /* 0x004fec0003800000 */
[----:B------:R-:W2:Y:S02]  /*5950*/  SYNCS.PHASECHK.TRANS64.TRYWAIT P1, [R7+URZ+0x30c10], R20 ;  /* 0x030c1014070075a7 */ /* 0x000ea4000802017f */
[----:B--2---:R-:W-:Y:S05]  /*5960*/  @!P1 BRA `(.L_x_2573) ;  /* 0x0000008000ac9947 */ /* 0x004fea0003800000 */
.L_x_2572:
        /* <DEDUP_REMOVED lines=63> */
.L_x_2574:
[----:B------:R1:W1:Y:S01]  /*5d60*/  SYNCS.PHASECHK.TRANS64.TRYWAIT P1, [R7+URZ+0x30c30], R20 ;  /* 0x030c3014070075a7 */ /* 0x000262000802017f */
[----:B------:R-:W-:Y:S05]  /*5d70*/  @!P0 BRA `(.L_x_2575) ;  /* 0x0000000000048947 */ /* 0x000fea0003800000 */
[----:B------:R-:W-:Y:S01]  /*5d80*/  BPT.TRAP 0x1 ;  /* 0x000000040000795c */ /* 0x000fe20000300000 */
.L_x_2575:
        /* <DEDUP_REMOVED lines=8> */
.L_x_2576:
        /* <DEDUP_REMOVED lines=342> */
[----:B------:R-:W-:-:S07]  /*7370*/  F2FP.BF16.F32.PACK_AB R87, R26, R25 ;  /* 0x000000191a57723e */ /* 0x000fce00000010ff */
[----:B------:R-:W3:Y:S01]  /*7380*/  MUFU.EX2 R17, R17 ;  /* 0x0000001100117308 */ /* 0x000ee20000000800 */
[----:B----4-:R-:W-:-:S07]  /*7390*/  FADD.FTZ R122, R68, -R36 ;  /* 0x80000024447a7221 */ /* 0x010fce0000010000 */
        /* <DEDUP_REMOVED lines=8> */
[----:B------:R-:W4:Y:S08]  /*7420*/  MUFU.EX2 R89, R89 ;  /* 0x0000005900597308 */ /* 0x000f300000000800 */
        /* <DEDUP_REMOVED lines=9> */
[----:B--2---:R-:W-:-:S07]  /*74c0*/  FMUL.FTZ R38, R13, R38 ;  /* 0x000000260d267220 */ /* 0x004fce0000410000 */
[----:B------:R-:W2:Y:S01]  /*74d0*/  MUFU.EX2 R110, R110 ;  /* 0x0000006e006e7308 */ /* 0x000ea20000000800 */
[----:B-1----:R-:W-:Y:S01]  /*74e0*/  FADD.FTZ R121, R67, -R134 ;  /* 0x8000008643797221 */ /* 0x002fe20000010000 */
[----:B------:R-:W-:Y:S01]  /*74f0*/  FADD.FTZ R67, R70, -R36 ;  /* 0x8000002446437221 */ /* 0x000fe20000010000 */
[----:B------:R-:W-:-:S05]  /*7500*/  FADD.FTZ R70, R69, -R217 ;  /* 0x800000d945467221 */ /* 0x000fca0000010000 */
[----:B------:R-:W1:Y:S01]  /*7510*/  MUFU.EX2 R112, R112 ;  /* 0x0000007000707308 */ /* 0x000e620000000800 */
[----:B------:R-:W-:Y:S01]  /*7520*/  FMUL.FTZ R39, R15, R39 ;  /* 0x000000270f277220 */ /* 0x000fe20000410000 */
[----:B-----5:R-:W-:-:S06]  /*7530*/  FMUL.FTZ R60, R101, R60 ;  /* 0x0000003c653c7220 */ /* 0x020fcc0000410000 */
[----:B------:R5:W1:Y:S01]  /*7540*/  MUFU.EX2 R33, R123 ;  /* 0x0000007b00217308 */ /* 0x000a620000000800 */
[----:B------:R-:W-:Y:S01]  /*7550*/  FMUL.FTZ R61, R103, R61 ;  /* 0x0000003d673d7220 */ /* 0x000fe20000410000 */
[----:B------:R-:W-:Y:S01]  /*7560*/  FMUL.FTZ R62, R102, R62 ;  /* 0x0000003e663e7220 */ /* 0x000fe20000410000 */
[----:B---3--:R-:W-:-:S05]  /*7570*/  FMUL.FTZ R63, R104, R63 ;  /* 0x0000003f683f7220 */ /* 0x008fca0000410000 */
[----:B------:R3:W1:Y:S01]  /*7580*/  MUFU.EX2 R36, R120 ;  /* 0x0000007800247308 */ /* 0x0006620000000800 */
[----:B------:R-:W-:Y:S01]  /*7590*/  FMUL.FTZ R64, R105, R64 ;  /* 0x0000004069407220 */ /* 0x000fe20000410000 */
[----:B------:R-:W-:Y:S01]  /*75a0*/  FMUL.FTZ R26, R108, R121 ;  /* 0x000000796c1a7220 */ /* 0x000fe20000410000 */
[----:B------:R-:W-:-:S05]  /*75b0*/  FMUL.FTZ R66, R109, R122 ;  /* 0x0000007a6d427220 */ /* 0x000fca0000410000 */
[----:B------:R-:W1:Y:S01]  /*75c0*/  MUFU.EX2 R119, R119 ;  /* 0x0000007700777308 */ /* 0x000e620000000800 */
[----:B------:R-:W-:Y:S01]  /*75d0*/  FMUL.FTZ R27, R111, R70 ;  /* 0x000000466f1b7220 */ /* 0x000fe20000410000 */
[----:B-----5:R-:W-:-:S06]  /*75e0*/  FADD.FTZ R123, R72, -R125 ;  /* 0x8000007d487b7221 */ /* 0x020fcc0000010000 */
        /* <DEDUP_REMOVED lines=14> */
[----:B------:R-:W-:Y:S01]  /*76d0*/  FADD.FTZ R144, R84, -R145 ;  /* 0x8000009154907221 */ /* 0x000fe20000010000 */
[----:B---3--:R-:W-:Y:S01]  /*76e0*/  FADD.FTZ R120, R71, -R217 ;  /* 0x800000d947787221 */ /* 0x008fe20000010000 */
        /* <DEDUP_REMOVED lines=47> */
[----:B--2---:R-:W-:Y:S01]  /*79e0*/  FMUL.FTZ R67, R110, R67 ;  /* 0x000000436e437220 */ /* 0x004fe20000410000 */
[----:B------:R-:W-:Y:S01]  /*79f0*/  F2FP.BF16.F32.PACK_AB R86, R130, R86 ;  /* 0x000000568256723e */ /* 0x000fe200000010ff */
[----:B-1----:R-:W-:Y:S01]  /*7a00*/  FMUL.FTZ R120, R112, R120 ;  /* 0x0000007870787220 */ /* 0x002fe20000410000 */
        /* <DEDUP_REMOVED lines=180> */
.L_x_2578:
        /* <DEDUP_REMOVED lines=70> */
.L_x_2579:
[----:B--2---:R-:W2:Y:S01]  /*89b0*/  LDL R8, [R1+0x44] ;  /* 0x0000440001087983 */ /* 0x004ea20000100800 */
[----:B------:R-:W-:Y:S02]  /*89c0*/  VIADD R16, R16, 0x1 ;  /* 0x0000000110107836 */ /* 0x000fe40000000000 */
        /* <DEDUP_REMOVED lines=8> */
[----:B--2---:R-:W-:-:S13]  /*8a50*/  ISETP.GE.AND P1, PT, R16, R8, PT ;  /* 0x000000081000720c */ /* 0x004fda0003f26270 */
[----:B------:R-:W-:Y:S05]  /*8a60*/  @!P1 BRA `(.L_x_2580) ;  /* 0xffffffcc00809947 */ /* 0x000fea000383ffff */
.L_x_2569:
        /* <DEDUP_REMOVED lines=34> */
.L_x_2549:
[----:B------:R-:W-:Y:S05]  /*8c90*/  @P0 BRA `(.L_x_2581) ;  /* 0x0000000800c40947 */ /* 0x000fea0003800000 */
[----:B------:R-:W2:Y:S01]  /*8ca0*/  S2R R3, SR_CgaCtaId ;  /* 0x0000000000037919 */ /* 0x000ea20000008800 */
[----:B------:R-:W-:-:S04]  /*8cb0*/  MOV R0, 0x400 ;  /* 0x0000040000007802 */ /* 0x000fc80000000f00 */
[----:B--2---:R-:W-:-:S04]  /*8cc0*/  LEA R17, R3, R0, 0x18 ;  /* 0x0000000003117211 */ /* 0x004fc800078ec0ff */
        /* <DEDUP_REMOVED lines=9> */
[----:B------:R-:W-:Y:S02]  /*8d60*/  IMAD.U32 R6, RZ, RZ, UR6 ;  /* 0x00000006ff067e24 */ /* 0x000fe4000f8e00ff */
[----:B------:R-:W-:Y:S02]  /*8d70*/  IMAD.U32 R7, RZ, RZ, UR7 ;  /* 0x00000007ff077e24 */ /* 0x000fe4000f8e00ff */
[----:B------:R-:W-:-:S02]  /*8d80*/  IMAD.U32 R10, RZ, RZ, UR4 ;  /* 0x00000004ff0a7e24 */ /* 0x000fc4000f8e00ff */
[----:B---3--:R-:W-:Y:S02]  /*8d90*/  IMAD.U32 R11, RZ, RZ, UR5 ;  /* 0x00000005ff0b7e24 */ /* 0x008fe4000f8e00ff */
[----:B------:R-:W-:Y:S02]  /*8da0*/  IMAD.MOV.U32 R8, RZ, RZ, 0x70 ;  /* 0x00000070ff087424 */ /* 0x000fe400078e00ff */
[----:B------:R-:W-:Y:S02]  /*8db0*/  IMAD.MOV.U32 R12, RZ, RZ, 0x1 ;  /* 0x00000001ff0c7424 */ /* 0x000fe400078e00ff */
[----:B-12---:R-:W-:-:S07]  /*8dc0*/  IMAD.MOV.U32 R13, RZ, RZ, RZ ;  /* 0x000000ffff0d7224 */ /* 0x006fce00078e00ff */
[----:B------:R-:W-:-:S07]  /*8dd0*/  LEPC R20, `(.L_x_2582) ;  /* 0x000000001014794e */ /* 0x000fce0000000000 */
[----:B----4-:R-:W-:Y:S05]  /*8de0*/  CALL.ABS.NOINC R2 ;  /* 0x0000000002007343 */ /* 0x010fea0003c00000 */
.L_x_2582:
        /* <DEDUP_REMOVED lines=19> */
.L_x_2583:
        /* <DEDUP_REMOVED lines=18> */
.L_x_2584:
        /* <DEDUP_REMOVED lines=18> */
.L_x_2585:
[----:B------:R-:W2:Y:S01]  /*9160*/  S2R R0, SR_TID.X ;  /* 0x0000000000007919 */ /* 0x000ea20000002100 */
        /* <DEDUP_REMOVED lines=17> */
[----:B--2---:R-:W-:Y:S01]  /*9280*/  VIADD R7, R0, 0xffffff80 ;  /* 0xffffff8000077836 */ /* 0x004fe20000000000 */
[----:B------:R-:W-:Y:S02]  /*9290*/  F2FP.BF16.F32.PACK_AB R211, R215, R214 ;  /* 0x000000d6d7d3723e */ /* 0x000fe400000010ff */
[----:B------:R-:W-:-:S02]  /*92a0*/  F2FP.BF16.F32.PACK_AB R153, R155, R154 ;  /* 0x0000009a9b99723e */ /* 0x000fc400000010ff */
[----:B------:R-:W-:Y:S02]  /*92b0*/  SHF.R.S32.HI R2, RZ, 0x1f, R7 ;  /* 0x0000001fff027819 */ /* 0x000fe40000011407 */
        /* <DEDUP_REMOVED lines=66> */
[----:B------:R-:W-:Y:S01]  /*96e0*/  UMOV UR41, URZ ;  /* 0x0000003f00297c82 */ /* 0x000fe20008000000 */
[----:B------:R-:W-:Y:S02]  /*96f0*/  UIADD3 UR4, UP0, UR8, 0x770, URZ ;  /* 0x0000077008047890 */ /* 0x000fe4000ff1e03f */
[----:B------:R-:W-:Y:S02]  /*9700*/  UIADD3 UR8, UP1, UR8, 0x670, URZ ;  /* 0x0000067008087890 */ /* 0x000fe4000ff3e03f */
[----:B------:R-:W-:Y:S02]  /*9710*/  UIADD3.X UR5, URZ, UR9, URZ, UP0, !UPT ;  /* 0x000000093f057290 */ /* 0x000fe400087fe43f */
[----:B------:R-:W-:-:S04]  /*9720*/  UIADD3.X UR9, URZ, UR9, URZ, UP1, !UPT ;  /* 0x000000093f097290 */ /* 0x000fc80008ffe43f */
[----:B------:R-:W-:-:S09]  /*9730*/  UIADD3 UR40, UR6, 0x4000, URZ ;  /* 0x0000400006287890 */ /* 0x000fd2000fffe03f */
[----:B------:R2:W-:Y:S02]  /*9740*/  UTMASTG.4D [UR40], [UR4] ;  /* 0x00000028040073b5 */ /* 0x0005e40008018000 */
[----:B--2---:R-:W-:Y:S02]  /*9750*/  UMOV UR40, UR6 ;  /* 0x0000000600287c82 */ /* 0x004fe40008000000 */
[----:B------:R2:W-:Y:S02]  /*9760*/  UTMASTG.4D [UR40], [UR8] ;  /* 0x00000028080073b5 */ /* 0x0005e40008018000 */
[----:B--2---:R0:W-:Y:S02]  /*9770*/  UTMACMDFLUSH ;  /* 0x00000000000079b7 */ /* 0x0041e40000000000 */
.L_x_2587:
[----:B------:R-:W-:Y:S05]  /*9780*/  BSYNC B0 ;  /* 0x0000000000007941 */ /* 0x000fea0003800000 */
.L_x_2586:
[----:B------:R-:W-:-:S04]  /*9790*/  DEPBAR.LE SB0, 0x0 ;  /* 0x000080000000791a */ /* 0x000fc80000000000 */
[----:B------:R-:W-:Y:S05]  /*97a0*/  BRA `(.L_x_2548) ;  /* 0x0000004000bc7947 */ /* 0x000fea0003800000 */
.L_x_2581:
[----:B------:R-:W2:Y:S01]  /*97b0*/  S2R R0, SR_TID.X ;  /* 0x0000000000007919 */ /* 0x000ea20000002100 */
[----:B------:R-:W4:Y:S01]  /*97c0*/  LDC.64 R6, c[0x0][0x820] ;  /* 0x00020800ff067b82 */ /* 0x000f220000000a00 */
[----:B------:R-:W-:Y:S01]  /*97d0*/  IMAD.U32 R9, RZ, RZ, UR43 ;  /* 0x0000002bff097e24 */ /* 0x000fe2000f8e00ff */
[----:B------:R-:W-:Y:S01]  /*97e0*/  ULOP3.LUT UR4, URZ, UR38, URZ, 0x33, !UPT ;  /* 0x000000263f047292 */ /* 0x000fe2000f8e333f */
[----:B------:R-:W-:Y:S01]  /*97f0*/  IMAD.U32 R25, RZ, RZ, UR44 ;  /* 0x0000002cff197e24 */ /* 0x000fe2000f8e00ff */
[----:B------:R-:W-:Y:S02]  /*9800*/  BSSY B0, `(.L_x_2588) ;  /* 0x0000036000007945 */ /* 0x000fe40003800000 */
[----:B------:R-:W-:Y:S02]  /*9810*/  SHF.R.S32.HI R9, RZ, 0x1f, R9 ;  /* 0x0000001fff097819 */ /* 0x000fe40000011409 */
[----:B------:R-:W3:Y:S01]  /*9820*/  LDC.64 R18, c[0x0][0x808] ;  /* 0x00020200ff127b82 */ /* 0x000ee20000000a00 */
[----:B------:R-:W-:-:S07]  /*9830*/  SHF.R.S32.HI R25, RZ, 0x1f, R25 ;  /* 0x0000001fff197819 */ /* 0x000fce0000011419 */
[----:B------:R-:W5:Y:S08]  /*9840*/  LDC.64 R14, c[0x0][0x828] ;  /* 0x00020a00ff0e7b82 */ /* 0x000f700000000a00 */
[----:B------:R-:W1:Y:S01]  /*9850*/  LDC R10, c[0x0][0xb2c] ;  /* 0x0002cb00ff0a7b82 */ /* 0x000e620000000800 */
[----:B--2---:R-:W-:-:S07]  /*9860*/  VIADD R3, R0, 0xffffff80 ;  /* 0xffffff8000037836 */ /* 0x004fce0000000000 */
[----:B------:R-:W2:Y:S01]  /*9870*/  LDC.64 R16, c[0x0][0x850] ;  /* 0x00021400ff107b82 */ /* 0x000ea20000000a00 */
[----:B---3--:R-:W-:Y:S01]  /*9880*/  VIADD R11, R18, -UR42 ;  /* 0x8000002a120b7c36 */ /* 0x008fe20008000000 */
[----:B------:R-:W-:-:S04]  /*9890*/  SHF.R.S32.HI R0, RZ, 0x1f, R3 ;  /* 0x0000001fff007819 */ /* 0x000fc80000011403 */
[----:B------:R-:W-:Y:S02]  /*98a0*/  LEA.HI R8, R0, R3, RZ, 0x3 ;  /* 0x0000000300087211 */ /* 0x000fe400078f18ff */
[----:B------:R-:W3:Y:S02]  /*98b0*/  LDC R23, c[0x0][0x83c] ;  /* 0x00020f00ff177b82 */ /* 0x000ee40000000800 */
[----:B------:R-:W-:-:S05]  /*98c0*/  LOP3.LUT R0, R8, 0x1ffffff8, RZ, 0xc0, !PT ;  /* 0x1ffffff808007812 */ /* 0x000fca00078ec0ff */
[----:B------:R-:W-:Y:S01]  /*98d0*/  IMAD.IADD R0, R3, 0x1, -R0 ;  /* 0x0000000103007824 */ /* 0x000fe200078e0a00 */
[----:B------:R-:W3:Y:S03]  /*98e0*/  LDC.64 R20, c[0x0][0x858] ;  /* 0x00021600ff147b82 */ /* 0x000ee60000000a00 */
[----:B------:R-:W-:Y:S02]  /*98f0*/  IMAD.SHL.U32 R4, R0, 0x8, RZ ;  /* 0x0000000800047824 */ /* 0x000fe400078e00ff */
[----:B----4-:R-:W-:-:S03]  /*9900*/  IMAD R0, R9, R6, RZ ;  /* 0x0000000609007224 */ /* 0x010fc600078e02ff */
[----:B------:R-:W-:Y:S01]  /*9910*/  SHF.R.S32.HI R5, RZ, 0x1f, R4 ;  /* 0x0000001fff057819 */ /* 0x000fe20000011404 */
[----:B------:R-:W-:Y:S02]  /*9920*/  IMAD R7, R7, UR43, R0 ;  /* 0x0000002b07077c24 */ /* 0x000fe4000f8e0200 */
[----:B-----5:R-:W-:Y:S02]  /*9930*/  IMAD R0, R25, R14, RZ ;  /* 0x0000000e19007224 */ /* 0x020fe400078e02ff */
[----:B------:R-:W-:-:S04]  /*9940*/  IMAD.WIDE.U32 R2, R6, UR43, R4 ;  /* 0x0000002b06027c25 */ /* 0x000fc8000f8e0004 */
[----:B------:R-:W-:Y:S01]  /*9950*/  IMAD.MOV.U32 R6, RZ, RZ, R2 ;  /* 0x000000ffff067224 */ /* 0x000fe200078e0002 */
[----:B------:R-:W-:Y:S01]  /*9960*/  SHF.R.S32.HI R2, RZ, 0x3, R8 ;  /* 0x00000003ff027819 */ /* 0x000fe20000011408 */
[----:B------:R-:W-:Y:S02]  /*9970*/  IMAD.IADD R7, R3, 0x1, R7 ;  /* 0x0000000103077824 */ /* 0x000fe400078e0207 */
[----:B------:R-:W-:Y:S01]  /*9980*/  IMAD R15, R15, UR44, R0 ;  /* 0x0000002c0f0f7c24 */ /* 0x000fe2000f8e0200 */
[C---:B------:R-:W-:Y:S01]  /*9990*/  ISETP.GE.AND P2, PT, R2.reuse, R11, PT ;  /* 0x0000000b0200720c */ /* 0x040fe20003f46270 */
[C---:B------:R-:W-:Y:S02]  /*99a0*/  VIADD R3, R2.reuse, 0x40 ;  /* 0x0000004002037836 */ /* 0x040fe40000000000 */
[----:B------:R-:W-:Y:S01]  /*99b0*/  VIADD R0, R2, 0x20 ;  /* 0x0000002002007836 */ /* 0x000fe20000000000 */
[----:B------:R-:W-:Y:S01]  /*99c0*/  ISETP.GE.OR P6, PT, R4, R19, P2 ;  /* 0x000000130400720c */ /* 0x000fe200017c6670 */
[----:B------:R-:W-:Y:S01]  /*99d0*/  VIADD R8, R2, 0x60 ;  /* 0x0000006002087836 */ /* 0x000fe20000000000 */
[-C--:B------:R-:W-:Y:S01]  /*99e0*/  ISETP.GE.AND P0, PT, R3, R11.reuse, PT ;  /* 0x0000000b0300720c */ /* 0x080fe20003f06270 */
[----:B-1----:R-:W-:Y:S01]  /*99f0*/  IMAD.WIDE.U32 R12, R14, UR44, R6 ;  /* 0x0000002c0e0c7c25 */ /* 0x002fe2000f8e0006 */
[----:B------:R-:W-:-:S02]  /*9a00*/  ISETP.GE.AND P3, PT, R0, R11, PT ;  /* 0x0000000b0000720c */ /* 0x000fc40003f66270 */
[----:B------:R-:W-:Y:S01]  /*9a10*/  ISETP.GE.AND P1, PT, R8, R11, PT ;  /* 0x0000000b0800720c */ /* 0x000fe20003f26270 */
[----:B------:R-:W-:Y:S01]  /*9a20*/  VIADD R11, R10, UR4 ;  /* 0x000000040a0b7c36 */ /* 0x000fe20008000000 */
[----:B------:R-:W-:Y:S01]  /*9a30*/  SHF.R.S32.HI R3, RZ, 0x1f, R2 ;  /* 0x0000001fff037819 */ /* 0x000fe20000011402 */
[----:B--2---:R-:W-:Y:S01]  /*9a40*/  IMAD R0, R9, R16, RZ ;  /* 0x0000001009007224 */ /* 0x004fe200078e02ff */
[-C--:B------:R-:W-:Y:S01]  /*9a50*/  ISETP.GE.OR P4, PT, R4, R19.reuse, P3 ;  /* 0x000000130400720c */ /* 0x080fe20001f86670 */
[----:B------:R-:W-:Y:S01]  /*9a60*/  IMAD.WIDE.U32 R8, R16, UR43, R4 ;  /* 0x0000002b10087c25 */ /* 0x000fe2000f8e0004 */
[----:B------:R-:W-:-:S03]  /*9a70*/  ISETP.GE.OR P5, PT, R4, R19, P0 ;  /* 0x000000130400720c */ /* 0x000fc600007a6670 */
[----:B------:R-:W-:-:S04]  /*9a80*/  IMAD.WIDE R10, R11, 0x80, R2 ;  /* 0x000000800b0a7825 */ /* 0x000fc800078e0202 */
[----:B------:R-:W-:Y:S02]  /*9a90*/  IMAD R17, R17, UR43, R0 ;  /* 0x0000002b11117c24 */ /* 0x000fe4000f8e0200 */
[----:B------:R-:W-:Y:S01]  /*9aa0*/  IMAD.IADD R7, R13, 0x1, R15 ;  /* 0x000000010d077824 */ /* 0x000fe200078e020f */
[----:B---3--:R-:W-:Y:S06]  /*9ab0*/  @P6 BRA `(.L_x_2589) ;  /* 0x0000000000286947 */ /* 0x008fec0003800000 */
        /* <DEDUP_REMOVED lines=10> */
.L_x_2589:
[----:B------:R-:W-:Y:S05]  /*9b60*/  BSYNC B0 ;  /* 0x0000000000007941 */ /* 0x000fea0003800000 */
.L_x_2588:
[----:B------:R-:W-:Y:S01]  /*9b70*/  IMAD.IADD R9, R9, 0x1, R17 ;  /* 0x0000000109097824 */ /* 0x000fe200078e0211 */
[----:B------:R-:W-:Y:S01]  /*9b80*/  BSSY B0, `(.L_x_2590) ;  /* 0x0000017000007945 */ /* 0x000fe20003800000 */
[----:B------:R-:W-:Y:S01]  /*9b90*/  IMAD R0, R25, R20, RZ ;  /* 0x0000001419007224 */ /* 0x000fe200078e02ff */
[----:B------:R-:W-:Y:S01]  /*9ba0*/  ISETP.GE.OR P6, PT, R4, R19, P1 ;  /* 0x000000130400720c */ /* 0x000fe20000fc6670 */
[----:B------:R-:W-:Y:S01]  /*9bb0*/  IMAD.WIDE.U32 R8, R20, UR44, R8 ;  /* 0x0000002c14087c25 */ /* 0x000fe2000f8e0008 */
[CC--:B------:R-:W-:Y:S02]  /*9bc0*/  ISETP.GE.OR P2, PT, R4.reuse, R23.reuse, P2 ;  /* 0x000000170400720c */ /* 0x0c0fe40001746670 */
[CC--:B------:R-:W-:Y:S01]  /*9bd0*/  ISETP.GE.OR P3, PT, R4.reuse, R23.reuse, P3 ;  /* 0x000000170400720c */ /* 0x0c0fe20001f66670 */
[----:B-1----:R-:W-:Y:S01]  /*9be0*/  IMAD R15, R21, UR44, R0 ;  /* 0x0000002c150f7c24 */ /* 0x002fe2000f8e0200 */
[CC--:B------:R-:W-:Y:S02]  /*9bf0*/  ISETP.GE.OR P0, PT, R4.reuse, R23.reuse, P0 ;  /* 0x000000170400720c */ /* 0x0c0fe40000706670 */
[----:B------:R-:W-:Y:S01]  /*9c00*/  ISETP.GE.OR P1, PT, R4, R23, P1 ;  /* 0x000000170400720c */ /* 0x000fe20000f26670 */
[----:B------:R-:W-:-:S12]  /*9c10*/  @P4 BRA `(.L_x_2591) ;  /* 0x0000000000344947 */ /* 0x000fd80003800000 */
        /* <DEDUP_REMOVED lines=13> */
.L_x_2591:
[----:B------:R-:W-:Y:S05]  /*9cf0*/  BSYNC B0 ;  /* 0x0000000000007941 */ /* 0x000fea0003800000 */
.L_x_2590:
        /* <DEDUP_REMOVED lines=15> */
.L_x_2593:
[----:B------:R-:W-:Y:S05]  /*9df0*/  BSYNC B0 ;  /* 0x0000000000007941 */ /* 0x000fea0003800000 */
.L_x_2592:
        /* <DEDUP_REMOVED lines=15> */
.L_x_2595:
[----:B------:R-:W-:Y:S05]  /*9ef0*/  BSYNC B0 ;  /* 0x0000000000007941 */ /* 0x000fea0003800000 */
.L_x_2594:
[----:B------:R-:W-:Y:S01]  /*9f00*/  BSSY B0, `(.L_x_2596) ;  /* 0x000000d000007945 */ /* 0x000fe20003800000 */
[----:B-123--:R-:W-:-:S03]  /*9f10*/  IMAD.IADD R5, R9, 0x1, R15 ;  /* 0x0000000109057824 */ /* 0x00efc600078e020f */
[----:B------:R-:W-:Y:S05]  /*9f20*/  @P2 BRA `(.L_x_2597) ;  /* 0x0000000000282947 */ /* 0x000fea0003800000 */
        /* <DEDUP_REMOVED lines=10> */
.L_x_2597:
[----:B------:R-:W-:Y:S05]  /*9fd0*/  BSYNC B0 ;  /* 0x0000000000007941 */ /* 0x000fea0003800000 */
.L_x_2596:
        /* <DEDUP_REMOVED lines=15> */
.L_x_2599:
[----:B------:R-:W-:Y:S05]  /*a0d0*/  BSYNC B0 ;  /* 0x0000000000007941 */ /* 0x000fea0003800000 */
.L_x_2598:
        /* <DEDUP_REMOVED lines=15> */
.L_x_2601:
[----:B------:R-:W-:Y:S05]  /*a1d0*/  BSYNC B0 ;  /* 0x0000000000007941 */ /* 0x000fea0003800000 */
.L_x_2600:
[----:B------:R-:W-:Y:S05]  /*a1e0*/  @P1 BRA `(.L_x_2548) ;  /* 0x00000038002c1947 */ /* 0x000fea0003800000 */
[----:B-123--:R-:W-:Y:S01]  /*a1f0*/  IADD3 R7, P0, R10, 0x60, RZ ;  /* 0x000000600a077810 */ /* 0x00efe20007f1e0ff */
        /* <DEDUP_REMOVED lines=13> */
.L_x_2544:
        /* <DEDUP_REMOVED lines=29> */
.L_x_2603:
[----:B------:R-:W-:Y:S01]  /*a4a0*/  ULDC UR9, c[0x0][0xb44] ;  /* 0x0002d10000097ab9 */ /* 0x000fe20000000800 */
[----:B------:R-:W-:Y:S01]  /*a4b0*/  UMOV UR7, UR8 ;  /* 0x0000000800077c82 */ /* 0x000fe20008000000 */
[----:B------:R-:W-:-:S11]  /*a4c0*/  UISETP.NE.AND UP0, UPT, UR9, 0x1, UPT ;  /* 0x000000010900788c */ /* 0x000fd6000bf05270 */
[----:B------:R-:W-:Y:S02]  /*a4d0*/  @UP0 ULDC.64 UR10, c[0x0][0xb48] ;  /* 0x0002d200000a0ab9 */ /* 0x000fe40000000a00 */
[----:B------:R-:W-:-:S04]  /*a4e0*/  UIMAD.WIDE.U32 UR4, UR8, UR10, URZ ;  /* 0x0000000a080472a5 */ /* 0x000fc8000f8e003f */
[----:B------:R-:W-:-:S04]  /*a4f0*/  @UP0 USHF.R.U32.HI UR7, URZ, UR11, UR5 ;  /* 0x0000000b3f070299 */ /* 0x000fc80008011605 */
[----:B------:R-:W-:-:S12]  /*a500*/  UIMAD UR4, UR7, UR9, URZ ;  /* 0x00000009070472a4 */ /* 0x000fd8000f8e023f */
.L_x_2604:
[----:B------:R-:W-:Y:S01]  /*a510*/  ULDC UR17, c[0x0][0xb38] ;  /* 0x0002ce0000117ab9 */ /* 0x000fe20000000800 */
[----:B------:R-:W-:Y:S02]  /*a520*/  UIADD3 UR4, UR8, -UR4, URZ ;  /* 0x8000000408047290 */ /* 0x000fe4000fffe03f */
[----:B------:R-:W-:Y:S01]  /*a530*/  UISETP.NE.AND UP0, UPT, UR17, 0x1, UPT ;  /* 0x000000011100788c */ /* 0x000fe2000bf05270 */
[----:B------:R-:W-:Y:S01]  /*a540*/  ULDC UR5, c[0x0][0xb44] ;  /* 0x0002d10000057ab9 */ /* 0x000fe20000000800 */
[----:B------:R-:W-:Y:S02]  /*a550*/  ULOP3.LUT UR7, URZ, UR7, URZ, 0x33, !UPT ;  /* 0x000000073f077292 */ /* 0x000fe4000f8e333f */
[----:B------:R-:W-:Y:S01]  /*a560*/  UIMAD UR6, UR6, UR5, UR4 ;  /* 0x00000005060672a4 */ /* 0x000fe2000f8e0204 */
[----:B------:R-:W-:Y:S02]  /*a570*/  ULDC UR18, c[0x0][0xb2c] ;  /* 0x0002cb0000127ab9 */ /* 0x000fe40000000800 */
[----:B------:R-:W-:-:S04]  /*a580*/  UIADD3 UR18, UR7, UR18, URZ ;  /* 0x0000001207127290 */ /* 0x000fc8000fffe03f */
        /* <DEDUP_REMOVED lines=14> */
[----:B------:R-:W-:-:S04]  /*a670*/  UIADD3 UR4, -UR5, UR4, -UR16 ;  /* 0x0000000405047290 */ /* 0x000fc8000fffe910 */
        /* <DEDUP_REMOVED lines=8> */
[----:B------:R-:W-:-:S06]  /*a700*/  UISETP.GT.AND UP0, UPT, UR5, UR8, UPT ;  /* 0x000000080500728c */ /* 0x000fcc000bf04270 */
[----:B------:R-:W-:-:S13]  /*a710*/  PLOP3.LUT P0, PT, PT, PT, UP0, 0x80, 0x0 ;  /* 0x000000000000781c */ /* 0x000fda0003f0f008 */
[----:B------:R-:W-:Y:S05]  /*a720*/  @!P0 BRA `(.L_x_2548) ;  /* 0x0000003000dc8947 */ /* 0x000fea0003800000 */
[----:B------:R-:W-:Y:S01]  /*a730*/  USHF.R.S32.HI UR19, URZ, 0x1f, UR17 ;  /* 0x0000001f3f137899 */ /* 0x000fe20008011411 */
[----:B------:R-:W1:Y:S01]  /*a740*/  S2R R0, SR_TID.X ;  /* 0x0000000000007919 */ /* 0x000e620000002100 */
[----:B------:R-:W-:Y:S01]  /*a750*/  ULDC.64 UR12, c[0x0][0x2d8] ;  /* 0x0000b600000c7ab9 */ /* 0x000fe20000000a00 */
[----:B------:R-:W-:Y:S01]  /*a760*/  USHF.R.S32.HI UR9, URZ, 0x1f, UR10 ;  /* 0x0000001f3f097899 */ /* 0x000fe2000801140a */
[----:B------:R-:W-:Y:S01]  /*a770*/  LOP3.LUT R8, RZ, UR18, RZ, 0x33, !PT ;  /* 0x00000012ff087c12 */ /* 0x000fe2000f8e33ff */
[----:B------:R-:W-:Y:S02]  /*a780*/  UIMAD UR4, UR19, UR12, URZ ;  /* 0x0000000c130472a4 */ /* 0x000fe4000f8e023f */
[----:B------:R-:W-:Y:S02]  /*a790*/  UIMAD.WIDE.U32 UR6, UR17, UR12, URZ ;  /* 0x0000000c110672a5 */ /* 0x000fe4000f8e003f */
[----:B------:R-:W-:Y:S02]  /*a7a0*/  UIMAD UR4, UR17, UR13, UR4 ;  /* 0x0000000d110472a4 */ /* 0x000fe4000f8e0204 */
[----:B------:R-:W-:-:S02]  /*a7b0*/  UIADD3 UR11, UR5, -UR8, URZ ;  /* 0x80000008050b7290 */ /* 0x000fc4000fffe03f */
[----:B------:R-:W-:Y:S01]  /*a7c0*/  UIADD3 UR7, UR7, UR4, URZ ;  /* 0x0000000407077290 */ /* 0x000fe2000fffe03f */
[----:B------:R-:W-:Y:S01]  /*a7d0*/  ULDC.64 UR12, c[0x0][0x2e0] ;  /* 0x0000b800000c7ab9 */ /* 0x000fe20000000a00 */
[----:B------:R-:W-:Y:S02]  /*a7e0*/  UIADD3 UR4, UR16, 0x7f, URZ ;  /* 0x0000007f10047890 */ /* 0x000fe4000fffe03f */
[----:B------:R-:W-:Y:S02]  /*a7f0*/  UIMAD UR9, UR9, UR12, URZ ;  /* 0x0000000c090972a4 */ /* 0x000fe4000f8e023f */
[----:B------:R-:W-:Y:S02]  /*a800*/  UIMAD.WIDE.U32 UR6, UR10, UR12, UR6 ;  /* 0x0000000c0a0672a5 */ /* 0x000fe4000f8e0006 */
[----:B------:R-:W-:Y:S02]  /*a810*/  UIADD3 UR12, UR16, 0xff, -UR14 ;  /* 0x000000ff100c7890 */ /* 0x000fe4000fffe80e */
[----:B------:R-:W-:Y:S01]  /*a820*/  ULOP3.LUT UR14, UR11, 0x1, URZ, 0xc0, !UPT ;  /* 0x000000010b0e7892 */ /* 0x000fe2000f8ec03f */
[----:B------:R-:W-:Y:S01]  /*a830*/  ULDC UR15, c[0x0][0x288] ;  /* 0x0000a200000f7ab9 */ /* 0x000fe20000000800 */
[----:B------:R-:W-:-:S02]  /*a840*/  UIMAD UR9, UR10, UR13, UR9 ;  /* 0x0000000d0a0972a4 */ /* 0x000fc4000f8e0209 */
[----:B------:R-:W-:Y:S02]  /*a850*/  UISETP.NE.U32.AND UP0, UPT, UR14, 0x1, UPT ;  /* 0x000000010e00788c */ /* 0x000fe4000bf05070 */
[----:B------:R-:W-:Y:S02]  /*a860*/  UIMAD UR10, UR10, UR15, URZ ;  /* 0x0000000f0a0a72a4 */ /* 0x000fe4000f8e023f */
[----:B------:R-:W-:Y:S01]  /*a870*/  USHF.R.S32.HI UR11, URZ, 0x1f, UR4 ;  /* 0x0000001f3f0b7899 */ /* 0x000fe20008011404 */
[----:B-1----:R-:W-:Y:S01]  /*a880*/  LOP3.LUT R0, R0, 0x1f, RZ, 0xc0, !PT ;  /* 0x0000001f00007812 */ /* 0x002fe200078ec0ff */
[----:B------:R-:W-:Y:S01]  /*a890*/  UIADD3 UR13, UP1, UR17, UR10, URZ ;  /* 0x0000000a110d7290 */ /* 0x000fe2000ff3e03f */
[----:B------:R-:W-:Y:S01]  /*a8a0*/  PLOP3.LUT P1, PT, PT, PT, UP0, 0x80, 0x0 ;  /* 0x000000000000781c */ /* 0x000fe20003f2f008 */
[----:B------:R-:W-:Y:S01]  /*a8b0*/  ULEA.HI UR11, UR11, UR4, URZ, 0x7 ;  /* 0x000000040b0b7291 */ /* 0x000fe2000f8f383f */
[----:B------:R-:W-:Y:S01]  /*a8c0*/  ULDC UR16, c[0x0][0x760] ;  /* 0x0001d80000107ab9 */ /* 0x000fe20000000800 */
[----:B------:R-:W-:Y:S01]  /*a8d0*/  ELECT P0, URZ, PT ;  /* 0x00000000003f782f */ /* 0x000fe20003800000 */
[----:B------:R-:W-:-:S02]  /*a8e0*/  UIMAD UR14, UR15, UR16, URZ ;  /* 0x000000100f0e72a4 */ /* 0x000fc4000f8e023f */
[----:B------:R-:W-:Y:S02]  /*a8f0*/  ULEA.HI.X.SX32 UR15, UR10, UR19, 0x1, UP1 ;  /* 0x000000130a0f7291 */ /* 0x000fe400088f0e3f */
[----:B------:R-:W-:Y:S02]  /*a900*/  USHF.R.S32.HI UR16, URZ, 0x7, UR11 ;  /* 0x000000073f107899 */ /* 0x000fe4000801140b */
[----:B------:R-:W-:-:S03]  /*a910*/  UIADD3 UR25, UR7, UR9, URZ ;  /* 0x0000000907197290 */ /* 0x000fc6000fffe03f */
[----:B------:R-:W-:Y:S09]  /*a920*/  @P1 BRA `(.L_x_2605) ;  /* 0x0000000400881947 */ /* 0x000ff20003800000 */
        /* <DEDUP_REMOVED lines=11> */
[----:B------:R-:W-:-:S04]  /*a9e0*/  ULEA UR4, UR8, UR12, 0x7 ;  /* 0x0000000c08047291 */ /* 0x000fc8000f8e383f */
[----:B------:R-:W-:-:S04]  /*a9f0*/  USHF.R.S32.HI UR10, URZ, 0x1f, UR4 ;  /* 0x0000001f3f0a7899 */ /* 0x000fc80008011404 */
[----:B------:R-:W-:-:S04]  /*aa00*/  ULEA.HI UR10, UR10, UR4, URZ, 0x7 ;  /* 0x000000040a0a7291 */ /* 0x000fc8000f8f383f */
[----:B------:R-:W-:-:S04]  /*aa10*/  USHF.R.S32.HI UR10, URZ, 0x7, UR10 ;  /* 0x000000073f0a7899 */ /* 0x000fc8000801140a */
[----:B------:R-:W-:-:S04]  /*aa20*/  UISETP.LT.AND UP0, UPT, UR16, UR10, UPT ;  /* 0x0000000a1000728c */ /* 0x000fc8000bf01270 */
[----:B------:R-:W-:-:S06]  /*aa30*/  USEL UR10, UR16, UR10, UP0 ;  /* 0x0000000a100a7287 */ /* 0x000fcc0008000000 */
[----:B------:R-:W-:-:S07]  /*aa40*/  VIADD R5, R8, UR10 ;  /* 0x0000000a08057c36 */ /* 0x000fce0008000000 */
.L_x_2608:
[----:B------:R-:W2:Y:S04]  /*aa50*/  LDG.E.STRONG.GPU R4, desc[UR36][R2.64] ;  /* 0x0000002402047981 */ /* 0x000ea8000c1ef900 */
[----:B--2---:R-:W-:Y:S01]  /*aa60*/  CCTL.IVALL ;  /* 0x00000000ff00798f */ /* 0x004fe20002000000 */
[----:B------:R-:W-:Y:S05]  /*aa70*/  YIELD ;  /* 0x0000000000007946 */ /* 0x000fea0003800000 */
[----:B------:R-:W-:-:S13]  /*aa80*/  ISETP.NE.AND P1, PT, R4, R5, PT ;  /* 0x000000050400720c */ /* 0x000fda0003f25270 */
[----:B------:R-:W-:Y:S05]  /*aa90*/  @P1 BRA `(.L_x_2608) ;  /* 0xfffffffc00ec1947 */ /* 0x000fea000383ffff */
.L_x_2607:
[----:B------:R-:W-:Y:S05]  /*aaa0*/  BSYNC B0 ;  /* 0x0000000000007941 */ /* 0x000fea0003800000 */
.L_x_2606:
[----:B------:R-:W-:-:S03]  /*aab0*/  UMOV UR4, 0xffffffff ;  /* 0xffffffff00047882 */ /* 0x000fc60000000000 */
[----:B------:R-:W-:Y:S05]  /*aac0*/  BRA.DIV UR4, `(.L_x_2609) ;  /* 0x00000032047c7947 */ /* 0x000fea000b800000 */
[----:B------:R-:W-:Y:S01]  /*aad0*/  NOP ;  /* 0x0000000000007918 */ /* 0x000fe20000000000 */
.L_x_2678:
[----:B------:R-:W-:Y:S01]  /*aae0*/  IMAD.U32 R9, RZ, RZ, UR8 ;  /* 0x00000008ff097e24 */ /* 0x000fe2000f8e00ff */
[----:B------:R-:W-:Y:S05]  /*aaf0*/  WARPSYNC.ALL ;  /* 0x0000000000007948 */ /* 0x000fea0003800000 */
[----:B------:R-:W-:Y:S01]  /*ab00*/  BAR.SYNC.DEFER_BLOCKING 0xd, 0xa0 ;  /* 0x0342800000007b1d */ /* 0x000fe20000010000 */
[----:B------:R-:W-:-:S05]  /*ab10*/  IMAD.SHL.U32 R9, R9, 0x2000, RZ ;  /* 0x0000200009097824 */ /* 0x000fca00078e00ff */
[----:B------:R-:W-:Y:S04]  /*ab20*/  BSSY B0, `(.L_x_2610) ;  /* 0x0000012000007945 */ /* 0x000fe80003800000 */
[----:B------:R-:W-:Y:S05]  /*ab30*/  @!P0 BRA `(.L_x_2611) ;  /* 0x0000000000408947 */ /* 0x000fea0003800000 */
[----:B------:R-:W1:Y:S01]  /*ab40*/  LDC.64 R6, c[0x0][0x2c0] ;  /* 0x0000b000ff067b82 */ /* 0x000e620000000a00 */
[----:B------:R-:W-:Y:S01]  /*ab50*/  IADD3 R5, P1, R9, UR6, RZ ;  /* 0x0000000609057c10 */ /* 0x000fe2000ff3e0ff */
[----:B------:R-:W-:Y:S01]  /*ab60*/  UMOV UR4, 0x400 ;  /* 0x0000040000047882 */ /* 0x000fe20000000000 */
[----:B------:R-:W-:Y:S01]  /*ab70*/  UMOV UR20, 0x0 ;  /* 0x0000000000147882 */ /* 0x000fe20000000000 */
[----:B------:R-:W-:-:S04]  /*ab80*/  UMOV UR21, 0x14f00000 ;  /* 0x14f0000000157882 */ /* 0x000fc80000000000 */
[----:B------:R-:W2:Y:S01]  /*ab90*/  S2UR UR10, SR_CgaCtaId ;  /* 0x00000000000a79c3 */ /* 0x000ea20000008800 */
[----:B-1----:R-:W-:Y:S02]  /*aba0*/  LEA R4, P3, R5, R6, 0x2 ;  /* 0x0000000605047211 */ /* 0x002fe400078610ff */
[----:B------:R-:W-:Y:S02]  /*abb0*/  LEA.HI.X.SX32 R6, R9, UR25, 0x1, P1 ;  /* 0x0000001909067c11 */ /* 0x000fe400088f0eff */
[----:B------:R-:W-:Y:S02]  /*abc0*/  R2UR UR18, R4 ;  /* 0x00000000041272ca */ /* 0x000fe400000e0000 */
[----:B------:R-:W-:Y:S01]  /*abd0*/  LEA.HI.X R5, R5, R7, R6, 0x2, P3 ;  /* 0x0000000705057211 */ /* 0x000fe200018f1406 */
[----:B--2---:R-:W-:-:S03]  /*abe0*/  ULEA UR4, UR10, UR4, 0x18 ;  /* 0x000000040a047291 */ /* 0x004fc6000f8ec03f */
[----:B------:R-:W-:Y:S01]  /*abf0*/  R2UR UR19, R5 ;  /* 0x00000000051372ca */ /* 0x000fe200000e0000 */
[----:B------:R-:W-:Y:S01]  /*ac00*/  UMOV UR10, 0x400 ;  /* 0x00000400000a7882 */ /* 0x000fe20000000000 */
[----:B------:R-:W-:-:S11]  /*ac10*/  UIADD3 UR4, UR4, 0x8000, URZ ;  /* 0x0000800004047890 */ /* 0x000fd6000fffe03f */
[----:B------:R1:W-:Y:S02]  /*ac20*/  UBLKRED.G.S.ADD.F32.RN [UR18], [UR4], UR10, desc[UR20] ;  /* 0x00001412040073bb */ /* 0x0003e400080a140a */
[----:B-1----:R0:W-:Y:S02]  /*ac30*/  UTMACMDFLUSH ;  /* 0x00000000000079b7 */ /* 0x0021e40000000000 */
.L_x_2611:
[----:B------:R-:W-:Y:S05]  /*ac40*/  BSYNC B0 ;  /* 0x0000000000007941 */ /* 0x000fea0003800000 */
.L_x_2610:
        /* <DEDUP_REMOVED lines=20> */
.L_x_2613:
[----:B------:R-:W-:Y:S05]  /*ad90*/  BSYNC B0 ;  /* 0x0000000000007941 */ /* 0x000fea0003800000 */
.L_x_2612:
[----:B------:R-:W-:Y:S06]  /*ada0*/  BAR.ARV 0xa, 0xa0 ;  /* 0x0282800000007b1d */ /* 0x000fec0000002000 */
[----:B------:R-:W-:Y:S04]  /*adb0*/  BSSY B0, `(.L_x_2614) ;  /* 0x0000003000007945 */ /* 0x000fe80003800000 */
[----:B------:R-:W-:Y:S05]  /*adc0*/  @!P0 BRA `(.L_x_2615) ;  /* 0x0000000000048947 */ /* 0x000fea0003800000 */
[----:B------:R-:W-:-:S04]  /*add0*/  DEPBAR.LE SB0, 0x0 ;  /* 0x000080000000791a */ /* 0x000fc80000000000 */
.L_x_2615:
[----:B------:R-:W-:Y:S05]  /*ade0*/  BSYNC B0 ;  /* 0x0000000000007941 */ /* 0x000fea0003800000 */
.L_x_2614:
        /* <DEDUP_REMOVED lines=19> */
.L_x_2617:
[----:B------:R-:W-:Y:S05]  /*af20*/  BSYNC B0 ;  /* 0x0000000000007941 */ /* 0x000fea0003800000 */
.L_x_2616:
[----:B------:R-:W-:Y:S01]  /*af30*/  UIADD3 UR17, UR8, 0x1, URZ ;  /* 0x0000000108117890 */ /* 0x000fe2000fffe03f */
[----:B------:R-:W-:Y:S11]  /*af40*/  BRA `(.L_x_2618) ;  /* 0x0000000000047947 */ /* 0x000ff60003800000 */
.L_x_2605:
[----:B------:R-:W-:-:S05]  /*af50*/  UMOV UR17, UR8 ;  /* 0x0000000800117c82 */ /* 0x000fca0008000000 */
.L_x_2618:
[----:B------:R-:W-:-:S04]  /*af60*/  UIADD3 UR4, UR8, 0x1, URZ ;  /* 0x0000000108047890 */ /* 0x000fc8000fffe03f */
[----:B------:R-:W-:-:S06]  /*af70*/  UISETP.NE.AND UP0, UPT, UR5, UR4, UPT ;  /* 0x000000040500728c */ /* 0x000fcc000bf05270 */
[----:B------:R-:W-:-:S13]  /*af80*/  PLOP3.LUT P1, PT, PT, PT, UP0, 0x80, 0x0 ;  /* 0x000000000000781c */ /* 0x000fda0003f2f008 */
[----:B------:R-:W-:Y:S05]  /*af90*/  @!P1 BRA `(.L_x_2548) ;  /* 0x0000002800c09947 */ /* 0x000fea0003800000 */
[----:B------:R-:W-:Y:S01]  /*afa0*/  ULDC.64 UR10, c[0x0][0x2c0] ;  /* 0x0000b000000a7ab9 */ /* 0x000fe20000000a00 */
[----:B------:R-:W-:Y:S02]  /*afb0*/  UIADD3 UR21, UR9, UR7, URZ ;  /* 0x0000000709157290 */ /* 0x000fe4000fffe03f */
[----:B------:R-:W-:Y:S01]  /*afc0*/  ULEA UR20, UP0, UR6, UR10, 0x2 ;  /* 0x0000000a06147291 */ /* 0x000fe2000f80103f */
[----:B------:R-:W-:Y:S01]  /*afd0*/  UMOV UR22, UR17 ;  /* 0x0000001100167c82 */ /* 0x000fe20008000000 */
[----:B------:R-:W-:Y:S02]  /*afe0*/  UMOV UR4, URZ ;  /* 0x0000003f00047c82 */ /* 0x000fe40008000000 */
[----:B------:R-:W-:Y:S02]  /*aff0*/  ULEA.HI.X UR21, UR6, UR11, UR21, 0x2, UP0 ;  /* 0x0000000b06157291 */ /* 0x000fe400080f1415 */
[----:B------:R-:W-:-:S04]  /*b000*/  UIADD3 UR20, UP0, UR20, 0x4000, URZ ;  /* 0x0000400014147890 */ /* 0x000fc8000ff1e03f */
[----:B------:R-:W-:-:S12]  /*b010*/  UIADD3.X UR21, URZ, UR21, URZ, UP0, !UPT ;  /* 0x000000153f157290 */ /* 0x000fd800087fe43f */
.L_x_2643:
        /* <DEDUP_REMOVED lines=18> */
.L_x_2621:
[----:B------:R-:W2:Y:S04]  /*b140*/  LDG.E.STRONG.GPU R4, desc[UR36][R2.64] ;  /* 0x0000002402047981 */ /* 0x000ea8000c1ef900 */
[----:B--2---:R-:W-:Y:S01]  /*b150*/  CCTL.IVALL ;  /* 0x00000000ff00798f */ /* 0x004fe20002000000 */
[----:B------:R-:W-:Y:S05]  /*b160*/  YIELD ;  /* 0x0000000000007946 */ /* 0x000fea0003800000 */
[----:B------:R-:W-:-:S13]  /*b170*/  ISETP.NE.AND P1, PT, R4, R5, PT ;  /* 0x000000050400720c */ /* 0x000fda0003f25270 */
[----:B------:R-:W-:Y:S05]  /*b180*/  @P1 BRA `(.L_x_2621) ;  /* 0xfffffffc00ec1947 */ /* 0x000fea000383ffff */
.L_x_2620:
[----:B------:R-:W-:Y:S05]  /*b190*/  BSYNC B0 ;  /* 0x0000000000007941 */ /* 0x000fea0003800000 */
.L_x_2619:
[----:B------:R-:W-:-:S03]  /*b1a0*/  UMOV UR18, 0xffffffff ;  /* 0xffffffff00127882 */ /* 0x000fc60000000000 */
[----:B------:R-:W-:Y:S05]  /*b1b0*/  BRA.DIV UR18, `(.L_x_2622) ;  /* 0x0000002a12dc7947 */ /* 0x000fea000b800000 */
[----:B------:R-:W-:Y:S01]  /*b1c0*/  NOP ;  /* 0x0000000000007918 */ /* 0x000fe20000000000 */
.L_x_2681:
        /* <DEDUP_REMOVED lines=17> */
[----:B------:R1:W-:Y:S02]  /*b2e0*/  UBLKRED.G.S.ADD.F32.RN [UR18], [UR24], UR26, desc[UR28] ;  /* 0x00001c12180073bb */ /* 0x0003e400080a141a */
[----:B-1----:R0:W-:Y:S02]  /*b2f0*/  UTMACMDFLUSH ;  /* 0x00000000000079b7 */ /* 0x0021e40000000000 */
.L_x_2624:
[----:B------:R-:W-:Y:S05]  /*b300*/  BSYNC B0 ;  /* 0x0000000000007941 */ /* 0x000fea0003800000 */
.L_x_2623:
        /* <DEDUP_REMOVED lines=15> */
.L_x_2626:
[----:B------:R-:W-:Y:S05]  /*b400*/  BSYNC B0 ;  /* 0x0000000000007941 */ /* 0x000fea0003800000 */
.L_x_2625:
[----:B------:R-:W-:Y:S06]  /*b410*/  BAR.ARV 0xa, 0xa0 ;  /* 0x0282800000007b1d */ /* 0x000fec0000002000 */
[----:B------:R-:W-:Y:S04]  /*b420*/  BSSY B0, `(.L_x_2627) ;  /* 0x0000003000007945 */ /* 0x000fe80003800000 */
[----:B------:R-:W-:Y:S05]  /*b430*/  @!P0 BRA `(.L_x_2628) ;  /* 0x0000000000048947 */ /* 0x000fea0003800000 */
[----:B------:R-:W-:-:S04]  /*b440*/  DEPBAR.LE SB0, 0x0 ;  /* 0x000080000000791a */ /* 0x000fc80000000000 */
.L_x_2628:
[----:B------:R-:W-:Y:S05]  /*b450*/  BSYNC B0 ;  /* 0x0000000000007941 */ /* 0x000fea0003800000 */
.L_x_2627:
        /* <DEDUP_REMOVED lines=19> */
.L_x_2630:
[----:B------:R-:W-:Y:S05]  /*b590*/  BSYNC B0 ;  /* 0x0000000000007941 */ /* 0x000fea0003800000 */
.L_x_2629:
        /* <DEDUP_REMOVED lines=10> */
[----:B------:R-:W-:-:S04]  /*b640*/  UIADD3 UR10, UR10, 0x80, URZ ;  /* 0x000000800a0a7890 */ /* 0x000fc8000fffe03f */
[----:B------:R-:W-:-:S04]  /*b650*/  USHF.R.S32.HI UR11, URZ, 0x1f, UR10 ;  /* 0x0000001f3f0b7899 */ /* 0x000fc8000801140a */
[----:B------:R-:W-:-:S04]  /*b660*/  ULEA.HI UR11, UR11, UR10, URZ, 0x7 ;  /* 0x0000000a0b0b7291 */ /* 0x000fc8000f8f383f */
[----:B------:R-:W-:-:S04]  /*b670*/  USHF.R.S32.HI UR11, URZ, 0x7, UR11 ;  /* 0x000000073f0b7899 */ /* 0x000fc8000801140b */
[----:B------:R-:W-:-:S04]  /*b680*/  UISETP.LT.AND UP0, UPT, UR16, UR11, UPT ;  /* 0x0000000b1000728c */ /* 0x000fc8000bf01270 */
[----:B------:R-:W-:-:S06]  /*b690*/  USEL UR11, UR16, UR11, UP0 ;  /* 0x0000000b100b7287 */ /* 0x000fcc0008000000 */
[----:B------:R-:W-:-:S07]  /*b6a0*/  VIADD R5, R8, UR11 ;  /* 0x0000000b08057c36 */ /* 0x000fce0008000000 */
.L_x_2633:
[----:B------:R-:W2:Y:S04]  /*b6b0*/  LDG.E.STRONG.GPU R4, desc[UR36][R2.64] ;  /* 0x0000002402047981 */ /* 0x000ea8000c1ef900 */
[----:B--2---:R-:W-:Y:S01]  /*b6c0*/  CCTL.IVALL ;  /* 0x00000000ff00798f */ /* 0x004fe20002000000 */
[----:B------:R-:W-:Y:S05]  /*b6d0*/  YIELD ;  /* 0x0000000000007946 */ /* 0x000fea0003800000 */
[----:B------:R-:W-:-:S13]  /*b6e0*/  ISETP.NE.AND P1, PT, R4, R5, PT ;  /* 0x000000050400720c */ /* 0x000fda0003f25270 */
[----:B------:R-:W-:Y:S05]  /*b6f0*/  @P1 BRA `(.L_x_2633) ;  /* 0xfffffffc00ec1947 */ /* 0x000fea000383ffff */
.L_x_2632:
[----:B------:R-:W-:Y:S05]  /*b700*/  BSYNC B0 ;  /* 0x0000000000007941 */ /* 0x000fea0003800000 */
.L_x_2631:
[----:B------:R-:W-:-:S03]  /*b710*/  UMOV UR10, 0xffffffff ;  /* 0xffffffff000a7882 */ /* 0x000fc60000000000 */
[----:B------:R-:W-:Y:S05]  /*b720*/  BRA.DIV UR10, `(.L_x_2634) ;  /* 0x000000260a9c7947 */ /* 0x000fea000b800000 */
[----:B------:R-:W-:Y:S01]  /*b730*/  NOP ;  /* 0x0000000000007918 */ /* 0x000fe20000000000 */
.L_x_2684:
        /* <DEDUP_REMOVED lines=15> */
.L_x_2636:
[----:B------:R-:W-:Y:S05]  /*b830*/  BSYNC B0 ;  /* 0x0000000000007941 */ /* 0x000fea0003800000 */
.L_x_2635:
        /* <DEDUP_REMOVED lines=15> */
.L_x_2638:
[----:B------:R-:W-:Y:S05]  /*b930*/  BSYNC B0 ;  /* 0x0000000000007941 */ /* 0x000fea0003800000 */
.L_x_2637:
[----:B------:R-:W-:Y:S06]  /*b940*/  BAR.ARV 0xa, 0xa0 ;  /* 0x0282800000007b1d */ /* 0x000fec0000002000 */
[----:B------:R-:W-:Y:S04]  /*b950*/  BSSY B0, `(.L_x_2639) ;  /* 0x0000003000007945 */ /* 0x000fe80003800000 */
[----:B------:R-:W-:Y:S05]  /*b960*/  @!P0 BRA `(.L_x_2640) ;  /* 0x0000000000048947 */ /* 0x000fea0003800000 */
[----:B------:R-:W-:-:S04]  /*b970*/  DEPBAR.LE SB0, 0x0 ;  /* 0x000080000000791a */ /* 0x000fc80000000000 */
.L_x_2640:
[----:B------:R-:W-:Y:S05]  /*b980*/  BSYNC B0 ;  /* 0x0000000000007941 */ /* 0x000fea0003800000 */
.L_x_2639:
        /* <DEDUP_REMOVED lines=19> */
.L_x_2642:
[----:B------:R-:W-:Y:S05]  /*bac0*/  BSYNC B0 ;  /* 0x0000000000007941 */ /* 0x000fea0003800000 */
.L_x_2641:
[----:B------:R-:W-:Y:S02]  /*bad0*/  UIADD3 UR17, UR17, 0x2, URZ ;  /* 0x0000000211117890 */ /* 0x000fe4000fffe03f */
[----:B------:R-:W-:Y:S02]  /*bae0*/  UIADD3 UR4, UR4, 0x4000, URZ ;  /* 0x0000400004047890 */ /* 0x000fe4000fffe03f */
[----:B------:R-:W-:-:S06]  /*baf0*/  UISETP.GE.AND UP0, UPT, UR17, UR5, UPT ;  /* 0x000000051100728c */ /* 0x000fcc000bf06270 */
[----:B------:R-:W-:-:S13]  /*bb00*/  PLOP3.LUT P1, PT, PT, PT, UP0, 0x80, 0x0 ;  /* 0x000000000000781c */ /* 0x000fda0003f2f008 */
[----:B------:R-:W-:Y:S05]  /*bb10*/  @!P1 BRA `(.L_x_2643) ;  /* 0xfffffff400409947 */ /* 0x000fea000383ffff */
[----:B------:R-:W-:Y:S05]  /*bb20*/  BRA `(.L_x_2548) ;  /* 0x0000001c00dc7947 */ /* 0x000fea0003800000 */
.L_x_2602:
        /* <DEDUP_REMOVED lines=21> */
.L_x_2644:
[----:B------:R-:W-:Y:S01]  /*bc80*/  ULDC UR9, c[0x0][0xb44] ;  /* 0x0002d10000097ab9 */ /* 0x000fe20000000800 */
[----:B------:R-:W-:Y:S01]  /*bc90*/  UMOV UR7, UR8 ;  /* 0x0000000800077c82 */ /* 0x000fe20008000000 */
[----:B------:R-:W-:-:S11]  /*bca0*/  UISETP.NE.AND UP0, UPT, UR9, 0x1, UPT ;  /* 0x000000010900788c */ /* 0x000fd6000bf05270 */
[----:B------:R-:W-:Y:S02]  /*bcb0*/  @UP0 ULDC.64 UR10, c[0x0][0xb48] ;  /* 0x0002d200000a0ab9 */ /* 0x000fe40000000a00 */
[----:B------:R-:W-:-:S04]  /*bcc0*/  UIMAD.WIDE.U32 UR4, UR8, UR10, URZ ;  /* 0x0000000a080472a5 */ /* 0x000fc8000f8e003f */
[----:B------:R-:W-:-:S04]  /*bcd0*/  @UP0 USHF.R.U32.HI UR7, URZ, UR11, UR5 ;  /* 0x0000000b3f070299 */ /* 0x000fc80008011605 */
[----:B------:R-:W-:-:S12]  /*bce0*/  UIMAD UR4, UR7, UR9, URZ ;  /* 0x00000009070472a4 */ /* 0x000fd8000f8e023f */
.L_x_2645:
        /* <DEDUP_REMOVED lines=17> */
[----:B------:R-:W-:Y:S01]  /*be00*/  ULOP3.LUT UR7, URZ, UR7, URZ, 0x33, !UPT ;  /* 0x000000073f077292 */ /* 0x000fe2000f8e333f */
[----:B------:R-:W-:-:S03]  /*be10*/  ULDC UR4, c[0x0][0xb2c] ;  /* 0x0002cb0000047ab9 */ /* 0x000fc60000000800 */
[----:B------:R-:W-:-:S03]  /*be20*/  UIADD3 UR7, UR7, UR4, URZ ;  /* 0x0000000407077290 */ /* 0x000fc6000fffe03f */
[----:B------:R-:W2:Y:S01]  /*be30*/  LDC R2, c[0x0][0x290] ;  /* 0x0000a400ff027b82 */ /* 0x000ea20000000800 */
[----:B------:R-:W-:Y:S01]  /*be40*/  USHF.L.U32 UR11, UR7, 0x7, URZ ;  /* 0x00000007070b7899 */ /* 0x000fe2000800063f */
[----:B------:R-:W-:Y:S01]  /*be50*/  ULDC UR4, c[0x0][0x74c] ;  /* 0x0001d30000047ab9 */ /* 0x000fe20000000800 */
        /* <DEDUP_REMOVED lines=55> */
.L_x_2685:
        /* <DEDUP_REMOVED lines=12> */
.L_x_2649:
        /* <DEDUP_REMOVED lines=70> */
.L_x_2660:
[----:B------:R-:W-:-:S04]  /*c6f0*/  SHF.L.U32 R19, R10, 0x1f, RZ ;  /* 0x0000001f0a137819 */ /* 0x000fc800000006ff */
[----:B------:R-:W2:Y:S02]  /*c700*/  SYNCS.PHASECHK.TRANS64.TRYWAIT P1, [R0+URZ+0x30c40], R19 ;  /* 0x030c4013000075a7 */ /* 0x000ea4000802017f */
[----:B--2---:R-:W-:Y:S05]  /*c710*/  @!P1 BRA `(.L_x_2652) ;  /* 0x0000001400d09947 */ /* 0x004fea0003800000 */
.L_x_2686:
        /* <DEDUP_REMOVED lines=8> */
.L_x_2653:
        /* <DEDUP_REMOVED lines=30> */
.L_x_2687:
        /* <DEDUP_REMOVED lines=8> */
.L_x_2655:
        /* <DEDUP_REMOVED lines=30> */
.L_x_2688:
        /* <DEDUP_REMOVED lines=8> */
.L_x_2657:
        /* <DEDUP_REMOVED lines=25> */
.L_x_2690:
        /* <DEDUP_REMOVED lines=8> */
.L_x_2659:
        /* <DEDUP_REMOVED lines=28> */
.L_x_2651:
[----:B-1----:R-:W2:Y:S04]  /*d030*/  LDL.LU R4, [R1+0x10] ;  /* 0x0000100001047983 */ /* 0x002ea80000300800 */
[----:B------:R1:W5:Y:S01]  /*d040*/  LDL R5, [R1+0x14] ;  /* 0x0000140001057983 */ /* 0x0003620000100800 */
[----:B--2---:R-:W-:-:S13]  /*d050*/  ISETP.NE.AND P1, PT, R4, RZ, PT ;  /* 0x000000ff0400720c */ /* 0x004fda0003f25270 */
[----:B-1----:R-:W-:Y:S05]  /*d060*/  @!P1 BRA `(.L_x_2650) ;  /* 0x0000000400249947 */ /* 0x002fea0003800000 */
[----:B------:R-:W-:-:S04]  /*d070*/  SHF.L.U32 R14, R10, 0x1f, RZ ;  /* 0x0000001f0a0e7819 */ /* 0x000fc800000006ff */
[----:B------:R-:W1:Y:S02]  /*d080*/  SYNCS.PHASECHK.TRANS64.TRYWAIT P1, [R0+URZ+0x30c40], R14 ;  /* 0x030c400e000075a7 */ /* 0x000e64000802017f */
[----:B-1----:R-:W-:Y:S05]  /*d090*/  @!P1 BRA `(.L_x_2661) ;  /* 0x0000000c00c49947 */ /* 0x002fea0003800000 */
.L_x_2691:
        /* <DEDUP_REMOVED lines=8> */
.L_x_2662:
        /* <DEDUP_REMOVED lines=27> */
.L_x_2692:
        /* <DEDUP_REMOVED lines=8> */
.L_x_2664:
        /* <DEDUP_REMOVED lines=27> */
.L_x_2650:
        /* <DEDUP_REMOVED lines=8> */
.L_x_2693:
[----:B------:R-:W-:Y:S05]  /*d580*/  @P1 BRA `(.L_x_2666) ;  /* 0x0000000000181947 */ /* 0x000fea0003800000 */
[----:B------:R-:W4:Y:S01]  /*d590*/  S2R R2, SR_TID.X ;  /* 0x0000000000027919 */ /* 0x000f220000002100 */
[----:B---3--:R-:W-:-:S04]  /*d5a0*/  IMAD.MOV.U32 R3, RZ, RZ, 0x4200 ;  /* 0x00004200ff037424 */ /* 0x008fc800078e00ff */
[----:B------:R3:W-:Y:S01]  /*d5b0*/  SYNCS.ARRIVE.TRANS64 RZ, [R4+URZ+0x30c30], R3 ;  /* 0x030c300304ff79a7 */ /* 0x0007e2000800003f */
[----:B----4-:R-:W-:-:S13]  /*d5c0*/  LOP3.LUT P0, RZ, R2, 0x1f, RZ, 0xc0, !PT ;  /* 0x0000001f02ff7812 */ /* 0x010fda000780c0ff */
[----:B---3--:R-:W-:Y:S05]  /*d5d0*/  @!P0 BRA `(.L_x_2666) ;  /* 0x0000000000048947 */ /* 0x008fea0003800000 */
[----:B------:R-:W-:Y:S01]  /*d5e0*/  BPT.TRAP 0x1 ;  /* 0x000000040000795c */ /* 0x000fe20000300000 */
.L_x_2666:
        /* <DEDUP_REMOVED lines=37> */
.L_x_2647:
[----:B------:R-:W-:Y:S05]  /*d840*/  BSYNC B0 ;  /* 0x0000000000007941 */ /* 0x000fea0003800000 */
.L_x_2646:
[----:B------:R-:W-:-:S03]  /*d850*/  UMOV UR4, 0xffffffff ;  /* 0xffffffff00047882 */ /* 0x000fc60000000000 */
[----:B------:R-:W-:Y:S05]  /*d860*/  BRA.DIV UR4, `(.L_x_2667) ;  /* 0x0000000a040c7947 */ /* 0x000fea000b800000 */
[----:B------:R-:W-:-:S13]  /*d870*/  ELECT P6, URZ, PT ;  /* 0x00000000003f782f */ /* 0x000fda00038c0000 */
.L_x_2696:
[----:B------:R-:W-:Y:S05]  /*d880*/  @!P6 BRA `(.L_x_2548) ;  /* 0x000000000084e947 */ /* 0x000fea0003800000 */
[----:B------:R-:W2:Y:S02]  /*d890*/  LDL.LU R2, [R1+0x18] ;  /* 0x0000180001027983 */ /* 0x000ea40000300800 */
[----:B--2---:R-:W-:-:S04]  /*d8a0*/  LOP3.LUT R2, R2, 0x2, RZ, 0xfc, !PT ;  /* 0x0000000202027812 */ /* 0x004fc800078efcff */
[----:B------:R-:W-:-:S13]  /*d8b0*/  ISETP.NE.AND P2, PT, R2, 0x3, PT ;  /* 0x000000030200780c */ /* 0x000fda0003f45270 */
[----:B------:R-:W-:Y:S05]  /*d8c0*/  @!P2 BRA `(.L_x_2668) ;  /* 0x000000000004a947 */ /* 0x000fea0003800000 */
[----:B------:R-:W-:Y:S01]  /*d8d0*/  BPT.TRAP 0x1 ;  /* 0x000000040000795c */ /* 0x000fe20000300000 */
.L_x_2668:
        /* <DEDUP_REMOVED lines=15> */
.L_x_2697:
[----:B------:R-:W2:Y:S02]  /*d9d0*/  SYNCS.PHASECHK.TRANS64.TRYWAIT P0, [R3+URZ], R2 ;  /* 0x00000002030075a7 */ /* 0x000ea4000800017f */
[----:B--2---:R-:W-:Y:S05]  /*d9e0*/  @!P0 BRA `(.L_x_2670) ;  /* 0x0000000400e08947 */ /* 0x004fea0003800000 */
.L_x_2698:
[----:B------:R-:W-:Y:S05]  /*d9f0*/  @!P2 BRA `(.L_x_2671) ;  /* 0x000000000004a947 */ /* 0x000fea0003800000 */
[----:B------:R-:W-:Y:S01]  /*da00*/  BPT.TRAP 0x1 ;  /* 0x000000040000795c */ /* 0x000fe20000300000 */
.L_x_2671:
[----:B--2---:R-:W-:-:S04]  /*da10*/  VIADD R3, R8, 0x30c40 ;  /* 0x00030c4008037836 */ /* 0x004fc80000000000 */
[----:B------:R-:W-:-:S04]  /*da20*/  IMAD R5, R0, 0x8, R3 ;  /* 0x0000000800057824 */ /* 0x000fc800078e0203 */
[----:B------:R-:W2:Y:S02]  /*da30*/  SYNCS.PHASECHK.TRANS64.TRYWAIT P0, [R5+URZ], R4 ;  /* 0x00000004050075a7 */ /* 0x000ea4000800017f */
[----:B--2---:R-:W-:Y:S05]  /*da40*/  @!P0 BRA `(.L_x_2672) ;  /* 0x0000000400dc8947 */ /* 0x004fea0003800000 */
.L_x_2699:
[----:B------:R-:W-:-:S07]  /*da50*/  IMAD R3, R6, 0x8, R3 ;  /* 0x0000000806037824 */ /* 0x000fce00078e0203 */
.L_x_2673:
[----:B---3--:R3:W4:Y:S02]  /*da60*/  SYNCS.PHASECHK.TRANS64.TRYWAIT P0, [R3+URZ], R2 ;  /* 0x00000002030075a7 */ /* 0x008724000800017f */
[----:B----4-:R-:W-:Y:S05]  /*da70*/  @!P0 NANOSLEEP.SYNCS 0x989680 ;  /* 0x009896800000895d */ /* 0x010fea0003900000 */
[----:B------:R-:W4:Y:S02]  /*da80*/  @!P0 SYNCS.PHASECHK.TRANS64 P0, [R3+URZ], R2 ;  /* 0x00000002030085a7 */ /* 0x000f24000800007f */
[----:B----4-:R-:W-:Y:S05]  /*da90*/  @!P0 BRA `(.L_x_2673) ;  /* 0xfffffffc00f08947 */ /* 0x010fea000383ffff */
.L_x_2548:
[----:B------:R-:W-:Y:S05]  /*daa0*/  BSYNC B6 ;  /* 0x0000000000067941 */ /* 0x000fea0003800000 */
.L_x_2543:
[----:B------:R-:W-:Y:S05]  /*dab0*/  EXIT ;  /* 0x000000000000794d */ /* 0x000fea0003800000 */
.L_x_2554:
[----:B------:R-:W-:Y:S02]  /*dac0*/  IMAD.MOV.U32 R12, RZ, RZ, RZ ;  /* 0x000000ffff0c7224 */ /* 0x000fe400078e00ff */
[----:B------:R-:W-:Y:S02]  /*dad0*/  IMAD.MOV.U32 R11, RZ, RZ, 0x1f ;  /* 0x0000001fff0b7424 */ /* 0x000fe400078e00ff */
[----:B------:R-:W-:-:S07]  /*dae0*/  IMAD.MOV.U32 R15, RZ, RZ, -0x1 ;  /* 0xffffffffff0f7424 */ /* 0x000fce00078e00ff */
[----:B------:R-:W-:Y:S05]  /*daf0*/  WARPSYNC.COLLECTIVE R15, `(.L_x_2674) ;  /* 0x000000000f087348 */ /* 0x000fea0003c00000 */
[----:B------:R1:W2:Y:S02]  /*db00*/  SHFL.IDX P6, R14, R13, R12, R11 ;  /* 0x0000000c0d0e7389 */ /* 0x0002a400000c000b */
[----:B-12---:R-:W-:Y:S01]  /*db10*/  ENDCOLLECTIVE ;  /* 0x000000000000791b */ /* 0x006fe20003800000 */
.L_x_2674:
[----:B------:R-:W-:Y:S05]  /*db20*/  BRA `(.L_x_2675) ;  /* 0xffffff3400947947 */ /* 0x000fea000383ffff */
.L_x_2556:
[----:B---3--:R3:W4:Y:S02]  /*db30*/  SYNCS.PHASECHK.TRANS64.TRYWAIT P0, [R236+URZ+0x30c00], R11 ;  /* 0x030c000bec0075a7 */ /* 0x008724000800017f */
[----:B----4-:R-:W-:Y:S05]  /*db40*/  @!P0 NANOSLEEP.SYNCS 0x989680 ;  /* 0x009896800000895d */ /* 0x010fea0003900000 */
[----:B------:R-:W4:Y:S02]  /*db50*/  @!P0 SYNCS.PHASECHK.TRANS64 P0, [R236+URZ+0x30c00], R11 ;  /* 0x030c000bec0085a7 */ /* 0x000f24000800007f */
[----:B----4-:R-:W-:Y:S05]  /*db60*/  @!P0 BRA `(.L_x_2556) ;  /* 0xfffffffc00f08947 */ /* 0x010fea000383ffff */
[----:B------:R-:W-:Y:S05]  /*db70*/  BRA `(.L_x_2555) ;  /* 0xffffff3400c47947 */ /* 0x000fea000383ffff */
.L_x_2561:
[----:B--2---:R2:W3:Y:S02]  /*db80*/  SYNCS.PHASECHK.TRANS64.TRYWAIT P1, [R6+URZ+0x30c10], R17 ;  /* 0x030c1011060075a7 */ /* 0x0044e4000802017f */
[----:B---3--:R-:W-:Y:S05]  /*db90*/  @!P1 NANOSLEEP.SYNCS 0x989680 ;  /* 0x009896800000995d */ /* 0x008fea0003900000 */
[----:B------:R-:W3:Y:S02]  /*dba0*/  @!P1 SYNCS.PHASECHK.TRANS64 P1, [R6+URZ+0x30c10], R17 ;  /* 0x030c1011060095a7 */ /* 0x000ee4000802007f */
[----:B---3--:R-:W-:Y:S05]  /*dbb0*/  @!P1 BRA `(.L_x_2561) ;  /* 0xfffffffc00f09947 */ /* 0x008fea000383ffff */
[----:B------:R-:W-:Y:S05]  /*dbc0*/  BRA `(.L_x_2560) ;  /* 0xffffff40000c7947 */ /* 0x000fea000383ffff */
.L_x_2565:
[----:B------:R1:W1:Y:S02]  /*dbd0*/  SYNCS.PHASECHK.TRANS64.TRYWAIT P1, [R6+URZ+0x30c30], R17 ;  /* 0x030c3011060075a7 */ /* 0x000264000802017f */
[----:B-1----:R-:W-:Y:S05]  /*dbe0*/  @!P1 NANOSLEEP.SYNCS 0x989680 ;  /* 0x009896800000995d */ /* 0x002fea0003900000 */
[----:B------:R-:W1:Y:S02]  /*dbf0*/  @!P1 SYNCS.PHASECHK.TRANS64 P1, [R6+URZ+0x30c30], R17 ;  /* 0x030c3011060095a7 */ /* 0x000e64000802007f */
[----:B-1----:R-:W-:Y:S05]  /*dc00*/  @!P1 BRA `(.L_x_2565) ;  /* 0xfffffffc00f09947 */ /* 0x002fea000383ffff */
[----:B------:R-:W-:Y:S05]  /*dc10*/  BRA `(.L_x_2564) ;  /* 0xffffff4400287947 */ /* 0x000fea000383ffff */
.L_x_2573:
[----:B--2---:R2:W3:Y:S02]  /*dc20*/  SYNCS.PHASECHK.TRANS64.TRYWAIT P1, [R7+URZ+0x30c10], R20 ;  /* 0x030c1014070075a7 */ /* 0x0044e4000802017f */
[----:B---3--:R-:W-:Y:S05]  /*dc30*/  @!P1 NANOSLEEP.SYNCS 0x989680 ;  /* 0x009896800000995d */ /* 0x008fea0003900000 */
[----:B------:R-:W3:Y:S02]  /*dc40*/  @!P1 SYNCS.PHASECHK.TRANS64 P1, [R7+URZ+0x30c10], R20 ;  /* 0x030c1014070095a7 */ /* 0x000ee4000802007f */
[----:B---3--:R-:W-:Y:S05]  /*dc50*/  @!P1 BRA `(.L_x_2573) ;  /* 0xfffffffc00f09947 */ /* 0x008fea000383ffff */
[----:B------:R-:W-:Y:S05]  /*dc60*/  BRA `(.L_x_2572) ;  /* 0xffffff7c00407947 */ /* 0x000fea000383ffff */
.L_x_2577:
[----:B------:R1:W1:Y:S02]  /*dc70*/  SYNCS.PHASECHK.TRANS64.TRYWAIT P1, [R7+URZ+0x30c30], R20 ;  /* 0x030c3014070075a7 */ /* 0x000264000802017f */
[----:B-1----:R-:W-:Y:S05]  /*dc80*/  @!P1 NANOSLEEP.SYNCS 0x989680 ;  /* 0x009896800000995d */ /* 0x002fea0003900000 */
[----:B------:R-:W1:Y:S02]  /*dc90*/  @!P1 SYNCS.PHASECHK.TRANS64 P1, [R7+URZ+0x30c30], R20 ;  /* 0x030c3014070095a7 */ /* 0x000e64000802007f */
[----:B-1----:R-:W-:Y:S05]  /*dca0*/  @!P1 BRA `(.L_x_2577) ;  /* 0xfffffffc00f09947 */ /* 0x002fea000383ffff */
[----:B------:R-:W-:Y:S05]  /*dcb0*/  BRA `(.L_x_2576) ;  /* 0xffffff8000547947 */ /* 0x000fea000383ffff */
.L_x_2609:
[----:B------:R-:W-:Y:S01]  /*dcc0*/  BSSY B0, `(.L_x_2676) ;  /* 0x0000005000007945 */ /* 0x000fe20003800000 */
[----:B------:R-:W-:-:S07]  /*dcd0*/  IMAD.MOV.U32 R15, RZ, RZ, -0x1 ;  /* 0xffffffffff0f7424 */ /* 0x000fce00078e00ff */
[----:B------:R-:W-:Y:S05]  /*dce0*/  WARPSYNC.COLLECTIVE R15, `(.L_x_2677) ;  /* 0x000000000f087348 */ /* 0x000fea0003c00000 */
[----:B------:R-:W-:Y:S01]  /*dcf0*/  NOP ;  /* 0x0000000000007918 */ /* 0x000fe20000000000 */
[----:B------:R-:W-:Y:S01]  /*dd00*/  ENDCOLLECTIVE ;  /* 0x000000000000791b */ /* 0x000fe20003800000 */
.L_x_2677:
[----:B------:R-:W-:Y:S05]  /*dd10*/  BSYNC B0 ;  /* 0x0000000000007941 */ /* 0x000fea0003800000 */
.L_x_2676:
[----:B------:R-:W-:Y:S05]  /*dd20*/  BRA `(.L_x_2678) ;  /* 0xffffffcc006c7947 */ /* 0x000fea000383ffff */
.L_x_2622:
[----:B------:R-:W-:Y:S01]  /*dd30*/  BSSY B0, `(.L_x_2679) ;  /* 0x0000005000007945 */ /* 0x000fe20003800000 */
[----:B------:R-:W-:-:S07]  /*dd40*/  IMAD.MOV.U32 R15, RZ, RZ, -0x1 ;  /* 0xffffffffff0f7424 */ /* 0x000fce00078e00ff */
[----:B------:R-:W-:Y:S05]  /*dd50*/  WARPSYNC.COLLECTIVE R15, `(.L_x_2680) ;  /* 0x000000000f087348 */ /* 0x000fea0003c00000 */
[----:B------:R-:W-:Y:S01]  /*dd60*/  NOP ;  /* 0x0000000000007918 */ /* 0x000fe20000000000 */
[----:B------:R-:W-:Y:S01]  /*dd70*/  ENDCOLLECTIVE ;  /* 0x000000000000791b */ /* 0x000fe20003800000 */
.L_x_2680:
[----:B------:R-:W-:Y:S05]  /*dd80*/  BSYNC B0 ;  /* 0x0000000000007941 */ /* 0x000fea0003800000 */
.L_x_2679:
[----:B------:R-:W-:Y:S05]  /*dd90*/  BRA `(.L_x_2681) ;  /* 0xffffffd4000c7947 */ /* 0x000fea000383ffff */
.L_x_2634:
[----:B------:R-:W-:Y:S01]  /*dda0*/  BSSY B0, `(.L_x_2682) ;  /* 0x0000005000007945 */ /* 0x000fe20003800000 */
[----:B------:R-:W-:-:S07]  /*ddb0*/  IMAD.MOV.U32 R15, RZ, RZ, -0x1 ;  /* 0xffffffffff0f7424 */ /* 0x000fce00078e00ff */
[----:B------:R-:W-:Y:S05]  /*ddc0*/  WARPSYNC.COLLECTIVE R15, `(.L_x_2683) ;  /* 0x000000000f087348 */ /* 0x000fea0003c00000 */
[----:B------:R-:W-:Y:S01]  /*ddd0*/  NOP ;  /* 0x0000000000007918 */ /* 0x000fe20000000000 */
[----:B------:R-:W-:Y:S01]  /*dde0*/  ENDCOLLECTIVE ;  /* 0x000000000000791b */ /* 0x000fe20003800000 */
.L_x_2683:
[----:B------:R-:W-:Y:S05]  /*ddf0*/  BSYNC B0 ;  /* 0x0000000000007941 */ /* 0x000fea0003800000 */
.L_x_2682:
[----:B------:R-:W-:Y:S05]  /*de00*/  BRA `(.L_x_2684) ;  /* 0xffffffd8004c7947 */ /* 0x000fea000383ffff */
.L_x_2648:
[----:B-1----:R1:W2:Y:S02]  /*de10*/  SYNCS.PHASECHK.TRANS64.TRYWAIT P1, [R0+URZ+0x30c20], R11 ;  /* 0x030c200b000075a7 */ /* 0x0022a4000802017f */
[----:B--2---:R-:W-:Y:S05]  /*de20*/  @!P1 NANOSLEEP.SYNCS 0x989680 ;  /* 0x009896800000995d */ /* 0x004fea0003900000 */
[----:B------:R-:W2:Y:S02]  /*de30*/  @!P1 SYNCS.PHASECHK.TRANS64 P1, [R0+URZ+0x30c20], R11 ;  /* 0x030c200b000095a7 */ /* 0x000ea4000802007f */
[----:B--2---:R-:W-:Y:S05]  /*de40*/  @!P1 BRA `(.L_x_2648) ;  /* 0xfffffffc00f09947 */ /* 0x004fea000383ffff */
[----:B------:R-:W-:Y:S05]  /*de50*/  BRA `(.L_x_2685) ;  /* 0xffffffe000dc7947 */ /* 0x000fea000383ffff */
.L_x_2652:
[----:B--2---:R2:W3:Y:S02]  /*de60*/  SYNCS.PHASECHK.TRANS64.TRYWAIT P1, [R0+URZ+0x30c40], R19 ;  /* 0x030c4013000075a7 */ /* 0x0044e4000802017f */
[----:B---3--:R-:W-:Y:S05]  /*de70*/  @!P1 NANOSLEEP.SYNCS 0x989680 ;  /* 0x009896800000995d */ /* 0x008fea0003900000 */
[----:B------:R-:W3:Y:S02]  /*de80*/  @!P1 SYNCS.PHASECHK.TRANS64 P1, [R0+URZ+0x30c40], R19 ;  /* 0x030c4013000095a7 */ /* 0x000ee4000802007f */
[----:B---3--:R-:W-:Y:S05]  /*de90*/  @!P1 BRA `(.L_x_2652) ;  /* 0xfffffffc00f09947 */ /* 0x008fea000383ffff */
[----:B------:R-:W-:Y:S05]  /*dea0*/  BRA `(.L_x_2686) ;  /* 0xffffffe8001c7947 */ /* 0x000fea000383ffff */
.L_x_2654:
[----:B-1----:R1:W3:Y:S02]  /*deb0*/  SYNCS.PHASECHK.TRANS64.TRYWAIT P1, [R0+URZ+0x30c28], R19 ;  /* 0x030c2813000075a7 */ /* 0x0022e4000802017f */
[----:B---3--:R-:W-:Y:S05]  /*dec0*/  @!P1 NANOSLEEP.SYNCS 0x989680 ;  /* 0x009896800000995d */ /* 0x008fea0003900000 */
[----:B------:R-:W3:Y:S02]  /*ded0*/  @!P1 SYNCS.PHASECHK.TRANS64 P1, [R0+URZ+0x30c28], R19 ;  /* 0x030c2813000095a7 */ /* 0x000ee4000802007f */
[----:B---3--:R-:W-:Y:S05]  /*dee0*/  @!P1 BRA `(.L_x_2654) ;  /* 0xfffffffc00f09947 */ /* 0x008fea000383ffff */
[----:B------:R-:W-:Y:S05]  /*def0*/  BRA `(.L_x_2687) ;  /* 0xffffffe800a07947 */ /* 0x000fea000383ffff */
.L_x_2656:
[----:B---3--:R3:W4:Y:S02]  /*df00*/  SYNCS.PHASECHK.TRANS64.TRYWAIT P1, [R0+URZ+0x30c48], R19 ;  /* 0x030c4813000075a7 */ /* 0x008724000802017f */
[----:B----4-:R-:W-:Y:S05]  /*df10*/  @!P1 NANOSLEEP.SYNCS 0x989680 ;  /* 0x009896800000995d */ /* 0x010fea0003900000 */
[----:B------:R-:W4:Y:S02]  /*df20*/  @!P1 SYNCS.PHASECHK.TRANS64 P1, [R0+URZ+0x30c48], R19 ;  /* 0x030c4813000095a7 */ /* 0x000f24000802007f */
[----:B----4-:R-:W-:Y:S05]  /*df30*/  @!P1 BRA `(.L_x_2656) ;  /* 0xfffffffc00f09947 */ /* 0x010fea000383ffff */
[----:B------:R-:W-:Y:S05]  /*df40*/  BRA `(.L_x_2688) ;  /* 0xffffffec00247947 */ /* 0x000fea000383ffff */
.L_x_2658:
[----:B------:R-:W-:-:S07]  /*df50*/  SHF.L.U32 R4, R10, 0x1f, RZ ;  /* 0x0000001f0a047819 */ /* 0x000fce00000006ff */
.L_x_2689:
[----:B-1----:R1:W2:Y:S02]  /*df60*/  SYNCS.PHASECHK.TRANS64.TRYWAIT P1, [R0+URZ+0x30c20], R4 ;  /* 0x030c2004000075a7 */ /* 0x0022a4000802017f */
[----:B--2---:R-:W-:Y:S05]  /*df70*/  @!P1 NANOSLEEP.SYNCS 0x989680 ;  /* 0x009896800000995d */ /* 0x004fea0003900000 */
[----:B------:R-:W2:Y:S02]  /*df80*/  @!P1 SYNCS.PHASECHK.TRANS64 P1, [R0+URZ+0x30c20], R4 ;  /* 0x030c2004000095a7 */ /* 0x000ea4000802007f */
[----:B--2---:R-:W-:Y:S05]  /*df90*/  @!P1 BRA `(.L_x_2689) ;  /* 0xfffffffc00f09947 */ /* 0x004fea000383ffff */
[----:B------:R-:W-:Y:S05]  /*dfa0*/  BRA `(.L_x_2690) ;  /* 0xffffffec00907947 */ /* 0x000fea000383ffff */
.L_x_2661:
[----:B-1----:R1:W2:Y:S02]  /*dfb0*/  SYNCS.PHASECHK.TRANS64.TRYWAIT P1, [R0+URZ+0x30c40], R14 ;  /* 0x030c400e000075a7 */ /* 0x0022a4000802017f */
[----:B--2---:R-:W-:Y:S05]  /*dfc0*/  @!P1 NANOSLEEP.SYNCS 0x989680 ;  /* 0x009896800000995d */ /* 0x004fea0003900000 */
[----:B------:R-:W2:Y:S02]  /*dfd0*/  @!P1 SYNCS.PHASECHK.TRANS64 P1, [R0+URZ+0x30c40], R14 ;  /* 0x030c400e000095a7 */ /* 0x000ea4000802007f */
[----:B--2---:R-:W-:Y:S05]  /*dfe0*/  @!P1 BRA `(.L_x_2661) ;  /* 0xfffffffc00f09947 */ /* 0x004fea000383ffff */
[----:B------:R-:W-:Y:S05]  /*dff0*/  BRA `(.L_x_2691) ;  /* 0xfffffff000287947 */ /* 0x000fea000383ffff */
.L_x_2663:
[----:B--2---:R2:W3:Y:S02]  /*e000*/  SYNCS.PHASECHK.TRANS64.TRYWAIT P1, [R0+URZ+0x30c28], R14 ;  /* 0x030c280e000075a7 */ /* 0x0044e4000802017f */
[----:B---3--:R-:W-:Y:S05]  /*e010*/  @!P1 NANOSLEEP.SYNCS 0x989680 ;  /* 0x009896800000995d */ /* 0x008fea0003900000 */
[----:B------:R-:W3:Y:S02]  /*e020*/  @!P1 SYNCS.PHASECHK.TRANS64 P1, [R0+URZ+0x30c28], R14 ;  /* 0x030c280e000095a7 */ /* 0x000ee4000802007f */
[----:B---3--:R-:W-:Y:S05]  /*e030*/  @!P1 BRA `(.L_x_2663) ;  /* 0xfffffffc00f09947 */ /* 0x008fea000383ffff */
[----:B------:R-:W-:Y:S05]  /*e040*/  BRA `(.L_x_2692) ;  /* 0xfffffff000a07947 */ /* 0x000fea000383ffff */
.L_x_2665:
[----:B---3--:R3:W4:Y:S02]  /*e050*/  SYNCS.PHASECHK.TRANS64.TRYWAIT P0, [R4+URZ+0x30c40], R3 ;  /* 0x030c4003040075a7 */ /* 0x008724000800017f */
[----:B----4-:R-:W-:Y:S05]  /*e060*/  @!P0 NANOSLEEP.SYNCS 0x989680 ;  /* 0x009896800000895d */ /* 0x010fea0003900000 */
[----:B------:R-:W4:Y:S02]  /*e070*/  @!P0 SYNCS.PHASECHK.TRANS64 P0, [R4+URZ+0x30c40], R3 ;  /* 0x030c4003040085a7 */ /* 0x000f24000800007f */
[----:B----4-:R-:W-:Y:S05]  /*e080*/  @!P0 BRA `(.L_x_2665) ;  /* 0xfffffffc00f08947 */ /* 0x010fea000383ffff */
[----:B------:R-:W-:Y:S05]  /*e090*/  BRA `(.L_x_2693) ;  /* 0xfffffff400387947 */ /* 0x000fea000383ffff */
.L_x_2667:
[----:B------:R-:W-:Y:S01]  /*e0a0*/  BSSY B0, `(.L_x_2694) ;  /* 0x0000006000007945 */ /* 0x000fe20003800000 */
[----:B------:R-:W-:-:S07]  /*e0b0*/  IMAD.MOV.U32 R15, RZ, RZ, -0x1 ;  /* 0xffffffffff0f7424 */ /* 0x000fce00078e00ff */
[----:B------:R-:W-:Y:S05]  /*e0c0*/  WARPSYNC.COLLECTIVE R15, `(.L_x_2695) ;  /* 0x000000000f0c7348 */ /* 0x000fea0003c00000 */
[----:B------:R-:W-:Y:S02]  /*e0d0*/  ELECT P6, UR62, PT ;  /* 0x00000000003e782f */ /* 0x000fe400038c0000 */
[----:B------:R-:W-:Y:S01]  /*e0e0*/  MOV R14, UR62 ;  /* 0x0000003e000e7c02 */ /* 0x000fe20008000f00 */
[----:B------:R-:W-:Y:S10]  /*e0f0*/  ENDCOLLECTIVE ;  /* 0x000000000000791b */ /* 0x000ff40003800000 */
.L_x_2695:
[----:B------:R-:W-:Y:S05]  /*e100*/  BSYNC B0 ;  /* 0x0000000000007941 */ /* 0x000fea0003800000 */
.L_x_2694:
[----:B------:R-:W-:Y:S05]  /*e110*/  BRA `(.L_x_2696) ;  /* 0xfffffff400d87947 */ /* 0x000fea000383ffff */
.L_x_2669:
[----:B-1----:R1:W2:Y:S02]  /*e120*/  SYNCS.PHASECHK.TRANS64.TRYWAIT P0, [R7+URZ], R4 ;  /* 0x00000004070075a7 */ /* 0x0022a4000800017f */
[----:B--2---:R-:W-:Y:S05]  /*e130*/  @!P0 NANOSLEEP.SYNCS 0x989680 ;  /* 0x009896800000895d */ /* 0x004fea0003900000 */
[----:B------:R-:W2:Y:S02]  /*e140*/  @!P0 SYNCS.PHASECHK.TRANS64 P0, [R7+URZ], R4 ;  /* 0x00000004070085a7 */ /* 0x000ea4000800007f */
[----:B--2---:R-:W-:Y:S05]  /*e150*/  @!P0 BRA `(.L_x_2669) ;  /* 0xfffffffc00f08947 */ /* 0x004fea000383ffff */
[----:B------:R-:W-:Y:S05]  /*e160*/  BRA `(.L_x_2697) ;  /* 0xfffffff800187947 */ /* 0x000fea000383ffff */
.L_x_2670:
[----:B--2---:R2:W3:Y:S02]  /*e170*/  SYNCS.PHASECHK.TRANS64.TRYWAIT P0, [R3+URZ], R2 ;  /* 0x00000002030075a7 */ /* 0x0044e4000800017f */
[----:B---3--:R-:W-:Y:S05]  /*e180*/  @!P0 NANOSLEEP.SYNCS 0x989680 ;  /* 0x009896800000895d */ /* 0x008fea0003900000 */
[----:B------:R-:W3:Y:S02]  /*e190*/  @!P0 SYNCS.PHASECHK.TRANS64 P0, [R3+URZ], R2 ;  /* 0x00000002030085a7 */ /* 0x000ee4000800007f */
[----:B---3--:R-:W-:Y:S05]  /*e1a0*/  @!P0 BRA `(.L_x_2670) ;  /* 0xfffffffc00f08947 */ /* 0x008fea000383ffff */
[----:B------:R-:W-:Y:S05]  /*e1b0*/  BRA `(.L_x_2698) ;  /* 0xfffffff8000c7947 */ /* 0x000fea000383ffff */
.L_x_2672:
[----:B--2---:R2:W3:Y:S02]  /*e1c0*/  SYNCS.PHASECHK.TRANS64.TRYWAIT P0, [R5+URZ], R4 ;  /* 0x00000004050075a7 */ /* 0x0044e4000800017f */
[----:B---3--:R-:W-:Y:S05]  /*e1d0*/  @!P0 NANOSLEEP.SYNCS 0x989680 ;  /* 0x009896800000895d */ /* 0x008fea0003900000 */
[----:B------:R-:W3:Y:S02]  /*e1e0*/  @!P0 SYNCS.PHASECHK.TRANS64 P0, [R5+URZ], R4 ;  /* 0x00000004050085a7 */ /* 0x000ee4000800007f */
[----:B---3--:R-:W-:Y:S05]  /*e1f0*/  @!P0 BRA `(.L_x_2672) ;  /* 0xfffffffc00f08947 */ /* 0x008fea000383ffff */
[----:B------:R-:W-:Y:S05]  /*e200*/  BRA `(.L_x_2699) ;  /* 0xfffffff800107947 */ /* 0x000fea000383ffff */
.L_x_2700:
        /* <DEDUP_REMOVED lines=15> */
.L_x_3710:


//--------------------- .text._ZN7cutlass13device_kernelIN5flash11enable_sm90INS1_16FlashAttnBwdSm90INS1_25CollectiveMainloopBwdSm90ILi2ELi2ELi2EN4cute5tupleIJNS5_1CILi1EEES8_S8_EEENS6_IJNS7_ILi128EEESA_NS7_ILi64EEEEEENS_10bfloat16_tEfNS_4arch4Sm90ELb1ELb0ELb0ELb0ELb0ELb1ELb0ELb0ELi2ELi1ELi2ELi2ELb0EEENS1_24CollectiveEpilogueBwdGQAISC_fSF_Li256ELb0ELb0EEENS1_25SingleTileBwdLPTSchedulerILb0ELi128ELb0EEEEEEEEEvNT_6ParamsE --------------------------
	.section	.text._ZN7cutlass13device_kernelIN5flash11enable_sm90INS1_16FlashAttnBwdSm90INS1_25CollectiveMainloopBwdSm90ILi2ELi2ELi2EN4cute5tupleIJNS5_1CILi1EEES8_S8_EEENS6_IJNS7_ILi128EEESA_NS7_ILi64EEEEEENS_10bfloat16_tEfNS_4arch4Sm90ELb1ELb0ELb0ELb0ELb0ELb1ELb0ELb0ELi2ELi1ELi2ELi2ELb0EEENS1_24CollectiveEpilogueBwdGQAISC_fSF_Li256ELb0ELb0EEENS1_25SingleTileBwdLPTSchedulerILb0ELi128ELb0EEEEEEEEEvNT_6ParamsE,"ax",@progbits
	.align	128
.text._ZN7cutlass13device_kernelIN5flash11enable_sm90INS1_16FlashAttnBwdSm90INS1_25CollectiveMainloopBwdSm90ILi2ELi2ELi2EN4cute5tupleIJNS5_1CILi1EEES8_S8_EEENS6_IJNS7_ILi128EEESA_NS7_ILi64EEEEEENS_10bfloat16_tEfNS_4arch4Sm90ELb1ELb0ELb0ELb0ELb0ELb1ELb0ELb0ELi2ELi1ELi2ELi2ELb0EEENS1_24CollectiveEpilogueBwdGQAISC_fSF_Li256ELb0ELb0EEENS1_25SingleTileBwdLPTSchedulerILb0ELi128ELb0EEEEEEEEEvNT_6ParamsE:
        .type           _ZN7cutlass13device_kernelIN5flash11enable_sm90INS1_16FlashAttnBwdSm90INS1_25CollectiveMainloopBwdSm90ILi2ELi2ELi2EN4cute5tupleIJNS5_1CILi1EEES8_S8_EEENS6_IJNS7_ILi128EEESA_NS7_ILi64EEEEEENS_10bfloat16_tEfNS_4arch4Sm90ELb1ELb0ELb0ELb0ELb0ELb1ELb0ELb0ELi2ELi1ELi2ELi2ELb0EEENS1_24CollectiveEpilogueBwdGQAISC_fSF_Li256ELb0ELb0EEENS1_25SingleTileBwdLPTSchedulerILb0ELi128ELb0EEEEEEEEEvNT_6ParamsE,@function
        .size           _ZN7cutlass13device_kernelIN5flash11enable_sm90INS1_16FlashAttnBwdSm90INS1_25CollectiveMainloopBwdSm90ILi2ELi2ELi2EN4cute5tupleIJNS5_1CILi1EEES8_S8_EEENS6_IJNS7_ILi128EEESA_NS7_ILi64EEEEEENS_10bfloat16_tEfNS_4arch4Sm90ELb1ELb0ELb0ELb0ELb0ELb1ELb0ELb0ELi2ELi1ELi2ELi2ELb0EEENS1_24CollectiveEpilogueBwdGQAISC_fSF_Li256ELb0ELb0EEENS1_25SingleTileBwdLPTSchedulerILb0ELi128ELb0EEEEEEEEEvNT_6ParamsE,(.L_x_3711 - _ZN7cutlass13device_kernelIN5flash11enable_sm90INS1_16FlashAttnBwdSm90INS1_25CollectiveMainloopBwdSm90ILi2ELi2ELi2EN4cute5tupleIJNS5_1CILi1EEES8_S8_EEENS6_IJNS7_ILi128EEESA_NS7_ILi64EEEEEENS_10bfloat16_tEfNS_4arch4Sm90ELb1ELb0ELb0ELb0ELb0ELb1ELb0ELb0ELi2ELi1ELi2ELi2ELb0EEENS1_24CollectiveEpilogueBwdGQAISC_fSF_Li256ELb0ELb0EEENS1_25SingleTileBwdLPTSchedulerILb0ELi128ELb0EEEEEEEEEvNT_6ParamsE)
        .other          _ZN7cutlass13device_kernelIN5flash11enable_sm90INS1_16FlashAttnBwdSm90INS1_25CollectiveMainloopBwdSm90ILi2ELi2ELi2EN4cute5tupleIJNS5_1CILi1EEES8_S8_EEENS6_IJNS7_ILi128EEESA_NS7_ILi64EEEEEENS_10bfloat16_tEfNS_4arch4Sm90ELb1ELb0ELb0ELb0ELb0ELb1ELb0ELb0ELi2ELi1ELi2ELi2ELb0EEENS1_24CollectiveEpilogueBwdGQAISC_fSF_Li256ELb0ELb0EEENS1_25SingleTileBwdLPTSchedulerILb0ELi128ELb0EEEEEEEEEvNT_6ParamsE,@"STO_CUDA_ENTRY STV_DEFAULT"
_ZN7cutlass13device_kernelIN5flash11enable_sm90INS1_16FlashAttnBwdSm90INS1_25CollectiveMainloopBwdSm90ILi2ELi2ELi2EN4cute5tupleIJNS5_1CILi1EEES8_S8_EEENS6_IJNS7_ILi128EEESA_NS7_ILi64EEEEEENS_10bfloat16_tEfNS_4arch4Sm90ELb1ELb0ELb0ELb0ELb0ELb1ELb0ELb0ELi2ELi1ELi2ELi2ELb0EEENS1_24CollectiveEpilogueBwdGQAISC_fSF_Li256ELb0ELb0EEENS1_25SingleTileBwdLPTSchedulerILb0ELi128ELb0EEEEEEEEEvNT_6ParamsE:
        /* <DEDUP_REMOVED lines=24> */
.L_x_2702:
[----:B------:R-:W-:Y:S05]  /*0180*/  BSYNC B0 ;  /* 0x0000000000007941 */ /* 0x000fea0003800000 */
.L_x_2701:
        /* <DEDUP_REMOVED lines=37> */
.L_x_2703:
        /* <DEDUP_REMOVED lines=22> */
.L_x_2704:
[----:B------:R-:W-:Y:S01]  /*0540*/  PLOP3.LUT P0, PT, PT, PT, UP0, 0x80, 0x0 ;  /* 0x000000000000781c */ /* 0x000fe20003f0f008 */
[----:B------:R-:W-:Y:S01]  /*0550*/  NOP ;  /* 0x0000000000007918 */ /* 0x000fe20000000000 */
[----:B------:R-:W-:Y:S01]  /*0560*/  BSSY B6, `(.L_x_2705) ;  /* 0x0000bd2000067945 */ /* 0x000fe20003800000 */
[----:B-12-4-:R-:W-:Y:S10]  /*0570*/  BAR.SYNC.DEFER_BLOCKING 0x0 ;  /* 0x0000000000007b1d */ /* 0x016ff40000010000 */
[----:B------:R-:W-:Y:S05]  /*0580*/  @!P0 BRA `(.L_x_2706) ;  /* 0x0000009000088947 */ /* 0x000fea0003800000 */
.L_x_2707:
[----:B------:R-:W-:-:S08]  /*0590*/  NOP ;  /* 0x0000000000007918 */ /* 0x000fd00000000000 */
[----:B------:R-:W1:Y:S02]  /*05a0*/  USETMAXREG.TRY_ALLOC.CTAPOOL UP0, 0xf0 ;  /* 0x000000f0000079c8 */ /* 0x000e640008000600 */
[----:B-1----:R-:W-:-:S13]  /*05b0*/  PLOP3.LUT P0, PT, PT, PT, UP0, 0x80, 0x0 ;  /* 0x000000000000781c */ /* 0x002fda0003f0f008 */
[----:B------:R-:W-:Y:S05]  /*05c0*/  @!P0 BRA `(.L_x_2707) ;  /* 0xfffffffc00f08947 */ /* 0x000fea000383ffff */
[----:B------:R-:W-:Y:S01]  /*05d0*/  LOP3.LUT R0, R0, 0x3, RZ, 0xc0, !PT ;  /* 0x0000000300007812 */ /* 0x000fe200078ec0ff */
[----:B------:R-:W1:Y:S01]  /*05e0*/  S2R R2, SR_TID.X ;  /* 0x0000000000027919 */ /* 0x000e620000002100 */
        /* <DEDUP_REMOVED lines=26> */
.L_x_2708:
[----:B------:R-:W-:Y:S01]  /*0790*/  ULDC UR7, c[0x0][0x8cc] ;  /* 0x0002330000077ab9 */ /* 0x000fe20000000800 */
[----:B------:R-:W-:Y:S01]  /*07a0*/  UMOV UR37, UR10 ;  /* 0x0000000a00257c82 */ /* 0x000fe20008000000 */
[----:B------:R-:W-:-:S11]  /*07b0*/  UISETP.NE.AND UP0, UPT, UR7, 0x1, UPT ;  /* 0x000000010700788c */ /* 0x000fd6000bf05270 */
[----:B------:R-:W-:Y:S02]  /*07c0*/  @UP0 ULDC.64 UR8, c[0x0][0x8d0] ;  /* 0x0002340000080ab9 */ /* 0x000fe40000000a00 */
[----:B------:R-:W-:-:S04]  /*07d0*/  UIMAD.WIDE.U32 UR4, UR10, UR8, URZ ;  /* 0x000000080a0472a5 */ /* 0x000fc8000f8e003f */
[----:B------:R-:W-:-:S04]  /*07e0*/  @UP0 USHF.R.U32.HI UR37, URZ, UR9, UR5 ;  /* 0x000000093f250299 */ /* 0x000fc80008011605 */
[----:B------:R-:W-:-:S12]  /*07f0*/  UIMAD UR4, UR37, UR7, URZ ;  /* 0x00000007250472a4 */ /* 0x000fd8000f8e023f */
.L_x_2709:
        /* <DEDUP_REMOVED lines=15> */
[----:B------:R-:W-:Y:S01]  /*08f0*/  IMAD.U32 R0, RZ, RZ, UR4 ;  /* 0x00000004ff007e24 */ /* 0x000fe2000f8e00ff */
[----:B------:R-:W-:Y:S01]  /*0900*/  ULEA UR4, UR37, UR39, 0x7 ;  /* 0x0000002725047291 */ /* 0x000fe2000f8e383f */
[----:B------:R-:W-:Y:S01]  /*0910*/  PLOP3.LUT P0, PT, PT, PT, PT, 0x80, 0x0 ;  /* 0x000000000000781c */ /* 0x000fe20003f0f070 */
[----:B------:R-:W-:Y:S01]  /*0920*/  ULDC UR5, c[0x0][0x290] ;  /* 0x0000a40000057ab9 */ /* 0x000fe20000000800 */
[----:B------:R-:W-:Y:S01]  /*0930*/  ULDC UR6, c[0x0][0x74c] ;  /* 0x0001d30000067ab9 */ /* 0x000fe20000000800 */
[----:B------:R-:W-:Y:S01]  /*0940*/  UIADD3 UR39, UR39, 0x7f, URZ ;  /* 0x0000007f27277890 */ /* 0x000fe2000fffe03f */
[----:B------:R1:W-:Y:S01]  /*0950*/  STL [R1+0x3c], R0 ;  /* 0x00003c0001007387 */ /* 0x0003e20000100800 */
[----:B------:R-:W-:Y:S01]  /*0960*/  UIADD3 UR4, -UR6, UR4, -UR5 ;  /* 0x0000000406047290 */ /* 0x000fe2000fffe905 */
[----:B------:R-:W-:Y:S02]  /*0970*/  CS2R R152, SRZ ;  /* 0x0000000000987805 */ /* 0x000fe4000001ff00 */
[----:B------:R-:W-:-:S02]  /*0980*/  CS2R R184, SRZ ;  /* 0x0000000000b87805 */ /* 0x000fc4000001ff00 */
[----:B------:R-:W-:Y:S01]  /*0990*/  CS2R R154, SRZ ;  /* 0x00000000009a7805 */ /* 0x000fe2000001ff00 */
[----:B------:R-:W-:Y:S01]  /*09a0*/  USHF.R.S32.HI UR5, URZ, 0x1f, UR4 ;  /* 0x0000001f3f057899 */ /* 0x000fe20008011404 */
[----:B------:R-:W-:Y:S02]  /*09b0*/  CS2R R156, SRZ ;  /* 0x00000000009c7805 */ /* 0x000fe4000001ff00 */
        /* <DEDUP_REMOVED lines=17> */
[----:B------:R-:W-:Y:S01]  /*0ad0*/  CS2R R178, SRZ ;  /* 0x0000000000b27805 */ /* 0x000fe2000001ff00 */
[----:B------:R-:W-:Y:S01]  /*0ae0*/  UISETP.GT.AND UP0, UPT, UR40, UR41, UPT ;  /* 0x000000292800728c */ /* 0x000fe2000bf04270 */
[----:B------:R-:W-:Y:S02]  /*0af0*/  CS2R R180, SRZ ;  /* 0x0000000000b47805 */ /* 0x000fe4000001ff00 */
[----:B------:R-:W-:Y:S02]  /*0b00*/  CS2R R182, SRZ ;  /* 0x0000000000b67805 */ /* 0x000fe4000001ff00 */
[----:B------:R-:W-:Y:S02]  /*0b10*/  CS2R R186, SRZ ;  /* 0x0000000000ba7805 */ /* 0x000fe4000001ff00 */
[----:B------:R-:W-:-:S02]  /*0b20*/  CS2R R188, SRZ ;  /* 0x0000000000bc7805 */ /* 0x000fc4000001ff00 */
[----:B------:R-:W-:Y:S02]  /*0b30*/  CS2R R190, SRZ ;  /* 0x0000000000be7805 */ /* 0x000fe4000001ff00 */
[----:B------:R-:W-:Y:S02]  /*0b40*/  PLOP3.LUT P1, PT, PT, PT, UP0, 0x80, 0x0 ;  /* 0x000000000000781c */ /* 0x000fe40003f2f008 */
        /* <DEDUP_REMOVED lines=12> */
[----:B-1----:R-:W-:Y:S06]  /*0c10*/  @!P1 BRA `(.L_x_2711) ;  /* 0x0000008000749947 */ /* 0x002fec0003800000 */
        /* <DEDUP_REMOVED lines=21> */
.L_x_2713:
        /* <DEDUP_REMOVED lines=15> */
.L_x_2712:
        /* <DEDUP_REMOVED lines=22> */
.L_x_2715:
        /* <DEDUP_REMOVED lines=15> */
.L_x_2714:
[----:B------:R-:W-:Y:S01]  /*10b0*/  SHF.R.S32.HI R5, RZ, 0x1f, R16 ;  /* 0x0000001fff057819 */ /* 0x000fe20000011410 */
[----:B------:R-:W-:-:S03]  /*10c0*/  UMOV UR4, 0xffffffff ;  /* 0xffffffff00047882 */ /* 0x000fc60000000000 */
[----:B------:R-:W-:-:S04]  /*10d0*/  LEA.HI R0, R5, R16, RZ, 0x7 ;  /* 0x0000001005007211 */ /* 0x000fc800078f38ff */
[----:B------:R-:W-:Y:S01]  /*10e0*/  SHF.R.S32.HI R13, RZ, 0x7, R0 ;  /* 0x00000007ff0d7819 */ /* 0x000fe20000011400 */
[----:B------:R-:W-:Y:S06]  /*10f0*/  BRA.DIV UR4, `(.L_x_2716) ;  /* 0x000000b204687947 */ /* 0x000fec000b800000 */
[----:B------:R1:W2:Y:S02]  /*1100*/  SHFL.IDX PT, R14, R13, RZ, 0x1f ;  /* 0x00001fff0d0e7589 */ /* 0x0002a400000e0000 */
.L_x_2802:
[----:B------:R-:W-:Y:S01]  /*1110*/  SHF.L.U32 R15, RZ, 0x1f, RZ ;  /* 0x0000001fff0f7819 */ /* 0x000fe200000006ff */
[----:B------:R-:W-:Y:S01]  /*1120*/  IMAD.SHL.U32 R3, R16, 0x40, RZ ;  /* 0x0000004010037824 */ /* 0x000fe200078e00ff */
[CC--:B------:R-:W-:Y:S02]  /*1130*/  LEA.HI R7, R5.reuse, R16.reuse, RZ, 0x5 ;  /* 0x0000001005077211 */ /* 0x0c0fe400078f28ff */
[----:B------:R-:W3:Y:S01]  /*1140*/  SYNCS.PHASECHK.TRANS64.TRYWAIT P0, [R236+URZ+0x30c00], R15 ;  /* 0x030c000fec0075a7 */ /* 0x000ee2000800017f */
[----:B------:R-:W-:Y:S02]  /*1150*/  LEA.HI R6, R5, R16, RZ, 0x4 ;  /* 0x0000001005067211 */ /* 0x000fe400078f20ff */
[----:B------:R-:W-:Y:S02]  /*1160*/  SHF.R.S32.HI R2, RZ, 0x5, R7 ;  /* 0x00000005ff027819 */ /* 0x000fe40000011407 */
[----:B------:R-:W-:Y:S02]  /*1170*/  SHF.R.S32.HI R11, RZ, 0x4, R6 ;  /* 0x00000004ff0b7819 */ /* 0x000fe40000011406 */
[----:B------:R-:W-:Y:S01]  /*1180*/  LOP3.LUT R4, R3, 0x1c0, RZ, 0xc0, !PT ;  /* 0x000001c003047812 */ /* 0x000fe200078ec0ff */
[----:B------:R-:W-:Y:S01]  /*1190*/  IMAD.SHL.U32 R9, R2, 0x10, RZ ;  /* 0x0000001002097824 */ /* 0x000fe200078e00ff */
[----:B------:R-:W-:-:S02]  /*11a0*/  LEA.HI R8, R6, R11, RZ, 0x1 ;  /* 0x0000000b06087211 */ /* 0x000fc400078f08ff */
[----:B--2---:R-:W-:Y:S02]  /*11b0*/  LEA.HI R2, R14, R14, RZ, 0x1 ;  /* 0x0000000e0e027211 */ /* 0x004fe400078f08ff */
[----:B------:R-:W-:Y:S02]  /*11c0*/  LOP3.LUT R8, R8, 0x7ffffe, RZ, 0xc0, !PT ;  /* 0x007ffffe08087812 */ /* 0x000fe400078ec0ff */
[----:B------:R-:W-:Y:S02]  /*11d0*/  LEA.HI R3, R5, R16, RZ, 0x3 ;  /* 0x0000001005037211 */ /* 0x000fe400078f18ff */
[----:B------:R-:W-:Y:S01]  /*11e0*/  LOP3.LUT R6, R4, 0x30, R9, 0xf8, !PT ;  /* 0x0000003004067812 */ /* 0x000fe200078ef809 */
[----:B------:R-:W-:Y:S01]  /*11f0*/  IMAD.IADD R8, R11, 0x1, -R8 ;  /* 0x000000010b087824 */ /* 0x000fe200078e0a08 */
[----:B------:R-:W-:Y:S02]  /*1200*/  LOP3.LUT R229, R2, 0xffffe, RZ, 0xc0, !PT ;  /* 0x000ffffe02e57812 */ /* 0x000fe400078ec0ff */
[----:B------:R-:W-:Y:S01]  /*1210*/  LOP3.LUT R3, R6, 0x8, R3, 0xf8, !PT ;  /* 0x0000000806037812 */ /* 0x000fe200078ef803 */
[----:B------:R-:W-:Y:S01]  /*1220*/  IMAD R8, R13, 0x10, R8 ;  /* 0x000000100d087824 */ /* 0x000fe200078e0208 */
[----:B------:R-:W-:Y:S01]  /*1230*/  SHF.R.U32.HI R4, RZ, 0x3, R4 ;  /* 0x00000003ff047819 */ /* 0x000fe20000011604 */
[----:B------:R-:W-:-:S03]  /*1240*/  IMAD.IADD R229, R14, 0x1, -R229 ;  /* 0x000000010ee57824 */ /* 0x000fc600078e0ae5 */
[----:B------:R-:W-:Y:S01]  /*1250*/  LOP3.LUT R3, R3, R4, RZ, 0x3c, !PT ;  /* 0x0000000403037212 */ /* 0x000fe200078e3cff */
[----:B---3--:R-:W-:Y:S06]  /*1260*/  @P0 BRA `(.L_x_2717) ;  /* 0x0000000000080947 */ /* 0x008fec0003800000 */
[----:B------:R-:W2:Y:S02]  /*1270*/  SYNCS.PHASECHK.TRANS64.TRYWAIT P0, [R236+URZ+0x30c00], R15 ;  /* 0x030c000fec0075a7 */ /* 0x000ea4000800017f */
[----:B--2---:R-:W-:Y:S05]  /*1280*/  @!P0 BRA `(.L_x_2718) ;  /* 0x000000b000208947 */ /* 0x004fea0003800000 */
.L_x_2717:
[----:B------:R-:W-:Y:S01]  /*1290*/  ULDC UR6, c[0x0][0x290] ;  /* 0x0000a40000067ab9 */ /* 0x000fe20000000800 */
[----:B------:R-:W-:Y:S01]  /*12a0*/  ULDC UR5, c[0x0][0x74c] ;  /* 0x0001d30000057ab9 */ /* 0x000fe20000000800 */
[----:B------:R-:W-:Y:S01]  /*12b0*/  UIADD3 UR4, UR39, -UR6, URZ ;  /* 0x8000000627047290 */ /* 0x000fe2000fffe03f */
[----:B------:R-:W-:Y:S01]  /*12c0*/  IMAD.U32 R2, R8, 0x200, R3 ;  /* 0x0000020008027824 */ /* 0x000fe200078e0003 */
[----:B------:R-:W-:Y:S01]  /*12d0*/  LOP3.LUT R3, R0, 0xffffff80, RZ, 0xc0, !PT ;  /* 0xffffff8000037812 */ /* 0x000fe200078ec0ff */
[----:B------:R-:W-:Y:S01]  /*12e0*/  IMAD.MOV.U32 R0, RZ, RZ, RZ ;  /* 0x000000ffff007224 */ /* 0x000fe200078e00ff */
[----:B------:R-:W-:Y:S01]  /*12f0*/  ULEA UR4, UR37, UR4, 0x7 ;  /* 0x0000000425047291 */ /* 0x000fe2000f8e383f */
[----:B------:R-:W-:Y:S01]  /*1300*/  IMAD.MOV.U32 R4, RZ, RZ, RZ ;  /* 0x000000ffff047224 */ /* 0x000fe200078e00ff */
[----:B------:R3:W-:Y:S01]  /*1310*/  STL [R1+0x30], R2 ;  /* 0x0000300201007387 */ /* 0x0007e20000100800 */
[----:B------:R-:W-:Y:S01]  /*1320*/  IMAD.IADD R6, R16, 0x1, -R3 ;  /* 0x0000000110067824 */ /* 0x000fe200078e0a03 */
[----:B------:R-:W-:Y:S01]  /*1330*/  UIADD3 UR4, UR4, -UR5, URZ ;  /* 0x8000000504047290 */ /* 0x000fe2000fffe03f */
[----:B------:R-:W-:-:S02]  /*1340*/  CS2R R152, SRZ ;  /* 0x0000000000987805 */ /* 0x000fc4000001ff00 */
[----:B------:R-:W-:Y:S01]  /*1350*/  CS2R R154, SRZ ;  /* 0x00000000009a7805 */ /* 0x000fe2000001ff00 */
[--C-:B------:R-:W-:Y:S01]  /*1360*/  IMAD R9, R13, 0x400, R6.reuse ;  /* 0x000004000d097824 */ /* 0x100fe200078e0206 */
[----:B------:R-:W-:Y:S01]  /*1370*/  USHF.R.S32.HI UR5, URZ, 0x1f, UR4 ;  /* 0x0000001f3f057899 */ /* 0x000fe20008011404 */
[----:B------:R-:W-:Y:S02]  /*1380*/  SHF.R.S32.HI R11, RZ, 0x1f, R6 ;  /* 0x0000001fff0b7819 */ /* 0x000fe40000011406 */
[----:B------:R-:W-:Y:S01]  /*1390*/  CS2R R156, SRZ ;  /* 0x00000000009c7805 */ /* 0x000fe2000001ff00 */
[----:B------:R-:W-:Y:S01]  /*13a0*/  IMAD.SHL.U32 R9, R9, 0x4, RZ ;  /* 0x0000000409097824 */ /* 0x000fe200078e00ff */
[----:B------:R-:W-:Y:S01]  /*13b0*/  ULEA.HI UR5, UR5, UR4, URZ, 0x7 ;  /* 0x0000000405057291 */ /* 0x000fe2000f8f383f */
[----:B------:R-:W-:Y:S01]  /*13c0*/  LEA.HI R10, R11, R6, RZ, 0x2 ;  /* 0x000000060b0a7211 */ /* 0x000fe200078f10ff */
[----:B------:R4:W-:Y:S01]  /*13d0*/  STL [R1+0x20], R11 ;  /* 0x0000200b01007387 */ /* 0x0009e20000100800 */
[----:B------:R-:W-:Y:S01]  /*13e0*/  CS2R R158, SRZ ;  /* 0x00000000009e7805 */ /* 0x000fe2000001ff00 */
[----:B------:R-:W-:Y:S01]  /*13f0*/  ULEA.HI.SX32 UR5, UR5, 0x1, 0x19 ;  /* 0x0000000105057891 */ /* 0x000fe2000f8fca3f */
[----:B------:R-:W-:-:S02]  /*1400*/  LOP3.LUT R3, R10, 0xfffffffc, RZ, 0xc0, !PT ;  /* 0xfffffffc0a037812 */ /* 0x000fc400078ec0ff */
[----:B------:R-:W-:Y:S02]  /*1410*/  CS2R R160, SRZ ;  /* 0x0000000000a07805 */ /* 0x000fe4000001ff00 */
[----:B------:R-:W-:Y:S02]  /*1420*/  CS2R R162, SRZ ;  /* 0x0000000000a27805 */ /* 0x000fe4000001ff00 */
[----:B------:R-:W-:Y:S02]  /*1430*/  CS2R R164, SRZ ;  /* 0x0000000000a47805 */ /* 0x000fe4000001ff00 */
[----:B------:R-:W-:Y:S01]  /*1440*/  CS2R R166, SRZ ;  /* 0x0000000000a67805 */ /* 0x000fe2000001ff00 */
[----:B---3--:R-:W-:Y:S01]  /*1450*/  IMAD.U32 R2, RZ, RZ, UR5 ;  /* 0x00000005ff027e24 */ /* 0x008fe2000f8e00ff */
[----:B------:R-:W-:Y:S02]  /*1460*/  CS2R R168, SRZ ;  /* 0x0000000000a87805 */ /* 0x000fe4000001ff00 */
[----:B------:R-:W-:-:S02]  /*1470*/  CS2R R170, SRZ ;  /* 0x0000000000aa7805 */ /* 0x000fc4000001ff00 */
[----:B------:R-:W-:Y:S02]  /*1480*/  CS2R R172, SRZ ;  /* 0x0000000000ac7805 */ /* 0x000fe4000001ff00 */
[----:B------:R-:W-:Y:S02]  /*1490*/  CS2R R174, SRZ ;  /* 0x0000000000ae7805 */ /* 0x000fe4000001ff00 */
[----:B------:R-:W-:Y:S02]  /*14a0*/  VIMNMX R12, R2, UR40, PT ;  /* 0x00000028020c7c48 */ /* 0x000fe4000bfe0100 */
[----:B------:R-:W-:Y:S02]  /*14b0*/  CS2R R176, SRZ ;  /* 0x0000000000b07805 */ /* 0x000fe4000001ff00 */
[----:B------:R-:W-:Y:S02]  /*14c0*/  CS2R R178, SRZ ;  /* 0x0000000000b27805 */ /* 0x000fe4000001ff00 */
[----:B------:R-:W-:-:S02]  /*14d0*/  CS2R R180, SRZ ;  /* 0x0000000000b47805 */ /* 0x000fc4000001ff00 */
[----:B------:R-:W-:Y:S01]  /*14e0*/  ISETP.LE.AND P0, PT, R12, UR41, PT ;  /* 0x000000290c007c0c */ /* 0x000fe2000bf03270 */
[----:B------:R4:W-:Y:S01]  /*14f0*/  STL [R1], R12 ;  /* 0x0000000c01007387 */ /* 0x0009e20000100800 */
[----:B------:R-:W-:Y:S02]  /*1500*/  CS2R R182, SRZ ;  /* 0x0000000000b67805 */ /* 0x000fe4000001ff00 */
[----:B------:R-:W-:Y:S02]  /*1510*/  CS2R R184, SRZ ;  /* 0x0000000000b87805 */ /* 0x000fe4000001ff00 */
[----:B------:R-:W-:Y:S01]  /*1520*/  CS2R R186, SRZ ;  /* 0x0000000000ba7805 */ /* 0x000fe2000001ff00 */
[----:B------:R4:W-:Y:S01]  /*1530*/  STL [R1+0x14], R10 ;  /* 0x0000140a01007387 */ /* 0x0009e20000100800 */
        /* <DEDUP_REMOVED lines=13> */
[----:B------:R-:W-:Y:S01]  /*1610*/  CS2R R214, SRZ ;  /* 0x0000000000d67805 */ /* 0x000fe2000001ff00 */
[----:B------:R-:W-:-:S02]  /*1620*/  IMAD R2, R9, 0x4, R236 ;  /* 0x0000000409027824 */ /* 0x000fc400078e02ec */
[----:B------:R-:W-:Y:S01]  /*1630*/  IMAD.IADD R3, R6, 0x1, -R3 ;  /* 0x0000000106037824 */ /* 0x000fe200078e0a03 */
[----:B----4-:R-:W-:Y:S06]  /*1640*/  @P0 BRA `(.L_x_2719) ;  /* 0x0000003c000c0947 */ /* 0x010fec0003800000 */
[----:B------:R-:W-:Y:S01]  /*1650*/  UIMAD UR4, UR37, -0x80, UR6 ;  /* 0xffffff80250478a4 */ /* 0x000fe2000f8e0206 */
[----:B------:R-:W-:Y:S02]  /*1660*/  LOP3.LUT R7, R7, 0xffffffe0, RZ, 0xc0, !PT ;  /* 0xffffffe007077812 */ /* 0x000fe400078ec0ff */
[----:B------:R-:W-:Y:S02]  /*1670*/  CS2R R182, SRZ ;  /* 0x0000000000b67805 */ /* 0x000fe4000001ff00 */
[----:B------:R-:W-:Y:S02]  /*1680*/  LEA.HI R6, R11, R6, RZ, 0x5 ;  /* 0x000000060b067211 */ /* 0x000fe400078f28ff */
[----:B------:R-:W-:Y:S02]  /*1690*/  CS2R R180, SRZ ;  /* 0x0000000000b47805 */ /* 0x000fe4000001ff00 */
[----:B------:R-:W-:Y:S01]  /*16a0*/  LEA.HI R0, R13, R13, RZ, 0x1 ;  /* 0x0000000d0d007211 */ /* 0x000fe200078f08ff */
[----:B------:R-:W-:Y:S01]  /*16b0*/  IMAD.IADD R7, R16, 0x1, -R7 ;  /* 0x0000000110077824 */ /* 0x000fe200078e0a07 */
[----:B------:R-:W-:Y:S01]  /*16c0*/  SHF.R.S32.HI R6, RZ, 0x5, R6 ;  /* 0x00000005ff067819 */ /* 0x000fe20000011406 */
[----:B------:R-:W-:Y:S01]  /*16d0*/  IMAD.U32 R9, RZ, RZ, UR4 ;  /* 0x00000004ff097e24 */ /* 0x000fe2000f8e00ff */
[----:B------:R-:W-:-:S02]  /*16e0*/  LOP3.LUT R4, R0, 0xfffffffe, RZ, 0xc0, !PT ;  /* 0xfffffffe00047812 */ /* 0x000fc400078ec0ff */
[----:B------:R-:W-:Y:S02]  /*16f0*/  CS2R R178, SRZ ;  /* 0x0000000000b27805 */ /* 0x000fe4000001ff00 */
[----:B------:R-:W-:Y:S01]  /*1700*/  SHF.R.S32.HI R0, RZ, 0x1f, R7 ;  /* 0x0000001fff007819 */ /* 0x000fe20000011407 */
[----:B------:R-:W-:Y:S01]  /*1710*/  IMAD R8, R6, -0x10, R9 ;  /* 0xfffffff006087824 */ /* 0x000fe200078e0209 */
[----:B------:R-:W-:Y:S01]  /*1720*/  SHF.R.S32.HI R6, RZ, 0x2, R10 ;  /* 0x00000002ff067819 */ /* 0x000fe2000001140a */
[----:B-1----:R-:W-:Y:S01]  /*1730*/  IMAD.IADD R13, R13, 0x1, -R4 ;  /* 0x000000010d0d7824 */ /* 0x002fe200078e0a04 */
[----:B------:R-:W-:Y:S02]  /*1740*/  SHF.R.S32.HI R9, RZ, 0x1f, R10 ;  /* 0x0000001fff097819 */ /* 0x000fe4000001140a */
[----:B------:R-:W-:Y:S02]  /*1750*/  CS2R R176, SRZ ;  /* 0x0000000000b07805 */ /* 0x000fe4000001ff00 */
[----:B------:R-:W-:-:S02]  /*1760*/  LEA.HI R4, R0, R7, RZ, 0x3 ;  /* 0x0000000700047211 */ /* 0x000fc400078f18ff */
[----:B------:R-:W-:Y:S02]  /*1770*/  CS2R R174, SRZ ;  /* 0x0000000000ae7805 */ /* 0x000fe4000001ff00 */
[----:B------:R-:W-:Y:S02]  /*1780*/  LEA.HI R7, R0, R7, RZ, 0x2 ;  /* 0x0000000700077211 */ /* 0x000fe400078f10ff */
[----:B------:R-:W-:Y:S02]  /*1790*/  CS2R R172, SRZ ;  /* 0x0000000000ac7805 */ /* 0x000fe4000001ff00 */
[----:B------:R-:W-:Y:S02]  /*17a0*/  LEA.HI R9, R9, R6, RZ, 0x3 ;  /* 0x0000000609097211 */ /* 0x000fe400078f18ff */
[----:B------:R-:W-:Y:S02]  /*17b0*/  CS2R R170, SRZ ;  /* 0x0000000000aa7805 */ /* 0x000fe4000001ff00 */
[----:B------:R-:W-:-:S02]  /*17c0*/  LEA.HI R10, R5, R16, RZ, 0x2 ;  /* 0x00000010050a7211 */ /* 0x000fc400078f10ff */
[----:B------:R-:W-:Y:S02]  /*17d0*/  CS2R R168, SRZ ;  /* 0x0000000000a87805 */ /* 0x000fe4000001ff00 */
[--C-:B------:R-:W-:Y:S02]  /*17e0*/  SHF.R.S32.HI R0, RZ, 0x3, R4.reuse ;  /* 0x00000003ff007819 */ /* 0x100fe40000011404 */
[----:B------:R-:W-:Y:S02]  /*17f0*/  CS2R R166, SRZ ;  /* 0x0000000000a67805 */ /* 0x000fe4000001ff00 */
[----:B------:R-:W-:Y:S02]  /*1800*/  SHF.R.S32.HI R5, RZ, 0x1f, R4 ;  /* 0x0000001fff057819 */ /* 0x000fe40000011404 */
[----:B------:R-:W-:Y:S02]  /*1810*/  CS2R R164, SRZ ;  /* 0x0000000000a47805 */ /* 0x000fe4000001ff00 */
[----:B------:R-:W-:-:S02]  /*1820*/  LOP3.LUT R9, R9, 0xfffffff8, RZ, 0xc0, !PT ;  /* 0xfffffff809097812 */ /* 0x000fc400078ec0ff */
[----:B------:R-:W-:Y:S02]  /*1830*/  CS2R R162, SRZ ;  /* 0x0000000000a27805 */ /* 0x000fe4000001ff00 */
[----:B------:R-:W-:Y:S02]  /*1840*/  SHF.R.S32.HI R4, RZ, 0x2, R7 ;  /* 0x00000002ff047819 */ /* 0x000fe40000011407 */
[----:B------:R-:W-:Y:S02]  /*1850*/  CS2R R160, SRZ ;  /* 0x0000000000a07805 */ /* 0x000fe4000001ff00 */
[----:B------:R-:W-:Y:S02]  /*1860*/  LEA.HI R5, R5, R0, RZ, 0x4 ;  /* 0x0000000005057211 */ /* 0x000fe400078f20ff */
[----:B------:R-:W-:Y:S02]  /*1870*/  CS2R R158, SRZ ;  /* 0x00000000009e7805 */ /* 0x000fe4000001ff00 */
[----:B------:R-:W-:Y:S01]  /*1880*/  IADD3 R12, R8, R9, -R6 ;  /* 0x00000009080c7210 */ /* 0x000fe20007ffe806 */
[C---:B------:R-:W-:Y:S01]  /*1890*/  VIADD R6, R4.reuse, 0x8 ;  /* 0x0000000804067836 */ /* 0x040fe20000000000 */
[----:B------:R-:W-:Y:S01]  /*18a0*/  LOP3.LUT R9, R5, 0x1ffffff0, RZ, 0xc0, !PT ;  /* 0x1ffffff005097812 */ /* 0x000fe200078ec0ff */
[----:B------:R-:W-:Y:S01]  /*18b0*/  VIADD R14, R4, 0x18 ;  /* 0x00000018040e7836 */ /* 0x000fe20000000000 */
[----:B------:R-:W-:-:S02]  /*18c0*/  LOP3.LUT R11, R10, 0xfffffffc, RZ, 0xc0, !PT ;  /* 0xfffffffc0a0b7812 */ /* 0x000fc400078ec0ff */
[----:B------:R-:W-:Y:S02]  /*18d0*/  CS2R R156, SRZ ;  /* 0x00000000009c7805 */ /* 0x000fe4000001ff00 */
[----:B------:R-:W-:Y:S01]  /*18e0*/  LEA.HI R10, R6, R6, RZ, 0x1 ;  /* 0x00000006060a7211 */ /* 0x000fe200078f08ff */
[----:B------:R-:W-:Y:S01]  /*18f0*/  IMAD.IADD R0, R0, 0x1, -R9 ;  /* 0x0000000100007824 */ /* 0x000fe200078e0a09 */
[----:B------:R-:W-:Y:S01]  /*1900*/  LEA.HI R5, R7, R4, RZ, 0x1 ;  /* 0x0000000407057211 */ /* 0x000fe200078f08ff */
[----:B------:R-:W-:Y:S01]  /*1910*/  IMAD R7, R13, -0x40, R12 ;  /* 0xffffffc00d077824 */ /* 0x000fe200078e020c */
[----:B------:R-:W-:Y:S01]  /*1920*/  LOP3.LUT R9, R10, 0xfffffffe, RZ, 0xc0, !PT ;  /* 0xfffffffe0a097812 */ /* 0x000fe200078ec0ff */
[----:B------:R-:W-:Y:S01]  /*1930*/  VIADD R12, R4, 0x10 ;  /* 0x00000010040c7836 */ /* 0x000fe20000000000 */
[----:B------:R-:W-:Y:S01]  /*1940*/  LOP3.LUT R5, R5, 0xfffffffe, RZ, 0xc0, !PT ;  /* 0xfffffffe05057812 */ /* 0x000fe200078ec0ff */
[----:B------:R-:W-:Y:S01]  /*1950*/  IMAD.IADD R8, R16, 0x1, -R11 ;  /* 0x0000000110087824 */ /* 0x000fe200078e0a0b */
[----:B------:R-:W-:Y:S01]  /*1960*/  LEA.HI R16, R14, R14, RZ, 0x1 ;  /* 0x0000000e0e107211 */ /* 0x000fe200078f08ff */
[----:B------:R-:W-:Y:S01]  /*1970*/  IMAD.IADD R9, R6, 0x1, -R9 ;  /* 0x0000000106097824 */ /* 0x000fe200078e0a09 */
[----:B------:R-:W-:Y:S01]  /*1980*/  LEA.HI R6, R12, R12, RZ, 0x1 ;  /* 0x0000000c0c067211 */ /* 0x000fe200078f08ff */
[----:B------:R-:W-:Y:S01]  /*1990*/  IMAD.IADD R5, R4, 0x1, -R5 ;  /* 0x0000000104057824 */ /* 0x000fe200078e0a05 */
[----:B------:R-:W-:-:S02]  /*19a0*/  SHF.R.S32.HI R4, RZ, 0x1, R10 ;  /* 0x00000001ff047819 */ /* 0x000fc4000001140a */
[----:B------:R-:W-:Y:S02]  /*19b0*/  CS2R R154, SRZ ;  /* 0x00000000009a7805 */ /* 0x000fe4000001ff00 */
[----:B------:R-:W-:Y:S01]  /*19c0*/  SHF.R.S32.HI R11, RZ, 0x1f, R10 ;  /* 0x0000001fff0b7819 */ /* 0x000fe2000001140a */
[----:B------:R-:W-:Y:S01]  /*19d0*/  IMAD R5, R0, 0x8, R5 ;  /* 0x0000000800057824 */ /* 0x000fe200078e0205 */
[----:B------:R-:W-:Y:S02]  /*19e0*/  LOP3.LUT R13, R6, 0xfffffffe, RZ, 0xc0, !PT ;  /* 0xfffffffe060d7812 */ /* 0x000fe400078ec0ff */
[----:B------:R-:W-:Y:S02]  /*19f0*/  CS2R R152, SRZ ;  /* 0x0000000000987805 */ /* 0x000fe4000001ff00 */
[----:B------:R-:W-:Y:S02]  /*1a00*/  SHF.R.S32.HI R10, RZ, 0x1, R6 ;  /* 0x00000001ff0a7819 */ /* 0x000fe40000011406 */
[----:B------:R-:W-:-:S02]  /*1a10*/  CS2R R214, SRZ ;  /* 0x0000000000d67805 */ /* 0x000fc4000001ff00 */
[----:B--2---:R-:W-:Y:S01]  /*1a20*/  SHF.R.S32.HI R15, RZ, 0x1f, R6 ;  /* 0x0000001fff0f7819 */ /* 0x004fe20000011406 */
[----:B------:R-:W-:Y:S01]  /*1a30*/  IMAD.IADD R13, R12, 0x1, -R13 ;  /* 0x000000010c0d7824 */ /* 0x000fe200078e0a0d */
[--C-:B------:R-:W-:Y:S01]  /*1a40*/  SHF.R.S32.HI R6, RZ, 0x1, R16.reuse ;  /* 0x00000001ff067819 */ /* 0x100fe20000011410 */
[----:B------:R1:W-:Y:S01]  /*1a50*/  STL [R1+0x10], R5 ;  /* 0x0000100501007387 */ /* 0x0003e20000100800 */
[----:B------:R-:W-:Y:S02]  /*1a60*/  SHF.R.S32.HI R17, RZ, 0x1f, R16 ;  /* 0x0000001fff117819 */ /* 0x000fe40000011410 */
[----:B------:R-:W-:Y:S02]  /*1a70*/  CS2R R212, SRZ ;  /* 0x0000000000d47805 */ /* 0x000fe4000001ff00 */
[----:B------:R-:W-:Y:S02]  /*1a80*/  LEA.HI R11, R11, R4, RZ, 0x4 ;  /* 0x000000040b0b7211 */ /* 0x000fe400078f20ff */
[----:B------:R-:W-:-:S02]  /*1a90*/  CS2R R210, SRZ ;  /* 0x0000000000d27805 */ /* 0x000fc4000001ff00 */
[----:B------:R-:W-:Y:S02]  /*1aa0*/  LEA.HI R15, R15, R10, RZ, 0x4 ;  /* 0x0000000a0f0f7211 */ /* 0x000fe400078f20ff */
[----:B------:R-:W-:Y:S02]  /*1ab0*/  CS2R R208, SRZ ;  /* 0x0000000000d07805 */ /* 0x000fe4000001ff00 */
[----:B------:R-:W-:Y:S02]  /*1ac0*/  LEA.HI R12, R17, R6, RZ, 0x4 ;  /* 0x00000006110c7211 */ /* 0x000fe400078f20ff */
[----:B------:R-:W-:Y:S02]  /*1ad0*/  CS2R R206, SRZ ;  /* 0x0000000000ce7805 */ /* 0x000fe4000001ff00 */
[----:B------:R-:W-:Y:S02]  /*1ae0*/  LOP3.LUT R11, R11, 0x1ffffff0, RZ, 0xc0, !PT ;  /* 0x1ffffff00b0b7812 */ /* 0x000fe400078ec0ff */
[----:B------:R-:W-:-:S02]  /*1af0*/  CS2R R204, SRZ ;  /* 0x0000000000cc7805 */ /* 0x000fc4000001ff00 */
[----:B------:R-:W-:Y:S02]  /*1b00*/  LOP3.LUT R15, R15, 0x1ffffff0, RZ, 0xc0, !PT ;  /* 0x1ffffff00f0f7812 */ /* 0x000fe400078ec0ff */
        /* <DEDUP_REMOVED lines=14> */
[----:B-1----:R-:W-:Y:S01]  /*1bf0*/  IMAD R5, R6, 0x8, R17 ;  /* 0x0000000806057824 */ /* 0x002fe200078e0211 */
[----:B------:R1:W-:Y:S01]  /*1c00*/  STL [R1+0xc], R4 ;  /* 0x00000c0401007387 */ /* 0x0003e20000100800 */
[----:B------:R-:W-:-:S02]  /*1c10*/  CS2R R190, SRZ ;  /* 0x0000000000be7805 */ /* 0x000fc4000001ff00 */
[----:B------:R-:W-:Y:S02]  /*1c20*/  CS2R R188, SRZ ;  /* 0x0000000000bc7805 */ /* 0x000fe4000001ff00 */
[----:B------:R-:W-:Y:S01]  /*1c30*/  CS2R R186, SRZ ;  /* 0x0000000000ba7805 */ /* 0x000fe2000001ff00 */
[----:B------:R2:W-:Y:S01]  /*1c40*/  STL [R1+0x8], R0 ;  /* 0x0000080001007387 */ /* 0x0005e20000100800 */
[----:B------:R-:W-:-:S03]  /*1c50*/  CS2R R184, SRZ ;  /* 0x0000000000b87805 */ /* 0x000fc6000001ff00 */
[----:B------:R3:W-:Y:S01]  /*1c60*/  STL [R1+0x4], R5 ;  /* 0x0000040501007387 */ /* 0x0007e20000100800 */
[----:B-1----:R-:W-:Y:S02]  /*1c70*/  IMAD.MOV.U32 R4, RZ, RZ, RZ ;  /* 0x000000ffff047224 */ /* 0x002fe400078e00ff */
[----:B--2---:R-:W-:-:S07]  /*1c80*/  IMAD.MOV.U32 R0, RZ, RZ, RZ ;  /* 0x000000ffff007224 */ /* 0x004fce00078e00ff */
.L_x_2730:
[----:B------:R-:W-:-:S06]  /*1c90*/  ULOP3.LUT UR4, UR36, 0x1, URZ, 0xfc, !UPT ;  /* 0x0000000124047892 */ /* 0x000fcc000f8efc3f */
[----:B---3--:R-:W-:-:S05]  /*1ca0*/  IMAD.U32 R5, RZ, RZ, UR4 ;  /* 0x00000004ff057e24 */ /* 0x008fca000f8e00ff */
[----:B------:R-:W-:-:S13]  /*1cb0*/  ISETP.NE.AND P0, PT, R5, 0x3, PT ;  /* 0x000000030500780c */ /* 0x000fda0003f05270 */
[----:B------:R-:W-:Y:S05]  /*1cc0*/  @!P0 BRA `(.L_x_2720) ;  /* 0x0000000000048947 */ /* 0x000fea0003800000 */
[----:B------:R-:W-:Y:S01]  /*1cd0*/  BPT.TRAP 0x1 ;  /* 0x000000040000795c */ /* 0x000fe20000300000 */
.L_x_2720:
[----:B------:R-:W-:Y:S01]  /*1ce0*/  IMAD R6, R0, 0x8, R236 ;  /* 0x0000000800067824 */ /* 0x000fe200078e02ec */
[----:B------:R-:W-:-:S04]  /*1cf0*/  SHF.L.U32 R19, R4, 0x1f, RZ ;  /* 0x0000001f04137819 */ /* 0x000fc800000006ff */
[----:B------:R1:W2:Y:S01]  /*1d00*/  SYNCS.PHASECHK.TRANS64.TRYWAIT P1, [R6+URZ+0x30c10], R19 ;  /* 0x030c1013060075a7 */ /* 0x0002a2000802017f */
[----:B------:R-:W-:Y:S05]  /*1d10*/  @!P0 BRA `(.L_x_2721) ;  /* 0x0000000000048947 */ /* 0x000fea0003800000 */
[----:B------:R-:W-:Y:S01]  /*1d20*/  BPT.TRAP 0x1 ;  /* 0x000000040000795c */ /* 0x000fe20000300000 */
.L_x_2721:
[----:B------:R-:W-:-:S05]  /*1d30*/  VIADD R5, R236, 0x10000 ;  /* 0x00010000ec057836 */ /* 0x000fca0000000000 */
[----:B------:R-:W-:-:S04]  /*1d40*/  SHF.R.U32.HI R5, RZ, 0x4, R5 ;  /* 0x00000004ff057819 */ /* 0x000fc80000011605 */
[----:B------:R-:W-:Y:S01]  /*1d50*/  LOP3.LUT R5, R5, 0x3fff, RZ, 0xc0, !PT ;  /* 0x00003fff05057812 */ /* 0x000fe200078ec0ff */
[----:B--2---:R-:W-:Y:S06]  /*1d60*/  @P1 BRA `(.L_x_2722) ;  /* 0x0000000000081947 */ /* 0x004fec0003800000 */
[----:B------:R-:W2:Y:S02]  /*1d70*/  SYNCS.PHASECHK.TRANS64.TRYWAIT P1, [R6+URZ+0x30c10], R19 ;  /* 0x030c1013060075a7 */ /* 0x000ea4000802017f */
[----:B--2---:R-:W-:Y:S05]  /*1d80*/  @!P1 BRA `(.L_x_2723) ;  /* 0x000000a400749947 */ /* 0x004fea0003800000 */
.L_x_2722:
        /* <DEDUP_REMOVED lines=32> */
[----:B----4-:R-:W-:Y:S02]  /*1f90*/  IMAD R12, R0, 0x80, R12 ;  /* 0x00000080000c7824 */ /* 0x010fe400078e020c */
[----:B------:R-:W-:Y:S01]  /*1fa0*/  VIADD R10, R236, 0x20000 ;  /* 0x00020000ec0a7836 */ /* 0x000fe20000000000 */
[----:B------:R-:W-:Y:S02]  /*1fb0*/  WARPGROUP.DEPBAR.LE gsb0, 0x0 ;  /* 0x00008000000079c5 */ /* 0x000fe40000010000 */
[----:B------:R-:W-:Y:S01]  /*1fc0*/  WARPGROUP.ARRIVE ;  /* 0x00000000000079c5 */ /* 0x000fe20000000000 */
[C---:B-----5:R-:W-:Y:S02]  /*1fd0*/  IMAD R14, R0.reuse, 0x80, R13 ;  /* 0x00000080000e7824 */ /* 0x060fe400078e020d */
[----:B--2---:R-:W-:-:S02]  /*1fe0*/  IMAD R16, R0, 0x80, R11 ;  /* 0x0000008000107824 */ /* 0x004fc400078e020b */
[C---:B------:R-:W-:Y:S01]  /*1ff0*/  IMAD R227, R3.reuse, 0x2, R12 ;  /* 0x0000000203e37824 */ /* 0x040fe200078e020c */
[----:B------:R-:W-:Y:S01]  /*2000*/  HGMMA.64x128x16.F32.BF16 R88, gdesc[UR4], R88, gsb0 ;  /* 0x01e00000045879f0 */ /* 0x000fe20008001858 */
[----:B------:R-:W-:Y:S01]  /*2010*/  UIADD3 UR6, UR8, 0x6, URZ ;  /* 0x0000000608067890 */ /* 0x000fe2000fffe03f */
[C---:B------:R-:W-:Y:S01]  /*2020*/  IMAD R15, R3.reuse, 0x2, R14 ;  /* 0x00000002030f7824 */ /* 0x040fe200078e020e */
[----:B------:R-:W-:Y:S01]  /*2030*/  UIADD3 UR4, UR10, 0x6, URZ ;  /* 0x000000060a047890 */ /* 0x000fe2000fffe03f */
[----:B------:R-:W-:Y:S01]  /*2040*/  IMAD R17, R3, 0x2, R16 ;  /* 0x0000000203117824 */ /* 0x000fe200078e0210 */
[----:B------:R-:W-:Y:S01]  /*2050*/  UMOV UR7, 0x40000040 ;  /* 0x4000004000077882 */ /* 0x000fe20000000000 */
[----:B------:R-:W-:Y:S01]  /*2060*/  UMOV UR5, 0x40000040 ;  /* 0x4000004000057882 */ /* 0x000fe20000000000 */
[--C-:B------:R-:W-:Y:S02]  /*2070*/  IMAD R11, R9, 0x4, R236.reuse ;  /* 0x00000004090b7824 */ /* 0x100fe400078e02ec */
[----:B------:R-:W-:-:S02]  /*2080*/  IMAD R14, R227, 0x4, R236 ;  /* 0x00000004e30e7824 */ /* 0x000fc400078e02ec */
[--C-:B------:R-:W-:Y:S02]  /*2090*/  IMAD R13, R15, 0x4, R236.reuse ;  /* 0x000000040f0d7824 */ /* 0x100fe400078e02ec */
[----:B------:R-:W-:Y:S02]  /*20a0*/  IMAD R12, R17, 0x4, R236 ;  /* 0x00000004110c7824 */ /* 0x000fe400078e02ec */
[--C-:B------:R-:W-:Y:S02]  /*20b0*/  IMAD R9, R9, 0x4, R10.reuse ;  /* 0x0000000409097824 */ /* 0x100fe400078e020a */
[--C-:B------:R-:W-:Y:S02]  /*20c0*/  IMAD R227, R227, 0x4, R10.reuse ;  /* 0x00000004e3e37824 */ /* 0x100fe400078e020a */
[--C-:B------:R-:W-:Y:S02]  /*20d0*/  IMAD R15, R15, 0x4, R10.reuse ;  /* 0x000000040f0f7824 */ /* 0x100fe400078e020a */
[----:B------:R-:W-:Y:S01]  /*20e0*/  IMAD R10, R17, 0x4, R10 ;  /* 0x00000004110a7824 */ /* 0x000fe200078e020a */
[----:B------:R-:W-:-:S02]  /*20f0*/  WARPGROUP.DEPBAR.LE gsb0, 0x0 ;  /* 0x00008000000079c5 */ /* 0x000fc40000010000 */
        /* <DEDUP_REMOVED lines=9> */
.L_x_2724:
[----:B------:R1:W1:Y:S01]  /*2190*/  SYNCS.PHASECHK.TRANS64.TRYWAIT P1, [R6+URZ+0x30c30], R19 ;  /* 0x030c3013060075a7 */ /* 0x000262000802017f */
[----:B------:R-:W-:Y:S05]  /*21a0*/  @!P0 BRA `(.L_x_2725) ;  /* 0x0000000000048947 */ /* 0x000fea0003800000 */
[----:B------:R-:W-:Y:S01]  /*21b0*/  BPT.TRAP 0x1 ;  /* 0x000000040000795c */ /* 0x000fe20000300000 */
.L_x_2725:
[----:B------:R-:W-:-:S05]  /*21c0*/  VIADD R16, R236, 0x18000 ;  /* 0x00018000ec107836 */ /* 0x000fca0000000000 */
[----:B------:R-:W-:-:S04]  /*21d0*/  SHF.R.U32.HI R16, RZ, 0x4, R16 ;  /* 0x00000004ff107819 */ /* 0x000fc80000011610 */
[----:B------:R-:W-:-:S04]  /*21e0*/  LOP3.LUT R16, R16, 0x3fff, RZ, 0xc0, !PT ;  /* 0x00003fff10107812 */ /* 0x000fc800078ec0ff */
[----:B------:R-:W-:Y:S01]  /*21f0*/  LOP3.LUT R17, R16, 0x10000, RZ, 0xfc, !PT ;  /* 0x0001000010117812 */ /* 0x000fe200078efcff */
[----:B-1----:R-:W-:Y:S06]  /*2200*/  @P1 BRA `(.L_x_2726) ;  /* 0x0000000000081947 */ /* 0x002fec0003800000 */
[----:B------:R-:W1:Y:S02]  /*2210*/  SYNCS.PHASECHK.TRANS64.TRYWAIT P1, [R6+URZ+0x30c30], R19 ;  /* 0x030c3013060075a7 */ /* 0x000e64000802017f */
[----:B-1----:R-:W-:Y:S05]  /*2220*/  @!P1 BRA `(.L_x_2727) ;  /* 0x000000a000609947 */ /* 0x002fea0003800000 */
.L_x_2726:
[----:B------:R-:W-:Y:S01]  /*2230*/  UIADD3 UR9, UR9, 0x4000, URZ ;  /* 0x0000400009097890 */ /* 0x000fe2000fffe03f */
[----:B------:R-:W-:Y:S01]  /*2240*/  IMAD R17, R0, 0x400, R17 ;  /* 0x0000040000117824 */ /* 0x000fe200078e0211 */
[----:B------:R-:W-:Y:S01]  /*2250*/  ULDC UR4, c[0x0][0x280] ;  /* 0x0000a00000047ab9 */ /* 0x000fe20000000800 */
[----:B------:R-:W-:Y:S01]  /*2260*/  IMAD.MOV.U32 R18, RZ, RZ, -0x2 ;  /* 0xfffffffeff127424 */ /* 0x000fe200078e00ff */
[----:B------:R-:W-:Y:S01]  /*2270*/  USHF.R.U32.HI UR9, URZ, 0x4, UR9 ;  /* 0x000000043f097899 */ /* 0x000fe20008011609 */
[----:B------:R-:W-:Y:S01]  /*2280*/  WARPGROUP.ARRIVE ;  /* 0x00000000000079c5 */ /* 0x000fe20000000000 */
[----:B------:R-:W-:Y:S01]  /*2290*/  R2UR UR8, R17 ;  /* 0x00000000110872ca */ /* 0x000fe200000e0000 */
[----:B------:R-:W-:Y:S01]  /*22a0*/  UIMAD UR4, UR41, -0x80, UR4 ;  /* 0xffffff80290478a4 */ /* 0x000fe2000f8e0204 */
[----:B------:R-:W-:Y:S01]  /*22b0*/  ISETP.GT.AND P1, PT, R7, RZ, PT ;  /* 0x000000ff0700720c */ /* 0x000fe20003f24270 */
[----:B------:R-:W-:Y:S01]  /*22c0*/  ULOP3.LUT UR9, UR9, 0x3fff, URZ, 0xc0, !UPT ;  /* 0x00003fff09097892 */ /* 0x000fe2000f8ec03f */
[C---:B------:R-:W-:Y:S01]  /*22d0*/  VIADD R233, R8.reuse, 0x10 ;  /* 0x0000001008e97836 */ /* 0x040fe20000000000 */
[----:B------:R-:W-:Y:S01]  /*22e0*/  UMOV UR7, 0x40000040 ;  /* 0x4000004000077882 */ /* 0x000fe20000000000 */
[----:B------:R-:W-:Y:S01]  /*22f0*/  UMOV UR5, 0x40000040 ;  /* 0x4000004000057882 */ /* 0x000fe20000000000 */
[----:B------:R-:W-:Y:S01]  /*2300*/  ULOP3.LUT UR9, UR9, 0x10000, URZ, 0xfc, !UPT ;  /* 0x0001000009097892 */ /* 0x000fe2000f8efc3f */
[----:B------:R-:W-:Y:S01]  /*2310*/  IMAD R18, R3, R18, UR4 ;  /* 0x0000000403127e24 */ /* 0x000fe2000f8e0212 */
[----:B--2---:R-:W1:Y:S01]  /*2320*/  SHFL.IDX PT, R222, R11, R233, 0x1f ;  /* 0x00001fe90bde7589 */ /* 0x004e6200000e0000 */
[----:B------:R-:W-:Y:S01]  /*2330*/  VIADD R235, R8, 0x8 ;  /* 0x0000000808eb7836 */ /* 0x000fe20000000000 */
[----:B------:R-:W-:Y:S01]  /*2340*/  ULDC UR10, c[0x0][0x744] ;  /* 0x0001d100000a7ab9 */ /* 0x000fe20000000800 */
[----:B------:R-:W-:Y:S01]  /*2350*/  IMAD.IADD R17, R18, 0x1, -R7 ;  /* 0x0000000112117824 */ /* 0x000fe200078e0a07 */
[----:B------:R-:W-:Y:S01]  /*2360*/  UMOV UR6, UR8 ;  /* 0x0000000800067c82 */ /* 0x000fe20008000000 */
[----:B------:R-:W-:Y:S01]  /*2370*/  UMOV UR4, UR9 ;  /* 0x0000000900047c82 */ /* 0x000fe20008000000 */
[----:B------:R-:W-:Y:S01]  /*2380*/  VIADD R237, R8, 0x4 ;  /* 0x0000000408ed7836 */ /* 0x000fe20000000000 */
[----:B------:R-:W-:Y:S01]  /*2390*/  HGMMA.64x128x16.F32.BF16 R24, gdesc[UR4], RZ, !UPT, gsb0 ;  /* 0x01e00000041879f0 */ /* 0x000fe2000c0018ff */
[----:B------:R-:W-:Y:S01]  /*23a0*/  SEL R18, R17, 0x80, P1 ;  /* 0x0000008011127807 */ /* 0x000fe20000800000 */
[----:B------:R-:W-:Y:S01]  /*23b0*/  UIADD3 UR6, UR8, 0x2, URZ ;  /* 0x0000000208067890 */ /* 0x000fe2000fffe03f */
[----:B------:R-:W-:Y:S01]  /*23c0*/  SHFL.IDX PT, R220, R11, R235, 0x1f ;  /* 0x00001feb0bdc7589 */ /* 0x000fe200000e0000 */
[----:B------:R-:W-:Y:S01]  /*23d0*/  UIADD3 UR4, UR9, 0x2, URZ ;  /* 0x0000000209047890 */ /* 0x000fe2000fffe03f */
[C---:B------:R-:W-:Y:S01]  /*23e0*/  ISETP.GT.AND P5, PT, R18.reuse, RZ, PT ;  /* 0x000000ff1200720c */ /* 0x040fe20003fa4270 */
[----:B------:R-:W-:Y:S01]  /*23f0*/  UMOV UR7, 0x40000040 ;  /* 0x4000004000077882 */ /* 0x000fe20000000000 */
[----:B------:R-:W-:Y:S01]  /*2400*/  ISETP.GT.AND P6, PT, R18, 0x1, PT ;  /* 0x000000011200780c */ /* 0x000fe20003fc4270 */
[----:B------:R-:W-:Y:S01]  /*2410*/  UMOV UR5, 0x40000040 ;  /* 0x4000004000057882 */ /* 0x000fe20000000000 */
[----:B------:R-:W-:Y:S01]  /*2420*/  FSEL R88, R88, -INF , !P5 ;  /* 0xff80000058587808 */ /* 0x000fe20006800000 */
[----:B------:R-:W-:Y:S01]  /*2430*/  VIADD R231, R8, 0x18 ;  /* 0x0000001808e77836 */ /* 0x000fe20000000000 */
[----:B------:R-:W-:Y:S01]  /*2440*/  FSEL R89, R89, -INF , !P6 ;  /* 0xff80000059597808 */ /* 0x000fe20007000000 */
[----:B------:R-:W-:Y:S01]  /*2450*/  VIADD R19, R17, 0x8 ;  /* 0x0000000811137836 */ /* 0x000fe20000000000 */
[C---:B------:R-:W-:Y:S01]  /*2460*/  ISETP.GT.AND P1, PT, R18.reuse, 0x8, PT ;  /* 0x000000081200780c */ /* 0x040fe20003f24270 */
[----:B------:R-:W2:Y:S01]  /*2470*/  SHFL.IDX PT, R17, R11, R237, 0x1f ;  /* 0x00001fed0b117589 */ /* 0x000ea200000e0000 */
[----:B------:R-:W-:Y:S01]  /*2480*/  ISETP.GT.AND P2, PT, R18, 0x9, PT ;  /* 0x000000091200780c */ /* 0x000fe20003f44270 */
[----:B------:R-:W-:Y:S01]  /*2490*/  VIADD R230, R8, 0x1c ;  /* 0x0000001c08e67836 */ /* 0x000fe20000000000 */
[C---:B------:R-:W-:Y:S01]  /*24a0*/  ISETP.GT.AND P3, PT, R18.reuse, 0x10, PT ;  /* 0x000000101200780c */ /* 0x040fe20003f64270 */
[----:B------:R-:W5:Y:S01]  /*24b0*/  SHFL.IDX PT, R224, R11, R231, 0x1f ;  /* 0x00001fe70be07589 */ /* 0x000f6200000e0000 */
[----:B------:R-:W-:Y:S01]  /*24c0*/  ISETP.GT.AND P4, PT, R18, 0x11, PT ;  /* 0x000000111200780c */ /* 0x000fe20003f84270 */
[----:B------:R-:W-:Y:S01]  /*24d0*/  VIADD R232, R8, 0x14 ;  /* 0x0000001408e87836 */ /* 0x000fe20000000000 */
[----:B------:R-:W-:Y:S01]  /*24e0*/  ISETP.GT.AND P5, PT, R18, 0x18, PT ;  /* 0x000000181200780c */ /* 0x000fe20003fa4270 */
[----:B------:R-:W-:Y:S01]  /*24f0*/  VIADD R234, R8, 0xc ;  /* 0x0000000c08ea7836 */ /* 0x000fe20000000000 */
[----:B------:R-:W-:Y:S01]  /*2500*/  ISETP.GT.AND P6, PT, R18, 0x19, PT ;  /* 0x000000191200780c */ /* 0x000fe20003fc4270 */
[----:B---3--:R-:W-:Y:S01]  /*2510*/  SHFL.IDX PT, R223, R14, R230, 0x1f ;  /* 0x00001fe60edf7589 */ /* 0x008fe200000e0000 */
[----:B------:R-:W-:-:S02]  /*2520*/  FSEL R92, R92, -INF , !P1 ;  /* 0xff8000005c5c7808 */ /* 0x000fc40004800000 */
[----:B------:R-:W-:Y:S01]  /*2530*/  FSEL R93, R93, -INF , !P2 ;  /* 0xff8000005d5d7808 */ /* 0x000fe20005000000 */
[----:B------:R-:W-:Y:S01]  /*2540*/  SHFL.IDX PT, R221, R11, R234, 0x1f ;  /* 0x00001fea0bdd7589 */ /* 0x000fe200000e0000 */
[----:B------:R-:W-:Y:S02]  /*2550*/  FSEL R96, R96, -INF , !P3 ;  /* 0xff80000060607808 */ /* 0x000fe40005800000 */
[----:B------:R-:W-:Y:S01]  /*2560*/  FSEL R97, R97, -INF , !P4 ;  /* 0xff80000061617808 */ /* 0x000fe20006000000 */
[----:B----4-:R-:W-:Y:S01]  /*2570*/  SHFL.IDX PT, R226, R13, R231, 0x1f ;  /* 0x00001fe70de27589 */ /* 0x010fe200000e0000 */
[----:B------:R-:W-:Y:S01]  /*2580*/  FSEL R100, R100, -INF , !P5 ;  /* 0xff80000064647808 */ /* 0x000fe20006800000 */
[----:B-1----:R-:W-:Y:S01]  /*2590*/  FFMA.FTZ R21, R96, UR10, -R222 ;  /* 0x0000000a60157c23 */ /* 0x002fe200080108de */
[----:B------:R-:W-:Y:S01]  /*25a0*/  FSEL R101, R101, -INF , !P6 ;  /* 0xff80000065657808 */ /* 0x000fe20007000000 */
[----:B------:R-:W1:Y:S01]  /*25b0*/  SHFL.IDX PT, R96, R14, R8, 0x1f ;  /* 0x00001f080e607589 */ /* 0x000e6200000e0000 */
[C---:B------:R-:W-:Y:S01]  /*25c0*/  ISETP.GT.AND P1, PT, R18.reuse, 0x20, PT ;  /* 0x000000201200780c */ /* 0x040fe20003f24270 */
[----:B--2---:R-:W-:Y:S01]  /*25d0*/  FFMA.FTZ R218, R89, UR10, -R17 ;  /* 0x0000000a59da7c23 */ /* 0x004fe20008010811 */
[C---:B------:R-:W-:Y:S01]  /*25e0*/  ISETP.GT.AND P2, PT, R18.reuse, 0x21, PT ;  /* 0x000000211200780c */ /* 0x040fe20003f44270 */
[----:B------:R-:W-:Y:S01]  /*25f0*/  SHFL.IDX PT, R89, R11, R232, 0x1f ;  /* 0x00001fe80b597589 */ /* 0x000fe200000e0000 */
[----:B------:R-:W-:Y:S01]  /*2600*/  ISETP.GT.AND P3, PT, R18, 0x28, PT ;  /* 0x000000281200780c */ /* 0x000fe20003f64270 */
[----:B-----5:R-:W-:Y:S01]  /*2610*/  FFMA.FTZ R20, R100, UR10, -R224 ;  /* 0x0000000a64147c23 */ /* 0x020fe200080108e0 */
[C---:B------:R-:W-:Y:S01]  /*2620*/  ISETP.GT.AND P4, PT, R18.reuse, 0x29, PT ;  /* 0x000000291200780c */ /* 0x040fe20003f84270 */
[----:B------:R-:W-:Y:S01]  /*2630*/  SHFL.IDX PT, R100, R14, R235, 0x1f ;  /* 0x00001feb0e647589 */ /* 0x000fe200000e0000 */
[----:B------:R-:W-:Y:S01]  /*2640*/  ISETP.GT.AND P5, PT, R18, 0x30, PT ;  /* 0x000000301200780c */ /* 0x000fe20003fa4270 */
[----:B------:R-:W-:Y:S01]  /*2650*/  IMAD R16, R0, 0x400, R16 ;  /* 0x0000040000107824 */ /* 0x000fe200078e0210 */
[----:B------:R-:W-:Y:S01]  /*2660*/  ISETP.GT.AND P6, PT, R18, 0x31, PT ;  /* 0x000000311200780c */ /* 0x000fe20003fc4270 */
[----:B------:R-:W-:Y:S01]  /*2670*/  SHFL.IDX PT, R225, R13, R232, 0x1f ;  /* 0x00001fe80de17589 */ /* 0x000fe200000e0000 */
[----:B------:R-:W-:Y:S01]  /*2680*/  FSEL R104, R104, -INF , !P1 ;  /* 0xff80000068687808 */ /* 0x000fe20004800000 */
[----:B------:R-:W-:Y:S01]  /*2690*/  MUFU.EX2 R218, R218 ;  /* 0x000000da00da7308 */ /* 0x000fe20000000800 */
[----:B------:R-:W-:Y:S01]  /*26a0*/  FSEL R105, R105, -INF , !P2 ;  /* 0xff80000069697808 */ /* 0x000fe20005000000 */
[----:B------:R-:W-:Y:S01]  /*26b0*/  SHFL.IDX PT, R228, R12, R231, 0x1f ;  /* 0x00001fe70ce47589 */ /* 0x000fe200000e0000 */
[----:B------:R-:W-:-:S02]  /*26c0*/  FSEL R108, R108, -INF , !P3 ;  /* 0xff8000006c6c7808 */ /* 0x000fc40005800000 */
[----:B------:R-:W-:Y:S02]  /*26d0*/  FSEL R109, R109, -INF , !P4 ;  /* 0xff8000006d6d7808 */ /* 0x000fe40006000000 */
[----:B------:R-:W-:Y:S01]  /*26e0*/  FSEL R112, R112, -INF , !P5 ;  /* 0xff80000070707808 */ /* 0x000fe20006800000 */
[----:B------:R-:W-:Y:S01]  /*26f0*/  MUFU.EX2 R20, R20 ;  /* 0x0000001400147308 */ /* 0x000fe20000000800 */
[----:B------:R-:W-:Y:S01]  /*2700*/  FSEL R113, R113, -INF , !P6 ;  /* 0xff80000071717808 */ /* 0x000fe20007000000 */
[----:B-1----:R-:W-:Y:S01]  /*2710*/  FFMA.FTZ R22, R104, UR10, -R96 ;  /* 0x0000000a68167c23 */ /* 0x002fe20008010860 */
[C---:B------:R-:W-:Y:S01]  /*2720*/  ISETP.GT.AND P1, PT, R18.reuse, 0x38, PT ;  /* 0x000000381200780c */ /* 0x040fe20003f24270 */
[----:B------:R-:W-:Y:S01]  /*2730*/  SHFL.IDX PT, R104, R14, R233, 0x1f ;  /* 0x00001fe90e687589 */ /* 0x000fe200000e0000 */
[C---:B------:R-:W-:Y:S02]  /*2740*/  ISETP.GT.AND P2, PT, R18.reuse, 0x39, PT ;  /* 0x000000391200780c */ /* 0x040fe40003f44270 */
[C---:B------:R-:W-:Y:S01]  /*2750*/  ISETP.GT.AND P3, PT, R18.reuse, 0x40, PT ;  /* 0x000000401200780c */ /* 0x040fe20003f64270 */
[----:B------:R-:W-:Y:S01]  /*2760*/  MUFU.EX2 R22, R22 ;  /* 0x0000001600167308 */ /* 0x000fe20000000800 */
[----:B------:R-:W-:-:S02]  /*2770*/  ISETP.GT.AND P4, PT, R18, 0x41, PT ;  /* 0x000000411200780c */ /* 0x000fc40003f84270 */
[C---:B------:R-:W-:Y:S02]  /*2780*/  ISETP.GT.AND P5, PT, R18.reuse, 0x48, PT ;  /* 0x000000481200780c */ /* 0x040fe40003fa4270 */
[----:B------:R-:W-:Y:S02]  /*2790*/  ISETP.GT.AND P6, PT, R18, 0x49, PT ;  /* 0x000000491200780c */ /* 0x000fe40003fc4270 */
[----:B------:R-:W-:Y:S02]  /*27a0*/  FSEL R116, R116, -INF , !P1 ;  /* 0xff80000074747808 */ /* 0x000fe40004800000 */
[----:B------:R-:W-:Y:S02]  /*27b0*/  FSEL R117, R117, -INF , !P2 ;  /* 0xff80000075757808 */ /* 0x000fe40005000000 */
[----:B------:R-:W-:Y:S02]  /*27c0*/  FSEL R120, R120, -INF , !P3 ;  /* 0xff80000078787808 */ /* 0x000fe40005800000 */
[----:B------:R-:W-:-:S02]  /*27d0*/  FSEL R121, R121, -INF , !P4 ;  /* 0xff80000079797808 */ /* 0x000fc40006000000 */
[----:B------:R-:W-:Y:S02]  /*27e0*/  FSEL R124, R124, -INF , !P5 ;  /* 0xff8000007c7c7808 */ /* 0x000fe40006800000 */
[----:B------:R-:W-:Y:S02]  /*27f0*/  FSEL R125, R125, -INF , !P6 ;  /* 0xff8000007d7d7808 */ /* 0x000fe40007000000 */
[C---:B------:R-:W-:Y:S02]  /*2800*/  ISETP.GT.AND P1, PT, R18.reuse, 0x50, PT ;  /* 0x000000501200780c */ /* 0x040fe40003f24270 */
[C---:B------:R-:W-:Y:S02]  /*2810*/  ISETP.GT.AND P2, PT, R18.reuse, 0x51, PT ;  /* 0x000000511200780c */ /* 0x040fe40003f44270 */
[C---:B------:R-:W-:Y:S02]  /*2820*/  ISETP.GT.AND P3, PT, R18.reuse, 0x58, PT ;  /* 0x000000581200780c */ /* 0x040fe40003f64270 */
        /* <DEDUP_REMOVED lines=15> */
[----:B------:R-:W1:Y:S01]  /*2920*/  SHFL.IDX PT, R18, R11, R8, 0x1f ;  /* 0x00001f080b127589 */ /* 0x000e6200000e0000 */
[----:B------:R-:W-:Y:S02]  /*2930*/  FSEL R140, R140, -INF , !P1 ;  /* 0xff8000008c8c7808 */ /* 0x000fe40004800000 */
[----:B------:R-:W-:Y:S02]  /*2940*/  ISETP.GT.AND P1, PT, R7, 0x8, PT ;  /* 0x000000080700780c */ /* 0x000fe40003f24270 */
[----:B------:R-:W-:Y:S02]  /*2950*/  FSEL R149, R149, -INF , !P6 ;  /* 0xff80000095957808 */ /* 0x000fe40007000000 */
[----:B------:R-:W-:-:S02]  /*2960*/  SEL R19, R19, 0x80, P1 ;  /* 0x0000008013137807 */ /* 0x000fc40000800000 */
[----:B------:R-:W-:Y:S02]  /*2970*/  FSEL R145, R145, -INF , !P4 ;  /* 0xff80000091917808 */ /* 0x000fe40006000000 */
[C---:B------:R-:W-:Y:S01]  /*2980*/  ISETP.GT.AND P6, PT, R19.reuse, RZ, PT ;  /* 0x000000ff1300720c */ /* 0x040fe20003fc4270 */
[----:B------:R-:W-:Y:S02]  /*2990*/  WARPGROUP.DEPBAR.LE gsb0, 0x0 ;  /* 0x00008000000079c5 */ /* 0x000fe40000010000 */
[----:B------:R-:W-:Y:S01]  /*29a0*/  WARPGROUP.ARRIVE ;  /* 0x00000000000079c5 */ /* 0x000fe20000000000 */
[----:B------:R-:W-:Y:S02]  /*29b0*/  FSEL R216, R90, -INF , !P6 ;  /* 0xff8000005ad87808 */ /* 0x000fe40007000000 */
[C---:B------:R-:W-:Y:S02]  /*29c0*/  ISETP.GT.AND P4, PT, R19.reuse, 0x10, PT ;  /* 0x000000101300780c */ /* 0x040fe40003f84270 */
[C---:B------:R-:W-:Y:S01]  /*29d0*/  ISETP.GT.AND P1, PT, R19.reuse, 0x1, PT ;  /* 0x000000011300780c */ /* 0x040fe20003f24270 */
[----:B------:R-:W-:Y:S01]  /*29e0*/  HGMMA.64x128x16.F32.BF16 R24, gdesc[UR4], R24, gsb0 ;  /* 0x01e00000041879f0 */ /* 0x000fe20008001818 */
[----:B------:R-:W-:Y:S01]  /*29f0*/  FSEL R98, R98, -INF , !P4 ;  /* 0xff80000062627808 */ /* 0x000fe20006000000 */
[----:B------:R-:W-:Y:S01]  /*2a00*/  UIADD3 UR6, UR8, 0x4, URZ ;  /* 0x0000000408067890 */ /* 0x000fe2000fffe03f */
[--C-:B-1----:R-:W-:Y:S01]  /*2a10*/  FFMA.FTZ R88, R88, UR10, -R18.reuse ;  /* 0x0000000a58587c23 */ /* 0x102fe20008010812 */
[----:B------:R-:W-:Y:S01]  /*2a20*/  FFMA.FTZ R216, R216, UR10, -R18 ;  /* 0x0000000ad8d87c23 */ /* 0x000fe20008010812 */
[----:B------:R-:W-:Y:S01]  /*2a30*/  FFMA.FTZ R18, R92, UR10, -R220 ;  /* 0x0000000a5c127c23 */ /* 0x000fe200080108dc */
[----:B------:R-:W-:Y:S01]  /*2a40*/  FFMA.FTZ R222, R98, UR10, -R222 ;  /* 0x0000000a62de7c23 */ /* 0x000fe200080108de */
[----:B------:R1:W2:Y:S01]  /*2a50*/  SHFL.IDX PT, R92, R11, R230, 0x1f ;  /* 0x00001fe60b5c7589 */ /* 0x0002a200000e0000 */
[----:B------:R-:W-:Y:S01]  /*2a60*/  FSEL R148, R148, -INF , !P5 ;  /* 0xff80000094947808 */ /* 0x000fe20006800000 */
[----:B------:R2:W-:Y:S01]  /*2a70*/  MUFU.EX2 R217, R88 ;  /* 0x0000005800d97308 */ /* 0x0005e20000000800 */
[----:B------:R-:W-:Y:S01]  /*2a80*/  ISETP.GT.AND P5, PT, R19, 0x11, PT ;  /* 0x000000111300780c */ /* 0x000fe20003fa4270 */
[----:B------:R-:W-:Y:S01]  /*2a90*/  SHFL.IDX PT, R98, R14, R234, 0x1f ;  /* 0x00001fea0e627589 */ /* 0x000fe200000e0000 */
[----:B------:R-:W-:Y:S01]  /*2aa0*/  FSEL R91, R91, -INF , !P1 ;  /* 0xff8000005b5b7808 */ /* 0x000fe20004800000 */
[----:B------:R-:W-:Y:S01]  /*2ab0*/  UIADD3 UR4, UR9, 0x4, URZ ;  /* 0x0000000409047890 */ /* 0x000fe2000fffe03f */
[----:B------:R-:W-:Y:S01]  /*2ac0*/  FSEL R99, R99, -INF , !P5 ;  /* 0xff80000063637808 */ /* 0x000fe20006800000 */
[----:B------:R-:W-:Y:S01]  /*2ad0*/  UMOV UR7, 0x40000040 ;  /* 0x4000004000077882 */ /* 0x000fe20000000000 */
[----:B------:R-:W-:Y:S01]  /*2ae0*/  FSEL R141, R141, -INF , !P2 ;  /* 0xff8000008d8d7808 */ /* 0x000fe20005000000 */
[----:B-1----:R-:W-:Y:S01]  /*2af0*/  MUFU.EX2 R11, R21 ;  /* 0x00000015000b7308 */ /* 0x002fe20000000800 */
[----:B------:R-:W-:Y:S01]  /*2b00*/  FFMA.FTZ R219, R91, UR10, -R17 ;  /* 0x0000000a5bdb7c23 */ /* 0x000fe20008010811 */
[----:B------:R-:W-:Y:S01]  /*2b10*/  FFMA.FTZ R17, R97, UR10, -R89 ;  /* 0x0000000a61117c23 */ /* 0x000fe20008010859 */
[----:B------:R-:W-:Y:S01]  /*2b20*/  FSEL R144, R144, -INF , !P3 ;  /* 0xff80000090907808 */ /* 0x000fe20005800000 */
[----:B------:R-:W1:Y:S01]  /*2b30*/  SHFL.IDX PT, R97, R14, R237, 0x1f ;  /* 0x00001fed0e617589 */ /* 0x000e6200000e0000 */
[C---:B------:R-:W-:Y:S01]  /*2b40*/  ISETP.GT.AND P2, PT, R19.reuse, 0x8, PT ;  /* 0x000000081300780c */ /* 0x040fe20003f44270 */
[----:B------:R-:W-:Y:S01]  /*2b50*/  UMOV UR5, 0x40000040 ;  /* 0x4000004000057882 */ /* 0x000fe20000000000 */
[----:B------:R-:W-:-:S02]  /*2b60*/  ISETP.GT.AND P3, PT, R19, 0x9, PT ;  /* 0x000000091300780c */ /* 0x000fc40003f64270 */
[C---:B------:R-:W-:Y:S02]  /*2b70*/  ISETP.GT.AND P6, PT, R19.reuse, 0x18, PT ;  /* 0x000000181300780c */ /* 0x040fe40003fc4270 */
[----:B------:R-:W-:Y:S01]  /*2b80*/  ISETP.GT.AND P4, PT, R19, 0x28, PT ;  /* 0x000000281300780c */ /* 0x000fe20003f84270 */
[----:B------:R-:W-:Y:S02]  /*2b90*/  WARPGROUP.DEPBAR.LE gsb0, 0x0 ;  /* 0x00008000000079c5 */ /* 0x000fe40000010000 */
[----:B--2---:R-:W-:Y:S01]  /*2ba0*/  FFMA.FTZ R88, R101, UR10, -R92 ;  /* 0x0000000a65587c23 */ /* 0x004fe2000801085c */
[----:B------:R-:W-:Y:S01]  /*2bb0*/  ISETP.GT.AND P1, PT, R19, 0x19, PT ;  /* 0x000000191300780c */ /* 0x000fe20003f24270 */
[----:B------:R-:W2:Y:S01]  /*2bc0*/  SHFL.IDX PT, R101, R14, R232, 0x1f ;  /* 0x00001fe80e657589 */ /* 0x000ea200000e0000 */
[----:B------:R-:W-:Y:S01]  /*2bd0*/  FSEL R94, R94, -INF , !P2 ;  /* 0xff8000005e5e7808 */ /* 0x000fe20005000000 */
[----:B------:R3:W-:Y:S01]  /*2be0*/  MUFU.EX2 R21, R88 ;  /* 0x0000005800157308 */ /* 0x0007e20000000800 */
[----:B------:R-:W-:Y:S01]  /*2bf0*/  FSEL R95, R95, -INF , !P3 ;  /* 0xff8000005f5f7808 */ /* 0x000fe20005800000 */
[----:B------:R-:W-:Y:S01]  /*2c00*/  WARPGROUP.ARRIVE ;  /* 0x00000000000079c5 */ /* 0x000fe20000000000 */
[----:B------:R-:W-:Y:S01]  /*2c10*/  FSEL R102, R102, -INF , !P6 ;  /* 0xff80000066667808 */ /* 0x000fe20007000000 */
[----:B------:R-:W-:Y:S01]  /*2c20*/  FFMA.FTZ R220, R94, UR10, -R220 ;  /* 0x0000000a5edc7c23 */ /* 0x000fe200080108dc */
[----:B------:R-:W-:Y:S01]  /*2c30*/  FSEL R103, R103, -INF , !P1 ;  /* 0xff80000067677808 */ /* 0x000fe20004800000 */
[----:B-1----:R-:W-:Y:S01]  /*2c40*/  FFMA.FTZ R23, R105, UR10, -R97 ;  /* 0x0000000a69177c23 */ /* 0x002fe20008010861 */
[C---:B------:R-:W-:Y:S01]  /*2c50*/  ISETP.GT.AND P2, PT, R19.reuse, 0x20, PT ;  /* 0x000000201300780c */ /* 0x040fe20003f44270 */
[----:B------:R-:W-:Y:S01]  /*2c60*/  HGMMA.64x128x16.F32.BF16 R24, gdesc[UR4], R24, gsb0 ;  /* 0x01e00000041879f0 */ /* 0x000fe20008001818 */
[----:B---3--:R-:W-:Y:S01]  /*2c70*/  FFMA.FTZ R88, R108, UR10, -R100 ;  /* 0x0000000a6c587c23 */ /* 0x008fe20008010864 */
[C---:B------:R-:W-:Y:S01]  /*2c80*/  ISETP.GT.AND P3, PT, R19.reuse, 0x21, PT ;  /* 0x000000211300780c */ /* 0x040fe20003f64270 */
[----:B------:R1:W3:Y:S01]  /*2c90*/  SHFL.IDX PT, R108, R14, R231, 0x1f ;  /* 0x00001fe70e6c7589 */ /* 0x0002e200000e0000 */
[C---:B------:R-:W-:Y:S01]  /*2ca0*/  ISETP.GT.AND P5, PT, R19.reuse, 0x29, PT ;  /* 0x000000291300780c */ /* 0x040fe20003fa4270 */
[----:B------:R-:W-:Y:S01]  /*2cb0*/  FFMA.FTZ R224, R102, UR10, -R224 ;  /* 0x0000000a66e07c23 */ /* 0x000fe200080108e0 */
[C---:B------:R-:W-:Y:S01]  /*2cc0*/  ISETP.GT.AND P6, PT, R19.reuse, 0x30, PT ;  /* 0x000000301300780c */ /* 0x040fe20003fc4270 */
[----:B------:R-:W-:Y:S01]  /*2cd0*/  UIADD3 UR6, UR8, 0x6, URZ ;  /* 0x0000000608067890 */ /* 0x000fe2000fffe03f */
[----:B------:R-:W-:Y:S01]  /*2ce0*/  ISETP.GT.AND P1, PT, R19, 0x31, PT ;  /* 0x000000311300780c */ /* 0x000fe20003f24270 */
[----:B------:R-:W-:Y:S01]  /*2cf0*/  UIADD3 UR4, UR9, 0x6, URZ ;  /* 0x0000000609047890 */ /* 0x000fe2000fffe03f */
[----:B------:R-:W-:Y:S01]  /*2d00*/  FSEL R106, R106, -INF , !P2 ;  /* 0xff8000006a6a7808 */ /* 0x000fe20005000000 */
[----:B------:R-:W-:Y:S01]  /*2d10*/  UMOV UR7, 0x40000040 ;  /* 0x4000004000077882 */ /* 0x000fe20000000000 */
[----:B------:R-:W-:Y:S01]  /*2d20*/  FSEL R107, R107, -INF , !P3 ;  /* 0xff8000006b6b7808 */ /* 0x000fe20005800000 */
[----:B-1----:R-:W-:Y:S01]  /*2d30*/  FFMA.FTZ R14, R109, UR10, -R98 ;  /* 0x0000000a6d0e7c23 */ /* 0x002fe20008010862 */
[----:B------:R-:W-:Y:S01]  /*2d40*/  FFMA.FTZ R109, R99, UR10, -R89 ;  /* 0x0000000a636d7c23 */ /* 0x000fe20008010859 */
[----:B------:R-:W-:Y:S01]  /*2d50*/  FFMA.FTZ R89, R112, UR10, -R104 ;  /* 0x0000000a70597c23 */ /* 0x000fe20008010868 */
[----:B------:R-:W-:Y:S01]  /*2d60*/  FSEL R110, R110, -INF , !P4 ;  /* 0xff8000006e6e7808 */ /* 0x000fe20006000000 */
[----:B------:R-:W-:Y:S01]  /*2d70*/  SHFL.IDX PT, R112, R13, R8, 0x1f ;  /* 0x00001f080d707589 */ /* 0x000fe200000e0000 */
[----:B------:R-:W-:Y:S01]  /*2d80*/  FSEL R111, R111, -INF , !P5 ;  /* 0xff8000006f6f7808 */ /* 0x000fe20006800000 */
[----:B--2---:R-:W-:Y:S01]  /*2d90*/  FFMA.FTZ R90, R113, UR10, -R101 ;  /* 0x0000000a715a7c23 */ /* 0x004fe20008010865 */
[----:B------:R-:W-:Y:S01]  /*2da0*/  FSEL R114, R114, -INF , !P6 ;  /* 0xff80000072727808 */ /* 0x000fe20007000000 */
[----:B------:R-:W1:Y:S01]  /*2db0*/  SHFL.IDX PT, R113, R13, R237, 0x1f ;  /* 0x00001fed0d717589 */ /* 0x000e6200000e0000 */
[----:B------:R-:W-:Y:S01]  /*2dc0*/  FSEL R115, R115, -INF , !P1 ;  /* 0xff80000073737808 */ /* 0x000fe20004800000 */
[----:B------:R-:W-:Y:S01]  /*2dd0*/  FFMA.FTZ R111, R111, UR10, -R98 ;  /* 0x0000000a6f6f7c23 */ /* 0x000fe20008010862 */
[C---:B------:R-:W-:Y:S01]  /*2de0*/  ISETP.GT.AND P2, PT, R19.reuse, 0x38, PT ;  /* 0x000000381300780c */ /* 0x040fe20003f44270 */
[----:B------:R-:W-:Y:S01]  /*2df0*/  FFMA.FTZ R98, R132, UR10, -R226 ;  /* 0x0000000a84627c23 */ /* 0x000fe200080108e2 */
[C---:B------:R-:W-:Y:S01]  /*2e00*/  ISETP.GT.AND P3, PT, R19.reuse, 0x39, PT ;  /* 0x000000391300780c */ /* 0x040fe20003f64270 */
[----:B---3--:R-:W-:Y:S01]  /*2e10*/  FFMA.FTZ R91, R116, UR10, -R108 ;  /* 0x0000000a745b7c23 */ /* 0x008fe2000801086c */
[----:B------:R-:W-:Y:S01]  /*2e20*/  ISETP.GT.AND P4, PT, R19, 0x40, PT ;  /* 0x000000401300780c */ /* 0x000fe20003f84270 */
[----:B------:R-:W-:Y:S01]  /*2e30*/  FFMA.FTZ R116, R103, UR10, -R92 ;  /* 0x0000000a67747c23 */ /* 0x000fe2000801085c */
[----:B------:R-:W-:Y:S01]  /*2e40*/  ISETP.GT.AND P5, PT, R19, 0x41, PT ;  /* 0x000000411300780c */ /* 0x000fe20003fa4270 */
[----:B------:R-:W-:Y:S01]  /*2e50*/  FFMA.FTZ R92, R117, UR10, -R223 ;  /* 0x0000000a755c7c23 */ /* 0x000fe200080108df */
[C---:B------:R-:W-:Y:S01]  /*2e60*/  ISETP.GT.AND P6, PT, R19.reuse, 0x48, PT ;  /* 0x000000481300780c */ /* 0x040fe20003fc4270 */
[----:B------:R-:W-:Y:S01]  /*2e70*/  SHFL.IDX PT, R117, R13, R235, 0x1f ;  /* 0x00001feb0d757589 */ /* 0x000fe200000e0000 */
[----:B------:R-:W-:Y:S01]  /*2e80*/  ISETP.GT.AND P1, PT, R19, 0x49, PT ;  /* 0x000000491300780c */ /* 0x000fe20003f24270 */
[----:B------:R-:W-:Y:S01]  /*2e90*/  FFMA.FTZ R107, R107, UR10, -R97 ;  /* 0x0000000a6b6b7c23 */ /* 0x000fe20008010861 */
[----:B------:R-:W-:Y:S01]  /*2ea0*/  FSEL R118, R118, -INF , !P2 ;  /* 0xff80000076767808 */ /* 0x000fe20005000000 */
[----:B------:R-:W2:Y:S01]  /*2eb0*/  SHFL.IDX PT, R132, R12, R235, 0x1f ;  /* 0x00001feb0c847589 */ /* 0x000ea200000e0000 */
[----:B------:R-:W-:Y:S01]  /*2ec0*/  FSEL R119, R119, -INF , !P3 ;  /* 0xff80000077777808 */ /* 0x000fe20005800000 */
[----:B------:R-:W-:Y:S01]  /*2ed0*/  FFMA.FTZ R97, R129, UR10, -R225 ;  /* 0x0000000a81617c23 */ /* 0x000fe200080108e1 */
[----:B------:R-:W-:Y:S01]  /*2ee0*/  FSEL R122, R122, -INF , !P4 ;  /* 0xff8000007a7a7808 */ /* 0x000fe20006000000 */
[----:B------:R-:W3:Y:S01]  /*2ef0*/  SHFL.IDX PT, R129, R12, R237, 0x1f ;  /* 0x00001fed0c817589 */ /* 0x000ee200000e0000 */
[----:B------:R-:W-:Y:S01]  /*2f00*/  FSEL R123, R123, -INF , !P5 ;  /* 0xff8000007b7b7808 */ /* 0x000fe20006800000 */
[----:B------:R-:W-:Y:S01]  /*2f10*/  FFMA.FTZ R110, R110, UR10, -R100 ;  /* 0x0000000a6e6e7c23 */ /* 0x000fe20008010864 */
[----:B------:R-:W-:Y:S01]  /*2f20*/  FSEL R126, R126, -INF , !P6 ;  /* 0xff8000007e7e7808 */ /* 0x000fe20007000000 */
[----:B-1----:R-:W-:Y:S01]  /*2f30*/  FFMA.FTZ R94, R121, UR10, -R113 ;  /* 0x0000000a795e7c23 */ /* 0x002fe20008010871 */
[----:B------:R-:W-:Y:S01]  /*2f40*/  FSEL R127, R127, -INF , !P1 ;  /* 0xff8000007f7f7808 */ /* 0x000fe20004800000 */
[----:B------:R-:W1:Y:S01]  /*2f50*/  SHFL.IDX PT, R121, R13, R233, 0x1f ;  /* 0x00001fe90d797589 */ /* 0x000e6200000e0000 */
[----:B------:R-:W-:Y:S01]  /*2f60*/  ISETP.GT.AND P2, PT, R19, 0x50, PT ;  /* 0x000000501300780c */ /* 0x000fe20003f44270 */
[----:B------:R-:W-:Y:S01]  /*2f70*/  FFMA.FTZ R115, R115, UR10, -R101 ;  /* 0x0000000a73737c23 */ /* 0x000fe20008010865 */
[C---:B------:R-:W-:Y:S01]  /*2f80*/  ISETP.GT.AND P3, PT, R19.reuse, 0x51, PT ;  /* 0x000000511300780c */ /* 0x040fe20003f64270 */
[----:B------:R-:W-:Y:S01]  /*2f90*/  UMOV UR5, 0x40000040 ;  /* 0x4000004000057882 */ /* 0x000fe20000000000 */
[C---:B------:R-:W-:Y:S01]  /*2fa0*/  ISETP.GT.AND P4, PT, R19.reuse, 0x58, PT ;  /* 0x000000581300780c */ /* 0x040fe20003f84270 */
[----:B------:R-:W-:Y:S01]  /*2fb0*/  FFMA.FTZ R105, R148, UR10, -R228 ;  /* 0x0000000a94697c23 */ /* 0x000fe200080108e4 */
[C---:B------:R-:W-:Y:S01]  /*2fc0*/  ISETP.GT.AND P5, PT, R19.reuse, 0x59, PT ;  /* 0x000000591300780c */ /* 0x040fe20003fa4270 */
[----:B------:R-:W4:Y:S01]  /*2fd0*/  MUFU.EX2 R216, R216 ;  /* 0x000000d800d87308 */ /* 0x000f220000000800 */
[----:B------:R-:W-:-:S02]  /*2fe0*/  ISETP.GT.AND P6, PT, R19, 0x60, PT ;  /* 0x000000601300780c */ /* 0x000fc40003fc4270 */
[----:B------:R-:W-:Y:S02]  /*2ff0*/  ISETP.GT.AND P1, PT, R19, 0x61, PT ;  /* 0x000000611300780c */ /* 0x000fe40003f24270 */
[----:B------:R-:W-:Y:S01]  /*3000*/  FSEL R130, R130, -INF , !P2 ;  /* 0xff80000082827808 */ /* 0x000fe20005000000 */
[----:B--2---:R-:W-:Y:S01]  /*3010*/  FFMA.FTZ R102, R140, UR10, -R132 ;  /* 0x0000000a8c667c23 */ /* 0x004fe20008010884 */
[----:B------:R-:W-:Y:S01]  /*3020*/  FSEL R131, R131, -INF , !P3 ;  /* 0xff80000083837808 */ /* 0x000fe20005800000 */
[----:B------:R-:W-:Y:S01]  /*3030*/  SHFL.IDX PT, R140, R12, R230, 0x1f ;  /* 0x00001fe60c8c7589 */ /* 0x000fe200000e0000 */
[----:B------:R-:W-:Y:S01]  /*3040*/  FSEL R134, R134, -INF , !P4 ;  /* 0xff80000086867808 */ /* 0x000fe20006000000 */
[----:B---3--:R-:W-:Y:S01]  /*3050*/  FFMA.FTZ R101, R137, UR10, -R129 ;  /* 0x0000000a89657c23 */ /* 0x008fe20008010881 */
[----:B------:R-:W-:Y:S01]  /*3060*/  FSEL R135, R135, -INF , !P5 ;  /* 0xff80000087877808 */ /* 0x000fe20006800000 */
[----:B------:R-:W-:Y:S01]  /*3070*/  SHFL.IDX PT, R137, R12, R232, 0x1f ;  /* 0x00001fe80c897589 */ /* 0x000fe200000e0000 */
[----:B------:R-:W-:Y:S01]  /*3080*/  FSEL R138, R138, -INF , !P6 ;  /* 0xff8000008a8a7808 */ /* 0x000fe20007000000 */
[----:B------:R-:W2:Y:S01]  /*3090*/  MUFU.EX2 R219, R219 ;  /* 0x000000db00db7308 */ /* 0x000ea20000000800 */
[----:B------:R-:W-:Y:S01]  /*30a0*/  FSEL R139, R139, -INF , !P1 ;  /* 0xff8000008b8b7808 */ /* 0x000fe20004800000 */
[----:B-1----:R-:W-:Y:S01]  /*30b0*/  FFMA.FTZ R128, R128, UR10, -R121 ;  /* 0x0000000a80807c23 */ /* 0x002fe20008010879 */
[----:B------:R-:W-:-:S02]  /*30c0*/  ISETP.GT.AND P2, PT, R19, 0x68, PT ;  /* 0x000000681300780c */ /* 0x000fc40003f44270 */
[C---:B------:R-:W-:Y:S02]  /*30d0*/  ISETP.GT.AND P3, PT, R19.reuse, 0x69, PT ;  /* 0x000000691300780c */ /* 0x040fe40003f64270 */
[C---:B------:R-:W-:Y:S01]  /*30e0*/  ISETP.GT.AND P4, PT, R19.reuse, 0x70, PT ;  /* 0x000000701300780c */ /* 0x040fe20003f84270 */
[----:B------:R-:W1:Y:S01]  /*30f0*/  MUFU.EX2 R18, R18 ;  /* 0x0000001200127308 */ /* 0x000e620000000800 */
[C---:B------:R-:W-:Y:S02]  /*3100*/  ISETP.GT.AND P5, PT, R19.reuse, 0x71, PT ;  /* 0x000000711300780c */ /* 0x040fe40003fa4270 */
[C---:B------:R-:W-:Y:S02]  /*3110*/  ISETP.GT.AND P6, PT, R19.reuse, 0x78, PT ;  /* 0x000000781300780c */ /* 0x040fe40003fc4270 */
[----:B------:R-:W-:Y:S01]  /*3120*/  ISETP.GT.AND P1, PT, R19, 0x79, PT ;  /* 0x000000791300780c */ /* 0x000fe20003f24270 */
[--C-:B------:R-:W-:Y:S01]  /*3130*/  FFMA.FTZ R19, R93, UR10, -R221.reuse ;  /* 0x0000000a5d137c23 */ /* 0x100fe200080108dd */
[----:B------:R-:W-:Y:S01]  /*3140*/  FFMA.FTZ R93, R120, UR10, -R112 ;  /* 0x0000000a785d7c23 */ /* 0x000fe20008010870 */
[----:B------:R-:W-:Y:S01]  /*3150*/  FFMA.FTZ R221, R95, UR10, -R221 ;  /* 0x0000000a5fdd7c23 */ /* 0x000fe200080108dd */
[----:B------:R-:W3:Y:S01]  /*3160*/  SHFL.IDX PT, R120, R13, R234, 0x1f ;  /* 0x00001fea0d787589 */ /* 0x000ee200000e0000 */
[----:B------:R-:W-:Y:S01]  /*3170*/  FFMA.FTZ R95, R124, UR10, -R117 ;  /* 0x0000000a7c5f7c23 */ /* 0x000fe20008010875 */
[----:B------:R-:W-:Y:S01]  /*3180*/  FFMA.FTZ R124, R106, UR10, -R96 ;  /* 0x0000000a6a7c7c23 */ /* 0x000fe20008010860 */
[----:B------:R-:W-:Y:S08]  /*3190*/  MUFU.EX2 R220, R220 ;  /* 0x000000dc00dc7308 */ /* 0x000ff00000000800 */
[----:B------:R-:W-:Y:S08]  /*31a0*/  MUFU.EX2 R17, R17 ;  /* 0x0000001100117308 */ /* 0x000ff00000000800 */
[----:B------:R-:W-:Y:S01]  /*31b0*/  MUFU.EX2 R222, R222 ;  /* 0x000000de00de7308 */ /* 0x000fe20000000800 */
[----:B---3--:R-:W-:-:S02]  /*31c0*/  FFMA.FTZ R96, R125, UR10, -R120 ;  /* 0x0000000a7d607c23 */ /* 0x008fc40008010878 */
[----:B------:R3:W5:Y:S05]  /*31d0*/  SHFL.IDX PT, R125, R13, R230, 0x1f ;  /* 0x00001fe60d7d7589 */ /* 0x00076a00000e0000 */
[----:B------:R-:W-:Y:S01]  /*31e0*/  MUFU.EX2 R23, R23 ;  /* 0x0000001700177308 */ /* 0x000fe20000000800 */
[----:B------:R-:W-:-:S07]  /*31f0*/  WARPGROUP.DEPBAR.LE gsb0, 0x0 ;  /* 0x00008000000079c5 */ /* 0x000fce0000010000 */
[----:B---3--:R3:W-:Y:S01]  /*3200*/  MUFU.EX2 R13, R128 ;  /* 0x00000080000d7308 */ /* 0x0087e20000000800 */
[----:B-----5:R-:W-:Y:S01]  /*3210*/  FFMA.FTZ R99, R133, UR10, -R125 ;  /* 0x0000000a85637c23 */ /* 0x020fe2000801087d */
[----:B------:R-:W-:Y:S01]  /*3220*/  WARPGROUP.ARRIVE ;  /* 0x00000000000079c5 */ /* 0x000fe20000000000 */
[----:B------:R-:W-:Y:S05]  /*3230*/  SHFL.IDX PT, R133, R12, R234, 0x1f ;  /* 0x00001fea0c857589 */ /* 0x000fea00000e0000 */
[----:B------:R-:W-:Y:S01]  /*3240*/  HGMMA.64x128x16.F32.BF16 R24, gdesc[UR4], R24, gsb0 ;  /* 0x01e00000041879f0 */ /* 0x000fe20008001818 */
[----:B---3--:R-:W-:Y:S01]  /*3250*/  FFMA.FTZ R128, R114, UR10, -R104 ;  /* 0x0000000a72807c23 */ /* 0x008fe20008010868 */
[----:B------:R-:W-:Y:S01]  /*3260*/  FFMA.FTZ R123, R123, UR10, -R113 ;  /* 0x0000000a7b7b7c23 */ /* 0x000fe20008010871 */
[----:B------:R-:W3:Y:S01]  /*3270*/  SHFL.IDX PT, R114, R12, R8, 0x1f ;  /* 0x00001f080c727589 */ /* 0x000ee200000e0000 */
[----:B------:R-:W-:Y:S01]  /*3280*/  FFMA.FTZ R127, R127, UR10, -R120 ;  /* 0x0000000a7f7f7c23 */ /* 0x000fe20008010878 */
[----:B------:R-:W-:Y:S01]  /*3290*/  FFMA.FTZ R118, R118, UR10, -R108 ;  /* 0x0000000a76767c23 */ /* 0x000fe2000801086c */
[----:B------:R-:W-:Y:S01]  /*32a0*/  FFMA.FTZ R122, R122, UR10, -R112 ;  /* 0x0000000a7a7a7c23 */ /* 0x000fe20008010870 */
[----:B------:R-:W-:Y:S01]  /*32b0*/  FFMA.FTZ R126, R126, UR10, -R117 ;  /* 0x0000000a7e7e7c23 */ /* 0x000fe20008010875 */
[----:B------:R-:W5:Y:S01]  /*32c0*/  MUFU.EX2 R19, R19 ;  /* 0x0000001300137308 */ /* 0x000f620000000800 */
[----:B------:R-:W-:Y:S01]  /*32d0*/  FFMA.FTZ R130, R130, UR10, -R121 ;  /* 0x0000000a82827c23 */ /* 0x000fe20008010879 */
[----:B------:R-:W-:-:S06]  /*32e0*/  FFMA.FTZ R135, R135, UR10, -R125 ;  /* 0x0000000a87877c23 */ /* 0x000fcc000801087d */
[----:B------:R-:W5:Y:S01]  /*32f0*/  MUFU.EX2 R98, R98 ;  /* 0x0000006200627308 */ /* 0x000f620000000800 */
[----:B------:R-:W-:-:S07]  /*3300*/  FFMA.FTZ R131, R131, UR10, -R225 ;  /* 0x0000000a83837c23 */ /* 0x000fce00080108e1 */
[----:B------:R-:W5:Y:S01]  /*3310*/  MUFU.EX2 R99, R99 ;  /* 0x0000006300637308 */ /* 0x000f620000000800 */
[--C-:B---3--:R-:W-:Y:S02]  /*3320*/  FFMA.FTZ R100, R136, UR10, -R114.reuse ;  /* 0x0000000a88647c23 */ /* 0x108fe40008010872 */
[----:B------:R3:W4:Y:S01]  /*3330*/  SHFL.IDX PT, R136, R12, R233, 0x1f ;  /* 0x00001fe90c887589 */ /* 0x00072200000e0000 */
[----:B------:R-:W-:Y:S02]  /*3340*/  R2UR UR4, R16 ;  /* 0x00000000100472ca */ /* 0x000fe400000e0000 */
[----:B------:R-:W-:Y:S01]  /*3350*/  FSEL R113, R142, -INF , !P2 ;  /* 0xff8000008e717808 */ /* 0x000fe20005000000 */
[----:B------:R-:W-:Y:S01]  /*3360*/  FFMA.FTZ R104, R145, UR10, -R137 ;  /* 0x0000000a91687c23 */ /* 0x000fe20008010889 */
[----:B------:R-:W-:Y:S01]  /*3370*/  FFMA.FTZ R138, R138, UR10, -R114 ;  /* 0x0000000a8a8a7c23 */ /* 0x000fe20008010872 */
[----:B------:R-:W5:Y:S08]  /*3380*/  MUFU.EX2 R95, R95 ;  /* 0x0000005f005f7308 */ /* 0x000f700000000800 */
[----:B---3--:R3:W-:Y:S01]  /*3390*/  MUFU.EX2 R12, R102 ;  /* 0x00000066000c7308 */ /* 0x0087e20000000800 */
[----:B------:R-:W-:-:S07]  /*33a0*/  FFMA.FTZ R134, R134, UR10, -R226 ;  /* 0x0000000a86867c23 */ /* 0x000fce00080108e2 */
[----:B------:R-:W5:Y:S01]  /*33b0*/  MUFU.EX2 R96, R96 ;  /* 0x0000006000607308 */ /* 0x000f620000000800 */
[--C-:B---3--:R-:W-:Y:S02]  /*33c0*/  FFMA.FTZ R102, R141, UR10, -R133.reuse ;  /* 0x0000000a8d667c23 */ /* 0x108fe40008010885 */
[----:B------:R-:W3:Y:S01]  /*33d0*/  LDL R141, [R1+0x30] ;  /* 0x00003000018d7983 */ /* 0x000ee20000100800 */
[----:B------:R-:W-:Y:S01]  /*33e0*/  FSEL R16, R143, -INF , !P3 ;  /* 0xff8000008f107808 */ /* 0x000fe20005800000 */
[----:B------:R-:W-:Y:S01]  /*33f0*/  FFMA.FTZ R132, R113, UR10, -R132 ;  /* 0x0000000a71847c23 */ /* 0x000fe20008010884 */
[----:B------:R-:W-:Y:S02]  /*3400*/  FSEL R113, R146, -INF , !P4 ;  /* 0xff80000092717808 */ /* 0x000fe40006000000 */
[----:B------:R-:W5:Y:S01]  /*3410*/  MUFU.EX2 R97, R97 ;  /* 0x0000006100617308 */ /* 0x000f620000000800 */
[----:B------:R-:W-:Y:S01]  /*3420*/  FFMA.FTZ R133, R16, UR10, -R133 ;  /* 0x0000000a10857c23 */ /* 0x000fe20008010885 */
[----:B------:R-:W-:Y:S01]  /*3430*/  FSEL R16, R147, -INF , !P5 ;  /* 0xff80000093107808 */ /* 0x000fe20006800000 */
[--C-:B----4-:R-:W-:Y:S01]  /*3440*/  FFMA.FTZ R103, R144, UR10, -R136.reuse ;  /* 0x0000000a90677c23 */ /* 0x110fe20008010888 */
[----:B------:R-:W-:-:S03]  /*3450*/  FFMA.FTZ R136, R113, UR10, -R136 ;  /* 0x0000000a71887c23 */ /* 0x000fc60008010888 */
[----:B------:R-:W-:Y:S01]  /*3460*/  FFMA.FTZ R137, R16, UR10, -R137 ;  /* 0x0000000a10897c23 */ /* 0x000fe20008010889 */
[----:B------:R-:W-:Y:S01]  /*3470*/  FSEL R113, R150, -INF , !P6 ;  /* 0xff80000096717808 */ /* 0x000fe20007000000 */
[----:B------:R-:W-:Y:S04]  /*3480*/  MUFU.EX2 R101, R101 ;  /* 0x0000006500657308 */ /* 0x000fe80000000800 */
[----:B------:R-:W-:Y:S01]  /*3490*/  FFMA.FTZ R228, R113, UR10, -R228 ;  /* 0x0000000a71e47c23 */ /* 0x000fe200080108e4 */
[----:B------:R-:W-:Y:S01]  /*34a0*/  FFMA.FTZ R119, R119, UR10, -R223 ;  /* 0x0000000a77777c23 */ /* 0x000fe200080108df */
[----:B------:R-:W-:Y:S01]  /*34b0*/  FSEL R151, R151, -INF , !P1 ;  /* 0xff80000097977808 */ /* 0x000fe20004800000 */
[----:B------:R-:W-:Y:S01]  /*34c0*/  FFMA.FTZ R139, R139, UR10, -R129 ;  /* 0x0000000a8b8b7c23 */ /* 0x000fe20008010881 */
        /* <DEDUP_REMOVED lines=10> */
[----:B------:R-:W-:Y:S01]  /*3570*/  LDS R227, [R227+0x400] ;  /* 0x00040000e3e37984 */ /* 0x000fe20000000800 */
[----:B------:R-:W5:Y:S03]  /*3580*/  MUFU.EX2 R130, R130 ;  /* 0x0000008200827308 */ /* 0x000f660000000800 */
[----:B------:R-:W-:Y:S04]  /*3590*/  LDS R15, [R15+0x400] ;  /* 0x000400000f0f7984 */ /* 0x000fe80000000800 */
[----:B------:R-:W-:Y:S01]  /*35a0*/  LDS R10, [R10+0x400] ;  /* 0x000400000a0a7984 */ /* 0x000fe20000000800 */
[----:B------:R-:W5:Y:S01]  /*35b0*/  MUFU.EX2 R135, R135 ;  /* 0x0000008700877308 */ /* 0x000f620000000800 */
[----:B------:R-:W-:-:S07]  /*35c0*/  FFMA.FTZ R106, R149, UR10, -R140 ;  /* 0x0000000a956a7c23 */ /* 0x000fce000801088c */
[----:B------:R-:W5:Y:S08]  /*35d0*/  MUFU.EX2 R100, R100 ;  /* 0x0000006400647308 */ /* 0x000f700000000800 */
[----:B------:R-:W-:Y:S08]  /*35e0*/  MUFU.EX2 R89, R89 ;  /* 0x0000005900597308 */ /* 0x000ff00000000800 */
[----:B------:R-:W-:Y:S01]  /*35f0*/  MUFU.EX2 R90, R90 ;  /* 0x0000005a005a7308 */ /* 0x000fe20000000800 */
[----:B----4-:R-:W4:Y:S04]  /*3600*/  SHFL.IDX PT, R120, R9, R8, 0x1f ;  /* 0x00001f0809787589 */ /* 0x010f2800000e0000 */
[----:B------:R-:W2:Y:S03]  /*3610*/  SHFL.IDX PT, R117, R9, R237, 0x1f ;  /* 0x00001fed09757589 */ /* 0x000ea600000e0000 */
[----:B------:R-:W-:Y:S01]  /*3620*/  MUFU.EX2 R91, R91 ;  /* 0x0000005b005b7308 */ /* 0x000fe20000000800 */
[----:B------:R-:W1:Y:S04]  /*3630*/  SHFL.IDX PT, R114, R9, R235, 0x1f ;  /* 0x00001feb09727589 */ /* 0x000e6800000e0000 */
[----:B------:R-:W5:Y:S03]  /*3640*/  SHFL.IDX PT, R112, R9, R233, 0x1f ;  /* 0x00001fe909707589 */ /* 0x000f6600000e0000 */
[----:B------:R-:W-:Y:S01]  /*3650*/  MUFU.EX2 R92, R92 ;  /* 0x0000005c005c7308 */ /* 0x000fe20000000800 */
[----:B------:R-:W5:Y:S04]  /*3660*/  SHFL.IDX PT, R108, R9, R232, 0x1f ;  /* 0x00001fe8096c7589 */ /* 0x000f6800000e0000 */
[----:B------:R-:W5:Y:S04]  /*3670*/  SHFL.IDX PT, R16, R9, R231, 0x1f ;  /* 0x00001fe709107589 */ /* 0x000f6800000e0000 */
[----:B------:R-:W5:Y:S01]  /*3680*/  SHFL.IDX PT, R113, R9, R234, 0x1f ;  /* 0x00001fea09717589 */ /* 0x000f6200000e0000 */
[--C-:B----4-:R-:W-:Y:S01]  /*3690*/  FADD.FTZ R24, R24, -R120.reuse ;  /* 0x8000007818187221 */ /* 0x110fe20000010000 */
[----:B------:R-:W-:-:S02]  /*36a0*/  FADD.FTZ R26, R26, -R120 ;  /* 0x800000781a1a7221 */ /* 0x000fc40000010000 */
[----:B------:R-:W-:Y:S01]  /*36b0*/  SHFL.IDX PT, R120, R9, R230, 0x1f ;  /* 0x00001fe609787589 */ /* 0x000fe200000e0000 */
[--C-:B--2---:R-:W-:Y:S01]  /*36c0*/  FADD.FTZ R25, R25, -R117.reuse ;  /* 0x8000007519197221 */ /* 0x104fe20000010000 */
[----:B------:R-:W-:Y:S01]  /*36d0*/  FADD.FTZ R27, R27, -R117 ;  /* 0x800000751b1b7221 */ /* 0x000fe20000010000 */
[--C-:B-1----:R-:W-:Y:S01]  /*36e0*/  FADD.FTZ R28, R28, -R114.reuse ;  /* 0x800000721c1c7221 */ /* 0x102fe20000010000 */
[----:B------:R-:W-:Y:S01]  /*36f0*/  FADD.FTZ R30, R30, -R114 ;  /* 0x800000721e1e7221 */ /* 0x000fe20000010000 */
[----:B------:R-:W1:Y:S01]  /*3700*/  SHFL.IDX PT, R9, R227, R231, 0x1f ;  /* 0x00001fe7e3097589 */ /* 0x000e6200000e0000 */
[--C-:B-----5:R-:W-:Y:S01]  /*3710*/  FADD.FTZ R32, R32, -R112.reuse ;  /* 0x8000007020207221 */ /* 0x120fe20000010000 */
[----:B------:R-:W-:Y:S02]  /*3720*/  FADD.FTZ R34, R34, -R112 ;  /* 0x8000007022227221 */ /* 0x000fe40000010000 */
[----:B------:R-:W2:Y:S01]  /*3730*/  SHFL.IDX PT, R117, R227, R8, 0x1f ;  /* 0x00001f08e3757589 */ /* 0x000ea200000e0000 */
[--C-:B------:R-:W-:Y:S01]  /*3740*/  FADD.FTZ R33, R33, -R108.reuse ;  /* 0x8000006c21217221 */ /* 0x100fe20000010000 */
[----:B------:R-:W-:-:S02]  /*3750*/  FADD.FTZ R35, R35, -R108 ;  /* 0x8000006c23237221 */ /* 0x000fc40000010000 */
[----:B------:R-:W4:Y:S01]  /*3760*/  SHFL.IDX PT, R114, R227, R235, 0x1f ;  /* 0x00001febe3727589 */ /* 0x000f2200000e0000 */
[--C-:B------:R-:W-:Y:S01]  /*3770*/  FADD.FTZ R36, R36, -R16.reuse ;  /* 0x8000001024247221 */ /* 0x100fe20000010000 */
[----:B------:R-:W-:Y:S02]  /*3780*/  FADD.FTZ R38, R38, -R16 ;  /* 0x8000001026267221 */ /* 0x000fe40000010000 */
[----:B------:R-:W5:Y:S04]  /*3790*/  SHFL.IDX PT, R112, R227, R234, 0x1f ;  /* 0x00001feae3707589 */ /* 0x000f6800000e0000 */
[----:B------:R-:W5:Y:S04]  /*37a0*/  SHFL.IDX PT, R108, R227, R233, 0x1f ;  /* 0x00001fe9e36c7589 */ /* 0x000f6800000e0000 */
[----:B------:R-:W5:Y:S01]  /*37b0*/  SHFL.IDX PT, R16, R227, R232, 0x1f ;  /* 0x00001fe8e3107589 */ /* 0x000f6200000e0000 */
[--C-:B------:R-:W-:Y:S01]  /*37c0*/  FADD.FTZ R29, R29, -R113.reuse ;  /* 0x800000711d1d7221 */ /* 0x100fe20000010000 */
[----:B------:R-:W-:-:S02]  /*37d0*/  FADD.FTZ R31, R31, -R113 ;  /* 0x800000711f1f7221 */ /* 0x000fc40000010000 */
[----:B------:R-:W5:Y:S01]  /*37e0*/  SHFL.IDX PT, R113, R227, R237, 0x1f ;  /* 0x00001fede3717589 */ /* 0x000f6200000e0000 */
[--C-:B-1----:R-:W-:Y:S01]  /*37f0*/  FADD.FTZ R52, R52, -R9.reuse ;  /* 0x8000000934347221 */ /* 0x102fe20000010000 */
[----:B------:R-:W-:Y:S01]  /*3800*/  FADD.FTZ R54, R54, -R9 ;  /* 0x8000000936367221 */ /* 0x000fe20000010000 */
[--C-:B------:R-:W-:Y:S01]  /*3810*/  FADD.FTZ R37, R37, -R120.reuse ;  /* 0x8000007825257221 */ /* 0x100fe20000010000 */
[----:B------:R-:W-:Y:S01]  /*3820*/  FADD.FTZ R39, R39, -R120 ;  /* 0x8000007827277221 */ /* 0x000fe20000010000 */
[--C-:B--2---:R-:W-:Y:S01]  /*3830*/  FADD.FTZ R40, R40, -R117.reuse ;  /* 0x8000007528287221 */ /* 0x104fe20000010000 */
[----:B------:R-:W-:Y:S01]  /*3840*/  FADD.FTZ R42, R42, -R117 ;  /* 0x800000752a2a7221 */ /* 0x000fe20000010000 */
[----:B------:R-:W-:Y:S01]  /*3850*/  SHFL.IDX PT, R9, R15, R231, 0x1f ;  /* 0x00001fe70f097589 */ /* 0x000fe200000e0000 */
[--C-:B----4-:R-:W-:Y:S01]  /*3860*/  FADD.FTZ R44, R44, -R114.reuse ;  /* 0x800000722c2c7221 */ /* 0x110fe20000010000 */
[----:B------:R-:W-:Y:S02]  /*3870*/  FADD.FTZ R46, R46, -R114 ;  /* 0x800000722e2e7221 */ /* 0x000fe40000010000 */
[----:B------:R-:W-:Y:S01]  /*3880*/  SHFL.IDX PT, R117, R15, R8, 0x1f ;  /* 0x00001f080f757589 */ /* 0x000fe200000e0000 */
[--C-:B-----5:R-:W-:Y:S01]  /*3890*/  FADD.FTZ R45, R45, -R112.reuse ;  /* 0x800000702d2d7221 */ /* 0x120fe20000010000 */
[----:B------:R-:W-:-:S02]  /*38a0*/  FADD.FTZ R47, R47, -R112 ;  /* 0x800000702f2f7221 */ /* 0x000fc40000010000 */
[----:B------:R-:W-:Y:S01]  /*38b0*/  SHFL.IDX PT, R120, R15, R237, 0x1f ;  /* 0x00001fed0f787589 */ /* 0x000fe200000e0000 */
[--C-:B------:R-:W-:Y:S01]  /*38c0*/  FADD.FTZ R48, R48, -R108.reuse ;  /* 0x8000006c30307221 */ /* 0x100fe20000010000 */
[----:B------:R-:W-:Y:S02]  /*38d0*/  FADD.FTZ R50, R50, -R108 ;  /* 0x8000006c32327221 */ /* 0x000fe40000010000 */
[----:B------:R-:W-:Y:S01]  /*38e0*/  SHFL.IDX PT, R114, R15, R235, 0x1f ;  /* 0x00001feb0f727589 */ /* 0x000fe200000e0000 */
[--C-:B------:R-:W-:Y:S01]  /*38f0*/  FADD.FTZ R49, R49, -R16.reuse ;  /* 0x8000001031317221 */ /* 0x100fe20000010000 */
[----:B------:R-:W-:Y:S02]  /*3900*/  FADD.FTZ R51, R51, -R16 ;  /* 0x8000001033337221 */ /* 0x000fe40000010000 */
[----:B------:R-:W-:Y:S04]  /*3910*/  SHFL.IDX PT, R112, R15, R234, 0x1f ;  /* 0x00001fea0f707589 */ /* 0x000fe800000e0000 */
[----:B------:R-:W-:Y:S04]  /*3920*/  SHFL.IDX PT, R108, R15, R233, 0x1f ;  /* 0x00001fe90f6c7589 */ /* 0x000fe800000e0000 */
[----:B------:R-:W-:Y:S04]  /*3930*/  SHFL.IDX PT, R16, R15, R232, 0x1f ;  /* 0x00001fe80f107589 */ /* 0x000fe800000e0000 */
[----:B------:R-:W-:Y:S04]  /*3940*/  SHFL.IDX PT, R15, R15, R230, 0x1f ;  /* 0x00001fe60f0f7589 */ /* 0x000fe800000e0000 */
[----:B------:R-:W1:Y:S04]  /*3950*/  SHFL.IDX PT, R231, R10, R231, 0x1f ;  /* 0x00001fe70ae77589 */ /* 0x000e6800000e0000 */
[----:B------:R-:W-:Y:S04]  /*3960*/  SHFL.IDX PT, R227, R227, R230, 0x1f ;  /* 0x00001fe6e3e37589 */ /* 0x000fe800000e0000 */
[----:B------:R-:W2:Y:S01]  /*3970*/  SHFL.IDX PT, R230, R10, R230, 0x1f ;  /* 0x00001fe60ae67589 */ /* 0x000ea200000e0000 */
[--C-:B------:R-:W-:Y:S01]  /*3980*/  FADD.FTZ R41, R41, -R113.reuse ;  /* 0x8000007129297221 */ /* 0x100fe20000010000 */
[----:B------:R-:W-:-:S02]  /*3990*/  FADD.FTZ R43, R43, -R113 ;  /* 0x800000712b2b7221 */ /* 0x000fc40000010000 */
[----:B------:R-:W-:Y:S04]  /*39a0*/  SHFL.IDX PT, R237, R10, R237, 0x1f ;  /* 0x00001fed0aed7589 */ /* 0x000fe800000e0000 */
[----:B------:R-:W4:Y:S04]  /*39b0*/  SHFL.IDX PT, R113, R10, R8, 0x1f ;  /* 0x00001f080a717589 */ /* 0x000f2800000e0000 */
[----:B------:R-:W5:Y:S04]  /*39c0*/  SHFL.IDX PT, R235, R10, R235, 0x1f ;  /* 0x00001feb0aeb7589 */ /* 0x000f6800000e0000 */
[----:B------:R-:W5:Y:S04]  /*39d0*/  SHFL.IDX PT, R234, R10, R234, 0x1f ;  /* 0x00001fea0aea7589 */ /* 0x000f6800000e0000 */
[----:B------:R-:W3:Y:S04]  /*39e0*/  SHFL.IDX PT, R233, R10, R233, 0x1f ;  /* 0x00001fe90ae97589 */ /* 0x000ee800000e0000 */
[----:B------:R2:W3:Y:S01]  /*39f0*/  SHFL.IDX PT, R232, R10, R232, 0x1f ;  /* 0x00001fe80ae87589 */ /* 0x0004e200000e0000 */
[----:B------:R-:W-:Y:S01]  /*3a00*/  FMUL.FTZ R26, R216, R26 ;  /* 0x0000001ad81a7220 */ /* 0x000fe20000410000 */
[----:B------:R-:W-:Y:S01]  /*3a10*/  FMUL.FTZ R27, R219, R27 ;  /* 0x0000001bdb1b7220 */ /* 0x000fe20000410000 */
[----:B------:R-:W5:Y:S01]  /*3a20*/  MUFU.EX2 R221, R221 ;  /* 0x000000dd00dd7308 */ /* 0x000f620000000800 */
[----:B-1----:R-:W-:Y:S01]  /*3a30*/  FADD.FTZ R121, R84, -R231 ;  /* 0x800000e754797221 */ /* 0x002fe20000010000 */
[----:B------:R-:W-:Y:S01]  /*3a40*/  FMUL.FTZ R28, R18, R28 ;  /* 0x0000001c121c7220 */ /* 0x000fe20000410000 */
[----:B------:R-:W-:Y:S01]  /*3a50*/  FMUL.FTZ R29, R19, R29 ;  /* 0x0000001d131d7220 */ /* 0x000fe20000410000 */
[----:B------:R-:W-:Y:S01]  /*3a60*/  FADD.FTZ R60, R60, -R114 ;  /* 0x800000723c3c7221 */ /* 0x000fe20000010000 */
[----:B--2---:R-:W-:-:S03]  /*3a70*/  FADD.FTZ R10, R68, -R9 ;  /* 0x80000009440a7221 */ /* 0x004fc60000010000 */
[----:B------:R-:W1:Y:S01]  /*3a80*/  MUFU.EX2 R126, R126 ;  /* 0x0000007e007e7308 */ /* 0x000e620000000800 */
[----:B------:R-:W-:Y:S01]  /*3a90*/  FADD.FTZ R9, R70, -R9 ;  /* 0x8000000946097221 */ /* 0x000fe20000010000 */
[----:B------:R-:W-:Y:S01]  /*3aa0*/  FADD.FTZ R70, R69, -R15 ;  /* 0x8000000f45467221 */ /* 0x000fe20000010000 */
[----:B------:R-:W-:Y:S01]  /*3ab0*/  FADD.FTZ R61, R61, -R112 ;  /* 0x800000703d3d7221 */ /* 0x000fe20000010000 */
[----:B------:R-:W-:Y:S01]  /*3ac0*/  FMUL.FTZ R84, R217, R24 ;  /* 0x00000018d9547220 */ /* 0x000fe20000410000 */
[----:B------:R-:W-:-:S03]  /*3ad0*/  FMUL.FTZ R25, R218, R25 ;  /* 0x00000019da197220 */ /* 0x000fc60000410000 */
[----:B------:R-:W2:Y:S01]  /*3ae0*/  MUFU.EX2 R127, R127 ;  /* 0x0000007f007f7308 */ /* 0x000ea20000000800 */
[----:B------:R-:W-:Y:S01]  /*3af0*/  FFMA.FTZ R140, R151, UR10, -R140 ;  /* 0x0000000a978c7c23 */ /* 0x000fe2000801088c */
[----:B------:R-:W-:Y:S01]  /*3b00*/  FADD.FTZ R125, R85, -R230 ;  /* 0x800000e6557d7221 */ /* 0x000fe20000010000 */
[----:B------:R-:W-:Y:S01]  /*3b10*/  FADD.FTZ R65, R65, -R16 ;  /* 0x8000001041417221 */ /* 0x000fe20000010000 */
[----:B------:R-:W-:-:S04]  /*3b20*/  F2FP.BF16.F32.PACK_AB R85, R27, R26 ;  /* 0x0000001a1b55723e */ /* 0x000fc800000010ff */
[----:B------:R-:W2:Y:S01]  /*3b30*/  MUFU.EX2 R131, R131 ;  /* 0x0000008300837308 */ /* 0x000ea20000000800 */
[----:B------:R-:W-:Y:S01]  /*3b40*/  FADD.FTZ R66, R66, -R108 ;  /* 0x8000006c42427221 */ /* 0x000fe20000010000 */
[----:B------:R-:W-:Y:S01]  /*3b50*/  FADD.FTZ R231, R86, -R231 ;  /* 0x800000e756e77221 */ /* 0x000fe20000010000 */
[----:B------:R-:W-:Y:S01]  /*3b60*/  FMUL.FTZ R10, R98, R10 ;  /* 0x0000000a620a7220 */ /* 0x000fe20000410000 */
[----:B------:R-:W-:-:S04]  /*3b70*/  FMUL.FTZ R27, R99, R70 ;  /* 0x00000046631b7220 */ /* 0x000fc80000410000 */
[----:B------:R-:W3:Y:S01]  /*3b80*/  MUFU.EX2 R122, R122 ;  /* 0x0000007a007a7308 */ /* 0x000ee20000000800 */
[----:B------:R-:W-:Y:S01]  /*3b90*/  F2FP.BF16.F32.PACK_AB R86, R29, R28 ;  /* 0x0000001c1d56723e */ /* 0x000fe200000010ff */
[----:B------:R-:W-:Y:S01]  /*3ba0*/  FMUL.FTZ R60, R95, R60 ;  /* 0x0000003c5f3c7220 */ /* 0x000fe20000410000 */
[----:B------:R-:W-:-:S05]  /*3bb0*/  FMUL.FTZ R61, R96, R61 ;  /* 0x0000003d603d7220 */ /* 0x000fca0000410000 */
[----:B------:R-:W3:Y:S01]  /*3bc0*/  MUFU.EX2 R123, R123 ;  /* 0x0000007b007b7308 */ /* 0x000ee20000000800 */
[----:B------:R-:W-:Y:S01]  /*3bd0*/  FADD.FTZ R64, R64, -R108 ;  /* 0x8000006c40407221 */ /* 0x000fe20000010000 */
[----:B------:R-:W-:-:S06]  /*3be0*/  FADD.FTZ R16, R67, -R16 ;  /* 0x8000001043107221 */ /* 0x000fcc0000010000 */
[----:B------:R-:W3:Y:S01]  /*3bf0*/  MUFU.EX2 R134, R134 ;  /* 0x0000008600867308 */ /* 0x000ee20000000800 */
[----:B------:R-:W-:Y:S01]  /*3c00*/  FADD.FTZ R15, R71, -R15 ;  /* 0x8000000f470f7221 */ /* 0x000fe20000010000 */
[----:B------:R-:W-:-:S06]  /*3c10*/  F2FP.BF16.F32.PACK_AB R84, R25, R84 ;  /* 0x000000541954723e */ /* 0x000fcc00000010ff */
[----:B------:R-:W3:Y:S01]  /*3c20*/  MUFU.EX2 R124, R124 ;  /* 0x0000007c007c7308 */ /* 0x000ee20000000800 */
[----:B----4-:R-:W-:Y:S01]  /*3c30*/  FADD.FTZ R67, R72, -R113 ;  /* 0x8000007148437221 */ /* 0x010fe20000010000 */
[----:B------:R-:W-:-:S06]  /*3c40*/  FADD.FTZ R108, R73, -R237 ;  /* 0x800000ed496c7221 */ /* 0x000fcc0000010000 */
[----:B------:R-:W4:Y:S01]  /*3c50*/  MUFU.EX2 R107, R107 ;  /* 0x0000006b006b7308 */ /* 0x000f220000000800 */
[----:B------:R-:W-:-:S07]  /*3c60*/  FMUL.FTZ R25, R97, R65 ;  /* 0x0000004161197220 */ /* 0x000fce0000410000 */
[----:B------:R-:W4:Y:S01]  /*3c70*/  MUFU.EX2 R110, R110 ;  /* 0x0000006e006e7308 */ /* 0x000f220000000800 */
[----:B------:R-:W-:-:S07]  /*3c80*/  FMUL.FTZ R65, R130, R66 ;  /* 0x0000004282417220 */ /* 0x000fce0000410000 */
[----:B------:R-:W4:Y:S01]  /*3c90*/  MUFU.EX2 R128, R128 ;  /* 0x0000008000807308 */ /* 0x000f220000000800 */
[----:B------:R-:W-:-:S07]  /*3ca0*/  F2FP.BF16.F32.PACK_AB R66, R27, R10 ;  /* 0x0000000a1b42723e */ /* 0x000fce00000010ff */
[----:B------:R-:W4:Y:S08]  /*3cb0*/  MUFU.EX2 R115, R115 ;  /* 0x0000007300737308 */ /* 0x000f300000000800 */
[----:B------:R-:W4:Y:S08]  /*3cc0*/  MUFU.EX2 R118, R118 ;  /* 0x0000007600767308 */ /* 0x000f300000000800 */
[----:B------:R-:W4:Y:S01]  /*3cd0*/  MUFU.EX2 R119, R119 ;  /* 0x0000007700777308 */ /* 0x000f220000000800 */
[----:B------:R-:W-:Y:S01]  /*3ce0*/  F2FP.BF16.F32.PACK_AB R70, R61, R60 ;  /* 0x0000003c3d46723e */ /* 0x000fe200000010ff */
[----:B------:R-:W-:-:S06]  /*3cf0*/  FMUL.FTZ R10, R135, R15 ;  /* 0x0000000f870a7220 */ /* 0x000fcc0000410000 */
[----:B------:R-:W-:Y:S01]  /*3d00*/  MUFU.EX2 R102, R102 ;  /* 0x0000006600667308 */ /* 0x000fe20000000800 */
[----:B------:R-:W-:Y:S01]  /*3d10*/  FMUL.FTZ R60, R100, R67 ;  /* 0x00000043643c7220 */ /* 0x000fe20000410000 */
[----:B------:R-:W-:-:S06]  /*3d20*/  FMUL.FTZ R15, R101, R108 ;  /* 0x0000006c650f7220 */ /* 0x000fcc0000410000 */
[----:B------:R-:W4:Y:S01]  /*3d30*/  MUFU.EX2 R138, R138 ;  /* 0x0000008a008a7308 */ /* 0x000f220000000800 */
[----:B------:R-:W-:-:S07]  /*3d40*/  FADD.FTZ R62, R62, -R114 ;  /* 0x800000723e3e7221 */ /* 0x000fce0000010000 */
[----:B------:R-:W4:Y:S01]  /*3d50*/  MUFU.EX2 R139, R139 ;  /* 0x0000008b008b7308 */ /* 0x000f220000000800 */
[----:B------:R-:W-:-:S07]  /*3d60*/  FADD.FTZ R63, R63, -R112 ;  /* 0x800000703f3f7221 */ /* 0x000fce0000010000 */
[----:B------:R-:W4:Y:S08]  /*3d70*/  MUFU.EX2 R132, R132 ;  /* 0x0000008400847308 */ /* 0x000f300000000800 */
[----:B------:R-:W4:Y:S01]  /*3d80*/  MUFU.EX2 R133, R133 ;  /* 0x0000008500857308 */ /* 0x000f220000000800 */
[----:B------:R-:W-:-:S07]  /*3d90*/  FADD.FTZ R56, R56, -R117 ;  /* 0x8000007538387221 */ /* 0x000fce0000010000 */
[----:B------:R-:W4:Y:S01]  /*3da0*/  MUFU.EX2 R103, R103 ;  /* 0x0000006700677308 */ /* 0x000f220000000800 */
[----:B------:R-:W-:-:S07]  /*3db0*/  FADD.FTZ R58, R58, -R117 ;  /* 0x800000753a3a7221 */ /* 0x000fce0000010000 */
[----:B------:R-:W-:Y:S01]  /*3dc0*/  MUFU.EX2 R104, R104 ;  /* 0x0000006800687308 */ /* 0x000fe20000000800 */
[----:B------:R-:W-:-:S07]  /*3dd0*/  FADD.FTZ R57, R57, -R120 ;  /* 0x8000007839397221 */ /* 0x000fce0000010000 */
[----:B------:R-:W-:Y:S01]  /*3de0*/  MUFU.EX2 R105, R105 ;  /* 0x0000006900697308 */ /* 0x000fe20000000800 */
[----:B------:R-:W-:-:S07]  /*3df0*/  FADD.FTZ R59, R59, -R120 ;  /* 0x800000783b3b7221 */ /* 0x000fce0000010000 */
[----:B------:R-:W-:Y:S08]  /*3e00*/  MUFU.EX2 R106, R106 ;  /* 0x0000006a006a7308 */ /* 0x000ff00000000800 */
[----:B------:R-:W4:Y:S08]  /*3e10*/  MUFU.EX2 R136, R136 ;  /* 0x0000008800887308 */ /* 0x000f300000000800 */
[----:B------:R-:W4:Y:S08]  /*3e20*/  MUFU.EX2 R137, R137 ;  /* 0x0000008900897308 */ /* 0x000f300000000800 */
[----:B------:R-:W4:Y:S08]  /*3e30*/  MUFU.EX2 R228, R228 ;  /* 0x000000e400e47308 */ /* 0x000f300000000800 */
[----:B------:R-:W4:Y:S01]  /*3e40*/  MUFU.EX2 R29, R140 ;  /* 0x0000008c001d7308 */ /* 0x000f220000000800 */
[--C-:B------:R-:W-:Y:S01]  /*3e50*/  FADD.FTZ R53, R53, -R227.reuse ;  /* 0x800000e335357221 */ /* 0x100fe20000010000 */
[----:B------:R-:W-:Y:S01]  /*3e60*/  FADD.FTZ R55, R55, -R227 ;  /* 0x800000e337377221 */ /* 0x000fe20000010000 */
[----:B------:R-:W-:Y:S01]  /*3e70*/  FMUL.FTZ R30, R220, R30 ;  /* 0x0000001edc1e7220 */ /* 0x000fe20000410000 */
[----:B-----5:R-:W-:Y:S01]  /*3e80*/  FMUL.FTZ R31, R221, R31 ;  /* 0x0000001fdd1f7220 */ /* 0x020fe20000410000 */
[----:B-1----:R-:W-:Y:S01]  /*3e90*/  FMUL.FTZ R62, R126, R62 ;  /* 0x0000003e7e3e7220 */ /* 0x002fe20000410000 */
[----:B--2---:R-:W-:Y:S01]  /*3ea0*/  FMUL.FTZ R63, R127, R63 ;  /* 0x0000003f7f3f7220 */ /* 0x004fe20000410000 */
[----:B------:R-:W-:Y:S01]  /*3eb0*/  FMUL.FTZ R16, R131, R16 ;  /* 0x0000001083107220 */ /* 0x000fe20000410000 */
[----:B------:R-:W-:Y:S01]  /*3ec0*/  F2FP.BF16.F32.PACK_AB R60, R15, R60 ;  /* 0x0000003c0f3c723e */ /* 0x000fe200000010ff */
        /* <DEDUP_REMOVED lines=12> */
[----:B---3--:R-:W-:Y:S01]  /*3f90*/  FMUL.FTZ R58, R122, R58 ;  /* 0x0000003a7a3a7220 */ /* 0x008fe20000410000 */
[----:B------:R-:W-:Y:S01]  /*3fa0*/  FMUL.FTZ R59, R123, R59 ;  /* 0x0000003b7b3b7220 */ /* 0x000fe20000410000 */
[----:B------:R-:W-:Y:S01]  /*3fb0*/  FMUL.FTZ R9, R134, R9 ;  /* 0x0000000986097220 */ /* 0x000fe20000410000 */
[----:B------:R-:W-:-:S02]  /*3fc0*/  IMAD R15, R0, 0x4000, R141 ;  /* 0x00004000000f7824 */ /* 0x000fc400078e028d */
[----:B------:R-:W-:Y:S01]  /*3fd0*/  FADD.FTZ R113, R74, -R113 ;  /* 0x800000714a717221 */ /* 0x000fe20000010000 */
[----:B------:R-:W-:Y:S01]  /*3fe0*/  FADD.FTZ R237, R75, -R237 ;  /* 0x800000ed4bed7221 */ /* 0x000fe20000010000 */
[----:B------:R-:W-:Y:S01]  /*3ff0*/  FADD.FTZ R235, R78, -R235 ;  /* 0x800000eb4eeb7221 */ /* 0x000fe20000010000 */
[----:B------:R-:W-:Y:S01]  /*4000*/  FADD.FTZ R234, R79, -R234 ;  /* 0x800000ea4fea7221 */ /* 0x000fe20000010000 */
[--C-:B------:R-:W-:Y:S01]  /*4010*/  FADD.FTZ R114, R80, -R233.reuse ;  /* 0x800000e950727221 */ /* 0x100fe20000010000 */
[--C-:B------:R-:W-:Y:S01]  /*4020*/  FADD.FTZ R120, R81, -R232.reuse ;  /* 0x800000e851787221 */ /* 0x100fe20000010000 */
[----:B------:R-:W-:Y:S01]  /*4030*/  FMUL.FTZ R40, R22, R40 ;  /* 0x0000002816287220 */ /* 0x000fe20000410000 */
[----:B------:R-:W-:Y:S01]  /*4040*/  FMUL.FTZ R41, R23, R41 ;  /* 0x0000002917297220 */ /* 0x000fe20000410000 */
[----:B------:R-:W-:Y:S01]  /*4050*/  FMUL.FTZ R42, R124, R42 ;  /* 0x0000002a7c2a7220 */ /* 0x000fe20000410000 */
[----:B----4-:R-:W-:Y:S01]  /*4060*/  FMUL.FTZ R43, R107, R43 ;  /* 0x0000002b6b2b7220 */ /* 0x010fe20000410000 */
        /* <DEDUP_REMOVED lines=45> */
[----:B------:R-:W-:-:S02]  /*4340*/  F2FP.BF16.F32.PACK_AB R72, R49, R48 ;  /* 0x000000303148723e */ /* 0x000fc400000010ff */
[----:B------:R-:W-:Y:S02]  /*4350*/  F2FP.BF16.F32.PACK_AB R73, R51, R50 ;  /* 0x000000323349723e */ /* 0x000fe400000010ff */
[----:B------:R-:W-:Y:S02]  /*4360*/  F2FP.BF16.F32.PACK_AB R74, R53, R52 ;  /* 0x00000034354a723e */ /* 0x000fe400000010ff */
[----:B------:R-:W-:Y:S01]  /*4370*/  F2FP.BF16.F32.PACK_AB R75, R55, R54 ;  /* 0x00000036374b723e */ /* 0x000fe200000010ff */
[----:B------:R1:W-:Y:S01]  /*4380*/  STSM.16.MT88.4 [R15+0x20c00], R84 ;  /* 0x020c00540f007844 */ /* 0x0003e20000004200 */
[----:B------:R-:W-:Y:S02]  /*4390*/  F2FP.BF16.F32.PACK_AB R64, R25, R64 ;  /* 0x000000401940723e */ /* 0x000fe400000010ff */
[----:B------:R-:W-:Y:S01]  /*43a0*/  F2FP.BF16.F32.PACK_AB R61, R16, R61 ;  /* 0x0000003d103d723e */ /* 0x000fe200000010ff */
[----:B------:R1:W-:Y:S01]  /*43b0*/  STSM.16.MT88.4 [R15+0x21400], R80 ;  /* 0x021400500f007844 */ /* 0x0003e20000004200 */
[----:B------:R-:W-:-:S02]  /*43c0*/  F2FP.BF16.F32.PACK_AB R62, R117, R62 ;  /* 0x0000003e753e723e */ /* 0x000fc400000010ff */
[----:B------:R-:W-:Y:S01]  /*43d0*/  F2FP.BF16.F32.PACK_AB R63, R234, R63 ;  /* 0x0000003fea3f723e */ /* 0x000fe200000010ff */
[----:B------:R1:W-:Y:S01]  /*43e0*/  STSM.16.MT88.4 [R15+0x21c00], R76 ;  /* 0x021c004c0f007844 */ /* 0x0003e20000004200 */
        /* <DEDUP_REMOVED lines=11> */
[----:B------:R1:W-:Y:S04]  /*44a0*/  STSM.16.MT88.4 [R15+0x23c00], R60 ;  /* 0x023c003c0f007844 */ /* 0x0003e80000004200 */
[----:B------:R1:W-:Y:S01]  /*44b0*/  STSM.16.MT88.4 [R15+0x24400], R56 ;  /* 0x024400380f007844 */ /* 0x0003e20000004200 */
[----:B------:R-:W-:Y:S01]  /*44c0*/  WARPGROUP.ARRIVE ;  /* 0x00000000000079c5 */ /* 0x000fe20000000000 */
[----:B------:R-:W-:Y:S01]  /*44d0*/  UMOV UR6, UR4 ;  /* 0x0000000400067c82 */ /* 0x000fe20008000000 */
[----:B------:R-:W-:-:S04]  /*44e0*/  UMOV UR7, 0x40000040 ;  /* 0x4000004000077882 */ /* 0x000fc80000000000 */
        /* <DEDUP_REMOVED lines=52> */
[----:B------:R-:W-:Y:S01]  /*4830*/  F2FP.BF16.F32.PACK_AB R106, R106, R105 ;  /* 0x000000696a6a723e */ /* 0x000fe200000010ff */
[----:B------:R-:W-:-:S02]  /*4840*/  WARPGROUP.DEPBAR.LE gsb0, 0x0 ;  /* 0x00008000000079c5 */ /* 0x000fc40000010000 */
        /* <DEDUP_REMOVED lines=83> */
.L_x_2728:
        /* <DEDUP_REMOVED lines=68> */
.L_x_2729:
[----:B-1----:R-:W2:Y:S01]  /*51c0*/  LDL R5, [R1] ;  /* 0x0000000001057983 */ /* 0x002ea20000100800 */
        /* <DEDUP_REMOVED lines=10> */
[----:B----4-:R-:W-:Y:S05]  /*5270*/  @!P1 BRA `(.L_x_2730) ;  /* 0xffffffc800849947 */ /* 0x010fea000383ffff */
.L_x_2719:
[----:B------:R-:W-:-:S06]  /*5280*/  UISETP.GE.AND UP0, UPT, UR41, UR40, UPT ;  /* 0x000000282900728c */ /* 0x000fcc000bf06270 */
[----:B------:R-:W-:-:S13]  /*5290*/  PLOP3.LUT P0, PT, PT, PT, UP0, 0x80, 0x0 ;  /* 0x000000000000781c */ /* 0x000fda0003f0f008 */
[----:B------:R-:W-:Y:S05]  /*52a0*/  @P0 BRA `(.L_x_2731) ;  /* 0x0000003800480947 */ /* 0x000fea0003800000 */
[----:B------:R-:W1:Y:S01]  /*52b0*/  LDL.LU R11, [R1+0x20] ;  /* 0x00002000010b7983 */ /* 0x000e620000300800 */
[----:B------:R-:W-:-:S03]  /*52c0*/  ULDC UR4, c[0x0][0x290] ;  /* 0x0000a40000047ab9 */ /* 0x000fc60000000800 */
[----:B------:R-:W3:Y:S01]  /*52d0*/  LDL.LU R10, [R1+0x14] ;  /* 0x00001400010a7983 */ /* 0x000ee20000300800 */
[----:B------:R-:W-:Y:S01]  /*52e0*/  UIMAD UR4, UR37, -0x80, UR4 ;  /* 0xffffff80250478a4 */ /* 0x000fe2000f8e0204 */
[----:B------:R-:W-:Y:S01]  /*52f0*/  IMAD R229, R229, 0x2000, R236 ;  /* 0x00002000e5e57824 */ /* 0x000fe200078e02ec */
[----:B------:R-:W4:Y:S01]  /*5300*/  S2R R5, SR_TID.X ;  /* 0x0000000000057919 */ /* 0x000f220000002100 */
[----:B------:R-:W-:-:S03]  /*5310*/  IMAD.MOV.U32 R235, RZ, RZ, 0x40000040 ;  /* 0x40000040ffeb7424 */ /* 0x000fc600078e00ff */
[----:B--2---:R-:W-:Y:S02]  /*5320*/  IMAD.U32 R15, RZ, RZ, UR4 ;  /* 0x00000004ff0f7e24 */ /* 0x004fe4000f8e00ff */
[----:B------:R-:W-:Y:S02]  /*5330*/  IMAD.MOV.U32 R233, RZ, RZ, 0x40000040 ;  /* 0x40000040ffe97424 */ /* 0x000fe400078e00ff */
        /* <DEDUP_REMOVED lines=8> */
[----:B------:R-:W-:Y:S01]  /*53c0*/  IMAD.IADD R8, R5, 0x1, -R8 ;  /* 0x0000000105087824 */ /* 0x000fe200078e0a08 */
[----:B-1----:R-:W-:Y:S02]  /*53d0*/  LEA.HI R13, R11, R9, RZ, 0x5 ;  /* 0x000000090b0d7211 */ /* 0x002fe400078f28ff */
[----:B------:R-:W-:Y:S02]  /*53e0*/  LEA.HI R9, R7, R7, RZ, 0x1 ;  /* 0x0000000707097211 */ /* 0x000fe400078f08ff */
[--C-:B---3--:R-:W-:Y:S02]  /*53f0*/  SHF.R.S32.HI R11, RZ, 0x2, R10.reuse ;  /* 0x00000002ff0b7819 */ /* 0x108fe4000001140a */
[----:B------:R-:W-:Y:S02]  /*5400*/  LOP3.LUT R12, R9, 0xfffffffe, RZ, 0xc0, !PT ;  /* 0xfffffffe090c7812 */ /* 0x000fe400078ec0ff */
[----:B------:R-:W-:Y:S02]  /*5410*/  SHF.R.S32.HI R10, RZ, 0x1f, R10 ;  /* 0x0000001fff0a7819 */ /* 0x000fe4000001140a */
[----:B------:R-:W-:-:S02]  /*5420*/  SHF.R.S32.HI R9, RZ, 0x1f, R8 ;  /* 0x0000001fff097819 */ /* 0x000fc40000011408 */
[----:B------:R-:W-:Y:S01]  /*5430*/  SHF.R.S32.HI R14, RZ, 0x5, R13 ;  /* 0x00000005ff0e7819 */ /* 0x000fe2000001140d */
[----:B------:R-:W-:Y:S01]  /*5440*/  IMAD.IADD R13, R7, 0x1, -R12 ;  /* 0x00000001070d7824 */ /* 0x000fe200078e0a0c */
[----:B------:R-:W-:Y:S02]  /*5450*/  LEA.HI R10, R10, R11, RZ, 0x3 ;  /* 0x0000000b0a0a7211 */ /* 0x000fe400078f18ff */
[CC--:B------:R-:W-:Y:S01]  /*5460*/  LEA.HI R7, R9.reuse, R8.reuse, RZ, 0x3 ;  /* 0x0000000809077211 */ /* 0x0c0fe200078f18ff */
[----:B------:R-:W-:Y:S01]  /*5470*/  IMAD R14, R14, -0x10, R15 ;  /* 0xfffffff00e0e7824 */ /* 0x000fe200078e020f */
[----:B------:R-:W-:Y:S02]  /*5480*/  LEA.HI R9, R9, R8, RZ, 0x2 ;  /* 0x0000000809097211 */ /* 0x000fe400078f10ff */
[----:B------:R-:W-:Y:S02]  /*5490*/  LOP3.LUT R12, R10, 0xfffffff8, RZ, 0xc0, !PT ;  /* 0xfffffff80a0c7812 */ /* 0x000fe400078ec0ff */
[----:B------:R-:W-:-:S02]  /*54a0*/  SHF.R.S32.HI R8, RZ, 0x3, R7 ;  /* 0x00000003ff087819 */ /* 0x000fc40000011407 */
[----:B------:R-:W-:Y:S02]  /*54b0*/  SHF.R.S32.HI R7, RZ, 0x1f, R7 ;  /* 0x0000001fff077819 */ /* 0x000fe40000011407 */
[----:B------:R-:W-:Y:S02]  /*54c0*/  SHF.R.S32.HI R10, RZ, 0x2, R9 ;  /* 0x00000002ff0a7819 */ /* 0x000fe40000011409 */
[----:B------:R-:W-:Y:S02]  /*54d0*/  LEA.HI R7, R7, R8, RZ, 0x4 ;  /* 0x0000000807077211 */ /* 0x000fe400078f20ff */
[----:B------:R-:W-:Y:S02]  /*54e0*/  LEA.HI R9, R9, R10, RZ, 0x1 ;  /* 0x0000000a09097211 */ /* 0x000fe400078f08ff */
[----:B------:R-:W-:Y:S02]  /*54f0*/  LEA.HI R15, R6, R5, RZ, 0x2 ;  /* 0x00000005060f7211 */ /* 0x000fe400078f10ff */
[----:B------:R-:W-:-:S02]  /*5500*/  LOP3.LUT R7, R7, 0x1ffffff0, RZ, 0xc0, !PT ;  /* 0x1ffffff007077812 */ /* 0x000fc400078ec0ff */
[----:B------:R-:W-:Y:S02]  /*5510*/  LOP3.LUT R9, R9, 0xfffffffe, RZ, 0xc0, !PT ;  /* 0xfffffffe09097812 */ /* 0x000fe400078ec0ff */
[----:B------:R-:W-:Y:S01]  /*5520*/  IADD3 R6, R14, R12, -R11 ;  /* 0x0000000c0e067210 */ /* 0x000fe20007ffe80b */
[----:B------:R-:W-:Y:S01]  /*5530*/  IMAD.IADD R8, R8, 0x1, -R7 ;  /* 0x0000000108087824 */ /* 0x000fe200078e0a07 */
[----:B------:R-:W-:Y:S01]  /*5540*/  LOP3.LUT R12, R15, 0xfffffffc, RZ, 0xc0, !PT ;  /* 0xfffffffc0f0c7812 */ /* 0x000fe200078ec0ff */
[C---:B------:R-:W-:Y:S02]  /*5550*/  IMAD.IADD R9, R10.reuse, 0x1, -R9 ;  /* 0x000000010a097824 */ /* 0x040fe400078e0a09 */
[C---:B------:R-:W-:Y:S02]  /*5560*/  VIADD R11, R10.reuse, 0x8 ;  /* 0x000000080a0b7836 */ /* 0x040fe40000000000 */
[----:B------:R-:W-:Y:S02]  /*5570*/  IMAD R6, R13, -0x40, R6 ;  /* 0xffffffc00d067824 */ /* 0x000fe400078e0206 */
[----:B------:R-:W-:-:S02]  /*5580*/  VIADD R13, R10, 0x10 ;  /* 0x000000100a0d7836 */ /* 0x000fc40000000000 */
[----:B------:R-:W-:Y:S02]  /*5590*/  IMAD R7, R8, 0x8, R9 ;  /* 0x0000000808077824 */ /* 0x000fe400078e0209 */
[----:B------:R-:W-:Y:S01]  /*55a0*/  IMAD.IADD R5, R5, 0x1, -R12 ;  /* 0x0000000105057824 */ /* 0x000fe200078e0a0c */
[----:B------:R-:W-:Y:S01]  /*55b0*/  LEA.HI R12, R11, R11, RZ, 0x1 ;  /* 0x0000000b0b0c7211 */ /* 0x000fe200078f08ff */
[----:B------:R-:W-:Y:S01]  /*55c0*/  VIADD R15, R10, 0x18 ;  /* 0x000000180a0f7836 */ /* 0x000fe20000000000 */
[----:B------:R-:W-:Y:S01]  /*55d0*/  LEA.HI R8, R13, R13, RZ, 0x1 ;  /* 0x0000000d0d087211 */ /* 0x000fe200078f08ff */
[----:B------:R1:W-:Y:S01]  /*55e0*/  STL [R1+0x38], R7 ;  /* 0x0000380701007387 */ /* 0x0003e20000100800 */
[----:B------:R-:W-:Y:S02]  /*55f0*/  LOP3.LUT R14, R12, 0xfffffffe, RZ, 0xc0, !PT ;  /* 0xfffffffe0c0e7812 */ /* 0x000fe400078ec0ff */
[----:B------:R-:W-:Y:S02]  /*5600*/  LOP3.LUT R10, R8, 0xfffffffe, RZ, 0xc0, !PT ;  /* 0xfffffffe080a7812 */ /* 0x000fe400078ec0ff */
[----:B------:R-:W-:Y:S01]  /*5610*/  SHF.R.S32.HI R9, RZ, 0x1, R8 ;  /* 0x00000001ff097819 */ /* 0x000fe20000011408 */
[----:B------:R-:W-:Y:S01]  /*5620*/  IMAD.IADD R14, R11, 0x1, -R14 ;  /* 0x000000010b0e7824 */ /* 0x000fe200078e0a0e */
[----:B------:R-:W-:Y:S01]  /*5630*/  SHF.R.S32.HI R8, RZ, 0x1f, R8 ;  /* 0x0000001fff087819 */ /* 0x000fe20000011408 */
[----:B------:R-:W-:Y:S01]  /*5640*/  IMAD.IADD R10, R13, 0x1, -R10 ;  /* 0x000000010d0a7824 */ /* 0x000fe200078e0a0a */
[----:B------:R-:W-:Y:S01]  /*5650*/  LEA.HI R11, R15, R15, RZ, 0x1 ;  /* 0x0000000f0f0b7211 */ /* 0x000fe200078f08ff */
[----:B------:R-:W-:Y:S01]  /*5660*/  IMAD.MOV.U32 R13, RZ, RZ, 0x40000040 ;  /* 0x40000040ff0d7424 */ /* 0x000fe200078e00ff */
[----:B-1----:R-:W-:-:S02]  /*5670*/  SHF.R.S32.HI R7, RZ, 0x1, R12 ;  /* 0x00000001ff077819 */ /* 0x002fc4000001140c */
[----:B------:R-:W-:Y:S02]  /*5680*/  SHF.R.S32.HI R12, RZ, 0x1f, R12 ;  /* 0x0000001fff0c7819 */ /* 0x000fe4000001140c */
[----:B------:R-:W-:Y:S02]  /*5690*/  LEA.HI R8, R8, R9, RZ, 0x4 ;  /* 0x0000000908087211 */ /* 0x000fe400078f20ff */
[----:B------:R-:W-:Y:S02]  /*56a0*/  LEA.HI R12, R12, R7, RZ, 0x4 ;  /* 0x000000070c0c7211 */ /* 0x000fe400078f20ff */
[----:B------:R-:W-:Y:S02]  /*56b0*/  LOP3.LUT R8, R8, 0x1ffffff0, RZ, 0xc0, !PT ;  /* 0x1ffffff008087812 */ /* 0x000fe400078ec0ff */
[----:B------:R-:W-:Y:S02]  /*56c0*/  LOP3.LUT R12, R12, 0x1ffffff0, RZ, 0xc0, !PT ;  /* 0x1ffffff00c0c7812 */ /* 0x000fe400078ec0ff */
[--C-:B------:R-:W-:Y:S01]  /*56d0*/  SHF.R.S32.HI R16, RZ, 0x1, R11.reuse ;  /* 0x00000001ff107819 */ /* 0x100fe2000001140b */
[----:B------:R-:W-:Y:S01]  /*56e0*/  IMAD.IADD R9, R9, 0x1, -R8 ;  /* 0x0000000109097824 */ /* 0x000fe200078e0a08 */
[----:B------:R-:W-:Y:S01]  /*56f0*/  SHF.R.S32.HI R17, RZ, 0x1f, R11 ;  /* 0x0000001fff117819 */ /* 0x000fe2000001140b */
[----:B------:R-:W-:Y:S01]  /*5700*/  IMAD.IADD R7, R7, 0x1, -R12 ;  /* 0x0000000107077824 */ /* 0x000fe200078e0a0c */
[----:B------:R-:W-:Y:S01]  /*5710*/  LOP3.LUT R18, R11, 0xfffffffe, RZ, 0xc0, !PT ;  /* 0xfffffffe0b127812 */ /* 0x000fe200078ec0ff */
[----:B------:R-:W-:Y:S01]  /*5720*/  IMAD.MOV.U32 R11, RZ, RZ, 0x40000040 ;  /* 0x40000040ff0b7424 */ /* 0x000fe200078e00ff */
[----:B------:R-:W-:Y:S01]  /*5730*/  LEA.HI R17, R17, R16, RZ, 0x4 ;  /* 0x0000001011117211 */ /* 0x000fe200078f20ff */
[----:B------:R-:W-:-:S02]  /*5740*/  IMAD R8, R7, 0x8, R14 ;  /* 0x0000000807087824 */ /* 0x000fc400078e020e */
[----:B------:R-:W-:Y:S01]  /*5750*/  IMAD R7, R9, 0x8, R10 ;  /* 0x0000000809077824 */ /* 0x000fe200078e020a */
[----:B------:R-:W-:Y:S01]  /*5760*/  LOP3.LUT R17, R17, 0x1ffffff0, RZ, 0xc0, !PT ;  /* 0x1ffffff011117812 */ /* 0x000fe200078ec0ff */
[----:B------:R-:W-:Y:S01]  /*5770*/  IMAD.IADD R18, R15, 0x1, -R18 ;  /* 0x000000010f127824 */ /* 0x000fe200078e0a12 */
[----:B------:R1:W-:Y:S01]  /*5780*/  STL [R1+0x34], R8 ;  /* 0x0000340801007387 */ /* 0x0003e20000100800 */
[----:B------:R-:W-:Y:S02]  /*5790*/  IMAD.MOV.U32 R15, RZ, RZ, 0x40000040 ;  /* 0x40000040ff0f7424 */ /* 0x000fe400078e00ff */
[----:B------:R-:W-:Y:S01]  /*57a0*/  IMAD.IADD R17, R16, 0x1, -R17 ;  /* 0x0000000110117824 */ /* 0x000fe200078e0a11 */
[----:B------:R2:W-:Y:S01]  /*57b0*/  STL [R1+0x28], R7 ;  /* 0x0000280701007387 */ /* 0x0005e20000100800 */
[----:B------:R-:W-:Y:S02]  /*57c0*/  IMAD.MOV.U32 R9, RZ, RZ, 0x40000040 ;  /* 0x40000040ff097424 */ /* 0x000fe400078e00ff */
[----:B------:R-:W-:-:S02]  /*57d0*/  IMAD R10, R17, 0x8, R18 ;  /* 0x00000008110a7824 */ /* 0x000fc400078e0212 */
[----:B------:R-:W-:Y:S02]  /*57e0*/  VIADD R17, R5, 0x8 ;  /* 0x0000000805117836 */ /* 0x000fe40000000000 */
[----:B-1----:R-:W-:Y:S01]  /*57f0*/  VIADD R8, R229, 0x4000 ;  /* 0x00004000e5087836 */ /* 0x002fe20000000000 */
[----:B------:R1:W-:Y:S01]  /*5800*/  STL [R1+0x24], R10 ;  /* 0x0000240a01007387 */ /* 0x0003e20000100800 */
[----:B------:R-:W-:Y:S02]  /*5810*/  VIADD R16, R5, 0xc ;  /* 0x0000000c05107836 */ /* 0x000fe40000000000 */
[----:B--2---:R-:W-:Y:S01]  /*5820*/  VIADD R7, R229, 0x20c00 ;  /* 0x00020c00e5077836 */ /* 0x004fe20000000000 */
[----:B------:R-:W-:Y:S01]  /*5830*/  SHF.R.U32.HI R229, RZ, 0x4, R229 ;  /* 0x00000004ffe57819 */ /* 0x000fe200000116e5 */
[C---:B------:R-:W-:Y:S01]  /*5840*/  VIADD R17, R5.reuse, 0x14 ;  /* 0x0000001405117836 */ /* 0x040fe20000000000 */
[----:B------:R-:W-:Y:S01]  /*5850*/  SHF.R.U32.HI R8, RZ, 0x4, R8 ;  /* 0x00000004ff087819 */ /* 0x000fe20000011608 */
[----:B------:R-:W-:Y:S01]  /*5860*/  VIADD R16, R5, 0x18 ;  /* 0x0000001805107836 */ /* 0x000fe20000000000 */
[----:B------:R-:W-:-:S02]  /*5870*/  SHF.R.U32.HI R7, RZ, 0x4, R7 ;  /* 0x00000004ff077819 */ /* 0x000fc40000011607 */
[----:B------:R-:W-:Y:S02]  /*5880*/  LOP3.LUT R229, R229, 0x3fff, RZ, 0xc0, !PT ;  /* 0x00003fffe5e57812 */ /* 0x000fe400078ec0ff */
[----:B------:R-:W-:Y:S02]  /*5890*/  LOP3.LUT R8, R8, 0x3fff, RZ, 0xc0, !PT ;  /* 0x00003fff08087812 */ /* 0x000fe400078ec0ff */
[----:B------:R-:W-:Y:S02]  /*58a0*/  LOP3.LUT R7, R7, 0x3fff, RZ, 0xc0, !PT ;  /* 0x00003fff07077812 */ /* 0x000fe400078ec0ff */
[----:B-1----:R-:W-:Y:S02]  /*58b0*/  LOP3.LUT R10, R229, 0x10000, RZ, 0xfc, !PT ;  /* 0x00010000e50a7812 */ /* 0x002fe400078efcff */
[----:B------:R-:W-:Y:S02]  /*58c0*/  LOP3.LUT R237, R8, 0x10000, RZ, 0xfc, !PT ;  /* 0x0001000008ed7812 */ /* 0x000fe400078efcff */
[----:B------:R-:W-:Y:S01]  /*58d0*/  LOP3.LUT R7, R7, 0x10000, RZ, 0xfc, !PT ;  /* 0x0001000007077812 */ /* 0x000fe200078efcff */
[C---:B------:R-:W-:Y:S01]  /*58e0*/  VIADD R14, R10.reuse, 0x2 ;  /* 0x000000020a0e7836 */ /* 0x040fe20000000000 */
[----:B------:R1:W-:Y:S01]  /*58f0*/  STL [R1+0x20], R10 ;  /* 0x0000200a01007387 */ /* 0x0003e20000100800 */
[----:B------:R-:W-:-:S02]  /*5900*/  VIADD R12, R10, 0x4 ;  /* 0x000000040a0c7836 */ /* 0x000fc40000000000 */
[C---:B------:R-:W-:Y:S01]  /*5910*/  VIADD R8, R237.reuse, 0x2 ;  /* 0x00000002ed087836 */ /* 0x040fe20000000000 */
[----:B------:R2:W-:Y:S01]  /*5920*/  STL [R1+0x2c], R7 ;  /* 0x00002c0701007387 */ /* 0x0005e20000100800 */
[C---:B------:R-:W-:Y:S02]  /*5930*/  VIADD R234, R237.reuse, 0x4 ;  /* 0x00000004edea7836 */ /* 0x040fe40000000000 */
[----:B------:R-:W-:Y:S01]  /*5940*/  VIADD R232, R237, 0x6 ;  /* 0x00000006ede87836 */ /* 0x000fe20000000000 */
[----:B------:R3:W-:Y:S01]  /*5950*/  STL.64 [R1+0x18], R14 ;  /* 0x0000180e01007387 */ /* 0x0007e20000100a00 */
[----:B-1----:R-:W-:-:S03]  /*5960*/  VIADD R10, R10, 0x6 ;  /* 0x000000060a0a7836 */ /* 0x002fc60000000000 */
[----:B------:R3:W-:Y:S01]  /*5970*/  STL.64 [R1+0x10], R12 ;  /* 0x0000100c01007387 */ /* 0x0007e20000100a00 */
[----:B--2---:R-:W-:-:S03]  /*5980*/  VIADD R7, R5, 0x4 ;  /* 0x0000000405077836 */ /* 0x004fc60000000000 */
[----:B------:R3:W-:Y:S01]  /*5990*/  STL.64 [R1+0x8], R10 ;  /* 0x0000080a01007387 */ /* 0x0007e20000100a00 */
[C---:B------:R-:W-:Y:S02]  /*59a0*/  VIADD R7, R5.reuse, 0x10 ;  /* 0x0000001005077836 */ /* 0x040fe40000000000 */
[----:B------:R-:W-:Y:S01]  /*59b0*/  VIADD R7, R5, 0x1c ;  /* 0x0000001c05077836 */ /* 0x000fe20000000000 */
[----:B------:R3:W-:Y:S06]  /*59c0*/  STL.64 [R1], R8 ;  /* 0x0000000801007387 */ /* 0x0007ec0000100a00 */
.L_x_2742:
[----:B------:R-:W-:-:S05]  /*59d0*/  IMAD.U32 R7, RZ, RZ, UR36 ;  /* 0x00000024ff077e24 */ /* 0x000fca000f8e00ff */
[----:B------:R-:W-:-:S04]  /*59e0*/  LOP3.LUT R7, R7, 0x1, RZ, 0xfc, !PT ;  /* 0x0000000107077812 */ /* 0x000fc800078efcff */
[----:B------:R-:W-:-:S13]  /*59f0*/  ISETP.NE.AND P0, PT, R7, 0x3, PT ;  /* 0x000000030700780c */ /* 0x000fda0003f05270 */
[----:B--2---:R-:W-:Y:S05]  /*5a00*/  @!P0 BRA `(.L_x_2732) ;  /* 0x0000000000048947 */ /* 0x004fea0003800000 */
[----:B------:R-:W-:Y:S01]  /*5a10*/  BPT.TRAP 0x1 ;  /* 0x000000040000795c */ /* 0x000fe20000300000 */
.L_x_2732:
[----:B------:R-:W-:Y:S01]  /*5a20*/  IMAD R7, R0, 0x8, R236 ;  /* 0x0000000800077824 */ /* 0x000fe200078e02ec */
[----:B------:R-:W-:-:S04]  /*5a30*/  SHF.L.U32 R18, R4, 0x1f, RZ ;  /* 0x0000001f04127819 */ /* 0x000fc800000006ff */
[----:B------:R1:W2:Y:S01]  /*5a40*/  SYNCS.PHASECHK.TRANS64.TRYWAIT P1, [R7+URZ+0x30c10], R18 ;  /* 0x030c1012070075a7 */ /* 0x0002a2000802017f */
[----:B------:R-:W-:Y:S05]  /*5a50*/  @!P0 BRA `(.L_x_2733) ;  /* 0x0000000000048947 */ /* 0x000fea0003800000 */
[----:B------:R-:W-:Y:S01]  /*5a60*/  BPT.TRAP 0x1 ;  /* 0x000000040000795c */ /* 0x000fe20000300000 */
.L_x_2733:
[----:B---3--:R-:W-:-:S05]  /*5a70*/  VIADD R8, R236, 0x10000 ;  /* 0x00010000ec087836 */ /* 0x008fca0000000000 */
[----:B------:R-:W-:-:S04]  /*5a80*/  SHF.R.U32.HI R8, RZ, 0x4, R8 ;  /* 0x00000004ff087819 */ /* 0x000fc80000011608 */
[----:B------:R-:W-:-:S04]  /*5a90*/  LOP3.LUT R8, R8, 0x3fff, RZ, 0xc0, !PT ;  /* 0x00003fff08087812 */ /* 0x000fc800078ec0ff */
[----:B------:R-:W-:Y:S01]  /*5aa0*/  LOP3.LUT R9, R8, 0x10000, RZ, 0xfc, !PT ;  /* 0x0001000008097812 */ /* 0x000fe200078efcff */
[----:B--2---:R-:W-:Y:S06]  /*5ab0*/  @P1 BRA `(.L_x_2734) ;  /* 0x0000000000081947 */ /* 0x004fec0003800000 */
[----:B------:R-:W2:Y:S02]  /*5ac0*/  SYNCS.PHASECHK.TRANS64.TRYWAIT P1, [R7+URZ+0x30c10], R18 ;  /* 0x030c1012070075a7 */ /* 0x000ea4000802017f */
[----:B--2---:R-:W-:Y:S05]  /*5ad0*/  @!P1 BRA `(.L_x_2735) ;  /* 0x0000006800489947 */ /* 0x004fea0003800000 */
.L_x_2734:
        /* <DEDUP_REMOVED lines=63> */
.L_x_2736:
[----:B------:R1:W1:Y:S01]  /*5ed0*/  SYNCS.PHASECHK.TRANS64.TRYWAIT P1, [R7+URZ+0x30c30], R18 ;  /* 0x030c3012070075a7 */ /* 0x000262000802017f */
[----:B------:R-:W-:Y:S05]  /*5ee0*/  @!P0 BRA `(.L_x_2737) ;  /* 0x0000000000048947 */ /* 0x000fea0003800000 */
[----:B------:R-:W-:Y:S01]  /*5ef0*/  BPT.TRAP 0x1 ;  /* 0x000000040000795c */ /* 0x000fe20000300000 */
.L_x_2737:
        /* <DEDUP_REMOVED lines=8> */
.L_x_2738:
[----:B------:R-:W5:Y:S01]  /*5f80*/  LDL.64 R12, [R1] ;  /* 0x00000000010c7983 */ /* 0x000f620000100a00 */
[----:B------:R-:W-:Y:S01]  /*5f90*/  R2UR UR4, R237 ;  /* 0x00000000ed0472ca */ /* 0x000fe200000e0000 */
[----:B------:R-:W-:Y:S01]  /*5fa0*/  WARPGROUP.ARRIVE ;  /* 0x00000000000079c5 */ /* 0x000fe20000000000 */
[----:B------:R-:W-:Y:S01]  /*5fb0*/  R2UR UR6, R9 ;  /* 0x00000000090672ca */ /* 0x000fe200000e0000 */
[----:B------:R-:W-:Y:S01]  /*5fc0*/  UMOV UR5, 0x40000040 ;  /* 0x4000004000057882 */ /* 0x000fe20000000000 */
[----:B------:R-:W-:Y:S01]  /*5fd0*/  UMOV UR7, 0x40000040 ;  /* 0x4000004000077882 */ /* 0x000fe20000000000 */
[----:B------:R-:W-:Y:S01]  /*5fe0*/  UMOV UR11, 0x40000040 ;  /* 0x40000040000b7882 */ /* 0x000fe20000000000 */
[C---:B------:R-:W-:Y:S01]  /*5ff0*/  VIADD R15, R5.reuse, 0x4 ;  /* 0x00000004050f7836 */ /* 0x040fe20000000000 */
[C---:B------:R-:W-:Y:S01]  /*6000*/  ISETP.GT.AND P1, PT, R6.reuse, 0x8, PT ;  /* 0x000000080600780c */ /* 0x040fe20003f24270 */
[----:B------:R-:W-:Y:S01]  /*6010*/  VIADD R17, R5, 0x8 ;  /* 0x0000000805117836 */ /* 0x000fe20000000000 */
[----:B--2---:R-:W1:Y:S01]  /*6020*/  SHFL.IDX PT, R9, R11, R5, 0x1f ;  /* 0x00001f050b097589 */ /* 0x004e6200000e0000 */
[----:B------:R-:W-:Y:S01]  /*6030*/  ISETP.GT.AND P2, PT, R6, RZ, PT ;  /* 0x000000ff0600720c */ /* 0x000fe20003f44270 */
[----:B------:R-:W-:Y:S01]  /*6040*/  IMAD R217, R0, 0x400, R217 ;  /* 0x0000040000d97824 */ /* 0x000fe200078e02d9 */
[----:B------:R-:W-:Y:S01]  /*6050*/  FSEL R91, R91, -INF , P1 ;  /* 0xff8000005b5b7808 */ /* 0x000fe20000800000 */
[----:B------:R-:W2:Y:S01]  /*6060*/  SHFL.IDX PT, R10, R11, R15, 0x1f ;  /* 0x00001f0f0b0a7589 */ /* 0x000ea200000e0000 */
[----:B------:R-:W-:Y:S01]  /*6070*/  FSEL R88, R88, -INF , P2 ;  /* 0xff80000058587808 */ /* 0x000fe20001000000 */
[----:B------:R-:W-:Y:S01]  /*6080*/  HGMMA.64x128x16.F32.BF16 R24, gdesc[UR4], RZ, !UPT, gsb0 ;  /* 0x01e00000041879f0 */ /* 0x000fe2000c0018ff */
[----:B------:R-:W-:Y:S01]  /*6090*/  UIADD3 UR4, UR6, 0x2, URZ ;  /* 0x0000000206047890 */ /* 0x000fe2000fffe03f */
[----:B---3--:R-:W-:Y:S01]  /*60a0*/  SHFL.IDX PT, R18, R231, R5, 0x1f ;  /* 0x00001f05e7127589 */ /* 0x008fe200000e0000 */
[----:B------:R-:W-:Y:S01]  /*60b0*/  ULDC UR5, c[0x0][0x744] ;  /* 0x0001d10000057ab9 */ /* 0x000fe20000000800 */
[----:B------:R-:W-:-:S02]  /*60c0*/  FSEL R90, R90, -INF , P1 ;  /* 0xff8000005a5a7808 */ /* 0x000fc40000800000 */
[----:B------:R-:W-:Y:S01]  /*60d0*/  FSEL R94, R94, -INF , P1 ;  /* 0xff8000005e5e7808 */ /* 0x000fe20000800000 */
[----:B------:R-:W3:Y:S01]  /*60e0*/  SHFL.IDX PT, R22, R231, R17, 0x1f ;  /* 0x00001f11e7167589 */ /* 0x000ee200000e0000 */
[----:B------:R-:W-:Y:S01]  /*60f0*/  UMOV UR10, UR4 ;  /* 0x00000004000a7c82 */ /* 0x000fe20008000000 */
[----:B------:R-:W-:Y:S01]  /*6100*/  UIADD3 UR4, UR6, 0x4, URZ ;  /* 0x0000000406047890 */ /* 0x000fe2000fffe03f */
[----:B------:R-:W-:Y:S01]  /*6110*/  FSEL R104, R104, -INF , P2 ;  /* 0xff80000068687808 */ /* 0x000fe20001000000 */
[----:B------:R-:W-:Y:S01]  /*6120*/  SHFL.IDX PT, R20, R231, R15, 0x1f ;  /* 0x00001f0fe7147589 */ /* 0x000fe200000e0000 */
[----:B------:R-:W-:Y:S01]  /*6130*/  FSEL R101, R101, -INF , P2 ;  /* 0xff80000065657808 */ /* 0x000fe20001000000 */
[----:B------:R-:W-:Y:S01]  /*6140*/  UIADD3 UR6, UR6, 0x6, URZ ;  /* 0x0000000606067890 */ /* 0x000fe2000fffe03f */
[----:B------:R-:W-:Y:S02]  /*6150*/  FSEL R92, R92, -INF , P2 ;  /* 0xff8000005c5c7808 */ /* 0x000fe40001000000 */
[----:B------:R-:W-:Y:S01]  /*6160*/  FSEL R103, R103, -INF , P1 ;  /* 0xff80000067677808 */ /* 0x000fe20000800000 */
[--C-:B-1----:R-:W-:Y:S01]  /*6170*/  FFMA.FTZ R88, R88, UR5, -R9.reuse ;  /* 0x0000000558587c23 */ /* 0x102fe20008010809 */
[----:B------:R-:W-:Y:S01]  /*6180*/  FFMA.FTZ R90, R90, UR5, -R9 ;  /* 0x000000055a5a7c23 */ /* 0x000fe20008010809 */
[----:B------:R-:W-:Y:S01]  /*6190*/  FSEL R106, R106, -INF , P1 ;  /* 0xff8000006a6a7808 */ /* 0x000fe20000800000 */
[----:B--2---:R-:W-:Y:S01]  /*61a0*/  FFMA.FTZ R91, R91, UR5, -R10 ;  /* 0x000000055b5b7c23 */ /* 0x004fe2000801080a */
[----:B------:R-:W-:Y:S01]  /*61b0*/  MUFU.EX2 R222, R88 ;  /* 0x0000005800de7308 */ /* 0x000fe20000000800 */
[----:B------:R-:W-:-:S02]  /*61c0*/  FSEL R93, R93, -INF , P2 ;  /* 0xff8000005d5d7808 */ /* 0x000fc40001000000 */
[----:B------:R-:W-:Y:S02]  /*61d0*/  FSEL R116, R116, -INF , P2 ;  /* 0xff80000074747808 */ /* 0x000fe40001000000 */
[----:B------:R-:W-:Y:S02]  /*61e0*/  FSEL R118, R118, -INF , P1 ;  /* 0xff80000076767808 */ /* 0x000fe40000800000 */
[----:B------:R-:W-:Y:S01]  /*61f0*/  FSEL R95, R95, -INF , P1 ;  /* 0xff8000005f5f7808 */ /* 0x000fe20000800000 */
[----:B------:R1:W-:Y:S01]  /*6200*/  MUFU.EX2 R229, R91 ;  /* 0x0000005b00e57308 */ /* 0x0003e20000000800 */
[----:B------:R-:W-:Y:S02]  /*6210*/  FSEL R117, R117, -INF , P2 ;  /* 0xff80000075757808 */ /* 0x000fe40001000000 */
[----:B------:R-:W-:Y:S02]  /*6220*/  FSEL R147, R147, -INF , P1 ;  /* 0xff80000093937808 */ /* 0x000fe40000800000 */
[----:B------:R-:W-:-:S02]  /*6230*/  FSEL R89, R89, -INF , P2 ;  /* 0xff80000059597808 */ /* 0x000fc40001000000 */
[----:B------:R-:W-:Y:S01]  /*6240*/  FSEL R113, R113, -INF , P2 ;  /* 0xff80000071717808 */ /* 0x000fe20001000000 */
[----:B------:R2:W2:Y:S01]  /*6250*/  MUFU.EX2 R230, R90 ;  /* 0x0000005a00e67308 */ /* 0x0004a20000000800 */
[----:B-1----:R-:W-:Y:S02]  /*6260*/  VIADD R91, R5, 0x1c ;  /* 0x0000001c055b7836 */ /* 0x002fe40000000000 */
[----:B------:R-:W-:Y:S01]  /*6270*/  FFMA.FTZ R89, R89, UR5, -R10 ;  /* 0x0000000559597c23 */ /* 0x000fe2000801080a */
[----:B------:R-:W-:Y:S02]  /*6280*/  FSEL R108, R108, -INF , P2 ;  /* 0xff8000006c6c7808 */ /* 0x000fe40001000000 */
[----:B------:R-:W-:Y:S01]  /*6290*/  FSEL R100, R100, -INF , P2 ;  /* 0xff80000064647808 */ /* 0x000fe20001000000 */
[----:B------:R-:W1:Y:S01]  /*62a0*/  SHFL.IDX PT, R16, R11, R91, 0x1f ;  /* 0x00001f5b0b107589 */ /* 0x000e6200000e0000 */
[----:B------:R-:W-:Y:S01]  /*62b0*/  FSEL R110, R110, -INF , P1 ;  /* 0xff8000006e6e7808 */ /* 0x000fe20000800000 */
[--C-:B---3--:R-:W-:Y:S01]  /*62c0*/  FFMA.FTZ R21, R108, UR5, -R22.reuse ;  /* 0x000000056c157c23 */ /* 0x108fe20008010816 */
[----:B------:R-:W-:Y:S01]  /*62d0*/  FSEL R112, R112, -INF , P2 ;  /* 0xff80000070707808 */ /* 0x000fe20001000000 */
[----:B------:R-:W-:Y:S01]  /*62e0*/  MUFU.EX2 R225, R89 ;  /* 0x0000005900e17308 */ /* 0x000fe20000000800 */
[----:B------:R-:W-:Y:S01]  /*62f0*/  FSEL R114, R114, -INF , P1 ;  /* 0xff80000072727808 */ /* 0x000fe20000800000 */
[----:B------:R-:W-:Y:S01]  /*6300*/  FFMA.FTZ R22, R110, UR5, -R22 ;  /* 0x000000056e167c23 */ /* 0x000fe20008010816 */
[----:B------:R-:W-:-:S02]  /*6310*/  FSEL R96, R96, -INF , P2 ;  /* 0xff80000060607808 */ /* 0x000fc40001000000 */
[----:B------:R-:W-:Y:S02]  /*6320*/  FSEL R98, R98, -INF , P1 ;  /* 0xff80000062627808 */ /* 0x000fe40000800000 */
[----:B------:R-:W-:Y:S01]  /*6330*/  FSEL R102, R102, -INF , P1 ;  /* 0xff80000066667808 */ /* 0x000fe20000800000 */
[----:B------:R-:W-:Y:S01]  /*6340*/  MUFU.EX2 R21, R21 ;  /* 0x0000001500157308 */ /* 0x000fe20000000800 */
[----:B------:R-:W-:Y:S02]  /*6350*/  FSEL R109, R109, -INF , P2 ;  /* 0xff8000006d6d7808 */ /* 0x000fe40001000000 */
[----:B------:R-:W-:Y:S02]  /*6360*/  FSEL R97, R97, -INF , P2 ;  /* 0xff80000061617808 */ /* 0x000fe40001000000 */
[----:B------:R-:W-:Y:S02]  /*6370*/  FSEL R99, R99, -INF , P1 ;  /* 0xff80000063637808 */ /* 0x000fe40000800000 */
[----:B------:R-:W-:Y:S01]  /*6380*/  FSEL R119, R119, -INF , P1 ;  /* 0xff80000077777808 */ /* 0x000fe20000800000 */
[----:B------:R-:W-:Y:S01]  /*6390*/  MUFU.EX2 R22, R22 ;  /* 0x0000001600167308 */ /* 0x000fe20000000800 */
[----:B------:R-:W-:-:S02]  /*63a0*/  FSEL R105, R105, -INF , P2 ;  /* 0xff80000069697808 */ /* 0x000fc40001000000 */
[----:B------:R-:W-:Y:S01]  /*63b0*/  FSEL R107, R107, -INF , P1 ;  /* 0xff8000006b6b7808 */ /* 0x000fe20000800000 */
[--C-:B-1----:R-:W-:Y:S01]  /*63c0*/  FFMA.FTZ R15, R101, UR5, -R16.reuse ;  /* 0x00000005650f7c23 */ /* 0x102fe20008010810 */
[----:B------:R-:W-:Y:S01]  /*63d0*/  FFMA.FTZ R16, R103, UR5, -R16 ;  /* 0x0000000567107c23 */ /* 0x000fe20008010810 */
[----:B------:R-:W-:Y:S01]  /*63e0*/  VIADD R103, R5, 0xc ;  /* 0x0000000c05677836 */ /* 0x000fe20000000000 */
[----:B------:R-:W-:Y:S01]  /*63f0*/  FSEL R123, R123, -INF , P1 ;  /* 0xff8000007b7b7808 */ /* 0x000fe20000800000 */
[----:B------:R-:W-:Y:S01]  /*6400*/  VIADD R101, R5, 0x14 ;  /* 0x0000001405657836 */ /* 0x000fe20000000000 */
[----:B------:R-:W-:Y:S01]  /*6410*/  FSEL R134, R134, -INF , P1 ;  /* 0xff80000086867808 */ /* 0x000fe20000800000 */
[--C-:B------:R-:W-:Y:S01]  /*6420*/  FFMA.FTZ R19, R105, UR5, -R20.reuse ;  /* 0x0000000569137c23 */ /* 0x100fe20008010814 */
[----:B------:R-:W1:Y:S01]  /*6430*/  SHFL.IDX PT, R88, R231, R103, 0x1f ;  /* 0x00001f67e7587589 */ /* 0x000e6200000e0000 */
[----:B------:R-:W-:Y:S01]  /*6440*/  FFMA.FTZ R20, R107, UR5, -R20 ;  /* 0x000000056b147c23 */ /* 0x000fe20008010814 */
[----:B------:R-:W-:Y:S01]  /*6450*/  FSEL R120, R120, -INF , P2 ;  /* 0xff80000078787808 */ /* 0x000fe20001000000 */
[----:B------:R-:W-:Y:S01]  /*6460*/  MUFU.EX2 R15, R15 ;  /* 0x0000000f000f7308 */ /* 0x000fe20000000800 */
[----:B----4-:R-:W3:Y:S01]  /*6470*/  SHFL.IDX PT, R103, R223, R103, 0x1f ;  /* 0x00001f67df677589 */ /* 0x010ee200000e0000 */
[----:B------:R-:W-:-:S02]  /*6480*/  FSEL R107, R129, -INF , P2 ;  /* 0xff800000816b7808 */ /* 0x000fc40001000000 */
[----:B------:R-:W-:Y:S01]  /*6490*/  FSEL R131, R131, -INF , P1 ;  /* 0xff80000083837808 */ /* 0x000fe20000800000 */
[----:B------:R-:W4:Y:S01]  /*64a0*/  SHFL.IDX PT, R108, R223, R101, 0x1f ;  /* 0x00001f65df6c7589 */ /* 0x000f2200000e0000 */
[----:B------:R-:W-:Y:S02]  /*64b0*/  FSEL R111, R111, -INF , P1 ;  /* 0xff8000006f6f7808 */ /* 0x000fe40000800000 */
[----:B------:R-:W-:Y:S01]  /*64c0*/  FSEL R126, R126, -INF , P1 ;  /* 0xff8000007e7e7808 */ /* 0x000fe20000800000 */
[----:B------:R-:W-:Y:S01]  /*64d0*/  MUFU.EX2 R16, R16 ;  /* 0x0000001000107308 */ /* 0x000fe20000000800 */
[----:B------:R-:W-:Y:S02]  /*64e0*/  FSEL R105, R128, -INF , P2 ;  /* 0xff80000080697808 */ /* 0x000fe40001000000 */
[----:B------:R-:W-:Y:S02]  /*64f0*/  FSEL R130, R130, -INF , P1 ;  /* 0xff80000082827808 */ /* 0x000fe40000800000 */
[----:B------:R-:W-:-:S02]  /*6500*/  FSEL R135, R135, -INF , P1 ;  /* 0xff80000087877808 */ /* 0x000fc40000800000 */
[----:B------:R-:W-:Y:S01]  /*6510*/  FSEL R142, R142, -INF , P1 ;  /* 0xff8000008e8e7808 */ /* 0x000fe20000800000 */
[----:B------:R-:W-:Y:S01]  /*6520*/  MUFU.EX2 R19, R19 ;  /* 0x0000001300137308 */ /* 0x000fe20000000800 */
[----:B------:R-:W-:Y:S02]  /*6530*/  FSEL R139, R139, -INF , P1 ;  /* 0xff8000008b8b7808 */ /* 0x000fe40000800000 */
[----:B------:R-:W-:Y:S01]  /*6540*/  FSEL R138, R138, -INF , P1 ;  /* 0xff8000008a8a7808 */ /* 0x000fe20000800000 */
[--C-:B-1----:R-:W-:Y:S01]  /*6550*/  FFMA.FTZ R23, R109, UR5, -R88.reuse ;  /* 0x000000056d177c23 */ /* 0x102fe20008010858 */
[----:B------:R-:W-:Y:S01]  /*6560*/  FSEL R109, R125, -INF , P2 ;  /* 0xff8000007d6d7808 */ /* 0x000fe20001000000 */
[----:B------:R-:W-:Y:S01]  /*6570*/  FFMA.FTZ R88, R111, UR5, -R88 ;  /* 0x000000056f587c23 */ /* 0x000fe20008010858 */
[----:B------:R-:W-:Y:S01]  /*6580*/  FSEL R111, R133, -INF , P2 ;  /* 0xff800000856f7808 */ /* 0x000fe20001000000 */
[----:B------:R-:W-:Y:S01]  /*6590*/  MUFU.EX2 R20, R20 ;  /* 0x0000001400147308 */ /* 0x000fe20000000800 */
[----:B------:R-:W-:Y:S01]  /*65a0*/  FSEL R125, R140, -INF , P2 ;  /* 0xff8000008c7d7808 */ /* 0x000fe20001000000 */
[----:B---3--:R-:W-:Y:S01]  /*65b0*/  FFMA.FTZ R109, R109, UR5, -R103 ;  /* 0x000000056d6d7c23 */ /* 0x008fe20008010867 */
[----:B------:R-:W-:Y:S01]  /*65c0*/  FSEL R122, R122, -INF , P1 ;  /* 0xff8000007a7a7808 */ /* 0x000fe20000800000 */
[--C-:B----4-:R-:W-:Y:S01]  /*65d0*/  FFMA.FTZ R107, R107, UR5, -R108.reuse ;  /* 0x000000056b6b7c23 */ /* 0x110fe2000801086c */
[----:B------:R-:W-:Y:S01]  /*65e0*/  FFMA.FTZ R108, R131, UR5, -R108 ;  /* 0x00000005836c7c23 */ /* 0x000fe2000801086c */
[----:B------:R-:W-:Y:S01]  /*65f0*/  FSEL R143, R143, -INF , P1 ;  /* 0xff8000008f8f7808 */ /* 0x000fe20000800000 */
[----:B------:R-:W-:Y:S01]  /*6600*/  SHFL.IDX PT, R131, R218, R5, 0x1f ;  /* 0x00001f05da837589 */ /* 0x000fe200000e0000 */
[----:B------:R-:W-:Y:S01]  /*6610*/  FSEL R115, R115, -INF , P1 ;  /* 0xff80000073737808 */ /* 0x000fe20000800000 */
[----:B------:R-:W-:Y:S01]  /*6620*/  MUFU.EX2 R23, R23 ;  /* 0x0000001700177308 */ /* 0x000fe20000000800 */
[----:B------:R-:W-:-:S02]  /*6630*/  FSEL R146, R146, -INF , P1 ;  /* 0xff80000092927808 */ /* 0x000fc40000800000 */
[----:B------:R-:W-:-:S05]  /*6640*/  FSEL R150, R150, -INF , P1 ;  /* 0xff80000096967808 */ /* 0x000fca0000800000 */
[----:B------:R-:W-:Y:S08]  /*6650*/  MUFU.EX2 R107, R107 ;  /* 0x0000006b006b7308 */ /* 0x000ff00000000800 */
[----:B------:R-:W-:Y:S01]  /*6660*/  MUFU.EX2 R108, R108 ;  /* 0x0000006c006c7308 */ /* 0x000fe20000000800 */
[----:B------:R-:W-:Y:S02]  /*6670*/  WARPGROUP.DEPBAR.LE gsb0, 0x0 ;  /* 0x00008000000079c5 */ /* 0x000fe40000010000 */
[----:B------:R-:W-:-:S05]  /*6680*/  WARPGROUP.ARRIVE ;  /* 0x00000000000079c5 */ /* 0x000fca0000000000 */
[----:B------:R-:W-:Y:S01]  /*6690*/  MUFU.EX2 R88, R88 ;  /* 0x0000005800587308 */ /* 0x000fe20000000800 */
[----:B-----5:R-:W-:Y:S02]  /*66a0*/  R2UR UR8, R12 ;  /* 0x000000000c0872ca */ /* 0x020fe400000e0000 */
[----:B------:R-:W-:Y:S01]  /*66b0*/  R2UR UR9, R13 ;  /* 0x000000000d0972ca */ /* 0x000fe200000e0000 */
[----:B------:R1:W3:Y:S01]  /*66c0*/  SHFL.IDX PT, R12, R11, R17, 0x1f ;  /* 0x00001f110b0c7589 */ /* 0x0002e200000e0000 */
[----:B------:R-:W-:-:S05]  /*66d0*/  VIADD R13, R5, 0xc ;  /* 0x0000000c050d7836 */ /* 0x000fca0000000000 */
[----:B------:R4:W5:Y:S01]  /*66e0*/  SHFL.IDX PT, R9, R11, R13, 0x1f ;  /* 0x00001f0d0b097589 */ /* 0x00096200000e0000 */
[----:B-1----:R-:W-:Y:S01]  /*66f0*/  FFMA.FTZ R17, R104, UR5, -R18 ;  /* 0x0000000568117c23 */ /* 0x002fe20008010812 */
[----:B------:R-:W-:-:S04]  /*6700*/  VIADD R104, R5, 0x18 ;  /* 0x0000001805687836 */ /* 0x000fc80000000000 */
[----:B------:R-:W-:Y:S01]  /*6710*/  HGMMA.64x128x16.F32.BF16 R24, gdesc[UR8], R24, gsb0 ;  /* 0x01e00000081879f0 */ /* 0x000fe20008001818 */
[----:B------:R-:W-:Y:S01]  /*6720*/  R2UR UR8, R234 ;  /* 0x00000000ea0872ca */ /* 0x000fe200000e0000 */
[----:B------:R-:W-:Y:S01]  /*6730*/  UMOV UR10, UR4 ;  /* 0x00000004000a7c82 */ /* 0x000fe20008000000 */
[----:B------:R-:W-:Y:S01]  /*6740*/  R2UR UR9, R235 ;  /* 0x00000000eb0972ca */ /* 0x000fe200000e0000 */
[----:B------:R-:W-:Y:S01]  /*6750*/  UMOV UR11, 0x40000040 ;  /* 0x40000040000b7882 */ /* 0x000fe20000000000 */
[----:B------:R-:W-:Y:S01]  /*6760*/  FFMA.FTZ R18, R106, UR5, -R18 ;  /* 0x000000056a127c23 */ /* 0x000fe20008010812 */
[C---:B------:R-:W-:Y:S01]  /*6770*/  VIADD R106, R5.reuse, 0x10 ;  /* 0x00000010056a7836 */ /* 0x040fe20000000000 */
[----:B------:R-:W-:Y:S01]  /*6780*/  SHFL.IDX PT, R110, R223, R104, 0x1f ;  /* 0x00001f68df6e7589 */ /* 0x000fe200000e0000 */
[----:B----4-:R-:W-:Y:S01]  /*6790*/  VIADD R13, R5, 0x10 ;  /* 0x00000010050d7836 */ /* 0x010fe20000000000 */
[----:B------:R-:W-:Y:S01]  /*67a0*/  MUFU.EX2 R17, R17 ;  /* 0x0000001100117308 */ /* 0x000fe20000000800 */
[----:B------:R-:W-:Y:S01]  /*67b0*/  R2UR UR4, R217 ;  /* 0x00000000d90472ca */ /* 0x000fe200000e0000 */
[----:B--2---:R-:W1:Y:S01]  /*67c0*/  SHFL.IDX PT, R90, R231, R106, 0x1f ;  /* 0x00001f6ae75a7589 */ /* 0x004e6200000e0000 */
[--C-:B---3--:R-:W-:Y:S01]  /*67d0*/  FFMA.FTZ R94, R94, UR5, -R12.reuse ;  /* 0x000000055e5e7c23 */ /* 0x108fe2000801080c */
[----:B------:R-:W-:-:S02]  /*67e0*/  FFMA.FTZ R92, R92, UR5, -R12 ;  /* 0x000000055c5c7c23 */ /* 0x000fc4000801080c */
[----:B------:R2:W3:Y:S02]  /*67f0*/  SHFL.IDX PT, R10, R11, R13, 0x1f ;  /* 0x00001f0d0b0a7589 */ /* 0x0004e400000e0000 */
[----:B------:R4:W3:Y:S01]  /*6800*/  MUFU.EX2 R227, R94 ;  /* 0x0000005e00e37308 */ /* 0x0008e20000000800 */
[--C-:B-----5:R-:W-:Y:S01]  /*6810*/  FFMA.FTZ R93, R93, UR5, -R9.reuse ;  /* 0x000000055d5d7c23 */ /* 0x120fe20008010809 */
[----:B------:R-:W-:Y:S01]  /*6820*/  FFMA.FTZ R95, R95, UR5, -R9 ;  /* 0x000000055f5f7c23 */ /* 0x000fe20008010809 */
[----:B------:R-:W5:Y:S05]  /*6830*/  SHFL.IDX PT, R106, R223, R106, 0x1f ;  /* 0x00001f6adf6a7589 */ /* 0x000f6a00000e0000 */
[----:B------:R1:W-:Y:S01]  /*6840*/  MUFU.EX2 R228, R92 ;  /* 0x0000005c00e47308 */ /* 0x0003e20000000800 */
[----:B----4-:R-:W4:Y:S01]  /*6850*/  SHFL.IDX PT, R94, R231, R104, 0x1f ;  /* 0x00001f68e75e7589 */ /* 0x010f2200000e0000 */
[----:B--2---:R-:W-:-:S05]  /*6860*/  VIADD R13, R5, 0x14 ;  /* 0x00000014050d7836 */ /* 0x004fca0000000000 */
[----:B------:R2:W4:Y:S01]  /*6870*/  SHFL.IDX PT, R12, R11, R13, 0x1f ;  /* 0x00001f0d0b0c7589 */ /* 0x00052200000e0000 */
[----:B------:R4:W-:Y:S01]  /*6880*/  MUFU.EX2 R226, R93 ;  /* 0x0000005d00e27308 */ /* 0x0009e20000000800 */
[--C-:B-1----:R-:W-:Y:S02]  /*6890*/  FFMA.FTZ R89, R112, UR5, -R90.reuse ;  /* 0x0000000570597c23 */ /* 0x102fe4000801085a */
[----:B------:R1:W4:Y:S01]  /*68a0*/  SHFL.IDX PT, R92, R231, R101, 0x1f ;  /* 0x00001f65e75c7589 */ /* 0x00032200000e0000 */
[----:B------:R-:W-:Y:S01]  /*68b0*/  FFMA.FTZ R90, R114, UR5, -R90 ;  /* 0x00000005725a7c23 */ /* 0x000fe2000801085a */
[C---:B------:R-:W-:Y:S02]  /*68c0*/  VIADD R114, R5.reuse, 0x8 ;  /* 0x0000000805727836 */ /* 0x040fe40000000000 */
[----:B---3--:R-:W-:Y:S01]  /*68d0*/  FFMA.FTZ R9, R96, UR5, -R10 ;  /* 0x0000000560097c23 */ /* 0x008fe2000801080a */
[----:B------:R-:W3:Y:S01]  /*68e0*/  SHFL.IDX PT, R231, R231, R91, 0x1f ;  /* 0x00001f5be7e77589 */ /* 0x000ee200000e0000 */
[----:B------:R3:W-:Y:S01]  /*68f0*/  MUFU.EX2 R224, R95 ;  /* 0x0000005f00e07308 */ /* 0x0007e20000000800 */
[----:B--2---:R-:W-:-:S02]  /*6900*/  VIADD R13, R5, 0x18 ;  /* 0x00000018050d7836 */ /* 0x004fc40000000000 */
[----:B------:R-:W-:Y:S01]  /*6910*/  FFMA.FTZ R10, R98, UR5, -R10 ;  /* 0x00000005620a7c23 */ /* 0x000fe2000801080a */
[----:B------:R-:W-:Y:S01]  /*6920*/  FSEL R104, R127, -INF , P1 ;  /* 0xff8000007f687808 */ /* 0x000fe20000800000 */
[----:B------:R-:W2:Y:S01]  /*6930*/  SHFL.IDX PT, R98, R223, R5, 0x1f ;  /* 0x00001f05df627589 */ /* 0x000ea200000e0000 */
[----:B-1----:R-:W-:Y:S01]  /*6940*/  FSEL R101, R124, -INF , P2 ;  /* 0xff8000007c657808 */ /* 0x002fe20001000000 */
[--C-:B-----5:R-:W-:Y:S01]  /*6950*/  FFMA.FTZ R105, R105, UR5, -R106.reuse ;  /* 0x0000000569697c23 */ /* 0x120fe2000801086a */
[----:B------:R-:W-:Y:S01]  /*6960*/  FFMA.FTZ R106, R130, UR5, -R106 ;  /* 0x00000005826a7c23 */ /* 0x000fe2000801086a */
[----:B------:R1:W5:Y:S01]  /*6970*/  SHFL.IDX PT, R14, R11, R13, 0x1f ;  /* 0x00001f0d0b0e7589 */ /* 0x00036200000e0000 */
[--C-:B----4-:R-:W-:Y:S01]  /*6980*/  FFMA.FTZ R93, R116, UR5, -R94.reuse ;  /* 0x00000005745d7c23 */ /* 0x110fe2000801085e */
[----:B------:R-:W-:Y:S01]  /*6990*/  FFMA.FTZ R94, R118, UR5, -R94 ;  /* 0x00000005765e7c23 */ /* 0x000fe2000801085e */
[----:B------:R-:W-:Y:S01]  /*69a0*/  FSEL R118, R145, -INF , P2 ;  /* 0xff80000091767808 */ /* 0x000fe20001000000 */
[----:B------:R-:W-:-:S02]  /*69b0*/  VIADD R145, R5, 0x14 ;  /* 0x0000001405917836 */ /* 0x000fc40000000000 */
[----:B------:R-:W-:Y:S01]  /*69c0*/  FFMA.FTZ R104, R104, UR5, -R103 ;  /* 0x0000000568687c23 */ /* 0x000fe20008010867 */
[----:B------:R-:W-:Y:S01]  /*69d0*/  FSEL R116, R148, -INF , P2 ;  /* 0xff80000094747808 */ /* 0x000fe20001000000 */
[----:B------:R4:W-:Y:S01]  /*69e0*/  MUFU.EX2 R103, R109 ;  /* 0x0000006d00677308 */ /* 0x0009e20000000800 */
[----:B------:R-:W-:Y:S01]  /*69f0*/  VIADD R148, R5, 0x10 ;  /* 0x0000001005947836 */ /* 0x000fe20000000000 */
[----:B------:R-:W-:Y:S01]  /*6a00*/  FSEL R130, R136, -INF , P2 ;  /* 0xff80000088827808 */ /* 0x000fe20001000000 */
[----:B-1----:R-:W-:Y:S01]  /*6a10*/  FFMA.FTZ R11, R97, UR5, -R12 ;  /* 0x00000005610b7c23 */ /* 0x002fe2000801080c */
[----:B------:R-:W-:Y:S01]  /*6a20*/  FFMA.FTZ R91, R113, UR5, -R92 ;  /* 0x00000005715b7c23 */ /* 0x000fe2000801085c */
[----:B------:R-:W-:Y:S02]  /*6a30*/  VIADD R113, R5, 0x4 ;  /* 0x0000000405717836 */ /* 0x000fe40000000000 */
[----:B------:R-:W-:Y:S01]  /*6a40*/  FFMA.FTZ R12, R99, UR5, -R12 ;  /* 0x00000005630c7c23 */ /* 0x000fe2000801080c */
[----:B------:R-:W-:Y:S01]  /*6a50*/  FSEL R99, R121, -INF , P2 ;  /* 0xff80000079637808 */ /* 0x000fe20001000000 */
[--C-:B---3--:R-:W-:Y:S01]  /*6a60*/  FFMA.FTZ R95, R117, UR5, -R231.reuse ;  /* 0x00000005755f7c23 */ /* 0x108fe200080108e7 */
[----:B------:R-:W-:Y:S01]  /*6a70*/  FFMA.FTZ R96, R119, UR5, -R231 ;  /* 0x0000000577607c23 */ /* 0x000fe200080108e7 */
[----:B------:R-:W1:Y:S01]  /*6a80*/  SHFL.IDX PT, R117, R218, R145, 0x1f ;  /* 0x00001f91da757589 */ /* 0x000e6200000e0000 */
[----:B----4-:R-:W-:Y:S01]  /*6a90*/  FSEL R109, R132, -INF , P2 ;  /* 0xff800000846d7808 */ /* 0x010fe20001000000 */
[----:B------:R-:W-:-:S02]  /*6aa0*/  VIADD R231, R5, 0x1c ;  /* 0x0000001c05e77836 */ /* 0x000fc40000000000 */
[----:B--2---:R-:W-:Y:S01]  /*6ab0*/  FFMA.FTZ R97, R120, UR5, -R98 ;  /* 0x0000000578617c23 */ /* 0x004fe20008010862 */
[----:B------:R-:W-:Y:S01]  /*6ac0*/  FSEL R120, R144, -INF , P2 ;  /* 0xff80000090787808 */ /* 0x000fe20001000000 */
[----:B------:R-:W-:Y:S02]  /*6ad0*/  VIADD R144, R5, 0xc ;  /* 0x0000000c05907836 */ /* 0x000fe40000000000 */
[----:B------:R-:W-:Y:S01]  /*6ae0*/  FFMA.FTZ R109, R109, UR5, -R110 ;  /* 0x000000056d6d7c23 */ /* 0x000fe2000801086e */
[--C-:B-----5:R-:W-:Y:S01]  /*6af0*/  FFMA.FTZ R13, R100, UR5, -R14.reuse ;  /* 0x00000005640d7c23 */ /* 0x120fe2000801080e */
[----:B------:R-:W-:Y:S01]  /*6b00*/  FFMA.FTZ R14, R102, UR5, -R14 ;  /* 0x00000005660e7c23 */ /* 0x000fe2000801080e */
[----:B------:R-:W2:Y:S01]  /*6b10*/  SHFL.IDX PT, R100, R223, R113, 0x1f ;  /* 0x00001f71df647589 */ /* 0x000ea200000e0000 */
[----:B------:R-:W-:Y:S01]  /*6b20*/  FFMA.FTZ R110, R134, UR5, -R110 ;  /* 0x00000005866e7c23 */ /* 0x000fe2000801086e */
[--C-:B------:R-:W-:Y:S01]  /*6b30*/  FFMA.FTZ R130, R130, UR5, -R131.reuse ;  /* 0x0000000582827c23 */ /* 0x100fe20008010883 */
[----:B------:R-:W-:Y:S01]  /*6b40*/  FFMA.FTZ R131, R138, UR5, -R131 ;  /* 0x000000058a837c23 */ /* 0x000fe20008010883 */
[----:B------:R-:W3:Y:S01]  /*6b50*/  SHFL.IDX PT, R102, R223, R114, 0x1f ;  /* 0x00001f72df667589 */ /* 0x000ee200000e0000 */
[----:B------:R-:W-:Y:S01]  /*6b60*/  FFMA.FTZ R98, R122, UR5, -R98 ;  /* 0x000000057a627c23 */ /* 0x000fe20008010862 */
[----:B------:R-:W-:Y:S01]  /*6b70*/  FSEL R122, R141, -INF , P2 ;  /* 0xff8000008d7a7808 */ /* 0x000fe20001000000 */
[----:B------:R-:W-:Y:S01]  /*6b80*/  FFMA.FTZ R92, R115, UR5, -R92 ;  /* 0x00000005735c7c23 */ /* 0x000fe2000801085c */
[----:B------:R4:W5:Y:S01]  /*6b90*/  SHFL.IDX PT, R112, R223, R231, 0x1f ;  /* 0x00001fe7df707589 */ /* 0x00096200000e0000 */
[----:B------:R-:W5:Y:S03]  /*6ba0*/  MUFU.EX2 R13, R13 ;  /* 0x0000000d000d7308 */ /* 0x000f660000000800 */
[----:B------:R2:W5:Y:S01]  /*6bb0*/  SHFL.IDX PT, R134, R218, R113, 0x1f ;  /* 0x00001f71da867589 */ /* 0x00056200000e0000 */
[--C-:B-1----:R-:W-:Y:S01]  /*6bc0*/  FFMA.FTZ R118, R118, UR5, -R117.reuse ;  /* 0x0000000576767c23 */ /* 0x102fe20008010875 */
[----:B------:R-:W-:-:S02]  /*6bd0*/  FFMA.FTZ R117, R147, UR5, -R117 ;  /* 0x0000000593757c23 */ /* 0x000fc40008010875 */
[----:B------:R-:W1:Y:S01]  /*6be0*/  SHFL.IDX PT, R121, R218, R144, 0x1f ;  /* 0x00001f90da797589 */ /* 0x000e6200000e0000 */
[----:B----4-:R-:W-:Y:S01]  /*6bf0*/  VIADD R223, R5, 0x18 ;  /* 0x0000001805df7836 */ /* 0x010fe20000000000 */
[----:B------:R-:W4:Y:S02]  /*6c00*/  MUFU.EX2 R14, R14 ;  /* 0x0000000e000e7308 */ /* 0x000f240000000800 */
[----:B------:R-:W4:Y:S01]  /*6c10*/  LDL R147, [R1+0x30] ;  /* 0x0000300001937983 */ /* 0x000f220000100800 */
[----:B--2---:R-:W-:Y:S01]  /*6c20*/  FSEL R113, R151, -INF , P1 ;  /* 0xff80000097717808 */ /* 0x004fe20000800000 */
[----:B------:R-:W-:Y:S02]  /*6c30*/  VIADD R151, R5, 0x4 ;  /* 0x0000000405977836 */ /* 0x000fe40000000000 */
[--C-:B------:R-:W-:Y:S01]  /*6c40*/  FFMA.FTZ R99, R99, UR5, -R100.reuse ;  /* 0x0000000563637c23 */ /* 0x100fe20008010864 */
[----:B------:R-:W-:Y:S01]  /*6c50*/  FFMA.FTZ R100, R123, UR5, -R100 ;  /* 0x000000057b647c23 */ /* 0x000fe20008010864 */
[----:B------:R-:W2:Y:S01]  /*6c60*/  SHFL.IDX PT, R119, R218, R148, 0x1f ;  /* 0x00001f94da777589 */ /* 0x000ea200000e0000 */
[----:B------:R-:W-:Y:S01]  /*6c70*/  MUFU.EX2 R105, R105 ;  /* 0x0000006900697308 */ /* 0x000fe20000000800 */
[--C-:B---3--:R-:W-:Y:S01]  /*6c80*/  FFMA.FTZ R101, R101, UR5, -R102.reuse ;  /* 0x0000000565657c23 */ /* 0x108fe20008010866 */
[----:B------:R-:W-:Y:S01]  /*6c90*/  FFMA.FTZ R102, R126, UR5, -R102 ;  /* 0x000000057e667c23 */ /* 0x000fe20008010866 */
[----:B------:R3:W2:Y:S01]  /*6ca0*/  SHFL.IDX PT, R123, R218, R114, 0x1f ;  /* 0x00001f72da7b7589 */ /* 0x0006a200000e0000 */
[--C-:B-----5:R-:W-:Y:S01]  /*6cb0*/  FFMA.FTZ R111, R111, UR5, -R112.reuse ;  /* 0x000000056f6f7c23 */ /* 0x120fe20008010870 */
[----:B------:R-:W-:Y:S01]  /*6cc0*/  FFMA.FTZ R112, R135, UR5, -R112 ;  /* 0x0000000587707c23 */ /* 0x000fe20008010870 */
[----:B------:R-:W-:Y:S01]  /*6cd0*/  FSEL R135, R137, -INF , P2 ;  /* 0xff80000089877808 */ /* 0x000fe20001000000 */
[----:B------:R-:W5:Y:S01]  /*6ce0*/  SHFL.IDX PT, R115, R218, R223, 0x1f ;  /* 0x00001fdfda737589 */ /* 0x000f6200000e0000 */
[----:B------:R-:W4:Y:S03]  /*6cf0*/  MUFU.EX2 R101, R101 ;  /* 0x0000006500657308 */ /* 0x000f260000000800 */
[----:B------:R-:W-:Y:S01]  /*6d00*/  FFMA.FTZ R135, R135, UR5, -R134 ;  /* 0x0000000587877c23 */ /* 0x000fe20008010886 */
[----:B---3--:R-:W-:Y:S01]  /*6d10*/  FSEL R114, R149, -INF , P2 ;  /* 0xff80000095727808 */ /* 0x008fe20001000000 */
[----:B------:R-:W-:-:S02]  /*6d20*/  VIADD R149, R5, 0x8 ;  /* 0x0000000805957836 */ /* 0x000fc40000000000 */
[----:B------:R-:W-:Y:S01]  /*6d30*/  FFMA.FTZ R134, R139, UR5, -R134 ;  /* 0x000000058b867c23 */ /* 0x000fe20008010886 */
[--C-:B-1----:R-:W-:Y:S01]  /*6d40*/  FFMA.FTZ R122, R122, UR5, -R121.reuse ;  /* 0x000000057a7a7c23 */ /* 0x102fe20008010879 */
[----:B------:R-:W-:Y:S01]  /*6d50*/  FFMA.FTZ R121, R143, UR5, -R121 ;  /* 0x000000058f797c23 */ /* 0x000fe20008010879 */
[----:B------:R-:W1:Y:S01]  /*6d60*/  SHFL.IDX PT, R218, R218, R231, 0x1f ;  /* 0x00001fe7dada7589 */ /* 0x000e6200000e0000 */
[----:B------:R-:W3:Y:S01]  /*6d70*/  MUFU.EX2 R106, R106 ;  /* 0x0000006a006a7308 */ /* 0x000ee20000000800 */
[--C-:B--2---:R-:W-:Y:S01]  /*6d80*/  FFMA.FTZ R120, R120, UR5, -R119.reuse ;  /* 0x0000000578787c23 */ /* 0x104fe20008010877 */
[----:B------:R-:W-:Y:S01]  /*6d90*/  FFMA.FTZ R119, R146, UR5, -R119 ;  /* 0x0000000592777c23 */ /* 0x000fe20008010877 */
[--C-:B------:R-:W-:Y:S01]  /*6da0*/  FFMA.FTZ R125, R125, UR5, -R123.reuse ;  /* 0x000000057d7d7c23 */ /* 0x100fe2000801087b */
[----:B------:R-:W-:-:S04]  /*6db0*/  FFMA.FTZ R123, R142, UR5, -R123 ;  /* 0x000000058e7b7c23 */ /* 0x000fc8000801087b */
[----:B------:R-:W2:Y:S01]  /*6dc0*/  MUFU.EX2 R111, R111 ;  /* 0x0000006f006f7308 */ /* 0x000ea20000000800 */
[----:B------:R-:W-:Y:S02]  /*6dd0*/  WARPGROUP.DEPBAR.LE gsb0, 0x0 ;  /* 0x00008000000079c5 */ /* 0x000fe40000010000 */
[----:B------:R-:W-:Y:S01]  /*6de0*/  WARPGROUP.ARRIVE ;  /* 0x00000000000079c5 */ /* 0x000fe20000000000 */
[--C-:B-----5:R-:W-:Y:S01]  /*6df0*/  FFMA.FTZ R116, R116, UR5, -R115.reuse ;  /* 0x0000000574747c23 */ /* 0x120fe20008010873 */
[----:B------:R-:W-:-:S03]  /*6e00*/  FFMA.FTZ R115, R150, UR5, -R115 ;  /* 0x0000000596737c23 */ /* 0x000fc60008010873 */
[----:B------:R-:W5:Y:S01]  /*6e10*/  MUFU.EX2 R102, R102 ;  /* 0x0000006600667308 */ /* 0x000f620000000800 */
[----:B------:R-:W-:Y:S01]  /*6e20*/  HGMMA.64x128x16.F32.BF16 R24, gdesc[UR8], R24, gsb0 ;  /* 0x01e00000081879f0 */ /* 0x000fe20008001818 */
[----:B------:R-:W-:Y:S01]  /*6e30*/  R2UR UR8, R232 ;  /* 0x00000000e80872ca */ /* 0x000fe200000e0000 */
[----:B------:R-:W-:Y:S01]  /*6e40*/  UMOV UR10, UR6 ;  /* 0x00000006000a7c82 */ /* 0x000fe20008000000 */
[----:B------:R-:W-:Y:S01]  /*6e50*/  R2UR UR9, R233 ;  /* 0x00000000e90972ca */ /* 0x000fe200000e0000 */
[----:B------:R-:W-:-:S03]  /*6e60*/  UMOV UR11, 0x40000040 ;  /* 0x40000040000b7882 */ /* 0x000fc60000000000 */
[----:B------:R-:W5:Y:S01]  /*6e70*/  MUFU.EX2 R104, R104 ;  /* 0x0000006800687308 */ /* 0x000f620000000800 */
[--C-:B-1----:R-:W-:Y:S01]  /*6e80*/  FFMA.FTZ R114, R114, UR5, -R218.reuse ;  /* 0x0000000572727c23 */ /* 0x102fe200080108da */
[----:B------:R-:W-:-:S06]  /*6e90*/  FFMA.FTZ R113, R113, UR5, -R218 ;  /* 0x0000000571717c23 */ /* 0x000fcc00080108da */
[----:B------:R-:W1:Y:S08]  /*6ea0*/  MUFU.EX2 R9, R9 ;  /* 0x0000000900097308 */ /* 0x000e700000000800 */
[----:B------:R-:W-:Y:S08]  /*6eb0*/  MUFU.EX2 R10, R10 ;  /* 0x0000000a000a7308 */ /* 0x000ff00000000800 */
[----:B------:R-:W1:Y:S08]  /*6ec0*/  MUFU.EX2 R11, R11 ;  /* 0x0000000b000b7308 */ /* 0x000e700000000800 */
[----:B------:R-:W1:Y:S08]  /*6ed0*/  MUFU.EX2 R12, R12 ;  /* 0x0000000c000c7308 */ /* 0x000e700000000800 */
[----:B------:R-:W1:Y:S08]  /*6ee0*/  MUFU.EX2 R97, R97 ;  /* 0x0000006100617308 */ /* 0x000e700000000800 */
[----:B------:R-:W-:Y:S08]  /*6ef0*/  MUFU.EX2 R98, R98 ;  /* 0x0000006200627308 */ /* 0x000ff00000000800 */
[----:B------:R-:W1:Y:S08]  /*6f00*/  MUFU.EX2 R99, R99 ;  /* 0x0000006300637308 */ /* 0x000e700000000800 */
[----:B------:R-:W1:Y:S08]  /*6f10*/  MUFU.EX2 R100, R100 ;  /* 0x0000006400647308 */ /* 0x000e700000000800 */
[----:B------:R-:W1:Y:S08]  /*6f20*/  MUFU.EX2 R109, R109 ;  /* 0x0000006d006d7308 */ /* 0x000e700000000800 */
        /* <DEDUP_REMOVED lines=20> */
[----:B------:R-:W2:Y:S04]  /*7070*/  SHFL.IDX PT, R126, R216, R151, 0x1f ;  /* 0x00001f97d87e7589 */ /* 0x000ea800000e0000 */
[----:B------:R-:W5:Y:S04]  /*7080*/  SHFL.IDX PT, R133, R216, R149, 0x1f ;  /* 0x00001f95d8857589 */ /* 0x000f6800000e0000 */
[----:B------:R-:W1:Y:S04]  /*7090*/  SHFL.IDX PT, R127, R216, R144, 0x1f ;  /* 0x00001f90d87f7589 */ /* 0x000e6800000e0000 */
[----:B------:R-:W4:Y:S04]  /*70a0*/  SHFL.IDX PT, R129, R216, R148, 0x1f ;  /* 0x00001f94d8817589 */ /* 0x000f2800000e0000 */
[----:B------:R-:W-:Y:S01]  /*70b0*/  SHFL.IDX PT, R132, R216, R145, 0x1f ;  /* 0x00001f91d8847589 */ /* 0x000fe200000e0000 */
[--C-:B---3--:R-:W-:Y:S01]  /*70c0*/  FADD.FTZ R24, R24, -R124.reuse ;  /* 0x8000007c18187221 */ /* 0x108fe20000010000 */
[----:B------:R-:W-:-:S02]  /*70d0*/  FADD.FTZ R26, R26, -R124 ;  /* 0x8000007c1a1a7221 */ /* 0x000fc40000010000 */
[----:B------:R-:W3:Y:S01]  /*70e0*/  SHFL.IDX PT, R142, R216, R231, 0x1f ;  /* 0x00001fe7d88e7589 */ /* 0x000ee200000e0000 */
[--C-:B--2---:R-:W-:Y:S01]  /*70f0*/  FADD.FTZ R124, R25, -R126.reuse ;  /* 0x8000007e197c7221 */ /* 0x104fe20000010000 */
[----:B------:R-:W-:Y:S02]  /*7100*/  FADD.FTZ R126, R27, -R126 ;  /* 0x8000007e1b7e7221 */ /* 0x000fe40000010000 */
[----:B------:R-:W2:Y:S01]  /*7110*/  SHFL.IDX PT, R139, R220, R149, 0x1f ;  /* 0x00001f95dc8b7589 */ /* 0x000ea200000e0000 */
[--C-:B-----5:R-:W-:Y:S01]  /*7120*/  FADD.FTZ R128, R28, -R133.reuse ;  /* 0x800000851c807221 */ /* 0x120fe20000010000 */
[----:B------:R-:W-:Y:S01]  /*7130*/  FADD.FTZ R25, R30, -R133 ;  /* 0x800000851e197221 */ /* 0x000fe20000010000 */
[----:B------:R5:W2:Y:S01]  /*7140*/  MUFU.EX2 R28, R130 ;  /* 0x00000082001c7308 */ /* 0x000aa20000000800 */
[----:B------:R-:W2:Y:S01]  /*7150*/  SHFL.IDX PT, R138, R220, R148, 0x1f ;  /* 0x00001f94dc8a7589 */ /* 0x000ea200000e0000 */
[----:B-1----:R-:W-:-:S03]  /*7160*/  FADD.FTZ R27, R31, -R127 ;  /* 0x8000007f1f1b7221 */ /* 0x002fc60000010000 */
[----:B------:R-:W1:Y:S03]  /*7170*/  SHFL.IDX PT, R137, R220, R144, 0x1f ;  /* 0x00001f90dc897589 */ /* 0x000e6600000e0000 */
[----:B------:R3:W1:Y:S01]  /*7180*/  MUFU.EX2 R30, R135 ;  /* 0x00000087001e7308 */ /* 0x0006620000000800 */
[----:B-----5:R-:W-:Y:S01]  /*7190*/  FADD.FTZ R130, R29, -R127 ;  /* 0x8000007f1d827221 */ /* 0x020fe20000010000 */
[--C-:B----4-:R-:W-:Y:S01]  /*71a0*/  FADD.FTZ R127, R32, -R129.reuse ;  /* 0x80000081207f7221 */ /* 0x110fe20000010000 */
[----:B------:R-:W4:Y:S01]  /*71b0*/  SHFL.IDX PT, R143, R216, R223, 0x1f ;  /* 0x00001fdfd88f7589 */ /* 0x000f2200000e0000 */
[----:B------:R-:W-:-:S03]  /*71c0*/  FADD.FTZ R129, R34, -R129 ;  /* 0x8000008122817221 */ /* 0x000fc60000010000 */
[----:B------:R-:W5:Y:S01]  /*71d0*/  SHFL.IDX PT, R32, R220, R145, 0x1f ;  /* 0x00001f91dc207589 */ /* 0x000f6200000e0000 */
[----:B------:R1:W5:Y:S01]  /*71e0*/  MUFU.EX2 R29, R131 ;  /* 0x00000083001d7308 */ /* 0x0003620000000800 */
[--C-:B---3--:R-:W-:Y:S01]  /*71f0*/  FADD.FTZ R37, R37, -R142.reuse ;  /* 0x8000008e25257221 */ /* 0x108fe20000010000 */
[----:B------:R-:W-:Y:S01]  /*7200*/  FADD.FTZ R39, R39, -R142 ;  /* 0x8000008e27277221 */ /* 0x000fe20000010000 */
[----:B------:R-:W3:Y:S01]  /*7210*/  SHFL.IDX PT, R135, R219, R5, 0x1f ;  /* 0x00001f05db877589 */ /* 0x000ee200000e0000 */
[--C-:B--2---:R-:W-:Y:S01]  /*7220*/  FADD.FTZ R44, R44, -R139.reuse ;  /* 0x8000008b2c2c7221 */ /* 0x104fe20000010000 */
[----:B------:R-:W-:Y:S02]  /*7230*/  FADD.FTZ R46, R46, -R139 ;  /* 0x8000008b2e2e7221 */ /* 0x000fe40000010000 */
[----:B------:R-:W2:Y:S01]  /*7240*/  SHFL.IDX PT, R136, R220, R223, 0x1f ;  /* 0x00001fdfdc887589 */ /* 0x000ea200000e0000 */
[----:B------:R4:W2:Y:S01]  /*7250*/  MUFU.EX2 R31, R134 ;  /* 0x00000086001f7308 */ /* 0x0008a20000000800 */
[--C-:B-1----:R-:W-:Y:S01]  /*7260*/  FADD.FTZ R131, R33, -R132.reuse ;  /* 0x8000008421837221 */ /* 0x102fe20000010000 */
[----:B------:R-:W-:Y:S01]  /*7270*/  FADD.FTZ R132, R35, -R132 ;  /* 0x8000008423847221 */ /* 0x000fe20000010000 */
[--C-:B------:R-:W-:Y:S01]  /*7280*/  FADD.FTZ R48, R48, -R138.reuse ;  /* 0x8000008a30307221 */ /* 0x100fe20000010000 */
[----:B------:R-:W-:Y:S01]  /*7290*/  FADD.FTZ R50, R50, -R138 ;  /* 0x8000008a32327221 */ /* 0x000fe20000010000 */
[----:B------:R-:W1:Y:S01]  /*72a0*/  SHFL.IDX PT, R35, R219, R144, 0x1f ;  /* 0x00001f90db237589 */ /* 0x000e6200000e0000 */
[--C-:B------:R-:W-:Y:S01]  /*72b0*/  FADD.FTZ R45, R45, -R137.reuse ;  /* 0x800000892d2d7221 */ /* 0x100fe20000010000 */
[----:B------:R-:W-:-:S02]  /*72c0*/  FADD.FTZ R47, R47, -R137 ;  /* 0x800000892f2f7221 */ /* 0x000fc40000010000 */
[----:B----4-:R-:W4:Y:S01]  /*72d0*/  SHFL.IDX PT, R134, R219, R145, 0x1f ;  /* 0x00001f91db867589 */ /* 0x010f2200000e0000 */
[----:B------:R-:W-:-:S03]  /*72e0*/  FADD.FTZ R133, R36, -R143 ;  /* 0x8000008f24857221 */ /* 0x000fc60000010000 */
[----:B------:R-:W-:Y:S04]  /*72f0*/  SHFL.IDX PT, R140, R220, R151, 0x1f ;  /* 0x00001f97dc8c7589 */ /* 0x000fe800000e0000 */
[----:B------:R-:W-:Y:S01]  /*7300*/  SHFL.IDX PT, R141, R220, R5, 0x1f ;  /* 0x00001f05dc8d7589 */ /* 0x000fe200000e0000 */
[--C-:B-----5:R-:W-:Y:S01]  /*7310*/  FADD.FTZ R49, R49, -R32.reuse ;  /* 0x8000002031317221 */ /* 0x120fe20000010000 */
[----:B------:R-:W-:Y:S01]  /*7320*/  FADD.FTZ R51, R51, -R32 ;  /* 0x8000002033337221 */ /* 0x000fe20000010000 */
[--C-:B---3--:R-:W-:Y:S01]  /*7330*/  FADD.FTZ R56, R56, -R135.reuse ;  /* 0x8000008738387221 */ /* 0x108fe20000010000 */
[----:B------:R3:W5:Y:S01]  /*7340*/  MUFU.EX2 R32, R125 ;  /* 0x0000007d00207308 */ /* 0x0007620000000800 */
[----:B------:R-:W-:Y:S01]  /*7350*/  FADD.FTZ R58, R58, -R135 ;  /* 0x800000873a3a7221 */ /* 0x000fe20000010000 */
[----:B------:R-:W-:Y:S01]  /*7360*/  SHFL.IDX PT, R142, R221, R145, 0x1f ;  /* 0x00001f91dd8e7589 */ /* 0x000fe200000e0000 */
[--C-:B--2---:R-:W-:Y:S01]  /*7370*/  FADD.FTZ R52, R52, -R136.reuse ;  /* 0x8000008834347221 */ /* 0x104fe20000010000 */
[----:B------:R-:W-:Y:S01]  /*7380*/  FADD.FTZ R54, R54, -R136 ;  /* 0x8000008836367221 */ /* 0x000fe20000010000 */
[----:B------:R-:W-:Y:S01]  /*7390*/  FMUL.FTZ R26, R230, R26 ;  /* 0x0000001ae61a7220 */ /* 0x000fe20000410000 */
[----:B------:R-:W-:Y:S01]  /*73a0*/  SHFL.IDX PT, R135, R221, R151, 0x1f ;  /* 0x00001f97dd877589 */ /* 0x000fe200000e0000 */
[----:B------:R-:W-:Y:S01]  /*73b0*/  FMUL.FTZ R25, R227, R25 ;  /* 0x00000019e3197220 */ /* 0x000fe20000410000 */
[----:B------:R-:W-:Y:S01]  /*73c0*/  MUFU.EX2 R119, R119 ;  /* 0x0000007700777308 */ /* 0x000fe20000000800 */
[----:B------:R-:W-:Y:S01]  /*73d0*/  FADD.FTZ R38, R38, -R143 ;  /* 0x8000008f26267221 */ /* 0x000fe20000010000 */
[----:B---3--:R-:W-:Y:S04]  /*73e0*/  SHFL.IDX PT, R125, R221, R5, 0x1f ;  /* 0x00001f05dd7d7589 */ /* 0x008fe800000e0000 */
[----:B------:R-:W2:Y:S01]  /*73f0*/  SHFL.IDX PT, R34, R219, R151, 0x1f ;  /* 0x00001f97db227589 */ /* 0x000ea200000e0000 */
[----:B------:R-:W-:Y:S01]  /*7400*/  FMUL.FTZ R37, R15, R37 ;  /* 0x000000250f257220 */ /* 0x000fe20000410000 */
[--C-:B-1----:R-:W-:Y:S01]  /*7410*/  FADD.FTZ R61, R61, -R35.reuse ;  /* 0x800000233d3d7221 */ /* 0x102fe20000010000 */
[----:B------:R-:W-:Y:S01]  /*7420*/  FADD.FTZ R63, R63, -R35 ;  /* 0x800000233f3f7221 */ /* 0x000fe20000010000 */
[----:B------:R-:W-:Y:S01]  /*7430*/  SHFL.IDX PT, R139, R221, R149, 0x1f ;  /* 0x00001f95dd8b7589 */ /* 0x000fe200000e0000 */
[----:B------:R1:W-:Y:S03]  /*7440*/  MUFU.EX2 R35, R121 ;  /* 0x0000007900237308 */ /* 0x0003e60000000800 */
[----:B------:R-:W-:Y:S04]  /*7450*/  SHFL.IDX PT, R144, R221, R144, 0x1f ;  /* 0x00001f90dd907589 */ /* 0x000fe800000e0000 */
[----:B------:R-:W-:Y:S04]  /*7460*/  SHFL.IDX PT, R138, R221, R148, 0x1f ;  /* 0x00001f94dd8a7589 */ /* 0x000fe800000e0000 */
[----:B------:R-:W3:Y:S04]  /*7470*/  SHFL.IDX PT, R137, R219, R149, 0x1f ;  /* 0x00001f95db897589 */ /* 0x000ee800000e0000 */
[----:B------:R-:W5:Y:S01]  /*7480*/  SHFL.IDX PT, R33, R220, R231, 0x1f ;  /* 0x00001fe7dc217589 */ /* 0x000f6200000e0000 */
[----:B----4-:R-:W-:Y:S01]  /*7490*/  FADD.FTZ R65, R65, -R134 ;  /* 0x8000008641417221 */ /* 0x010fe20000010000 */
[----:B------:R-:W-:Y:S01]  /*74a0*/  MUFU.EX2 R118, R118 ;  /* 0x0000007600767308 */ /* 0x000fe20000000800 */
[----:B------:R-:W-:Y:S01]  /*74b0*/  FMUL.FTZ R39, R16, R39 ;  /* 0x0000002710277220 */ /* 0x000fe20000410000 */
[----:B------:R-:W-:Y:S01]  /*74c0*/  SHFL.IDX PT, R145, R221, R223, 0x1f ;  /* 0x00001fdfdd917589 */ /* 0x000fe200000e0000 */
[--C-:B--2---:R-:W-:Y:S01]  /*74d0*/  FADD.FTZ R57, R57, -R34.reuse ;  /* 0x8000002239397221 */ /* 0x104fe20000010000 */
[----:B------:R-:W-:Y:S01]  /*74e0*/  FADD.FTZ R59, R59, -R34 ;  /* 0x800000223b3b7221 */ /* 0x000fe20000010000 */
[--C-:B------:R-:W-:Y:S01]  /*74f0*/  FADD.FTZ R41, R41, -R140.reuse ;  /* 0x8000008c29297221 */ /* 0x100fe20000010000 */
[----:B------:R-:W2:Y:S01]  /*7500*/  SHFL.IDX PT, R221, R221, R231, 0x1f ;  /* 0x00001fe7dddd7589 */ /* 0x000ea200000e0000 */
[----:B------:R-:W-:Y:S01]  /*7510*/  FADD.FTZ R43, R43, -R140 ;  /* 0x8000008c2b2b7221 */ /* 0x000fe20000010000 */
[----:B------:R-:W-:Y:S01]  /*7520*/  MUFU.EX2 R117, R117 ;  /* 0x0000007500757308 */ /* 0x000fe20000000800 */
[--C-:B------:R-:W-:Y:S01]  /*7530*/  FADD.FTZ R40, R40, -R141.reuse ;  /* 0x8000008d28287221 */ /* 0x100fe20000010000 */
[----:B------:R-:W4:Y:S01]  /*7540*/  SHFL.IDX PT, R36, R219, R223, 0x1f ;  /* 0x00001fdfdb247589 */ /* 0x000f2200000e0000 */
[----:B------:R-:W-:-:S03]  /*7550*/  FADD.FTZ R42, R42, -R141 ;  /* 0x8000008d2a2a7221 */ /* 0x000fc60000010000 */
[----:B------:R-:W4:Y:S01]  /*7560*/  SHFL.IDX PT, R136, R219, R148, 0x1f ;  /* 0x00001f94db887589 */ /* 0x000f2200000e0000 */
[----:B-1----:R-:W-:Y:S01]  /*7570*/  FADD.FTZ R121, R67, -R134 ;  /* 0x8000008643797221 */ /* 0x002fe20000010000 */
[----:B------:R-:W-:Y:S02]  /*7580*/  MUFU.EX2 R34, R122 ;  /* 0x0000007a00227308 */ /* 0x000fe40000000800 */
[----:B------:R-:W1:Y:S01]  /*7590*/  SHFL.IDX PT, R219, R219, R231, 0x1f ;  /* 0x00001fe7dbdb7589 */ /* 0x000e6200000e0000 */
[--C-:B---3--:R-:W-:Y:S01]  /*75a0*/  FADD.FTZ R60, R60, -R137.reuse ;  /* 0x800000893c3c7221 */ /* 0x108fe20000010000 */
[----:B------:R-:W-:Y:S01]  /*75b0*/  FADD.FTZ R62, R62, -R137 ;  /* 0x800000893e3e7221 */ /* 0x000fe20000010000 */
[--C-:B------:R-:W-:Y:S01]  /*75c0*/  FADD.FTZ R137, R80, -R138.reuse ;  /* 0x8000008a50897221 */ /* 0x100fe20000010000 */
[----:B------:R-:W-:Y:S01]  /*75d0*/  FADD.FTZ R138, R82, -R138 ;  /* 0x8000008a528a7221 */ /* 0x000fe20000010000 */
[----:B------:R-:W-:Y:S01]  /*75e0*/  FMUL.FTZ R82, R13, R133 ;  /* 0x000000850d527220 */ /* 0x000fe20000410000 */
[--C-:B-----5:R-:W-:Y:S01]  /*75f0*/  FADD.FTZ R53, R53, -R33.reuse ;  /* 0x8000002135357221 */ /* 0x120fe20000010000 */
[----:B------:R-:W-:-:S02]  /*7600*/  FADD.FTZ R55, R55, -R33 ;  /* 0x8000002137377221 */ /* 0x000fc40000010000 */
[----:B------:R3:W5:Y:S01]  /*7610*/  MUFU.EX2 R33, R123 ;  /* 0x0000007b00217308 */ /* 0x0007620000000800 */
[----:B--2---:R-:W-:Y:S01]  /*7620*/  FADD.FTZ R146, R85, -R221 ;  /* 0x800000dd55927221 */ /* 0x004fe20000010000 */
[----:B------:R-:W-:Y:S01]  /*7630*/  FMUL.FTZ R85, R229, R126 ;  /* 0x0000007ee5557220 */ /* 0x000fe20000410000 */
[----:B------:R-:W-:Y:S01]  /*7640*/  F2FP.BF16.F32.PACK_AB R82, R37, R82 ;  /* 0x000000522552723e */ /* 0x000fe200000010ff */
[----:B----4-:R-:W-:-:S03]  /*7650*/  FADD.FTZ R67, R70, -R36 ;  /* 0x8000002446437221 */ /* 0x010fc60000010000 */
[----:B------:R-:W-:Y:S01]  /*7660*/  F2FP.BF16.F32.PACK_AB R85, R85, R26 ;  /* 0x0000001a5555723e */ /* 0x000fe200000010ff */
[----:B------:R-:W-:Y:S01]  /*7670*/  FMUL.FTZ R26, R224, R27 ;  /* 0x0000001be01a7220 */ /* 0x000fe20000410000 */
[----:B---3--:R-:W-:Y:S01]  /*7680*/  FADD.FTZ R123, R68, -R36 ;  /* 0x80000024447b7221 */ /* 0x008fe20000010000 */
[----:B------:R-:W-:Y:S01]  /*7690*/  MUFU.EX2 R116, R116 ;  /* 0x0000007400747308 */ /* 0x000fe20000000800 */
[--C-:B------:R-:W-:Y:S01]  /*76a0*/  FADD.FTZ R64, R64, -R136.reuse ;  /* 0x8000008840407221 */ /* 0x100fe20000010000 */
[----:B------:R-:W-:Y:S01]  /*76b0*/  FADD.FTZ R66, R66, -R136 ;  /* 0x8000008842427221 */ /* 0x000fe20000010000 */
[----:B------:R-:W-:Y:S01]  /*76c0*/  FADD.FTZ R221, R87, -R221 ;  /* 0x800000dd57dd7221 */ /* 0x000fe20000010000 */
[----:B------:R-:W-:-:S04]  /*76d0*/  F2FP.BF16.F32.PACK_AB R87, R26, R25 ;  /* 0x000000191a57723e */ /* 0x000fc800000010ff */
[----:B------:R2:W3:Y:S01]  /*76e0*/  MUFU.EX2 R36, R120 ;  /* 0x0000007800247308 */ /* 0x0004e20000000800 */
[----:B------:R-:W-:Y:S01]  /*76f0*/  FMUL.FTZ R25, R107, R65 ;  /* 0x000000416b197220 */ /* 0x000fe20000410000 */
[----:B-1----:R-:W-:Y:S01]  /*7700*/  FADD.FTZ R70, R69, -R219 ;  /* 0x800000db45467221 */ /* 0x002fe20000010000 */
[----:B------:R-:W-:-:S05]  /*7710*/  FMUL.FTZ R38, R14, R38 ;  /* 0x000000260e267220 */ /* 0x000fca0000410000 */
[----:B------:R-:W1:Y:S01]  /*7720*/  MUFU.EX2 R115, R115 ;  /* 0x0000007300737308 */ /* 0x000e620000000800 */
[----:B------:R-:W-:Y:S01]  /*7730*/  FMUL.FTZ R60, R101, R60 ;  /* 0x0000003c653c7220 */ /* 0x000fe20000410000 */
[----:B------:R-:W-:Y:S01]  /*7740*/  FMUL.FTZ R61, R103, R61 ;  /* 0x0000003d673d7220 */ /* 0x000fe20000410000 */
[----:B------:R-:W-:-:S05]  /*7750*/  FMUL.FTZ R64, R105, R64 ;  /* 0x0000004069407220 */ /* 0x000fca0000410000 */
[----:B------:R-:W4:Y:S01]  /*7760*/  MUFU.EX2 R114, R114 ;  /* 0x0000007200727308 */ /* 0x000f220000000800 */
[----:B------:R-:W-:Y:S01]  /*7770*/  FMUL.FTZ R65, R106, R66 ;  /* 0x000000426a417220 */ /* 0x000fe20000410000 */
[----:B------:R-:W-:-:S06]  /*7780*/  FMUL.FTZ R26, R108, R121 ;  /* 0x000000796c1a7220 */ /* 0x000fcc0000410000 */
[----:B------:R-:W4:Y:S01]  /*7790*/  MUFU.EX2 R37, R113 ;  /* 0x0000007100257308 */ /* 0x000f220000000800 */
[----:B------:R-:W-:Y:S01]  /*77a0*/  FADD.FTZ R122, R72, -R125 ;  /* 0x8000007d487a7221 */ /* 0x000fe20000010000 */
[----:B------:R-:W-:Y:S01]  /*77b0*/  FADD.FTZ R134, R73, -R135 ;  /* 0x8000008749867221 */ /* 0x000fe20000010000 */
[----:B------:R-:W-:Y:S01]  /*77c0*/  FADD.FTZ R125, R74, -R125 ;  /* 0x8000007d4a7d7221 */ /* 0x000fe20000010000 */
[----:B------:R-:W-:Y:S01]  /*77d0*/  FADD.FTZ R135, R75, -R135 ;  /* 0x800000874b877221 */ /* 0x000fe20000010000 */
[----:B------:R-:W-:Y:S01]  /*77e0*/  FADD.FTZ R143, R84, -R145 ;  /* 0x80000091548f7221 */ /* 0x000fe20000010000 */
[----:B--2---:R-:W-:Y:S01]  /*77f0*/  FADD.FTZ R120, R71, -R219 ;  /* 0x800000db47787221 */ /* 0x004fe20000010000 */
        /* <DEDUP_REMOVED lines=75> */
[----:B----4-:R-:W-:Y:S01]  /*7cb0*/  FMUL.FTZ R27, R114, R146 ;  /* 0x00000092721b7220 */ /* 0x010fe20000410000 */
        /* <DEDUP_REMOVED lines=159> */
.L_x_2740:
        /* <DEDUP_REMOVED lines=70> */
.L_x_2741:
        /* <DEDUP_REMOVED lines=12> */
.L_x_2731:
        /* <DEDUP_REMOVED lines=34> */
.L_x_2711:
[----:B------:R-:W-:Y:S05]  /*8df0*/  @P0 BRA `(.L_x_2710) ;  /* 0x0000003400200947 */ /* 0x000fea0003800000 */
[----:B------:R-:W3:Y:S01]  /*8e00*/  LDL.LU R14, [R1+0x3c] ;  /* 0x00003c00010e7983 */ /* 0x000ee20000300800 */
[----:B------:R-:W4:Y:S01]  /*8e10*/  LDC R0, c[0x0][0x850] ;  /* 0x00021400ff007b82 */ /* 0x000f220000000800 */
[----:B------:R-:W-:Y:S01]  /*8e20*/  USHF.L.U32 UR4, UR37, 0xd, URZ ;  /* 0x0000000d25047899 */ /* 0x000fe2000800063f */
[----:B------:R-:W-:Y:S01]  /*8e30*/  MOV R10, 0x400 ;  /* 0x00000400000a7802 */ /* 0x000fe20000000f00 */
[----:B------:R-:W1:Y:S01]  /*8e40*/  S2R R12, SR_TID.X ;  /* 0x00000000000c7919 */ /* 0x000e620000002100 */
[----:B------:R-:W-:Y:S01]  /*8e50*/  ULDC.64 UR6, c[0x0][0x820] ;  /* 0x0002080000067ab9 */ /* 0x000fe20000000a00 */
[----:B------:R-:W-:Y:S01]  /*8e60*/  USHF.R.S32.HI UR5, URZ, 0x1f, UR4 ;  /* 0x0000001f3f057899 */ /* 0x000fe20008011404 */
[----:B------:R-:W2:Y:S01]  /*8e70*/  S2R R11, SR_CgaCtaId ;  /* 0x00000000000b7919 */ /* 0x000ea20000008800 */
[----:B------:R-:W-:Y:S01]  /*8e80*/  IMAD.U32 R4, RZ, RZ, UR4 ;  /* 0x00000004ff047e24 */ /* 0x000fe2000f8e00ff */
[----:B------:R-:W-:-:S03]  /*8e90*/  ULDC.64 UR8, c[0x0][0x848] ;  /* 0x0002120000087ab9 */ /* 0x000fc60000000a00 */
[----:B------:R-:W-:Y:S01]  /*8ea0*/  IMAD.U32 R5, RZ, RZ, UR5 ;  /* 0x00000005ff057e24 */ /* 0x000fe2000f8e00ff */
[----:B------:R-:W-:Y:S01]  /*8eb0*/  ULDC.64 UR4, c[0x0][0x818] ;  /* 0x0002060000047ab9 */ /* 0x000fe20000000a00 */
[----:B----4-:R-:W-:Y:S01]  /*8ec0*/  ISETP.NE.AND P0, PT, R0, 0x1, PT ;  /* 0x000000010000780c */ /* 0x010fe20003f05270 */
[----:B-1----:R-:W-:-:S12]  /*8ed0*/  VIADD R13, R12, 0xffffff80 ;  /* 0xffffff800c0d7836 */ /* 0x002fd80000000000 */
[----:B------:R-:W3:Y:S01]  /*8ee0*/  @P0 LDC R0, c[0x0][0x854] ;  /* 0x00021500ff000b82 */ /* 0x000ee20000000800 */
[----:B--2---:R-:W-:Y:S02]  /*8ef0*/  LEA R15, R11, R10, 0x18 ;  /* 0x0000000a0b0f7211 */ /* 0x004fe400078ec0ff */
[----:B------:R-:W-:-:S05]  /*8f00*/  SHF.R.S32.HI R2, RZ, 0x1f, R13 ;  /* 0x0000001fff027819 */ /* 0x000fca000001140d */
[----:B------:R-:W1:Y:S01]  /*8f10*/  @P0 LDC R3, c[0x0][0x858] ;  /* 0x00021600ff030b82 */ /* 0x000e620000000800 */
[----:B------:R-:W-:Y:S01]  /*8f20*/  LEA.HI R6, R2, R13, RZ, 0x7 ;  /* 0x0000000d02067211 */ /* 0x000fe200078f38ff */
[----:B---3--:R-:W-:-:S05]  /*8f30*/  @P0 IMAD.HI.U32 R0, R14, R0, RZ ;  /* 0x000000000e000227 */ /* 0x008fca00078e00ff */
[----:B-1----:R-:W-:-:S04]  /*8f40*/  @P0 SHF.R.U32.HI R14, RZ, R3, R0 ;  /* 0x00000003ff0e0219 */ /* 0x002fc80000011600 */
[----:B------:R-:W-:Y:S01]  /*8f50*/  SHF.R.S32.HI R8, RZ, 0x1f, R14 ;  /* 0x0000001fff087819 */ /* 0x000fe2000001140e */
[----:B------:R-:W-:Y:S01]  /*8f60*/  IMAD.WIDE.U32 R2, R14, UR4, R4 ;  /* 0x000000040e027c25 */ /* 0x000fe2000f8e0004 */
[----:B------:R1:W-:Y:S03]  /*8f70*/  @P0 STL [R1+0x3c], R14 ;  /* 0x00003c0e01000387 */ /* 0x0003e60000100800 */
[----:B------:R-:W-:-:S04]  /*8f80*/  IMAD R0, R8, UR4, RZ ;  /* 0x0000000408007c24 */ /* 0x000fc8000f8e02ff */
[----:B------:R-:W-:Y:S01]  /*8f90*/  IMAD R9, R14, UR5, R0 ;  /* 0x000000050e097c24 */ /* 0x000fe2000f8e0200 */
[C---:B------:R-:W-:Y:S01]  /*8fa0*/  LOP3.LUT R0, R6.reuse, 0xfffff80, RZ, 0xc0, !PT ;  /* 0x0fffff8006007812 */ /* 0x040fe200078ec0ff */
[----:B------:R-:W-:Y:S01]  /*8fb0*/  IMAD.SHL.U32 R6, R6, 0x20, RZ ;  /* 0x0000002006067824 */ /* 0x000fe200078e00ff */
[----:B------:R-:W-:Y:S01]  /*8fc0*/  ULDC.64 UR4, c[0x0][0x840] ;  /* 0x0002100000047ab9 */ /* 0x000fe20000000a00 */
[----:B------:R-:W-:Y:S02]  /*8fd0*/  IMAD.IADD R3, R3, 0x1, R9 ;  /* 0x0000000103037824 */ /* 0x000fe400078e0209 */
[----:B------:R-:W-:Y:S01]  /*8fe0*/  IMAD.IADD R0, R13, 0x1, -R0 ;  /* 0x000000010d007824 */ /* 0x000fe200078e0a00 */
[----:B------:R-:W-:Y:S01]  /*8ff0*/  LOP3.LUT R7, R6, 0x3ffff000, RZ, 0xc0, !PT ;  /* 0x3ffff00006077812 */ /* 0x000fe200078ec0ff */
[----:B------:R-:W-:Y:S02]  /*9000*/  IMAD R8, R8, UR4, RZ ;  /* 0x0000000408087c24 */ /* 0x000fe4000f8e02ff */
[----:B------:R-:W-:Y:S01]  /*9010*/  IMAD.WIDE.U32 R4, R14, UR4, R4 ;  /* 0x000000040e047c25 */ /* 0x000fe2000f8e0004 */
[----:B------:R-:W-:-:S03]  /*9020*/  USHF.R.S32.HI UR4, URZ, 0x1f, UR38 ;  /* 0x0000001f3f047899 */ /* 0x000fc60008011426 */
[----:B------:R-:W-:Y:S02]  /*9030*/  IMAD R0, R0, 0x4, R7 ;  /* 0x0000000400007824 */ /* 0x000fe400078e0207 */
[----:B------:R-:W-:Y:S01]  /*9040*/  IMAD R7, R14, UR5, R8 ;  /* 0x000000050e077c24 */ /* 0x000fe2000f8e0208 */
[----:B------:R-:W-:Y:S01]  /*9050*/  UIMAD UR5, UR4, UR6, URZ ;  /* 0x00000006040572a4 */ /* 0x000fe2000f8e023f */
[----:B------:R-:W-:Y:S01]  /*9060*/  IMAD.U32 R9, RZ, RZ, UR8 ;  /* 0x00000008ff097e24 */ /* 0x000fe2000f8e00ff */
[----:B------:R-:W-:Y:S01]  /*9070*/  UIMAD UR4, UR4, UR8, URZ ;  /* 0x00000008040472a4 */ /* 0x000fe2000f8e023f */
[----:B------:R-:W-:Y:S01]  /*9080*/  IMAD.IADD R5, R5, 0x1, R7 ;  /* 0x0000000105057824 */ /* 0x000fe200078e0207 */
[----:B------:R-:W-:Y:S01]  /*9090*/  UIMAD UR5, UR38, UR7, UR5 ;  /* 0x00000007260572a4 */ /* 0x000fe2000f8e0205 */
[----:B------:R-:W-:Y:S01]  /*90a0*/  IMAD.U32 R7, RZ, RZ, UR6 ;  /* 0x00000006ff077e24 */ /* 0x000fe2000f8e00ff */
[----:B------:R-:W-:Y:S02]  /*90b0*/  UIMAD UR4, UR38, UR9, UR4 ;  /* 0x00000009260472a4 */ /* 0x000fe4000f8e0204 */
        /* <DEDUP_REMOVED lines=8> */
[----:B------:R-:W2:Y:S01]  /*9140*/  LDC.64 R8, c[0x0][0x800] ;  /* 0x00020000ff087b82 */ /* 0x000ea20000000a00 */
[----:B------:R-:W-:Y:S07]  /*9150*/  BSSY B0, `(.L_x_2743) ;  /* 0x0000024000007945 */ /* 0x000fee0003800000 */
[----:B------:R-:W3:Y:S01]  /*9160*/  LDC.64 R10, c[0x0][0x828] ;  /* 0x00020a00ff0a7b82 */ /* 0x000ee20000000a00 */
[----:B------:R1:W-:Y:S04]  /*9170*/  STS.128 [R0], R184 ;  /* 0x000000b800007388 */ /* 0x0003e80000000c00 */
[----:B------:R1:W-:Y:S01]  /*9180*/  STS.128 [R0+0x800], R188 ;  /* 0x000800bc00007388 */ /* 0x0003e20000000c00 */
[----:B--2---:R-:W-:-:S03]  /*9190*/  LEA R8, P1, R2, R8, 0x2 ;  /* 0x0000000802087211 */ /* 0x004fc600078210ff */
[----:B------:R1:W-:Y:S01]  /*91a0*/  STS.128 [R0+0x1000], R192 ;  /* 0x001000c000007388 */ /* 0x0003e20000000c00 */
[----:B------:R-:W-:-:S03]  /*91b0*/  LEA.HI.X R7, R2, R9, R7, 0x2, P1 ;  /* 0x0000000902077211 */ /* 0x000fc600008f1407 */
[----:B------:R1:W-:Y:S01]  /*91c0*/  STS.128 [R0+0x1800], R196 ;  /* 0x001800c400007388 */ /* 0x0003e20000000c00 */
[----:B---3--:R-:W-:-:S03]  /*91d0*/  LEA R10, P2, R4, R10, 0x2 ;  /* 0x0000000a040a7211 */ /* 0x008fc600078410ff */
        /* <DEDUP_REMOVED lines=20> */
.L_x_2745:
[----:B------:R-:W-:Y:S01]  /*9320*/  @P0 ELECT P1, URZ, PT ;  /* 0x00000000003f082f */ /* 0x000fe20003820000 */
[----:B------:R2:W-:-:S12]  /*9330*/  UBLKRED.G.S.ADD.F32.RN [UR4], [UR6], UR7, desc[UR8] ;  /* 0x00000804060073bb */ /* 0x0005d800080a1407 */
[----:B------:R-:W-:Y:S02]  /*9340*/  @P1 PLOP3.LUT P0, PT, P1, PT, PT, 0x8, 0x0 ;  /* 0x000000000000181c */ /* 0x000fe40000f0e170 */
[----:B------:R-:W-:-:S11]  /*9350*/  PLOP3.LUT P1, PT, PT, PT, PT, 0x8, 0x0 ;  /* 0x000000000000781c */ /* 0x000fd60003f2e170 */
[----:B--2---:R-:W-:Y:S05]  /*9360*/  @P0 BRA.U.ANY `(.L_x_2745) ;  /* 0xfffffffd00ec0947 */ /* 0x004fea000393ffff */
[----:B------:R0:W-:Y:S01]  /*9370*/  UTMACMDFLUSH ;  /* 0x00000000000079b7 */ /* 0x0001e20000000000 */
[----:B------:R-:W-:-:S04]  /*9380*/  DEPBAR.LE SB0, 0x0 ;  /* 0x000080000000791a */ /* 0x000fc80000000000 */
.L_x_2744:
[----:B------:R-:W-:Y:S05]  /*9390*/  BSYNC B0 ;  /* 0x0000000000007941 */ /* 0x000fea0003800000 */
.L_x_2743:
        /* <DEDUP_REMOVED lines=25> */
.L_x_2746:
        /* <DEDUP_REMOVED lines=8> */
.L_x_2706:
        /* <DEDUP_REMOVED lines=29> */
.L_x_2748:
[----:B------:R-:W-:Y:S01]  /*9780*/  ULDC UR9, c[0x0][0x8cc] ;  /* 0x0002330000097ab9 */ /* 0x000fe20000000800 */
[----:B------:R-:W-:Y:S01]  /*9790*/  UMOV UR7, UR8 ;  /* 0x0000000800077c82 */ /* 0x000fe20008000000 */
[----:B------:R-:W-:-:S11]  /*97a0*/  UISETP.NE.AND UP0, UPT, UR9, 0x1, UPT ;  /* 0x000000010900788c */ /* 0x000fd6000bf05270 */
[----:B------:R-:W-:Y:S02]  /*97b0*/  @UP0 ULDC.64 UR10, c[0x0][0x8d0] ;  /* 0x00023400000a0ab9 */ /* 0x000fe40000000a00 */
[----:B------:R-:W-:-:S04]  /*97c0*/  UIMAD.WIDE.U32 UR4, UR8, UR10, URZ ;  /* 0x0000000a080472a5 */ /* 0x000fc8000f8e003f */
[----:B------:R-:W-:-:S04]  /*97d0*/  @UP0 USHF.R.U32.HI UR7, URZ, UR11, UR5 ;  /* 0x0000000b3f070299 */ /* 0x000fc80008011605 */
[----:B------:R-:W-:-:S12]  /*97e0*/  UIMAD UR4, UR7, UR9, URZ ;  /* 0x00000009070472a4 */ /* 0x000fd8000f8e023f */
.L_x_2749:
        /* <DEDUP_REMOVED lines=67> */
.L_x_2752:
[----:B------:R-:W-:Y:S05]  /*9c20*/  BSYNC B0 ;  /* 0x0000000000007941 */ /* 0x000fea0003800000 */
.L_x_2751:
        /* <DEDUP_REMOVED lines=19> */
.L_x_2754:
[----:B------:R-:W-:Y:S05]  /*9d60*/  BSYNC B0 ;  /* 0x0000000000007941 */ /* 0x000fea0003800000 */
.L_x_2753:
[----:B------:R-:W-:Y:S06]  /*9d70*/  BAR.ARV 0xa, 0xa0 ;  /* 0x0282800000007b1d */ /* 0x000fec0000002000 */
[----:B------:R-:W-:Y:S04]  /*9d80*/  BSSY B0, `(.L_x_2755) ;  /* 0x0000003000007945 */ /* 0x000fe80003800000 */
[----:B------:R-:W-:Y:S05]  /*9d90*/  @!P0 BRA `(.L_x_2756) ;  /* 0x0000000000048947 */ /* 0x000fea0003800000 */
[----:B------:R-:W-:-:S04]  /*9da0*/  DEPBAR.LE SB0, 0x0 ;  /* 0x000080000000791a */ /* 0x000fc80000000000 */
.L_x_2756:
[----:B------:R-:W-:Y:S05]  /*9db0*/  BSYNC B0 ;  /* 0x0000000000007941 */ /* 0x000fea0003800000 */
.L_x_2755:
[----:B------:R-:W-:Y:S06]  /*9dc0*/  BAR.ARV 0xb, 0xa0 ;  /* 0x02c2800000007b1d */ /* 0x000fec0000002000 */
[----:B------:R-:W-:Y:S01]  /*9dd0*/  UIADD3 UR12, UR8, 0x1, URZ ;  /* 0x00000001080c7890 */ /* 0x000fe2000fffe03f */
[----:B------:R-:W-:Y:S11]  /*9de0*/  BRA `(.L_x_2757) ;  /* 0x0000000000047947 */ /* 0x000ff60003800000 */
.L_x_2750:
[----:B------:R-:W-:-:S05]  /*9df0*/  UMOV UR12, UR8 ;  /* 0x00000008000c7c82 */ /* 0x000fca0008000000 */
.L_x_2757:
        /* <DEDUP_REMOVED lines=18> */
.L_x_2770:
        /* <DEDUP_REMOVED lines=20> */
.L_x_2759:
[----:B------:R-:W-:Y:S05]  /*a060*/  BSYNC B0 ;  /* 0x0000000000007941 */ /* 0x000fea0003800000 */
.L_x_2758:
        /* <DEDUP_REMOVED lines=13> */
.L_x_2761:
[----:B------:R-:W-:Y:S05]  /*a140*/  BSYNC B0 ;  /* 0x0000000000007941 */ /* 0x000fea0003800000 */
.L_x_2760:
[----:B------:R-:W-:Y:S06]  /*a150*/  BAR.ARV 0xa, 0xa0 ;  /* 0x0282800000007b1d */ /* 0x000fec0000002000 */
[----:B------:R-:W-:Y:S04]  /*a160*/  BSSY B0, `(.L_x_2762) ;  /* 0x0000003000007945 */ /* 0x000fe80003800000 */
[----:B------:R-:W-:Y:S05]  /*a170*/  @!P0 BRA `(.L_x_2763) ;  /* 0x0000000000048947 */ /* 0x000fea0003800000 */
[----:B------:R-:W-:-:S04]  /*a180*/  DEPBAR.LE SB0, 0x0 ;  /* 0x000080000000791a */ /* 0x000fc80000000000 */
.L_x_2763:
[----:B------:R-:W-:Y:S05]  /*a190*/  BSYNC B0 ;  /* 0x0000000000007941 */ /* 0x000fea0003800000 */
.L_x_2762:
        /* <DEDUP_REMOVED lines=13> */
.L_x_2765:
[----:B------:R-:W-:Y:S05]  /*a270*/  BSYNC B0 ;  /* 0x0000000000007941 */ /* 0x000fea0003800000 */
.L_x_2764:
        /* <DEDUP_REMOVED lines=13> */
.L_x_2767:
[----:B------:R-:W-:Y:S05]  /*a350*/  BSYNC B0 ;  /* 0x0000000000007941 */ /* 0x000fea0003800000 */
.L_x_2766:
[----:B------:R-:W-:Y:S01]  /*a360*/  UIADD3 UR12, UR12, 0x2, URZ ;  /* 0x000000020c0c7890 */ /* 0x000fe2000fffe03f */
[----:B------:R-:W-:Y:S06]  /*a370*/  BAR.ARV 0xa, 0xa0 ;  /* 0x0282800000007b1d */ /* 0x000fec0000002000 */
[----:B------:R-:W-:Y:S01]  /*a380*/  UISETP.GE.AND UP0, UPT, UR12, UR5, UPT ;  /* 0x000000050c00728c */ /* 0x000fe2000bf06270 */
[----:B------:R-:W-:Y:S04]  /*a390*/  BSSY B0, `(.L_x_2768) ;  /* 0x0000003000007945 */ /* 0x000fe80003800000 */
[----:B------:R-:W-:Y:S06]  /*a3a0*/  @!P0 BRA `(.L_x_2769) ;  /* 0x0000000000048947 */ /* 0x000fec0003800000 */
[----:B------:R-:W-:-:S04]  /*a3b0*/  DEPBAR.LE SB0, 0x0 ;  /* 0x000080000000791a */ /* 0x000fc80000000000 */
.L_x_2769:
[----:B------:R-:W-:Y:S05]  /*a3c0*/  BSYNC B0 ;  /* 0x0000000000007941 */ /* 0x000fea0003800000 */
.L_x_2768:
[----:B------:R-:W-:Y:S06]  /*a3d0*/  BAR.ARV 0xb, 0xa0 ;  /* 0x02c2800000007b1d */ /* 0x000fec0000002000 */
[----:B------:R-:W-:Y:S01]  /*a3e0*/  PLOP3.LUT P1, PT, PT, PT, UP0, 0x80, 0x0 ;  /* 0x000000000000781c */ /* 0x000fe20003f2f008 */
[----:B------:R-:W-:Y:S02]  /*a3f0*/  UIADD3 UR20, UR20, 0x4000, URZ ;  /* 0x0000400014147890 */ /* 0x000fe4000fffe03f */
[----:B------:R-:W-:-:S10]  /*a400*/  UIADD3 UR4, UR4, 0x4000, URZ ;  /* 0x0000400004047890 */ /* 0x000fd4000fffe03f */
[----:B------:R-:W-:Y:S05]  /*a410*/  @!P1 BRA `(.L_x_2770) ;  /* 0xfffffff800c09947 */ /* 0x000fea000383ffff */
[----:B------:R-:W-:Y:S05]  /*a420*/  BRA `(.L_x_2710) ;  /* 0x0000001c00947947 */ /* 0x000fea0003800000 */
.L_x_2747:
        /* <DEDUP_REMOVED lines=21> */
.L_x_2771:
[----:B------:R-:W-:Y:S01]  /*a580*/  ULDC UR8, c[0x0][0x8cc] ;  /* 0x0002330000087ab9 */ /* 0x000fe20000000800 */
[----:B------:R-:W-:Y:S01]  /*a590*/  UMOV UR11, UR7 ;  /* 0x00000007000b7c82 */ /* 0x000fe20008000000 */
[----:B------:R-:W-:-:S11]  /*a5a0*/  UISETP.NE.AND UP0, UPT, UR8, 0x1, UPT ;  /* 0x000000010800788c */ /* 0x000fd6000bf05270 */
[----:B------:R-:W-:Y:S02]  /*a5b0*/  @UP0 ULDC.64 UR12, c[0x0][0x8d0] ;  /* 0x00023400000c0ab9 */ /* 0x000fe40000000a00 */
[----:B------:R-:W-:-:S04]  /*a5c0*/  UIMAD.WIDE.U32 UR4, UR7, UR12, URZ ;  /* 0x0000000c070472a5 */ /* 0x000fc8000f8e003f */
[----:B------:R-:W-:-:S04]  /*a5d0*/  @UP0 USHF.R.U32.HI UR11, URZ, UR13, UR5 ;  /* 0x0000000d3f0b0299 */ /* 0x000fc80008011605 */
[----:B------:R-:W-:-:S12]  /*a5e0*/  UIMAD UR4, UR11, UR8, URZ ;  /* 0x000000080b0472a4 */ /* 0x000fd8000f8e023f */
.L_x_2772:
        /* <DEDUP_REMOVED lines=22> */
[----:B--2---:R-:W-:-:S05]  /*a750*/  IADD3 R0, -R0, UR11, R3 ;  /* 0x0000000b00007c10 */ /* 0x004fca000fffe103 */
[----:B------:R-:W-:-:S05]  /*a760*/  VIADD R0, R0, -UR4 ;  /* 0x8000000400007c36 */ /* 0x000fca0008000000 */
[----:B------:R-:W-:-:S04]  /*a770*/  SHF.R.S32.HI R3, RZ, 0x1f, R0 ;  /* 0x0000001fff037819 */ /* 0x000fc80000011400 */
[----:B------:R-:W-:Y:S02]  /*a780*/  LEA.HI R3, R3, R0, RZ, 0x7 ;  /* 0x0000000003037211 */ /* 0x000fe400078f38ff */
[----:B------:R-:W-:Y:S02]  /*a790*/  LEA.HI R0, R5, R4, RZ, 0x7 ;  /* 0x0000000405007211 */ /* 0x000fe400078f38ff */
[----:B------:R-:W-:Y:S02]  /*a7a0*/  SHF.R.S32.HI R3, RZ, 0x7, R3 ;  /* 0x00000007ff037819 */ /* 0x000fe40000011403 */
[----:B------:R-:W-:Y:S02]  /*a7b0*/  SHF.R.S32.HI R0, RZ, 0x7, R0 ;  /* 0x00000007ff007819 */ /* 0x000fe40000011400 */
[----:B------:R-:W-:-:S04]  /*a7c0*/  VIMNMX R4, RZ, R3, !PT ;  /* 0x00000003ff047248 */ /* 0x000fc80007fe0100 */
[----:B------:R-:W-:-:S13]  /*a7d0*/  ISETP.GT.AND P0, PT, R0, R4, PT ;  /* 0x000000040000720c */ /* 0x000fda0003f04270 */
[----:B------:R-:W-:Y:S05]  /*a7e0*/  @!P0 BRA `(.L_x_2773) ;  /* 0x0000001800108947 */ /* 0x000fea0003800000 */
[----:B------:R-:W-:Y:S01]  /*a7f0*/  USHF.R.S32.HI UR6, URZ, 0x1f, UR20 ;  /* 0x0000001f3f067899 */ /* 0x000fe20008011414 */
[----:B------:R-:W-:Y:S01]  /*a800*/  BSSY B0, `(.L_x_2773) ;  /* 0x0000182000007945 */ /* 0x000fe20003800000 */
[----:B------:R-:W-:Y:S01]  /*a810*/  ULDC.64 UR8, c[0x0][0x718] ;  /* 0x0001c60000087ab9 */ /* 0x000fe20000000a00 */
[----:B------:R-:W-:Y:S01]  /*a820*/  ULDC.64 UR12, c[0x0][0x730] ;  /* 0x0001cc00000c7ab9 */ /* 0x000fe20000000a00 */
[----:B------:R-:W-:Y:S01]  /*a830*/  UIMAD UR7, UR6, UR8, URZ ;  /* 0x00000008060772a4 */ /* 0x000fe2000f8e023f */
[----:B------:R-:W-:Y:S01]  /*a840*/  IMAD.MOV.U32 R2, RZ, RZ, RZ ;  /* 0x000000ffff027224 */ /* 0x000fe200078e00ff */
[----:B------:R-:W-:Y:S02]  /*a850*/  UIMAD.WIDE.U32 UR4, UR20, UR8, URZ ;  /* 0x00000008140472a5 */ /* 0x000fe4000f8e003f */
[----:B------:R-:W-:Y:S02]  /*a860*/  UIMAD UR8, UR6, UR12, URZ ;  /* 0x0000000c060872a4 */ /* 0x000fe4000f8e023f */
[----:B------:R-:W-:-:S02]  /*a870*/  UIMAD UR14, UR20, UR9, UR7 ;  /* 0x00000009140e72a4 */ /* 0x000fc4000f8e0207 */
[----:B------:R-:W-:Y:S01]  /*a880*/  UIMAD UR10, UR20, UR13, UR8 ;  /* 0x0000000d140a72a4 */ /* 0x000fe2000f8e0208 */
[----:B------:R-:W-:Y:S01]  /*a890*/  ULDC UR9, c[0x0][0x2e8] ;  /* 0x0000ba0000097ab9 */ /* 0x000fe20000000800 */
[----:B------:R-:W-:Y:S02]  /*a8a0*/  USHF.R.S32.HI UR8, URZ, 0x1f, UR21 ;  /* 0x0000001f3f087899 */ /* 0x000fe40008011415 */
[----:B------:R-:W-:Y:S02]  /*a8b0*/  UISETP.NE.AND UP0, UPT, UR9, 0x1, UPT ;  /* 0x000000010900788c */ /* 0x000fe4000bf05270 */
[----:B------:R-:W-:Y:S01]  /*a8c0*/  UIMAD.WIDE.U32 UR6, UR20, UR12, URZ ;  /* 0x0000000c140672a5 */ /* 0x000fe2000f8e003f */
[----:B------:R-:W-:Y:S02]  /*a8d0*/  ELECT P0, URZ, PT ;  /* 0x00000000003f782f */ /* 0x000fe40003800000 */
[----:B------:R-:W-:Y:S01]  /*a8e0*/  ULDC.64 UR12, c[0x0][0x720] ;  /* 0x0001c800000c7ab9 */ /* 0x000fe20000000a00 */
[----:B------:R-:W-:Y:S01]  /*a8f0*/  ULDC.64 UR16, c[0x0][0x738] ;  /* 0x0001ce0000107ab9 */ /* 0x000fe20000000a00 */
[----:B------:R-:W-:-:S02]  /*a900*/  UIMAD UR9, UR8, UR12, URZ ;  /* 0x0000000c080972a4 */ /* 0x000fc4000f8e023f */
[----:B------:R-:W-:Y:S02]  /*a910*/  UIMAD UR8, UR8, UR16, URZ ;  /* 0x00000010080872a4 */ /* 0x000fe4000f8e023f */
[----:B------:R-:W-:Y:S02]  /*a920*/  UIADD3 UR15, UR5, UR14, URZ ;  /* 0x0000000e050f7290 */ /* 0x000fe4000fffe03f */
[----:B------:R-:W-:Y:S01]  /*a930*/  UIMAD UR5, UR21, UR13, UR9 ;  /* 0x0000000d150572a4 */ /* 0x000fe2000f8e0209 */
[----:B------:R-:W-:Y:S02]  /*a940*/  UMOV UR14, UR4 ;  /* 0x00000004000e7c82 */ /* 0x000fe40008000000 */
[----:B------:R-:W-:Y:S01]  /*a950*/  @UP0 ULDC UR9, c[0x0][0x2ec] ;  /* 0x0000bb0000090ab9 */ /* 0x000fe20000000800 */
[----:B------:R-:W-:Y:S02]  /*a960*/  UIMAD UR4, UR21, UR17, UR8 ;  /* 0x00000011150472a4 */ /* 0x000fe4000f8e0208 */
[----:B------:R-:W-:-:S02]  /*a970*/  UIADD3 UR7, UR7, UR10, URZ ;  /* 0x0000000a07077290 */ /* 0x000fc4000fffe03f */
[----:B------:R-:W-:Y:S02]  /*a980*/  UIMAD.WIDE.U32 UR8, UR20, UR9, URZ ;  /* 0x00000009140872a5 */ /* 0x000fe4000f8e003f */
[----:B------:R-:W-:Y:S01]  /*a990*/  UIMAD.WIDE.U32 UR14, UR21, UR12, UR14 ;  /* 0x0000000c150e72a5 */ /* 0x000fe2000f8e000e */
[----:B------:R-:W-:Y:S02]  /*a9a0*/  @UP0 ULDC UR10, c[0x0][0x2f0] ;  /* 0x0000bc00000a0ab9 */ /* 0x000fe40000000800 */
[----:B------:R-:W-:Y:S01]  /*a9b0*/  UMOV UR12, UR20 ;  /* 0x00000014000c7c82 */ /* 0x000fe20008000000 */
        /* <DEDUP_REMOVED lines=10> */
.L_x_2803:
        /* <DEDUP_REMOVED lines=15> */
.L_x_2776:
        /* <DEDUP_REMOVED lines=64> */
[C---:B------:R-:W-:Y:S02]  /*af50*/  IMAD.IADD R20, R0.reuse, 0x1, R5 ;  /* 0x0000000100147824 */ /* 0x040fe400078e0205 */
        /* <DEDUP_REMOVED lines=10> */
.L_x_2787:
[----:B--234-:R-:W-:-:S04]  /*b000*/  SHF.L.U32 R21, R11, 0x1f, RZ ;  /* 0x0000001f0b157819 */ /* 0x01cfc800000006ff */
[----:B------:R-:W1:Y:S02]  /*b010*/  SYNCS.PHASECHK.TRANS64.TRYWAIT P1, [R16+URZ+0x30c40], R21 ;  /* 0x030c4015100075a7 */ /* 0x000e64000802017f */
[----:B-1----:R-:W-:Y:S05]  /*b020*/  @!P1 BRA `(.L_x_2779) ;  /* 0x0000001400309947 */ /* 0x002fea0003800000 */
.L_x_2804:
[----:B------:R-:W-:Y:S05]  /*b030*/  @P0 BRA `(.L_x_2780) ;  /* 0x0000000000140947 */ /* 0x000fea0003800000 */
[----:B------:R-:W-:Y:S01]  /*b040*/  ISETP.NE.AND P1, PT, R6, RZ, PT ;  /* 0x000000ff0600720c */ /* 0x000fe20003f25270 */
[----:B------:R-:W-:-:S04]  /*b050*/  IMAD.MOV.U32 R3, RZ, RZ, 0x4200 ;  /* 0x00004200ff037424 */ /* 0x000fc800078e00ff */
[----:B------:R2:W-:Y:S08]  /*b060*/  SYNCS.ARRIVE.TRANS64 RZ, [R16+URZ+0x30c30], R3 ;  /* 0x030c300310ff79a7 */ /* 0x0005f0000800003f */
[----:B------:R-:W-:Y:S05]  /*b070*/  @!P1 BRA `(.L_x_2780) ;  /* 0x0000000000049947 */ /* 0x000fea0003800000 */
[----:B------:R-:W-:Y:S01]  /*b080*/  BPT.TRAP 0x1 ;  /* 0x000000040000795c */ /* 0x000fe20000300000 */
.L_x_2780:
        /* <DEDUP_REMOVED lines=29> */
.L_x_2805:
[----:B------:R-:W-:Y:S05]  /*b260*/  @P0 BRA `(.L_x_2782) ;  /* 0x0000000000140947 */ /* 0x000fea0003800000 */
[----:B------:R-:W-:Y:S01]  /*b270*/  ISETP.NE.AND P1, PT, R6, RZ, PT ;  /* 0x000000ff0600720c */ /* 0x000fe20003f25270 */
[----:B------:R-:W-:-:S04]  /*b280*/  IMAD.MOV.U32 R2, RZ, RZ, 0x4200 ;  /* 0x00004200ff027424 */ /* 0x000fc800078e00ff */
[----:B------:R3:W-:Y:S08]  /*b290*/  SYNCS.ARRIVE.TRANS64 RZ, [R16+URZ+0x30c18], R2 ;  /* 0x030c180210ff79a7 */ /* 0x0007f0000800003f */
[----:B------:R-:W-:Y:S05]  /*b2a0*/  @!P1 BRA `(.L_x_2782) ;  /* 0x0000000000049947 */ /* 0x000fea0003800000 */
[----:B------:R-:W-:Y:S01]  /*b2b0*/  BPT.TRAP 0x1 ;  /* 0x000000040000795c */ /* 0x000fe20000300000 */
.L_x_2782:
        /* <DEDUP_REMOVED lines=29> */
.L_x_2806:
[----:B------:R-:W-:Y:S05]  /*b490*/  @P0 BRA `(.L_x_2784) ;  /* 0x0000000000140947 */ /* 0x000fea0003800000 */
[----:B------:R-:W-:Y:S01]  /*b4a0*/  ISETP.NE.AND P1, PT, R6, RZ, PT ;  /* 0x000000ff0600720c */ /* 0x000fe20003f25270 */
[----:B-123--:R-:W-:-:S04]  /*b4b0*/  IMAD.MOV.U32 R21, RZ, RZ, 0x4200 ;  /* 0x00004200ff157424 */ /* 0x00efc800078e00ff */
[----:B------:R4:W-:Y:S08]  /*b4c0*/  SYNCS.ARRIVE.TRANS64 RZ, [R16+URZ+0x30c38], R21 ;  /* 0x030c381510ff79a7 */ /* 0x0009f0000800003f */
[----:B------:R-:W-:Y:S05]  /*b4d0*/  @!P1 BRA `(.L_x_2784) ;  /* 0x0000000000049947 */ /* 0x000fea0003800000 */
[----:B------:R-:W-:Y:S01]  /*b4e0*/  BPT.TRAP 0x1 ;  /* 0x000000040000795c */ /* 0x000fe20000300000 */
.L_x_2784:
        /* <DEDUP_REMOVED lines=24> */
.L_x_2808:
[----:B------:R-:W-:Y:S05]  /*b670*/  @P0 BRA `(.L_x_2786) ;  /* 0x0000000000140947 */ /* 0x000fea0003800000 */
[----:B------:R-:W-:Y:S01]  /*b680*/  ISETP.NE.AND P1, PT, R6, RZ, PT ;  /* 0x000000ff0600720c */ /* 0x000fe20003f25270 */
[----:B------:R-:W-:-:S04]  /*b690*/  IMAD.MOV.U32 R5, RZ, RZ, 0x4200 ;  /* 0x00004200ff057424 */ /* 0x000fc800078e00ff */
[----:B------:R1:W-:Y:S08]  /*b6a0*/  SYNCS.ARRIVE.TRANS64 RZ, [R16+URZ+0x30c10], R5 ;  /* 0x030c100510ff79a7 */ /* 0x0003f0000800003f */
[----:B------:R-:W-:Y:S05]  /*b6b0*/  @!P1 BRA `(.L_x_2786) ;  /* 0x0000000000049947 */ /* 0x000fea0003800000 */
[----:B------:R-:W-:Y:S01]  /*b6c0*/  BPT.TRAP 0x1 ;  /* 0x000000040000795c */ /* 0x000fe20000300000 */
.L_x_2786:
        /* <DEDUP_REMOVED lines=30> */
.L_x_2778:
[----:B------:R-:W2:Y:S02]  /*b8b0*/  LDL.LU R4, [R1+0x4] ;  /* 0x0000040001047983 */ /* 0x000ea40000300800 */
[----:B--2---:R-:W-:Y:S02]  /*b8c0*/  ISETP.NE.AND P1, PT, R4, RZ, PT ;  /* 0x000000ff0400720c */ /* 0x004fe40003f25270 */
[----:B------:R2:W5:Y:S11]  /*b8d0*/  LDL R4, [R1] ;  /* 0x0000000001047983 */ /* 0x0005760000100800 */
[----:B--2---:R-:W-:Y:S05]  /*b8e0*/  @!P1 BRA `(.L_x_2777) ;  /* 0x0000000400109947 */ /* 0x004fea0003800000 */
[----:B------:R-:W-:-:S04]  /*b8f0*/  SHF.L.U32 R13, R11, 0x1f, RZ ;  /* 0x0000001f0b0d7819 */ /* 0x000fc800000006ff */
[----:B------:R-:W1:Y:S02]  /*b900*/  SYNCS.PHASECHK.TRANS64.TRYWAIT P1, [R16+URZ+0x30c40], R13 ;  /* 0x030c400d100075a7 */ /* 0x000e64000802017f */
[----:B-1----:R-:W-:Y:S05]  /*b910*/  @!P1 BRA `(.L_x_2788) ;  /* 0x0000000c00489947 */ /* 0x002fea0003800000 */
.L_x_2809:
[----:B------:R-:W-:Y:S05]  /*b920*/  @P0 BRA `(.L_x_2789) ;  /* 0x0000000000140947 */ /* 0x000fea0003800000 */
[----:B------:R-:W-:Y:S01]  /*b930*/  ISETP.NE.AND P1, PT, R6, RZ, PT ;  /* 0x000000ff0600720c */ /* 0x000fe20003f25270 */
[----:B------:R-:W-:-:S04]  /*b940*/  IMAD.MOV.U32 R5, RZ, RZ, 0x4200 ;  /* 0x00004200ff057424 */ /* 0x000fc800078e00ff */
[----:B------:R2:W-:Y:S08]  /*b950*/  SYNCS.ARRIVE.TRANS64 RZ, [R16+URZ+0x30c30], R5 ;  /* 0x030c300510ff79a7 */ /* 0x0005f0000800003f */
[----:B------:R-:W-:Y:S05]  /*b960*/  @!P1 BRA `(.L_x_2789) ;  /* 0x0000000000049947 */ /* 0x000fea0003800000 */
[----:B------:R-:W-:Y:S01]  /*b970*/  BPT.TRAP 0x1 ;  /* 0x000000040000795c */ /* 0x000fe20000300000 */
.L_x_2789:
        /* <DEDUP_REMOVED lines=26> */
.L_x_2810:
[----:B------:R-:W-:Y:S05]  /*bb20*/  @P0 BRA `(.L_x_2791) ;  /* 0x0000000000140947 */ /* 0x000fea0003800000 */
[----:B------:R-:W-:Y:S01]  /*bb30*/  ISETP.NE.AND P0, PT, R6, RZ, PT ;  /* 0x000000ff0600720c */ /* 0x000fe20003f05270 */
[----:B------:R-:W-:-:S04]  /*bb40*/  IMAD.MOV.U32 R5, RZ, RZ, 0x4200 ;  /* 0x00004200ff057424 */ /* 0x000fc800078e00ff */
[----:B------:R2:W-:Y:S08]  /*bb50*/  SYNCS.ARRIVE.TRANS64 RZ, [R16+URZ+0x30c18], R5 ;  /* 0x030c180510ff79a7 */ /* 0x0005f0000800003f */
[----:B------:R-:W-:Y:S05]  /*bb60*/  @!P0 BRA `(.L_x_2791) ;  /* 0x0000000000048947 */ /* 0x000fea0003800000 */
[----:B------:R-:W-:Y:S01]  /*bb70*/  BPT.TRAP 0x1 ;  /* 0x000000040000795c */ /* 0x000fe20000300000 */
.L_x_2791:
        /* <DEDUP_REMOVED lines=27> */
.L_x_2777:
[----:B------:R-:W2:Y:S01]  /*bd30*/  S2R R0, SR_TID.X ;  /* 0x0000000000007919 */ /* 0x000ea20000002100 */
[----:B------:R-:W-:Y:S01]  /*bd40*/  IMAD R3, R19, 0x8, R16 ;  /* 0x0000000813037824 */ /* 0x000fe200078e0210 */
[----:B--2---:R-:W-:Y:S02]  /*bd50*/  LOP3.LUT R2, R0, 0x7f, RZ, 0xc0, !PT ;  /* 0x0000007f00027812 */ /* 0x004fe400078ec0ff */
[----:B------:R-:W-:Y:S02]  /*bd60*/  SHF.L.U32 R0, R11, 0x1f, RZ ;  /* 0x0000001f0b007819 */ /* 0x000fe400000006ff */
[----:B------:R-:W-:Y:S02]  /*bd70*/  ISETP.NE.AND P1, PT, R2, RZ, PT ;  /* 0x000000ff0200720c */ /* 0x000fe40003f25270 */
[----:B------:R-:W2:Y:S02]  /*bd80*/  SYNCS.PHASECHK.TRANS64.TRYWAIT P0, [R3+URZ+0x30c40], R0 ;  /* 0x030c4000030075a7 */ /* 0x000ea4000800017f */
[----:B--2---:R-:W-:Y:S09]  /*bd90*/  @!P0 BRA `(.L_x_2792) ;  /* 0x0000000800508947 */ /* 0x004ff20003800000 */
.L_x_2811:
[----:B------:R-:W-:Y:S05]  /*bda0*/  @P1 BRA `(.L_x_2793) ;  /* 0x0000000000181947 */ /* 0x000fea0003800000 */
[----:B------:R-:W1:Y:S01]  /*bdb0*/  S2R R2, SR_TID.X ;  /* 0x0000000000027919 */ /* 0x000e620000002100 */
[----:B--2---:R-:W-:-:S04]  /*bdc0*/  IMAD.MOV.U32 R0, RZ, RZ, 0x4200 ;  /* 0x00004200ff007424 */ /* 0x004fc800078e00ff */
[----:B------:R2:W-:Y:S01]  /*bdd0*/  SYNCS.ARRIVE.TRANS64 RZ, [R3+URZ+0x30c30], R0 ;  /* 0x030c300003ff79a7 */ /* 0x0005e2000800003f */
[----:B-1----:R-:W-:-:S13]  /*bde0*/  LOP3.LUT P0, RZ, R2, 0x1f, RZ, 0xc0, !PT ;  /* 0x0000001f02ff7812 */ /* 0x002fda000780c0ff */
[----:B--2---:R-:W-:Y:S05]  /*bdf0*/  @!P0 BRA `(.L_x_2793) ;  /* 0x0000000000048947 */ /* 0x004fea0003800000 */
[----:B------:R-:W-:Y:S01]  /*be00*/  BPT.TRAP 0x1 ;  /* 0x000000040000795c */ /* 0x000fe20000300000 */
.L_x_2793:
        /* <DEDUP_REMOVED lines=33> */
.L_x_2774:
[----:B------:R-:W-:Y:S05]  /*c020*/  BSYNC B0 ;  /* 0x0000000000007941 */ /* 0x000fea0003800000 */
.L_x_2773:
[----:B------:R-:W-:-:S03]  /*c030*/  UMOV UR8, 0xffffffff ;  /* 0xffffffff00087882 */ /* 0x000fc60000000000 */
[----:B------:R-:W-:Y:S05]  /*c040*/  BRA.DIV UR8, `(.L_x_2794) ;  /* 0x0000000608b87947 */ /* 0x000fea000b800000 */
[----:B------:R-:W-:-:S13]  /*c050*/  ELECT P6, URZ, PT ;  /* 0x00000000003f782f */ /* 0x000fda00038c0000 */
.L_x_2814:
[----:B------:R-:W-:Y:S05]  /*c060*/  @!P6 BRA `(.L_x_2710) ;  /* 0x000000000084e947 */ /* 0x000fea0003800000 */
[----:B------:R-:W-:-:S06]  /*c070*/  ULOP3.LUT UR8, UR36, 0x2, URZ, 0xfc, !UPT ;  /* 0x0000000224087892 */ /* 0x000fcc000f8efc3f */
[----:B------:R-:W-:-:S05]  /*c080*/  IMAD.U32 R0, RZ, RZ, UR8 ;  /* 0x00000008ff007e24 */ /* 0x000fca000f8e00ff */
[----:B------:R-:W-:-:S13]  /*c090*/  ISETP.NE.AND P2, PT, R0, 0x3, PT ;  /* 0x000000030000780c */ /* 0x000fda0003f45270 */
[----:B------:R-:W-:Y:S05]  /*c0a0*/  @!P2 BRA `(.L_x_2795) ;  /* 0x000000000004a947 */ /* 0x000fea0003800000 */
[----:B------:R-:W-:Y:S01]  /*c0b0*/  BPT.TRAP 0x1 ;  /* 0x000000040000795c */ /* 0x000fe20000300000 */
.L_x_2795:
        /* <DEDUP_REMOVED lines=15> */
.L_x_2815:
[----:B------:R-:W2:Y:S02]  /*c1b0*/  SYNCS.PHASECHK.TRANS64.TRYWAIT P0, [R3+URZ], R0 ;  /* 0x00000000030075a7 */ /* 0x000ea4000800017f */
[----:B--2---:R-:W-:Y:S05]  /*c1c0*/  @!P0 BRA `(.L_x_2797) ;  /* 0x00000004008c8947 */ /* 0x004fea0003800000 */
.L_x_2816:
[----:B------:R-:W-:Y:S05]  /*c1d0*/  @!P2 BRA `(.L_x_2798) ;  /* 0x000000000004a947 */ /* 0x000fea0003800000 */
[----:B------:R-:W-:Y:S01]  /*c1e0*/  BPT.TRAP 0x1 ;  /* 0x000000040000795c */ /* 0x000fe20000300000 */
.L_x_2798:
[----:B--2---:R-:W-:-:S04]  /*c1f0*/  VIADD R3, R7, 0x30c40 ;  /* 0x00030c4007037836 */ /* 0x004fc80000000000 */
[----:B------:R-:W-:-:S04]  /*c200*/  IMAD R2, R2, 0x8, R3 ;  /* 0x0000000802027824 */ /* 0x000fc800078e0203 */
[----:B------:R-:W2:Y:S02]  /*c210*/  SYNCS.PHASECHK.TRANS64.TRYWAIT P0, [R2+URZ], R5 ;  /* 0x00000005020075a7 */ /* 0x000ea4000800017f */
[----:B--2---:R-:W-:Y:S05]  /*c220*/  @!P0 BRA `(.L_x_2799) ;  /* 0x0000000400888947 */ /* 0x004fea0003800000 */
.L_x_2817:
[----:B------:R-:W-:-:S07]  /*c230*/  IMAD R3, R4, 0x8, R3 ;  /* 0x0000000804037824 */ /* 0x000fce00078e0203 */
.L_x_2800:
[----:B---3--:R3:W4:Y:S02]  /*c240*/  SYNCS.PHASECHK.TRANS64.TRYWAIT P0, [R3+URZ], R0 ;  /* 0x00000000030075a7 */ /* 0x008724000800017f */
[----:B----4-:R-:W-:Y:S05]  /*c250*/  @!P0 NANOSLEEP.SYNCS 0x989680 ;  /* 0x009896800000895d */ /* 0x010fea0003900000 */
[----:B------:R-:W4:Y:S02]  /*c260*/  @!P0 SYNCS.PHASECHK.TRANS64 P0, [R3+URZ], R0 ;  /* 0x00000000030085a7 */ /* 0x000f24000800007f */
[----:B----4-:R-:W-:Y:S05]  /*c270*/  @!P0 BRA `(.L_x_2800) ;  /* 0xfffffffc00f08947 */ /* 0x010fea000383ffff */
.L_x_2710:
[----:B------:R-:W-:Y:S05]  /*c280*/  BSYNC B6 ;  /* 0x0000000000067941 */ /* 0x000fea0003800000 */
.L_x_2705:
[----:B------:R-:W-:Y:S05]  /*c290*/  EXIT ;  /* 0x000000000000794d */ /* 0x000fea0003800000 */
.L_x_2716:
[----:B------:R-:W-:Y:S02]  /*c2a0*/  IMAD.MOV.U32 R12, RZ, RZ, RZ ;  /* 0x000000ffff0c7224 */ /* 0x000fe400078e00ff */
[----:B------:R-:W-:Y:S02]  /*c2b0*/  IMAD.MOV.U32 R11, RZ, RZ, 0x1f ;  /* 0x0000001fff0b7424 */ /* 0x000fe400078e00ff */
[----:B------:R-:W-:-:S07]  /*c2c0*/  IMAD.MOV.U32 R15, RZ, RZ, -0x1 ;  /* 0xffffffffff0f7424 */ /* 0x000fce00078e00ff */
[----:B------:R-:W-:Y:S05]  /*c2d0*/  WARPSYNC.COLLECTIVE R15, `(.L_x_2801) ;  /* 0x000000000f087348 */ /* 0x000fea0003c00000 */
[----:B------:R1:W2:Y:S02]  /*c2e0*/  SHFL.IDX P6, R14, R13, R12, R11 ;  /* 0x0000000c0d0e7389 */ /* 0x0002a400000c000b */
[----:B-12---:R-:W-:Y:S01]  /*c2f0*/  ENDCOLLECTIVE ;  /* 0x000000000000791b */ /* 0x006fe20003800000 */
.L_x_2801:
[----:B------:R-:W-:Y:S05]  /*c300*/  BRA `(.L_x_2802) ;  /* 0xffffff4c00807947 */ /* 0x000fea000383ffff */
.L_x_2718:
[----:B--2---:R2:W3:Y:S02]  /*c310*/  SYNCS.PHASECHK.TRANS64.TRYWAIT P0, [R236+URZ+0x30c00], R15 ;  /* 0x030c000fec0075a7 */ /* 0x0044e4000800017f */
[----:B---3--:R-:W-:Y:S05]  /*c320*/  @!P0 NANOSLEEP.SYNCS 0x989680 ;  /* 0x009896800000895d */ /* 0x008fea0003900000 */
[----:B------:R-:W3:Y:S02]  /*c330*/  @!P0 SYNCS.PHASECHK.TRANS64 P0, [R236+URZ+0x30c00], R15 ;  /* 0x030c000fec0085a7 */ /* 0x000ee4000800007f */
[----:B---3--:R-:W-:Y:S05]  /*c340*/  @!P0 BRA `(.L_x_2718) ;  /* 0xfffffffc00f08947 */ /* 0x008fea000383ffff */
[----:B------:R-:W-:Y:S05]  /*c350*/  BRA `(.L_x_2717) ;  /* 0xffffff4c00cc7947 */ /* 0x000fea000383ffff */
.L_x_2723:
[----:B--2---:R2:W3:Y:S02]  /*c360*/  SYNCS.PHASECHK.TRANS64.TRYWAIT P1, [R6+URZ+0x30c10], R19 ;  /* 0x030c1013060075a7 */ /* 0x0044e4000802017f */
[----:B---3--:R-:W-:Y:S05]  /*c370*/  @!P1 NANOSLEEP.SYNCS 0x989680 ;  /* 0x009896800000995d */ /* 0x008fea0003900000 */
[----:B------:R-:W3:Y:S02]  /*c380*/  @!P1 SYNCS.PHASECHK.TRANS64 P1, [R6+URZ+0x30c10], R19 ;  /* 0x030c1013060095a7 */ /* 0x000ee4000802007f */
[----:B---3--:R-:W-:Y:S05]  /*c390*/  @!P1 BRA `(.L_x_2723) ;  /* 0xfffffffc00f09947 */ /* 0x008fea000383ffff */
[----:B------:R-:W-:Y:S05]  /*c3a0*/  BRA `(.L_x_2722) ;  /* 0xffffff5800787947 */ /* 0x000fea000383ffff */
.L_x_2727:
[----:B------:R1:W1:Y:S02]  /*c3b0*/  SYNCS.PHASECHK.TRANS64.TRYWAIT P1, [R6+URZ+0x30c30], R19 ;  /* 0x030c3013060075a7 */ /* 0x000264000802017f */
[----:B-1----:R-:W-:Y:S05]  /*c3c0*/  @!P1 NANOSLEEP.SYNCS 0x989680 ;  /* 0x009896800000995d */ /* 0x002fea0003900000 */
[----:B------:R-:W1:Y:S02]  /*c3d0*/  @!P1 SYNCS.PHASECHK.TRANS64 P1, [R6+URZ+0x30c30], R19 ;  /* 0x030c3013060095a7 */ /* 0x000e64000802007f */
[----:B-1----:R-:W-:Y:S05]  /*c3e0*/  @!P1 BRA `(.L_x_2727) ;  /* 0xfffffffc00f09947 */ /* 0x002fea000383ffff */
[----:B------:R-:W-:Y:S05]  /*c3f0*/  BRA `(.L_x_2726) ;  /* 0xffffff5c008c7947 */ /* 0x000fea000383ffff */
.L_x_2735:
[----:B--2---:R2:W3:Y:S02]  /*c400*/  SYNCS.PHASECHK.TRANS64.TRYWAIT P1, [R7+URZ+0x30c10], R18 ;  /* 0x030c1012070075a7 */ /* 0x0044e4000802017f */
[----:B---3--:R-:W-:Y:S05]  /*c410*/  @!P1 NANOSLEEP.SYNCS 0x989680 ;  /* 0x009896800000995d */ /* 0x008fea0003900000 */
[----:B------:R-:W3:Y:S02]  /*c420*/  @!P1 SYNCS.PHASECHK.TRANS64 P1, [R7+URZ+0x30c10], R18 ;  /* 0x030c1012070095a7 */ /* 0x000ee4000802007f */
[----:B---3--:R-:W-:Y:S05]  /*c430*/  @!P1 BRA `(.L_x_2735) ;  /* 0xfffffffc00f09947 */ /* 0x008fea000383ffff */
[----:B------:R-:W-:Y:S05]  /*c440*/  BRA `(.L_x_2734) ;  /* 0xffffff9400a47947 */ /* 0x000fea000383ffff */
.L_x_2739:
[----:B------:R1:W1:Y:S02]  /*c450*/  SYNCS.PHASECHK.TRANS64.TRYWAIT P1, [R7+URZ+0x30c30], R18 ;  /* 0x030c3012070075a7 */ /* 0x000264000802017f */
[----:B-1----:R-:W-:Y:S05]  /*c460*/  @!P1 NANOSLEEP.SYNCS 0x989680 ;  /* 0x009896800000995d */ /* 0x002fea0003900000 */
[----:B------:R-:W1:Y:S02]  /*c470*/  @!P1 SYNCS.PHASECHK.TRANS64 P1, [R7+URZ+0x30c30], R18 ;  /* 0x030c3012070095a7 */ /* 0x000e64000802007f */
[----:B-1----:R-:W-:Y:S05]  /*c480*/  @!P1 BRA `(.L_x_2739) ;  /* 0xfffffffc00f09947 */ /* 0x002fea000383ffff */
[----:B------:R-:W-:Y:S05]  /*c490*/  BRA `(.L_x_2738) ;  /* 0xffffff9800b87947 */ /* 0x000fea000383ffff */
.L_x_2775:
[----:B-1----:R1:W2:Y:S02]  /*c4a0*/  SYNCS.PHASECHK.TRANS64.TRYWAIT P0, [R16+URZ+0x30c20], R3 ;  /* 0x030c2003100075a7 */ /* 0x0022a4000800017f */
[----:B--2---:R-:W-:Y:S05]  /*c4b0*/  @!P0 NANOSLEEP.SYNCS 0x989680 ;  /* 0x009896800000895d */ /* 0x004fea0003900000 */
[----:B------:R-:W2:Y:S02]  /*c4c0*/  @!P0 SYNCS.PHASECHK.TRANS64 P0, [R16+URZ+0x30c20], R3 ;  /* 0x030c2003100085a7 */ /* 0x000ea4000800007f */
[----:B--2---:R-:W-:Y:S05]  /*c4d0*/  @!P0 BRA `(.L_x_2775) ;  /* 0xfffffffc00f08947 */ /* 0x004fea000383ffff */
[----:B------:R-:W-:Y:S05]  /*c4e0*/  BRA `(.L_x_2803) ;  /* 0xffffffe4005c7947 */ /* 0x000fea000383ffff */
.L_x_2779:
[----:B-1----:R1:W2:Y:S02]  /*c4f0*/  SYNCS.PHASECHK.TRANS64.TRYWAIT P1, [R16+URZ+0x30c40], R21 ;  /* 0x030c4015100075a7 */ /* 0x0022a4000802017f */
[----:B--2---:R-:W-:Y:S05]  /*c500*/  @!P1 NANOSLEEP.SYNCS 0x989680 ;  /* 0x009896800000995d */ /* 0x004fea0003900000 */
[----:B------:R-:W2:Y:S02]  /*c510*/  @!P1 SYNCS.PHASECHK.TRANS64 P1, [R16+URZ+0x30c40], R21 ;  /* 0x030c4015100095a7 */ /* 0x000ea4000802007f */
[----:B--2---:R-:W-:Y:S05]  /*c520*/  @!P1 BRA `(.L_x_2779) ;  /* 0xfffffffc00f09947 */ /* 0x004fea000383ffff */
[----:B------:R-:W-:Y:S05]  /*c530*/  BRA `(.L_x_2804) ;  /* 0xffffffe800bc7947 */ /* 0x000fea000383ffff */
.L_x_2781:
[----:B--2---:R2:W3:Y:S02]  /*c540*/  SYNCS.PHASECHK.TRANS64.TRYWAIT P1, [R16+URZ+0x30c28], R21 ;  /* 0x030c2815100075a7 */ /* 0x0044e4000802017f */
[----:B---3--:R-:W-:Y:S05]  /*c550*/  @!P1 NANOSLEEP.SYNCS 0x989680 ;  /* 0x009896800000995d */ /* 0x008fea0003900000 */
[----:B------:R-:W3:Y:S02]  /*c560*/  @!P1 SYNCS.PHASECHK.TRANS64 P1, [R16+URZ+0x30c28], R21 ;  /* 0x030c2815100095a7 */ /* 0x000ee4000802007f */
[----:B---3--:R-:W-:Y:S05]  /*c570*/  @!P1 BRA `(.L_x_2781) ;  /* 0xfffffffc00f09947 */ /* 0x008fea000383ffff */
[----:B------:R-:W-:Y:S05]  /*c580*/  BRA `(.L_x_2805) ;  /* 0xffffffec00347947 */ /* 0x000fea000383ffff */
.L_x_2783:
[----:B---3--:R3:W4:Y:S02]  /*c590*/  SYNCS.PHASECHK.TRANS64.TRYWAIT P1, [R16+URZ+0x30c48], R21 ;  /* 0x030c4815100075a7 */ /* 0x008724000802017f */
[----:B----4-:R-:W-:Y:S05]  /*c5a0*/  @!P1 NANOSLEEP.SYNCS 0x989680 ;  /* 0x009896800000995d */ /* 0x010fea0003900000 */
[----:B------:R-:W4:Y:S02]  /*c5b0*/  @!P1 SYNCS.PHASECHK.TRANS64 P1, [R16+URZ+0x30c48], R21 ;  /* 0x030c4815100095a7 */ /* 0x000f24000802007f */
[----:B----4-:R-:W-:Y:S05]  /*c5c0*/  @!P1 BRA `(.L_x_2783) ;  /* 0xfffffffc00f09947 */ /* 0x010fea000383ffff */
[----:B------:R-:W-:Y:S05]  /*c5d0*/  BRA `(.L_x_2806) ;  /* 0xffffffec00ac7947 */ /* 0x000fea000383ffff */
.L_x_2785:
[----:B------:R-:W-:-:S07]  /*c5e0*/  SHF.L.U32 R5, R11, 0x1f, RZ ;  /* 0x0000001f0b057819 */ /* 0x000fce00000006ff */
.L_x_2807:
[----:B------:R1:W1:Y:S02]  /*c5f0*/  SYNCS.PHASECHK.TRANS64.TRYWAIT P1, [R16+URZ+0x30c20], R5 ;  /* 0x030c2005100075a7 */ /* 0x000264000802017f */
[----:B-1----:R-:W-:Y:S05]  /*c600*/  @!P1 NANOSLEEP.SYNCS 0x989680 ;  /* 0x009896800000995d */ /* 0x002fea0003900000 */
[----:B------:R-:W1:Y:S02]  /*c610*/  @!P1 SYNCS.PHASECHK.TRANS64 P1, [R16+URZ+0x30c20], R5 ;  /* 0x030c2005100095a7 */ /* 0x000e64000802007f */
[----:B-1----:R-:W-:Y:S05]  /*c620*/  @!P1 BRA `(.L_x_2807) ;  /* 0xfffffffc00f09947 */ /* 0x002fea000383ffff */
[----:B------:R-:W-:Y:S05]  /*c630*/  BRA `(.L_x_2808) ;  /* 0xfffffff0000c7947 */ /* 0x000fea000383ffff */
.L_x_2788:
[----:B-1----:R1:W2:Y:S02]  /*c640*/  SYNCS.PHASECHK.TRANS64.TRYWAIT P1, [R16+URZ+0x30c40], R13 ;  /* 0x030c400d100075a7 */ /* 0x0022a4000802017f */
[----:B--2---:R-:W-:Y:S05]  /*c650*/  @!P1 NANOSLEEP.SYNCS 0x989680 ;  /* 0x009896800000995d */ /* 0x004fea0003900000 */
[----:B------:R-:W2:Y:S02]  /*c660*/  @!P1 SYNCS.PHASECHK.TRANS64 P1, [R16+URZ+0x30c40], R13 ;  /* 0x030c400d100095a7 */ /* 0x000ea4000802007f */
[----:B--2---:R-:W-:Y:S05]  /*c670*/  @!P1 BRA `(.L_x_2788) ;  /* 0xfffffffc00f09947 */ /* 0x004fea000383ffff */
[----:B------:R-:W-:Y:S05]  /*c680*/  BRA `(.L_x_2809) ;  /* 0xfffffff000a47947 */ /* 0x000fea000383ffff */
.L_x_2790:
[----:B-1----:R1:W2:Y:S02]  /*c690*/  SYNCS.PHASECHK.TRANS64.TRYWAIT P1, [R16+URZ+0x30c28], R13 ;  /* 0x030c280d100075a7 */ /* 0x0022a4000802017f */
[----:B--2---:R-:W-:Y:S05]  /*c6a0*/  @!P1 NANOSLEEP.SYNCS 0x989680 ;  /* 0x009896800000995d */ /* 0x004fea0003900000 */
[----:B------:R-:W2:Y:S02]  /*c6b0*/  @!P1 SYNCS.PHASECHK.TRANS64 P1, [R16+URZ+0x30c28], R13 ;  /* 0x030c280d100095a7 */ /* 0x000ea4000802007f */
[----:B--2---:R-:W-:Y:S05]  /*c6c0*/  @!P1 BRA `(.L_x_2790) ;  /* 0xfffffffc00f09947 */ /* 0x004fea000383ffff */
[----:B------:R-:W-:Y:S05]  /*c6d0*/  BRA `(.L_x_2810) ;  /* 0xfffffff400107947 */ /* 0x000fea000383ffff */
.L_x_2792:
[----:B--2---:R2:W1:Y:S02]  /*c6e0*/  SYNCS.PHASECHK.TRANS64.TRYWAIT P0, [R3+URZ+0x30c40], R0 ;  /* 0x030c4000030075a7 */ /* 0x004464000800017f */
[----:B-1----:R-:W-:Y:S05]  /*c6f0*/  @!P0 NANOSLEEP.SYNCS 0x989680 ;  /* 0x009896800000895d */ /* 0x002fea0003900000 */
[----:B------:R-:W1:Y:S02]  /*c700*/  @!P0 SYNCS.PHASECHK.TRANS64 P0, [R3+URZ+0x30c40], R0 ;  /* 0x030c4000030085a7 */ /* 0x000e64000800007f */
[----:B-1----:R-:W-:Y:S05]  /*c710*/  @!P0 BRA `(.L_x_2792) ;  /* 0xfffffffc00f08947 */ /* 0x002fea000383ffff */
[----:B------:R-:W-:Y:S05]  /*c720*/  BRA `(.L_x_2811) ;  /* 0xfffffff4009c7947 */ /* 0x000fea000383ffff */
.L_x_2794:
[----:B------:R-:W-:Y:S01]  /*c730*/  BSSY B0, `(.L_x_2812) ;  /* 0x0000006000007945 */ /* 0x000fe20003800000 */
[----:B------:R-:W-:-:S07]  /*c740*/  IMAD.MOV.U32 R15, RZ, RZ, -0x1 ;  /* 0xffffffffff0f7424 */ /* 0x000fce00078e00ff */
[----:B------:R-:W-:Y:S05]  /*c750*/  WARPSYNC.COLLECTIVE R15, `(.L_x_2813) ;  /* 0x000000000f0c7348 */ /* 0x000fea0003c00000 */
[----:B------:R-:W-:Y:S02]  /*c760*/  ELECT P6, UR62, PT ;  /* 0x00000000003e782f */ /* 0x000fe400038c0000 */
[----:B------:R-:W-:Y:S01]  /*c770*/  MOV R14, UR62 ;  /* 0x0000003e000e7c02 */ /* 0x000fe20008000f00 */
[----:B------:R-:W-:Y:S10]  /*c780*/  ENDCOLLECTIVE ;  /* 0x000000000000791b */ /* 0x000ff40003800000 */
.L_x_2813:
[----:B------:R-:W-:Y:S05]  /*c790*/  BSYNC B0 ;  /* 0x0000000000007941 */ /* 0x000fea0003800000 */
.L_x_2812:
[----:B------:R-:W-:Y:S05]  /*c7a0*/  BRA `(.L_x_2814) ;  /* 0xfffffff8002c7947 */ /* 0x000fea000383ffff */
.L_x_2796:
[----:B-1----:R1:W2:Y:S02]  /*c7b0*/  SYNCS.PHASECHK.TRANS64.TRYWAIT P0, [R6+URZ], R5 ;  /* 0x00000005060075a7 */ /* 0x0022a4000800017f */
[----:B--2---:R-:W-:Y:S05]  /*c7c0*/  @!P0 NANOSLEEP.SYNCS 0x989680 ;  /* 0x009896800000895d */ /* 0x004fea0003900000 */
[----:B------:R-:W2:Y:S02]  /*c7d0*/  @!P0 SYNCS.PHASECHK.TRANS64 P0, [R6+URZ], R5 ;  /* 0x00000005060085a7 */ /* 0x000ea4000800007f */
[----:B--2---:R-:W-:Y:S05]  /*c7e0*/  @!P0 BRA `(.L_x_2796) ;  /* 0xfffffffc00f08947 */ /* 0x004fea000383ffff */
[----:B------:R-:W-:Y:S05]  /*c7f0*/  BRA `(.L_x_2815) ;  /* 0xfffffff8006c7947 */ /* 0x000fea000383ffff */
.L_x_2797:
[----:B--2---:R2:W3:Y:S02]  /*c800*/  SYNCS.PHASECHK.TRANS64.TRYWAIT P0, [R3+URZ], R0 ;  /* 0x00000000030075a7 */ /* 0x0044e4000800017f */
[----:B---3--:R-:W-:Y:S05]  /*c810*/  @!P0 NANOSLEEP.SYNCS 0x989680 ;  /* 0x009896800000895d */ /* 0x008fea0003900000 */
[----:B------:R-:W3:Y:S02]  /*c820*/  @!P0 SYNCS.PHASECHK.TRANS64 P0, [R3+URZ], R0 ;  /* 0x00000000030085a7 */ /* 0x000ee4000800007f */
[----:B---3--:R-:W-:Y:S05]  /*c830*/  @!P0 BRA `(.L_x_2797) ;  /* 0xfffffffc00f08947 */ /* 0x008fea000383ffff */
[----:B------:R-:W-:Y:S05]  /*c840*/  BRA `(.L_x_2816) ;  /* 0xfffffff800607947 */ /* 0x000fea000383ffff */
.L_x_2799:
[----:B--2---:R2:W3:Y:S02]  /*c850*/  SYNCS.PHASECHK.TRANS64.TRYWAIT P0, [R2+URZ], R5 ;  /* 0x00000005020075a7 */ /* 0x0044e4000800017f */
[----:B---3--:R-:W-:Y:S05]  /*c860*/  @!P0 NANOSLEEP.SYNCS 0x989680 ;  /* 0x009896800000895d */ /* 0x008fea0003900000 */
[----:B------:R-:W3:Y:S02]  /*c870*/  @!P0 SYNCS.PHASECHK.TRANS64 P0, [R2+URZ], R5 ;  /* 0x00000005020085a7 */ /* 0x000ee4000800007f */
[----:B---3--:R-:W-:Y:S05]  /*c880*/  @!P0 BRA `(.L_x_2799) ;  /* 0xfffffffc00f08947 */ /* 0x008fea000383ffff */
[----:B------:R-:W-:Y:S05]  /*c890*/  BRA `(.L_x_2817) ;  /* 0xfffffff800647947 */ /* 0x000fea000383ffff */
.L_x_2818:
        /* <DEDUP_REMOVED lines=14> */
.L_x_3711:


//--------------------- .text._ZN7cutlass13device_kernelIN5flash11enable_sm90INS1_16FlashAttnBwdSm90INS1_25CollectiveMainloopBwdSm90ILi2ELi2ELi2EN4cute5tupleIJNS5_1CILi1EEES8_S8_EEENS6_IJNS7_ILi128EEESA_NS7_ILi64EEEEEENS_10bfloat16_tEfNS_4arch4Sm90ELb1ELb0ELb0ELb0ELb1ELb1ELb0ELb0ELi2ELi1ELi2ELi2ELb0EEENS1_24CollectiveEpilogueBwdGQAISC_fSF_Li256ELb0ELb1EEENS1_25SingleTileBwdLPTSchedulerILb0ELi128ELb1EEEEEEEEEvNT_6ParamsE --------------------------
	.section	.text._ZN7cutlass13device_kernelIN5flash11enable_sm90INS1_16FlashAttnBwdSm90INS1_25CollectiveMainloopBwdSm90ILi2ELi2ELi2EN4cute5tupleIJNS5_1CILi1EEES8_S8_EEENS6_IJNS7_ILi128EEESA_NS7_ILi64EEEEEENS_10bfloat16_tEfNS_4arch4Sm90ELb1ELb0ELb0ELb0ELb1ELb1ELb0ELb0ELi2ELi1ELi2ELi2ELb0EEENS1_24CollectiveEpilogueBwdGQAISC_fSF_Li256ELb0ELb1EEENS1_25SingleTileBwdLPTSchedulerILb0ELi128ELb1EEEEEEEEEvNT_6ParamsE,"ax",@progbits
	.align	128
.text._ZN7cutlass13device_kernelIN5flash11enable_sm90INS1_16FlashAttnBwdSm90INS1_25CollectiveMainloopBwdSm90ILi2ELi2ELi2EN4cute5tupleIJNS5_1CILi1EEES8_S8_EEENS6_IJNS7_ILi128EEESA_NS7_ILi64EEEEEENS_10bfloat16_tEfNS_4arch4Sm90ELb1ELb0ELb0ELb0ELb1ELb1ELb0ELb0ELi2ELi1ELi2ELi2ELb0EEENS1_24CollectiveEpilogueBwdGQAISC_fSF_Li256ELb0ELb1EEENS1_25SingleTileBwdLPTSchedulerILb0ELi128ELb1EEEEEEEEEvNT_6ParamsE:
        .type           _ZN7cutlass13device_kernelIN5flash11enable_sm90INS1_16FlashAttnBwdSm90INS1_25CollectiveMainloopBwdSm90ILi2ELi2ELi2EN4cute5tupleIJNS5_1CILi1EEES8_S8_EEENS6_IJNS7_ILi128EEESA_NS7_ILi64EEEEEENS_10bfloat16_tEfNS_4arch4Sm90ELb1ELb0ELb0ELb0ELb1ELb1ELb0ELb0ELi2ELi1ELi2ELi2ELb0EEENS1_24CollectiveEpilogueBwdGQAISC_fSF_Li256ELb0ELb1EEENS1_25SingleTileBwdLPTSchedulerILb0ELi128ELb1EEEEEEEEEvNT_6ParamsE,@function
        .size           _ZN7cutlass13device_kernelIN5flash11enable_sm90INS1_16FlashAttnBwdSm90INS1_25CollectiveMainloopBwdSm90ILi2ELi2ELi2EN4cute5tupleIJNS5_1CILi1EEES8_S8_EEENS6_IJNS7_ILi128EEESA_NS7_ILi64EEEEEENS_10bfloat16_tEfNS_4arch4Sm90ELb1ELb0ELb0ELb0ELb1ELb1ELb0ELb0ELi2ELi1ELi2ELi2ELb0EEENS1_24CollectiveEpilogueBwdGQAISC_fSF_Li256ELb0ELb1EEENS1_25SingleTileBwdLPTSchedulerILb0ELi128ELb1EEEEEEEEEvNT_6ParamsE,(.L_x_3712 - _ZN7cutlass13device_kernelIN5flash11enable_sm90INS1_16FlashAttnBwdSm90INS1_25CollectiveMainloopBwdSm90ILi2ELi2ELi2EN4cute5tupleIJNS5_1CILi1EEES8_S8_EEENS6_IJNS7_ILi128EEESA_NS7_ILi64EEEEEENS_10bfloat16_tEfNS_4arch4Sm90ELb1ELb0ELb0ELb0ELb1ELb1ELb0ELb0ELi2ELi1ELi2ELi2ELb0EEENS1_24CollectiveEpilogueBwdGQAISC_fSF_Li256ELb0ELb1EEENS1_25SingleTileBwdLPTSchedulerILb0ELi128ELb1EEEEEEEEEvNT_6ParamsE)
        .other          _ZN7cutlass13device_kernelIN5flash11enable_sm90INS1_16FlashAttnBwdSm90INS1_25CollectiveMainloopBwdSm90ILi2ELi2ELi2EN4cute5tupleIJNS5_1CILi1EEES8_S8_EEENS6_IJNS7_ILi128EEESA_NS7_ILi64EEEEEENS_10bfloat16_tEfNS_4arch4Sm90ELb1ELb0ELb0ELb0ELb1ELb1ELb0ELb0ELi2ELi1ELi2ELi2ELb0EEENS1_24CollectiveEpilogueBwdGQAISC_fSF_Li256ELb0ELb1EEENS1_25SingleTileBwdLPTSchedulerILb0ELi128ELb1EEEEEEEEEvNT_6ParamsE,@"STO_CUDA_ENTRY STV_DEFAULT"
_ZN7cutlass13device_kernelIN5flash11enable_sm90INS1_16FlashAttnBwdSm90INS1_25CollectiveMainloopBwdSm90ILi2ELi2ELi2EN4cute5tupleIJNS5_1CILi1EEES8_S8_EEENS6_IJNS7_ILi128EEESA_NS7_ILi64EEEEEENS_10bfloat16_tEfNS_4arch4Sm90ELb1ELb0ELb0ELb0ELb1ELb1ELb0ELb0ELi2ELi1ELi2ELi2ELb0EEENS1_24CollectiveEpilogueBwdGQAISC_fSF_Li256ELb0ELb1EEENS1_25SingleTileBwdLPTSchedulerILb0ELi128ELb1EEEEEEEEEvNT_6ParamsE:
        /* <DEDUP_REMOVED lines=23> */
.L_x_2820:
[----:B------:R-:W-:Y:S05]  /*0170*/  BSYNC B0 ;  /* 0x0000000000007941 */ /* 0x000fea0003800000 */
.L_x_2819:
        /* <DEDUP_REMOVED lines=34> */
.L_x_2821:
        /* <DEDUP_REMOVED lines=22> */
.L_x_2822:
        /* <DEDUP_REMOVED lines=9> */
.L_x_2825:
        /* <DEDUP_REMOVED lines=32> */
.L_x_2826:
[----:B------:R-:W-:Y:S01]  /*0790*/  ULDC UR7, c[0x0][0x8cc] ;  /* 0x0002330000077ab9 */ /* 0x000fe20000000800 */
[----:B------:R-:W-:Y:S01]  /*07a0*/  UMOV UR38, UR10 ;  /* 0x0000000a00267c82 */ /* 0x000fe20008000000 */
[----:B------:R-:W-:-:S11]  /*07b0*/  UISETP.NE.AND UP0, UPT, UR7, 0x1, UPT ;  /* 0x000000010700788c */ /* 0x000fd6000bf05270 */
[----:B------:R-:W-:Y:S02]  /*07c0*/  @UP0 ULDC.64 UR8, c[0x0][0x8d0] ;  /* 0x0002340000080ab9 */ /* 0x000fe40000000a00 */
[----:B------:R-:W-:-:S04]  /*07d0*/  UIMAD.WIDE.U32 UR4, UR10, UR8, URZ ;  /* 0x000000080a0472a5 */ /* 0x000fc8000f8e003f */
[----:B------:R-:W-:-:S04]  /*07e0*/  @UP0 USHF.R.U32.HI UR38, URZ, UR9, UR5 ;  /* 0x000000093f260299 */ /* 0x000fc80008011605 */
[----:B------:R-:W-:-:S12]  /*07f0*/  UIMAD UR4, UR38, UR7, URZ ;  /* 0x00000007260472a4 */ /* 0x000fd8000f8e023f */
.L_x_2827:
[----:B------:R-:W-:Y:S01]  /*0800*/  ULDC UR40, c[0x0][0x8c0] ;  /* 0x0002300000287ab9 */ /* 0x000fe20000000800 */
[----:B------:R-:W-:Y:S01]  /*0810*/  UIADD3 UR4, UR10, -UR4, URZ ;  /* 0x800000040a047290 */ /* 0x000fe2000fffe03f */
[----:B------:R-:W1:Y:S01]  /*0820*/  LDC R0, c[0x0][0x8b4] ;  /* 0x00022d00ff007b82 */ /* 0x000e620000000800 */
[----:B------:R-:W-:Y:S01]  /*0830*/  UISETP.NE.AND UP0, UPT, UR40, 0x1, UPT ;  /* 0x000000012800788c */ /* 0x000fe2000bf05270 */
[----:B------:R-:W-:Y:S02]  /*0840*/  ULDC UR5, c[0x0][0x8cc] ;  /* 0x0002330000057ab9 */ /* 0x000fe40000000800 */
[----:B------:R-:W-:-:S08]  /*0850*/  UIMAD UR6, UR6, UR5, UR4 ;  /* 0x00000005060672a4 */ /* 0x000fd0000f8e0204 */
[----:B------:R-:W-:Y:S01]  /*0860*/  @UP0 ULDC UR4, c[0x0][0x8c4] ;  /* 0x0002310000040ab9 */ /* 0x000fe20000000800 */
[----:B------:R-:W-:Y:S01]  /*0870*/  @UP0 ULDC UR7, c[0x0][0x8c8] ;  /* 0x0002320000070ab9 */ /* 0x000fe20000000800 */
[----:B------:R-:W-:Y:S02]  /*0880*/  UIMAD.WIDE.U32 UR4, UR6, UR4, URZ ;  /* 0x00000004060472a5 */ /* 0x000fe4000f8e003f */
[----:B------:R-:W-:Y:S02]  /*0890*/  UMOV UR39, UR6 ;  /* 0x0000000600277c82 */ /* 0x000fe40008000000 */
[----:B------:R-:W-:Y:S02]  /*08a0*/  @UP0 USHF.R.U32.HI UR39, URZ, UR7, UR5 ;  /* 0x000000073f270299 */ /* 0x000fe40008011605 */
[----:B------:R-:W-:Y:S02]  /*08b0*/  ULOP3.LUT UR5, URZ, UR38, URZ, 0x33, !UPT ;  /* 0x000000263f057292 */ /* 0x000fe4000f8e333f */
[----:B------:R-:W-:-:S02]  /*08c0*/  UIADD3 UR4, -UR39, URZ, URZ ;  /* 0x0000003f27047290 */ /* 0x000fc4000fffe13f */
[----:B------:R-:W-:Y:S02]  /*08d0*/  ISETP.LE.AND P0, PT, RZ, UR39, PT ;  /* 0x00000027ff007c0c */ /* 0x000fe4000bf03270 */
[----:B------:R-:W-:Y:S01]  /*08e0*/  UIMAD UR40, UR40, UR4, UR6 ;  /* 0x00000004282872a4 */ /* 0x000fe2000f8e0206 */
[----:B-1----:R-:W-:-:S10]  /*08f0*/  VIADD R19, R0, UR5 ;  /* 0x0000000500137c36 */ /* 0x002fd40008000000 */
[----:B------:R-:W-:Y:S05]  /*0900*/  @!P0 BRA `(.L_x_2828) ;  /* 0x000000c800488947 */ /* 0x000fea0003800000 */
[----:B------:R-:W1:Y:S01]  /*0910*/  LDC R18, c[0x0][0x280] ;  /* 0x0000a000ff127b82 */ /* 0x000e620000000800 */
[----:B------:R-:W-:Y:S01]  /*0920*/  ULDC UR4, c[0x0][0x290] ;  /* 0x0000a40000047ab9 */ /* 0x000fe20000000800 */
[----:B------:R-:W-:Y:S02]  /*0930*/  PLOP3.LUT P0, PT, PT, PT, PT, 0x80, 0x0 ;  /* 0x000000000000781c */ /* 0x000fe40003f0f070 */
[----:B------:R-:W-:Y:S02]  /*0940*/  CS2R R152, SRZ ;  /* 0x0000000000987805 */ /* 0x000fe4000001ff00 */
[----:B------:R-:W-:Y:S02]  /*0950*/  CS2R R184, SRZ ;  /* 0x0000000000b87805 */ /* 0x000fe4000001ff00 */
[----:B------:R-:W-:Y:S02]  /*0960*/  CS2R R154, SRZ ;  /* 0x00000000009a7805 */ /* 0x000fe4000001ff00 */
[----:B------:R-:W-:-:S02]  /*0970*/  CS2R R156, SRZ ;  /* 0x00000000009c7805 */ /* 0x000fc4000001ff00 */
[----:B------:R-:W-:Y:S01]  /*0980*/  CS2R R158, SRZ ;  /* 0x00000000009e7805 */ /* 0x000fe2000001ff00 */
[----:B------:R-:W2:Y:S01]  /*0990*/  LDC R3, c[0x0][0x74c] ;  /* 0x0001d300ff037b82 */ /* 0x000ea20000000800 */
        /* <DEDUP_REMOVED lines=15> */
[----:B-1----:R-:W-:Y:S01]  /*0a90*/  IMAD R0, R19, 0x80, R18 ;  /* 0x0000008013007824 */ /* 0x002fe200078e0212 */
[----:B------:R-:W-:Y:S01]  /*0aa0*/  CS2R R192, SRZ ;  /* 0x0000000000c07805 */ /* 0x000fe2000001ff00 */
[----:B------:R-:W-:Y:S01]  /*0ab0*/  VIADD R18, R18, 0x7f ;  /* 0x0000007f12127836 */ /* 0x000fe20000000000 */
[----:B------:R-:W-:-:S02]  /*0ac0*/  CS2R R194, SRZ ;  /* 0x0000000000c27805 */ /* 0x000fc4000001ff00 */
[----:B------:R-:W-:Y:S02]  /*0ad0*/  CS2R R196, SRZ ;  /* 0x0000000000c47805 */ /* 0x000fe4000001ff00 */
[----:B------:R-:W-:Y:S02]  /*0ae0*/  CS2R R198, SRZ ;  /* 0x0000000000c67805 */ /* 0x000fe4000001ff00 */
[----:B------:R-:W-:Y:S02]  /*0af0*/  CS2R R200, SRZ ;  /* 0x0000000000c87805 */ /* 0x000fe4000001ff00 */
[----:B------:R-:W-:Y:S02]  /*0b00*/  CS2R R202, SRZ ;  /* 0x0000000000ca7805 */ /* 0x000fe4000001ff00 */
[----:B--2---:R-:W-:Y:S02]  /*0b10*/  IADD3 R0, R0, -UR4, -R3 ;  /* 0x8000000400007c10 */ /* 0x004fe4000fffe803 */
[----:B------:R-:W-:-:S02]  /*0b20*/  CS2R R204, SRZ ;  /* 0x0000000000cc7805 */ /* 0x000fc4000001ff00 */
[----:B------:R-:W-:Y:S02]  /*0b30*/  CS2R R206, SRZ ;  /* 0x0000000000ce7805 */ /* 0x000fe4000001ff00 */
[----:B------:R-:W-:Y:S02]  /*0b40*/  CS2R R208, SRZ ;  /* 0x0000000000d07805 */ /* 0x000fe4000001ff00 */
[----:B------:R-:W-:Y:S02]  /*0b50*/  SHF.R.S32.HI R3, RZ, 0x1f, R0 ;  /* 0x0000001fff037819 */ /* 0x000fe40000011400 */
[----:B------:R-:W-:Y:S02]  /*0b60*/  CS2R R210, SRZ ;  /* 0x0000000000d27805 */ /* 0x000fe4000001ff00 */
[----:B------:R-:W-:Y:S02]  /*0b70*/  CS2R R212, SRZ ;  /* 0x0000000000d47805 */ /* 0x000fe4000001ff00 */
[----:B------:R-:W-:-:S02]  /*0b80*/  CS2R R214, SRZ ;  /* 0x0000000000d67805 */ /* 0x000fc4000001ff00 */
        /* <DEDUP_REMOVED lines=30> */
.L_x_2831:
        /* <DEDUP_REMOVED lines=15> */
.L_x_2830:
        /* <DEDUP_REMOVED lines=22> */
.L_x_2833:
        /* <DEDUP_REMOVED lines=15> */
.L_x_2832:
[----:B------:R-:W-:Y:S01]  /*10b0*/  SHF.R.S32.HI R6, RZ, 0x1f, R17 ;  /* 0x0000001fff067819 */ /* 0x000fe20000011411 */
[----:B------:R-:W-:-:S03]  /*10c0*/  UMOV UR4, 0xffffffff ;  /* 0xffffffff00047882 */ /* 0x000fc60000000000 */
[----:B------:R-:W-:-:S04]  /*10d0*/  LEA.HI R0, R6, R17, RZ, 0x7 ;  /* 0x0000001106007211 */ /* 0x000fc800078f38ff */
[----:B------:R-:W-:Y:S01]  /*10e0*/  SHF.R.S32.HI R13, RZ, 0x7, R0 ;  /* 0x00000007ff0d7819 */ /* 0x000fe20000011400 */
[----:B------:R-:W-:Y:S06]  /*10f0*/  BRA.DIV UR4, `(.L_x_2834) ;  /* 0x000000c204547947 */ /* 0x000fec000b800000 */
[----:B------:R1:W2:Y:S02]  /*1100*/  SHFL.IDX PT, R14, R13, RZ, 0x1f ;  /* 0x00001fff0d0e7589 */ /* 0x0002a400000e0000 */
.L_x_2950:
        /* <DEDUP_REMOVED lines=14> */
[----:B---3--:R-:W-:Y:S01]  /*11f0*/  IMAD.IADD R18, R18, 0x1, -R10 ;  /* 0x0000000112127824 */ /* 0x008fe200078e0a0a */
[----:B----4-:R-:W-:Y:S06]  /*1200*/  @P0 BRA `(.L_x_2835) ;  /* 0x0000000000080947 */ /* 0x010fec0003800000 */
[----:B------:R-:W3:Y:S02]  /*1210*/  SYNCS.PHASECHK.TRANS64.TRYWAIT P0, [R236+URZ+0x30c00], R11 ;  /* 0x030c000bec0075a7 */ /* 0x000ee4000800017f */
[----:B---3--:R-:W-:Y:S05]  /*1220*/  @!P0 BRA `(.L_x_2836) ;  /* 0x000000c000248947 */ /* 0x008fea0003800000 */
.L_x_2835:
[----:B--2---:R-:W-:Y:S01]  /*1230*/  LEA.HI R2, R14, R14, RZ, 0x1 ;  /* 0x0000000e0e027211 */ /* 0x004fe200078f08ff */
[----:B------:R-:W-:Y:S01]  /*1240*/  IMAD R18, R19, 0x80, R18 ;  /* 0x0000008013127824 */ /* 0x000fe200078e0212 */
[----:B------:R-:W-:Y:S01]  /*1250*/  SHF.R.U32.HI R4, RZ, 0x3, R3 ;  /* 0x00000003ff047819 */ /* 0x000fe20000011603 */
[----:B------:R-:W-:Y:S01]  /*1260*/  ULDC UR4, c[0x0][0x74c] ;  /* 0x0001d30000047ab9 */ /* 0x000fe20000000800 */
[----:B------:R-:W-:Y:S01]  /*1270*/  LOP3.LUT R3, R2, 0xffffe, RZ, 0xc0, !PT ;  /* 0x000ffffe02037812 */ /* 0x000fe200078ec0ff */
[----:B------:R-:W-:Y:S01]  /*1280*/  VIADD R18, R18, -UR4 ;  /* 0x8000000412127c36 */ /* 0x000fe20008000000 */
[----:B------:R-:W-:Y:S02]  /*1290*/  LOP3.LUT R8, R8, 0x7ffffe, RZ, 0xc0, !PT ;  /* 0x007ffffe08087812 */ /* 0x000fe400078ec0ff */
[----:B------:R-:W-:Y:S01]  /*12a0*/  LOP3.LUT R4, R7, R4, RZ, 0x3c, !PT ;  /* 0x0000000407047212 */ /* 0x000fe200078e3cff */
[----:B------:R-:W-:Y:S01]  /*12b0*/  IMAD.IADD R230, R14, 0x1, -R3 ;  /* 0x000000010ee67824 */ /* 0x000fe200078e0a03 */
[----:B------:R-:W-:Y:S01]  /*12c0*/  SHF.R.S32.HI R7, RZ, 0x1f, R18 ;  /* 0x0000001fff077819 */ /* 0x000fe20000011412 */
[----:B------:R-:W2:Y:S01]  /*12d0*/  LDL R3, [R1+0x44] ;  /* 0x0000440001037983 */ /* 0x000ea20000100800 */
[----:B------:R-:W-:-:S04]  /*12e0*/  IMAD.IADD R8, R9, 0x1, -R8 ;  /* 0x0000000109087824 */ /* 0x000fc800078e0a08 */
[----:B------:R-:W-:-:S04]  /*12f0*/  IMAD R9, R13, 0x10, R8 ;  /* 0x000000100d097824 */ /* 0x000fc800078e0208 */
[----:B------:R-:W-:-:S05]  /*1300*/  IMAD.U32 R2, R9, 0x200, R4 ;  /* 0x0000020009027824 */ /* 0x000fca00078e0004 */
[----:B------:R4:W-:Y:S01]  /*1310*/  STL [R1+0x38], R2 ;  /* 0x0000380201007387 */ /* 0x0009e20000100800 */
[----:B------:R-:W-:Y:S02]  /*1320*/  LEA.HI R7, R7, R18, RZ, 0x7 ;  /* 0x0000001207077211 */ /* 0x000fe400078f38ff */
[----:B----4-:R-:W-:-:S05]  /*1330*/  LOP3.LUT R2, R0, 0xffffff80, RZ, 0xc0, !PT ;  /* 0xffffff8000027812 */ /* 0x010fca00078ec0ff */
[----:B------:R-:W-:Y:S01]  /*1340*/  IMAD.IADD R8, R17, 0x1, -R2 ;  /* 0x0000000111087824 */ /* 0x000fe200078e0a02 */
[----:B------:R-:W-:-:S04]  /*1350*/  LEA.HI.SX32 R7, R7, 0x1, 0x19 ;  /* 0x0000000107077811 */ /* 0x000fc800078fcaff */
[----:B---3--:R-:W-:-:S04]  /*1360*/  SHF.R.S32.HI R11, RZ, 0x1f, R8 ;  /* 0x0000001fff0b7819 */ /* 0x008fc80000011408 */
        /* <DEDUP_REMOVED lines=45> */
[----:B---3--:R-:W-:Y:S05]  /*1640*/  @P0 BRA `(.L_x_2837) ;  /* 0x0000003c000c0947 */ /* 0x008fea0003800000 */
[----:B------:R-:W-:Y:S02]  /*1650*/  LEA.HI R8, R11, R8, RZ, 0x5 ;  /* 0x000000080b087211 */ /* 0x000fe400078f28ff */
[----:B------:R-:W-:Y:S02]  /*1660*/  CS2R R182, SRZ ;  /* 0x0000000000b67805 */ /* 0x000fe4000001ff00 */
[----:B------:R-:W-:Y:S01]  /*1670*/  LOP3.LUT R0, R5, 0xffffffe0, RZ, 0xc0, !PT ;  /* 0xffffffe005007812 */ /* 0x000fe200078ec0ff */
[----:B------:R-:W-:Y:S01]  /*1680*/  IMAD R5, R19, -0x80, R10 ;  /* 0xffffff8013057824 */ /* 0x000fe200078e020a */
[----:B------:R-:W-:Y:S02]  /*1690*/  LEA.HI R4, R13, R13, RZ, 0x1 ;  /* 0x0000000d0d047211 */ /* 0x000fe400078f08ff */
[----:B------:R-:W-:Y:S02]  /*16a0*/  CS2R R180, SRZ ;  /* 0x0000000000b47805 */ /* 0x000fe4000001ff00 */
[----:B------:R-:W-:Y:S01]  /*16b0*/  SHF.R.S32.HI R8, RZ, 0x5, R8 ;  /* 0x00000005ff087819 */ /* 0x000fe20000011408 */
[----:B------:R-:W-:Y:S01]  /*16c0*/  IMAD.IADD R0, R17, 0x1, -R0 ;  /* 0x0000000111007824 */ /* 0x000fe200078e0a00 */
        /* <DEDUP_REMOVED lines=22> */
[----:B------:R-:W-:Y:S02]  /*1830*/  LOP3.LUT R9, R9, 0xfffffff8, RZ, 0xc0, !PT ;  /* 0xfffffff809097812 */ /* 0x000fe400078ec0ff */
[----:B------:R-:W-:Y:S02]  /*1840*/  CS2R R160, SRZ ;  /* 0x0000000000a07805 */ /* 0x000fe4000001ff00 */
[----:B------:R-:W-:Y:S01]  /*1850*/  LOP3.LUT R14, R6, 0xfffffffc, RZ, 0xc0, !PT ;  /* 0xfffffffc060e7812 */ /* 0x000fe200078ec0ff */
[----:B------:R-:W-:Y:S01]  /*1860*/  VIADD R6, R4, 0x8 ;  /* 0x0000000804067836 */ /* 0x000fe20000000000 */
[----:B------:R-:W-:Y:S02]  /*1870*/  LEA.HI R7, R7, R0, RZ, 0x4 ;  /* 0x0000000007077211 */ /* 0x000fe400078f20ff */
[----:B------:R-:W-:-:S02]  /*1880*/  CS2R R158, SRZ ;  /* 0x00000000009e7805 */ /* 0x000fc4000001ff00 */
        /* <DEDUP_REMOVED lines=11> */
[----:B------:R-:W-:Y:S02]  /*1940*/  CS2R R156, SRZ ;  /* 0x00000000009c7805 */ /* 0x000fe4000001ff00 */
[----:B------:R-:W-:Y:S01]  /*1950*/  LEA.HI R17, R14, R14, RZ, 0x1 ;  /* 0x0000000e0e117211 */ /* 0x000fe200078f08ff */
[----:B------:R-:W-:Y:S01]  /*1960*/  IMAD.IADD R9, R6, 0x1, -R9 ;  /* 0x0000000106097824 */ /* 0x000fe200078e0a09 */
[----:B------:R-:W-:Y:S01]  /*1970*/  LEA.HI R6, R12, R12, RZ, 0x1 ;  /* 0x0000000c0c067211 */ /* 0x000fe200078f08ff */
[----:B------:R-:W-:Y:S01]  /*1980*/  IMAD.IADD R5, R4, 0x1, -R5 ;  /* 0x0000000104057824 */ /* 0x000fe200078e0a05 */
[--C-:B------:R-:W-:Y:S02]  /*1990*/  SHF.R.S32.HI R4, RZ, 0x1, R10.reuse ;  /* 0x00000001ff047819 */ /* 0x100fe4000001140a */
[----:B------:R-:W-:Y:S02]  /*19a0*/  CS2R R154, SRZ ;  /* 0x00000000009a7805 */ /* 0x000fe4000001ff00 */
[----:B------:R-:W-:Y:S01]  /*19b0*/  SHF.R.S32.HI R11, RZ, 0x1f, R10 ;  /* 0x0000001fff0b7819 */ /* 0x000fe2000001140a */
[----:B------:R-:W-:Y:S01]  /*19c0*/  IMAD R5, R0, 0x8, R5 ;  /* 0x0000000800057824 */ /* 0x000fe200078e0205 */
[----:B------:R-:W-:-:S02]  /*19d0*/  LOP3.LUT R13, R6, 0xfffffffe, RZ, 0xc0, !PT ;  /* 0xfffffffe060d7812 */ /* 0x000fc400078ec0ff */
[----:B------:R-:W-:Y:S02]  /*19e0*/  CS2R R152, SRZ ;  /* 0x0000000000987805 */ /* 0x000fe4000001ff00 */
[--C-:B------:R-:W-:Y:S02]  /*19f0*/  SHF.R.S32.HI R10, RZ, 0x1, R6.reuse ;  /* 0x00000001ff0a7819 */ /* 0x100fe40000011406 */
[----:B------:R-:W-:Y:S02]  /*1a00*/  CS2R R214, SRZ ;  /* 0x0000000000d67805 */ /* 0x000fe4000001ff00 */
[----:B------:R-:W-:Y:S01]  /*1a10*/  SHF.R.S32.HI R15, RZ, 0x1f, R6 ;  /* 0x0000001fff0f7819 */ /* 0x000fe20000011406 */
[----:B------:R-:W-:Y:S01]  /*1a20*/  IMAD.IADD R13, R12, 0x1, -R13 ;  /* 0x000000010c0d7824 */ /* 0x000fe200078e0a0d */
[--C-:B------:R-:W-:Y:S01]  /*1a30*/  SHF.R.S32.HI R6, RZ, 0x1, R17.reuse ;  /* 0x00000001ff067819 */ /* 0x100fe20000011411 */
[----:B------:R1:W-:Y:S01]  /*1a40*/  STL [R1+0x14], R5 ;  /* 0x0000140501007387 */ /* 0x0003e20000100800 */
[----:B------:R-:W-:-:S02]  /*1a50*/  SHF.R.S32.HI R19, RZ, 0x1f, R17 ;  /* 0x0000001fff137819 */ /* 0x000fc40000011411 */
[----:B------:R-:W-:Y:S02]  /*1a60*/  CS2R R212, SRZ ;  /* 0x0000000000d47805 */ /* 0x000fe4000001ff00 */
[----:B------:R-:W-:Y:S02]  /*1a70*/  LEA.HI R11, R11, R4, RZ, 0x4 ;  /* 0x000000040b0b7211 */ /* 0x000fe400078f20ff */
[----:B------:R-:W-:Y:S02]  /*1a80*/  CS2R R210, SRZ ;  /* 0x0000000000d27805 */ /* 0x000fe4000001ff00 */
[----:B------:R-:W-:Y:S02]  /*1a90*/  LEA.HI R15, R15, R10, RZ, 0x4 ;  /* 0x0000000a0f0f7211 */ /* 0x000fe400078f20ff */
[----:B------:R-:W-:Y:S02]  /*1aa0*/  CS2R R208, SRZ ;  /* 0x0000000000d07805 */ /* 0x000fe4000001ff00 */
[----:B------:R-:W-:-:S02]  /*1ab0*/  LEA.HI R19, R19, R6, RZ, 0x4 ;  /* 0x0000000613137211 */ /* 0x000fc400078f20ff */
[----:B------:R-:W-:Y:S02]  /*1ac0*/  CS2R R206, SRZ ;  /* 0x0000000000ce7805 */ /* 0x000fe4000001ff00 */
[----:B------:R-:W-:Y:S02]  /*1ad0*/  LOP3.LUT R11, R11, 0x1ffffff0, RZ, 0xc0, !PT ;  /* 0x1ffffff00b0b7812 */ /* 0x000fe400078ec0ff */
[----:B------:R-:W-:Y:S02]  /*1ae0*/  CS2R R204, SRZ ;  /* 0x0000000000cc7805 */ /* 0x000fe4000001ff00 */
        /* <DEDUP_REMOVED lines=25> */
.L_x_2848:
[----:B---3--:R-:W2:Y:S02]  /*1c80*/  LDL R5, [R1+0x18] ;  /* 0x0000180001057983 */ /* 0x008ea40000100800 */
[----:B--2---:R-:W-:-:S04]  /*1c90*/  LOP3.LUT R5, R5, 0x1, RZ, 0xfc, !PT ;  /* 0x0000000105057812 */ /* 0x004fc800078efcff */
[----:B------:R-:W-:-:S13]  /*1ca0*/  ISETP.NE.AND P0, PT, R5, 0x3, PT ;  /* 0x000000030500780c */ /* 0x000fda0003f05270 */
[----:B------:R-:W-:Y:S05]  /*1cb0*/  @!P0 BRA `(.L_x_2838) ;  /* 0x0000000000048947 */ /* 0x000fea0003800000 */
[----:B------:R-:W-:Y:S01]  /*1cc0*/  BPT.TRAP 0x1 ;  /* 0x000000040000795c */ /* 0x000fe20000300000 */
.L_x_2838:
[----:B------:R-:W-:Y:S01]  /*1cd0*/  IMAD R6, R0, 0x8, R236 ;  /* 0x0000000800067824 */ /* 0x000fe200078e02ec */
[----:B------:R-:W-:-:S04]  /*1ce0*/  SHF.L.U32 R17, R4, 0x1f, RZ ;  /* 0x0000001f04117819 */ /* 0x000fc800000006ff */
[----:B------:R1:W2:Y:S01]  /*1cf0*/  SYNCS.PHASECHK.TRANS64.TRYWAIT P1, [R6+URZ+0x30c10], R17 ;  /* 0x030c1011060075a7 */ /* 0x0002a2000802017f */
[----:B------:R-:W-:Y:S05]  /*1d00*/  @!P0 BRA `(.L_x_2839) ;  /* 0x0000000000048947 */ /* 0x000fea0003800000 */
[----:B------:R-:W-:Y:S01]  /*1d10*/  BPT.TRAP 0x1 ;  /* 0x000000040000795c */ /* 0x000fe20000300000 */
.L_x_2839:
[----:B------:R-:W-:-:S05]  /*1d20*/  VIADD R5, R236, 0x10000 ;  /* 0x00010000ec057836 */ /* 0x000fca0000000000 */
[----:B------:R-:W-:-:S04]  /*1d30*/  SHF.R.U32.HI R5, RZ, 0x4, R5 ;  /* 0x00000004ff057819 */ /* 0x000fc80000011605 */
[----:B------:R-:W-:Y:S01]  /*1d40*/  LOP3.LUT R5, R5, 0x3fff, RZ, 0xc0, !PT ;  /* 0x00003fff05057812 */ /* 0x000fe200078ec0ff */
[----:B--2---:R-:W-:Y:S06]  /*1d50*/  @P1 BRA `(.L_x_2840) ;  /* 0x0000000000081947 */ /* 0x004fec0003800000 */
[----:B------:R-:W2:Y:S02]  /*1d60*/  SYNCS.PHASECHK.TRANS64.TRYWAIT P1, [R6+URZ+0x30c10], R17 ;  /* 0x030c1011060075a7 */ /* 0x000ea4000802017f */
[----:B--2---:R-:W-:Y:S05]  /*1d70*/  @!P1 BRA `(.L_x_2841) ;  /* 0x000000b400649947 */ /* 0x004fea0003800000 */
.L_x_2840:
        /* <DEDUP_REMOVED lines=64> */
.L_x_2842:
[----:B------:R1:W1:Y:S01]  /*2180*/  SYNCS.PHASECHK.TRANS64.TRYWAIT P1, [R6+URZ+0x30c30], R17 ;  /* 0x030c3011060075a7 */ /* 0x000262000802017f */
[----:B------:R-:W-:Y:S05]  /*2190*/  @!P0 BRA `(.L_x_2843) ;  /* 0x0000000000048947 */ /* 0x000fea0003800000 */
[----:B------:R-:W-:Y:S01]  /*21a0*/  BPT.TRAP 0x1 ;  /* 0x000000040000795c */ /* 0x000fe20000300000 */
.L_x_2843:
        /* <DEDUP_REMOVED lines=9> */
.L_x_2844:
        /* <DEDUP_REMOVED lines=62> */
[----:B------:R1:W3:Y:S01]  /*2620*/  MUFU.EX2 R217, R88 ;  /* 0x0000005800d97308 */ /* 0x0002e20000000800 */
        /* <DEDUP_REMOVED lines=78> */
[----:B------:R-:W4:Y:S01]  /*2b10*/  SHFL.IDX PT, R125, R10, R231, 0x1f ;  /* 0x00001fe70a7d7589 */ /* 0x000f2200000e0000 */
[----:B------:R-:W-:Y:S01]  /*2b20*/  ISETP.GT.AND P2, PT, R17, 0x20, PT ;  /* 0x000000201100780c */ /* 0x000fe20003f44270 */
[----:B--2---:R-:W-:Y:S01]  /*2b30*/  FFMA.FTZ R15, R97, UR10, -R89 ;  /* 0x0000000a610f7c23 */ /* 0x004fe20008010859 */
[C---:B------:R-:W-:Y:S01]  /*2b40*/  ISETP.GT.AND P3, PT, R17.reuse, 0x21, PT ;  /* 0x000000211100780c */ /* 0x040fe20003f64270 */
[----:B------:R-:W2:Y:S01]  /*2b50*/  SHFL.IDX PT, R97, R12, R235, 0x1f ;  /* 0x00001feb0c617589 */ /* 0x000ea200000e0000 */
[C---:B------:R-:W-:Y:S01]  /*2b60*/  ISETP.GT.AND P4, PT, R17.reuse, 0x28, PT ;  /* 0x000000281100780c */ /* 0x040fe20003f84270 */
[----:B------:R-:W5:Y:S01]  /*2b70*/  MUFU.EX2 R218, R218 ;  /* 0x000000da00da7308 */ /* 0x000f620000000800 */
[----:B------:R-:W-:-:S02]  /*2b80*/  ISETP.GT.AND P5, PT, R17, 0x29, PT ;  /* 0x000000291100780c */ /* 0x000fc40003fa4270 */
[C---:B------:R-:W-:Y:S02]  /*2b90*/  ISETP.GT.AND P6, PT, R17.reuse, 0x30, PT ;  /* 0x000000301100780c */ /* 0x040fe40003fc4270 */
[----:B------:R-:W-:Y:S02]  /*2ba0*/  ISETP.GT.AND P1, PT, R17, 0x31, PT ;  /* 0x000000311100780c */ /* 0x000fe40003f24270 */
        /* <DEDUP_REMOVED lines=8> */
[----:B------:R-:W5:Y:S01]  /*2c30*/  MUFU.EX2 R219, R219 ;  /* 0x000000db00db7308 */ /* 0x000f620000000800 */
[----:B------:R-:W-:Y:S01]  /*2c40*/  FSEL R115, R115, -INF , !P1 ;  /* 0xff80000073737808 */ /* 0x000fe20004800000 */
[----:B----4-:R-:W-:Y:S01]  /*2c50*/  FFMA.FTZ R133, R133, UR10, -R125 ;  /* 0x0000000a85857c23 */ /* 0x010fe2000801087d */
[----:B------:R-:W-:-:S02]  /*2c60*/  ISETP.GT.AND P2, PT, R17, 0x38, PT ;  /* 0x000000381100780c */ /* 0x000fc40003f44270 */
        /* <DEDUP_REMOVED lines=8> */
[----:B------:R-:W-:Y:S02]  /*2cf0*/  ISETP.GT.AND P1, PT, R17, 0x49, PT ;  /* 0x000000491100780c */ /* 0x000fe40003f24270 */
[----:B------:R-:W-:-:S02]  /*2d00*/  FSEL R118, R118, -INF , !P2 ;  /* 0xff80000076767808 */ /* 0x000fc40005000000 */
        /* <DEDUP_REMOVED lines=8> */
[----:B------:R-:W-:Y:S01]  /*2d90*/  MUFU.EX2 R221, R221 ;  /* 0x000000dd00dd7308 */ /* 0x000fe20000000800 */
[----:B------:R-:W-:Y:S01]  /*2da0*/  ISETP.GT.AND P3, PT, R17, 0x51, PT ;  /* 0x000000511100780c */ /* 0x000fe20003f64270 */
[----:B------:R-:W-:Y:S01]  /*2db0*/  FFMA.FTZ R127, R127, UR10, -R224 ;  /* 0x0000000a7f7f7c23 */ /* 0x000fe200080108e0 */
[----:B------:R-:W-:Y:S01]  /*2dc0*/  ISETP.GT.AND P4, PT, R17, 0x58, PT ;  /* 0x000000581100780c */ /* 0x000fe20003f84270 */
[----:B--2---:R-:W-:Y:S01]  /*2dd0*/  FFMA.FTZ R119, R119, UR10, -R109 ;  /* 0x0000000a77777c23 */ /* 0x004fe2000801086d */
[----:B------:R-:W-:-:S02]  /*2de0*/  ISETP.GT.AND P5, PT, R17, 0x59, PT ;  /* 0x000000591100780c */ /* 0x000fc40003fa4270 */
[C---:B------:R-:W-:Y:S01]  /*2df0*/  ISETP.GT.AND P6, PT, R17.reuse, 0x60, PT ;  /* 0x000000601100780c */ /* 0x040fe20003fc4270 */
[----:B------:R-:W-:Y:S01]  /*2e00*/  MUFU.EX2 R127, R127 ;  /* 0x0000007f007f7308 */ /* 0x000fe20000000800 */
[----:B------:R-:W-:Y:S02]  /*2e10*/  ISETP.GT.AND P1, PT, R17, 0x61, PT ;  /* 0x000000611100780c */ /* 0x000fe40003f24270 */
[----:B------:R-:W-:Y:S02]  /*2e20*/  FSEL R130, R130, -INF , !P2 ;  /* 0xff80000082827808 */ /* 0x000fe40005000000 */
[----:B------:R-:W-:Y:S02]  /*2e30*/  FSEL R131, R131, -INF , !P3 ;  /* 0xff80000083837808 */ /* 0x000fe40005800000 */
[----:B------:R-:W-:Y:S01]  /*2e40*/  FSEL R134, R134, -INF , !P4 ;  /* 0xff80000086867808 */ /* 0x000fe20006000000 */
[----:B------:R-:W-:Y:S01]  /*2e50*/  MUFU.EX2 R15, R15 ;  /* 0x0000000f000f7308 */ /* 0x000fe20000000800 */
[----:B------:R-:W-:Y:S01]  /*2e60*/  FSEL R135, R135, -INF , !P5 ;  /* 0xff80000087877808 */ /* 0x000fe20006800000 */
[----:B------:R-:W-:Y:S01]  /*2e70*/  FFMA.FTZ R131, R131, UR10, -R226 ;  /* 0x0000000a83837c23 */ /* 0x000fe200080108e2 */
[----:B------:R-:W-:-:S02]  /*2e80*/  FSEL R138, R138, -INF , !P6 ;  /* 0xff8000008a8a7808 */ /* 0x000fc40007000000 */
[----:B------:R-:W-:Y:S01]  /*2e90*/  FSEL R139, R139, -INF , !P1 ;  /* 0xff8000008b8b7808 */ /* 0x000fe20004800000 */
[----:B------:R-:W-:Y:S01]  /*2ea0*/  FFMA.FTZ R135, R135, UR10, -R125 ;  /* 0x0000000a87877c23 */ /* 0x000fe2000801087d */
[C---:B------:R-:W-:Y:S01]  /*2eb0*/  ISETP.GT.AND P2, PT, R17.reuse, 0x68, PT ;  /* 0x000000681100780c */ /* 0x040fe20003f44270 */
[----:B------:R-:W-:Y:S01]  /*2ec0*/  MUFU.EX2 R123, R123 ;  /* 0x0000007b007b7308 */ /* 0x000fe20000000800 */
[C---:B------:R-:W-:Y:S02]  /*2ed0*/  ISETP.GT.AND P3, PT, R17.reuse, 0x69, PT ;  /* 0x000000691100780c */ /* 0x040fe40003f64270 */
[C---:B------:R-:W-:Y:S02]  /*2ee0*/  ISETP.GT.AND P4, PT, R17.reuse, 0x70, PT ;  /* 0x000000701100780c */ /* 0x040fe40003f84270 */
[C---:B------:R-:W-:Y:S02]  /*2ef0*/  ISETP.GT.AND P5, PT, R17.reuse, 0x71, PT ;  /* 0x000000711100780c */ /* 0x040fe40003fa4270 */
[C---:B------:R-:W-:Y:S01]  /*2f00*/  ISETP.GT.AND P6, PT, R17.reuse, 0x78, PT ;  /* 0x000000781100780c */ /* 0x040fe20003fc4270 */
[----:B------:R-:W-:Y:S01]  /*2f10*/  MUFU.EX2 R23, R23 ;  /* 0x0000001700177308 */ /* 0x000fe20000000800 */
[----:B------:R-:W-:Y:S01]  /*2f20*/  ISETP.GT.AND P1, PT, R17, 0x79, PT ;  /* 0x000000791100780c */ /* 0x000fe20003f24270 */
[--C-:B------:R-:W-:Y:S01]  /*2f30*/  FFMA.FTZ R17, R92, UR10, -R220.reuse ;  /* 0x0000000a5c117c23 */ /* 0x100fe200080108dc */
[----:B------:R-:W-:Y:S01]  /*2f40*/  FFMA.FTZ R220, R94, UR10, -R220 ;  /* 0x0000000a5edc7c23 */ /* 0x000fe200080108dc */
[----:B------:R2:W4:Y:S01]  /*2f50*/  SHFL.IDX PT, R92, R9, R231, 0x1f ;  /* 0x00001fe7095c7589 */ /* 0x00052200000e0000 */
[----:B------:R-:W-:-:S02]  /*2f60*/  FSEL R142, R142, -INF , !P2 ;  /* 0xff8000008e8e7808 */ /* 0x000fc40005000000 */
[----:B------:R-:W-:Y:S01]  /*2f70*/  FSEL R150, R150, -INF , !P6 ;  /* 0xff80000096967808 */ /* 0x000fe20007000000 */
[----:B------:R-:W-:Y:S02]  /*2f80*/  WARPGROUP.DEPBAR.LE gsb0, 0x0 ;  /* 0x00008000000079c5 */ /* 0x000fe40000010000 */
[----:B------:R-:W-:Y:S01]  /*2f90*/  WARPGROUP.ARRIVE ;  /* 0x00000000000079c5 */ /* 0x000fe20000000000 */
[----:B--2---:R-:W-:Y:S01]  /*2fa0*/  FFMA.FTZ R9, R96, UR10, -R222 ;  /* 0x0000000a60097c23 */ /* 0x004fe200080108de */
[----:B----4-:R-:W-:Y:S01]  /*2fb0*/  FFMA.FTZ R20, R101, UR10, -R92 ;  /* 0x0000000a65147c23 */ /* 0x010fe2000801085c */
[----:B------:R2:W4:Y:S01]  /*2fc0*/  SHFL.IDX PT, R96, R12, R19, 0x1f ;  /* 0x00001f130c607589 */ /* 0x00052200000e0000 */
[----:B------:R-:W-:Y:S01]  /*2fd0*/  FFMA.FTZ R222, R98, UR10, -R222 ;  /* 0x0000000a62de7c23 */ /* 0x000fe200080108de */
[----:B------:R-:W-:Y:S01]  /*2fe0*/  MUFU.EX2 R131, R131 ;  /* 0x0000008300837308 */ /* 0x000fe20000000800 */
[----:B------:R-:W-:Y:S01]  /*2ff0*/  HGMMA.64x128x16.F32.BF16 R24, gdesc[UR4], R24, gsb0 ;  /* 0x01e00000041879f0 */ /* 0x000fe20008001818 */
[----:B------:R-:W-:Y:S01]  /*3000*/  UIADD3 UR6, UR8, 0x6, URZ ;  /* 0x0000000608067890 */ /* 0x000fe2000fffe03f */
[----:B------:R-:W1:Y:S01]  /*3010*/  SHFL.IDX PT, R101, R12, R234, 0x1f ;  /* 0x00001fea0c657589 */ /* 0x000e6200000e0000 */
[----:B------:R-:W-:Y:S01]  /*3020*/  UIADD3 UR4, UR9, 0x6, URZ ;  /* 0x0000000609047890 */ /* 0x000fe2000fffe03f */
[----:B------:R-:W-:Y:S01]  /*3030*/  FSEL R151, R151, -INF , !P1 ;  /* 0xff80000097977808 */ /* 0x000fe20004800000 */
[----:B------:R-:W-:Y:S01]  /*3040*/  UMOV UR7, 0x40000040 ;  /* 0x4000004000077882 */ /* 0x000fe20000000000 */
[----:B------:R-:W-:Y:S01]  /*3050*/  UMOV UR5, 0x40000040 ;  /* 0x4000004000057882 */ /* 0x000fe20000000000 */
[----:B--2---:R-:W-:Y:S01]  /*3060*/  FFMA.FTZ R19, R100, UR10, -R90 ;  /* 0x0000000a64137c23 */ /* 0x004fe2000801085a */
[----:B------:R-:W-:Y:S01]  /*3070*/  SHFL.IDX PT, R98, R12, R233, 0x1f ;  /* 0x00001fe90c627589 */ /* 0x000fe200000e0000 */
[----:B------:R-:W-:Y:S03]  /*3080*/  MUFU.EX2 R17, R17 ;  /* 0x0000001100117308 */ /* 0x000fe60000000800 */
[----:B------:R-:W2:Y:S05]  /*3090*/  SHFL.IDX PT, R100, R12, R237, 0x1f ;  /* 0x00001fed0c647589 */ /* 0x000eaa00000e0000 */
[----:B------:R-:W-:Y:S01]  /*30a0*/  MUFU.EX2 R220, R220 ;  /* 0x000000dc00dc7308 */ /* 0x000fe20000000800 */
[--C-:B----4-:R-:W-:Y:S01]  /*30b0*/  FFMA.FTZ R22, R105, UR10, -R96.reuse ;  /* 0x0000000a69167c23 */ /* 0x110fe20008010860 */
[----:B------:R-:W-:Y:S01]  /*30c0*/  FFMA.FTZ R107, R107, UR10, -R96 ;  /* 0x0000000a6b6b7c23 */ /* 0x000fe20008010860 */
[----:B------:R-:W-:-:S02]  /*30d0*/  FFMA.FTZ R96, R129, UR10, -R226 ;  /* 0x0000000a81607c23 */ /* 0x000fc400080108e2 */
[----:B------:R-:W4:Y:S01]  /*30e0*/  SHFL.IDX PT, R129, R11, R8, 0x1f ;  /* 0x00001f080b817589 */ /* 0x000f2200000e0000 */
[--C-:B-1----:R-:W-:Y:S02]  /*30f0*/  FFMA.FTZ R114, R114, UR10, -R101.reuse ;  /* 0x0000000a72727c23 */ /* 0x102fe40008010865 */
[----:B------:R-:W-:Y:S08]  /*3100*/  MUFU.EX2 R9, R9 ;  /* 0x0000000900097308 */ /* 0x000ff00000000800 */
[----:B------:R-:W-:Y:S01]  /*3110*/  MUFU.EX2 R96, R96 ;  /* 0x0000006000607308 */ /* 0x000fe20000000800 */
[--C-:B--2---:R-:W-:Y:S01]  /*3120*/  FFMA.FTZ R88, R108, UR10, -R100.reuse ;  /* 0x0000000a6c587c23 */ /* 0x104fe20008010864 */
[----:B------:R-:W-:Y:S01]  /*3130*/  FFMA.FTZ R110, R110, UR10, -R100 ;  /* 0x0000000a6e6e7c23 */ /* 0x000fe20008010864 */
[----:B------:R1:W2:Y:S05]  /*3140*/  SHFL.IDX PT, R108, R12, R232, 0x1f ;  /* 0x00001fe80c6c7589 */ /* 0x0002aa00000e0000 */
[----:B------:R-:W-:Y:S01]  /*3150*/  MUFU.EX2 R19, R19 ;  /* 0x0000001300137308 */ /* 0x000fe20000000800 */
[----:B-1----:R-:W-:Y:S01]  /*3160*/  FFMA.FTZ R12, R112, UR10, -R101 ;  /* 0x0000000a700c7c23 */ /* 0x002fe20008010865 */
[----:B------:R-:W-:Y:S01]  /*3170*/  FFMA.FTZ R112, R99, UR10, -R89 ;  /* 0x0000000a63707c23 */ /* 0x000fe20008010859 */
[----:B------:R-:W-:Y:S01]  /*3180*/  FFMA.FTZ R89, R113, UR10, -R98 ;  /* 0x0000000a71597c23 */ /* 0x000fe20008010862 */
[--C-:B----4-:R-:W-:Y:S01]  /*3190*/  FFMA.FTZ R100, R136, UR10, -R129.reuse ;  /* 0x0000000a88647c23 */ /* 0x110fe20008010881 */
[----:B------:R-:W1:Y:S01]  /*31a0*/  SHFL.IDX PT, R113, R10, R8, 0x1f ;  /* 0x00001f080a717589 */ /* 0x000e6200000e0000 */
[----:B------:R-:W-:-:S02]  /*31b0*/  FFMA.FTZ R138, R138, UR10, -R129 ;  /* 0x0000000a8a8a7c23 */ /* 0x000fc40008010881 */
[----:B------:R-:W-:Y:S01]  /*31c0*/  MUFU.EX2 R20, R20 ;  /* 0x0000001400147308 */ /* 0x000fe20000000800 */
[----:B------:R-:W4:Y:S01]  /*31d0*/  SHFL.IDX PT, R136, R11, R234, 0x1f ;  /* 0x00001fea0b887589 */ /* 0x000f2200000e0000 */
[----:B--2---:R-:W-:Y:S01]  /*31e0*/  FFMA.FTZ R91, R116, UR10, -R108 ;  /* 0x0000000a745b7c23 */ /* 0x004fe2000801086c */
[----:B------:R-:W-:Y:S01]  /*31f0*/  FFMA.FTZ R116, R102, UR10, -R90 ;  /* 0x0000000a66747c23 */ /* 0x000fe2000801085a */
[----:B------:R-:W-:Y:S01]  /*3200*/  FFMA.FTZ R118, R118, UR10, -R108 ;  /* 0x0000000a76767c23 */ /* 0x000fe2000801086c */
[----:B------:R-:W-:-:S03]  /*3210*/  FSEL R108, R143, -INF , !P3 ;  /* 0xff8000008f6c7808 */ /* 0x000fc60005800000 */
[----:B------:R2:W-:Y:S08]  /*3220*/  MUFU.EX2 R90, R91 ;  /* 0x0000005b005a7308 */ /* 0x0005f00000000800 */
[----:B------:R-:W-:Y:S01]  /*3230*/  MUFU.EX2 R222, R222 ;  /* 0x000000de00de7308 */ /* 0x000fe20000000800 */
[----:B--2---:R-:W-:Y:S01]  /*3240*/  FFMA.FTZ R91, R117, UR10, -R109 ;  /* 0x0000000a755b7c23 */ /* 0x004fe2000801086d */
[--C-:B-1----:R-:W-:Y:S01]  /*3250*/  FFMA.FTZ R93, R120, UR10, -R113.reuse ;  /* 0x0000000a785d7c23 */ /* 0x102fe20008010871 */
[----:B------:R-:W-:Y:S01]  /*3260*/  FFMA.FTZ R120, R103, UR10, -R92 ;  /* 0x0000000a67787c23 */ /* 0x000fe2000801085c */
[----:B------:R-:W1:Y:S01]  /*3270*/  SHFL.IDX PT, R117, R10, R237, 0x1f ;  /* 0x00001fed0a757589 */ /* 0x000e6200000e0000 */
[----:B------:R-:W-:Y:S01]  /*3280*/  FFMA.FTZ R122, R122, UR10, -R113 ;  /* 0x0000000a7a7a7c23 */ /* 0x000fe20008010871 */
[----:B----4-:R-:W-:-:S02]  /*3290*/  FFMA.FTZ R102, R144, UR10, -R136 ;  /* 0x0000000a90667c23 */ /* 0x010fc40008010888 */
[----:B------:R2:W-:Y:S08]  /*32a0*/  MUFU.EX2 R92, R93 ;  /* 0x0000005d005c7308 */ /* 0x0005f00000000800 */
        /* <DEDUP_REMOVED lines=8> */
[----:B------:R-:W4:Y:S01]  /*3330*/  MUFU.EX2 R126, R126 ;  /* 0x0000007e007e7308 */ /* 0x000f220000000800 */
[--C-:B--2---:R-:W-:Y:S01]  /*3340*/  FFMA.FTZ R10, R128, UR10, -R121.reuse ;  /* 0x0000000a800a7c23 */ /* 0x104fe20008010879 */
[----:B------:R-:W-:Y:S01]  /*3350*/  FFMA.FTZ R130, R130, UR10, -R121 ;  /* 0x0000000a82827c23 */ /* 0x000fe20008010879 */
[----:B------:R2:W3:Y:S05]  /*3360*/  SHFL.IDX PT, R128, R11, R104, 0x1f ;  /* 0x00001f680b807589 */ /* 0x0004ea00000e0000 */
[----:B------:R-:W4:Y:S01]  /*3370*/  MUFU.EX2 R94, R94 ;  /* 0x0000005e005e7308 */ /* 0x000f220000000800 */
[--C-:B-1----:R-:W-:Y:S01]  /*3380*/  FFMA.FTZ R132, R132, UR10, -R124.reuse ;  /* 0x0000000a84847c23 */ /* 0x102fe2000801087c */
[----:B------:R-:W-:Y:S01]  /*3390*/  FFMA.FTZ R134, R134, UR10, -R124 ;  /* 0x0000000a86867c23 */ /* 0x000fe2000801087c */
[----:B------:R-:W-:-:S05]  /*33a0*/  FSEL R124, R147, -INF , !P5 ;  /* 0xff800000937c7808 */ /* 0x000fca0006800000 */
[----:B------:R-:W1:Y:S01]  /*33b0*/  MUFU.EX2 R130, R130 ;  /* 0x0000008200827308 */ /* 0x000e620000000800 */
[--C-:B--2---:R-:W-:Y:S01]  /*33c0*/  FFMA.FTZ R104, R148, UR10, -R225.reuse ;  /* 0x0000000a94687c23 */ /* 0x104fe200080108e1 */
[----:B------:R-:W-:Y:S01]  /*33d0*/  FFMA.FTZ R225, R150, UR10, -R225 ;  /* 0x0000000a96e17c23 */ /* 0x000fe200080108e1 */
[----:B------:R-:W-:Y:S02]  /*33e0*/  WARPGROUP.DEPBAR.LE gsb0, 0x0 ;  /* 0x00008000000079c5 */ /* 0x000fe40000010000 */
[----:B------:R-:W-:-:S03]  /*33f0*/  WARPGROUP.ARRIVE ;  /* 0x00000000000079c5 */ /* 0x000fc60000000000 */
[----:B------:R2:W-:Y:S03]  /*3400*/  MUFU.EX2 R97, R132 ;  /* 0x0000008400617308 */ /* 0x0005e60000000800 */
[----:B------:R-:W-:Y:S01]  /*3410*/  HGMMA.64x128x16.F32.BF16 R24, gdesc[UR4], R24, gsb0 ;  /* 0x01e00000041879f0 */ /* 0x000fe20008001818 */
[--C-:B---3--:R-:W-:Y:S01]  /*3420*/  FFMA.FTZ R99, R137, UR10, -R128.reuse ;  /* 0x0000000a89637c23 */ /* 0x108fe20008010880 */
[----:B------:R-:W-:Y:S01]  /*3430*/  R2UR UR4, R13 ;  /* 0x000000000d0472ca */ /* 0x000fe200000e0000 */
[----:B------:R-:W3:Y:S01]  /*3440*/  SHFL.IDX PT, R137, R11, R233, 0x1f ;  /* 0x00001fe90b897589 */ /* 0x000ee200000e0000 */
[----:B------:R-:W-:Y:S01]  /*3450*/  FSEL R13, R146, -INF , !P4 ;  /* 0xff800000920d7808 */ /* 0x000fe20006000000 */
[----:B------:R-:W-:Y:S01]  /*3460*/  FFMA.FTZ R139, R139, UR10, -R128 ;  /* 0x0000000a8b8b7c23 */ /* 0x000fe20008010880 */
[----:B--2---:R-:W-:Y:S01]  /*3470*/  FFMA.FTZ R132, R115, UR10, -R98 ;  /* 0x0000000a73847c23 */ /* 0x004fe20008010862 */
[----:B------:R-:W-:Y:S01]  /*3480*/  MUFU.EX2 R120, R120 ;  /* 0x0000007800787308 */ /* 0x000fe20000000800 */
[----:B------:R-:W2:Y:S01]  /*3490*/  SHFL.IDX PT, R115, R11, R237, 0x1f ;  /* 0x00001fed0b737589 */ /* 0x000ea200000e0000 */
[----:B------:R-:W-:-:S06]  /*34a0*/  FFMA.FTZ R136, R13, UR10, -R136 ;  /* 0x0000000a0d887c23 */ /* 0x000fcc0008010888 */
[----:B------:R5:W-:Y:S08]  /*34b0*/  MUFU.EX2 R98, R133 ;  /* 0x0000008500627308 */ /* 0x000bf00000000800 */
[----:B------:R-:W-:Y:S01]  /*34c0*/  MUFU.EX2 R122, R122 ;  /* 0x0000007a007a7308 */ /* 0x000fe20000000800 */
[----:B-----5:R-:W5:Y:S01]  /*34d0*/  SHFL.IDX PT, R133, R11, R235, 0x1f ;  /* 0x00001feb0b857589 */ /* 0x020f6200000e0000 */
[--C-:B---3--:R-:W-:Y:S01]  /*34e0*/  FFMA.FTZ R103, R145, UR10, -R137.reuse ;  /* 0x0000000a91677c23 */ /* 0x108fe20008010889 */
[----:B------:R-:W-:-:S05]  /*34f0*/  FFMA.FTZ R137, R124, UR10, -R137 ;  /* 0x0000000a7c897c23 */ /* 0x000fca0008010889 */
[----:B------:R-:W-:Y:S01]  /*3500*/  MUFU.EX2 R134, R134 ;  /* 0x0000008600867308 */ /* 0x000fe20000000800 */
[--C-:B--2---:R-:W-:Y:S01]  /*3510*/  FFMA.FTZ R101, R140, UR10, -R115.reuse ;  /* 0x0000000a8c657c23 */ /* 0x104fe20008010873 */
[----:B------:R-:W-:Y:S01]  /*3520*/  FFMA.FTZ R115, R142, UR10, -R115 ;  /* 0x0000000a8e737c23 */ /* 0x000fe20008010873 */
[----:B------:R2:W3:Y:S05]  /*3530*/  SHFL.IDX PT, R140, R11, R231, 0x1f ;  /* 0x00001fe70b8c7589 */ /* 0x0004ea00000e0000 */
[----:B------:R-:W-:Y:S08]  /*3540*/  MUFU.EX2 R135, R135 ;  /* 0x0000008700877308 */ /* 0x000ff00000000800 */
[----:B--2---:R5:W2:Y:S08]  /*3550*/  MUFU.EX2 R11, R101 ;  /* 0x00000065000b7308 */ /* 0x004ab00000000800 */
[----:B------:R-:W-:Y:S01]  /*3560*/  MUFU.EX2 R138, R138 ;  /* 0x0000008a008a7308 */ /* 0x000fe20000000800 */
[----:B-----5:R-:W-:Y:S01]  /*3570*/  FFMA.FTZ R101, R141, UR10, -R133 ;  /* 0x0000000a8d657c23 */ /* 0x020fe20008010885 */
[----:B------:R-:W-:-:S02]  /*3580*/  VIADD R141, R8, 0x4 ;  /* 0x00000004088d7836 */ /* 0x000fc40000000000 */
[----:B------:R-:W-:Y:S01]  /*3590*/  FFMA.FTZ R133, R108, UR10, -R133 ;  /* 0x0000000a6c857c23 */ /* 0x000fe20008010885 */
[--C-:B---3--:R-:W-:Y:S01]  /*35a0*/  FFMA.FTZ R105, R149, UR10, -R140.reuse ;  /* 0x0000000a95697c23 */ /* 0x108fe2000801088c */
[----:B------:R-:W-:Y:S02]  /*35b0*/  FFMA.FTZ R140, R151, UR10, -R140 ;  /* 0x0000000a978c7c23 */ /* 0x000fe4000801088c */
[----:B------:R-:W3:Y:S08]  /*35c0*/  MUFU.EX2 R101, R101 ;  /* 0x0000006500657308 */ /* 0x000ef00000000800 */
        /* <DEDUP_REMOVED lines=10> */
[----:B------:R-:W3:Y:S01]  /*3670*/  MUFU.EX2 R139, R139 ;  /* 0x0000008b008b7308 */ /* 0x000ee20000000800 */
[----:B------:R-:W-:Y:S04]  /*3680*/  LDS R229, [R229+0x400] ;  /* 0x00040000e5e57984 */ /* 0x000fe80000000800 */
[----:B------:R-:W-:Y:S03]  /*3690*/  LDS R228, [R228+0x400] ;  /* 0x00040000e4e47984 */ /* 0x000fe60000000800 */
[----:B------:R-:W-:Y:S01]  /*36a0*/  MUFU.EX2 R91, R91 ;  /* 0x0000005b005b7308 */ /* 0x000fe20000000800 */
[----:B------:R-:W-:Y:S07]  /*36b0*/  LDS R227, [R227+0x400] ;  /* 0x00040000e3e37984 */ /* 0x000fee0000000800 */
[----:B------:R-:W3:Y:S08]  /*36c0*/  MUFU.EX2 R114, R114 ;  /* 0x0000007200727308 */ /* 0x000ef00000000800 */
[----:B------:R-:W3:Y:S08]  /*36d0*/  MUFU.EX2 R132, R132 ;  /* 0x0000008400847308 */ /* 0x000ef00000000800 */
[----:B------:R-:W3:Y:S01]  /*36e0*/  MUFU.EX2 R118, R118 ;  /* 0x0000007600767308 */ /* 0x000ee20000000800 */
[----:B-----5:R-:W5:Y:S07]  /*36f0*/  SHFL.IDX PT, R124, R14, R8, 0x1f ;  /* 0x00001f080e7c7589 */ /* 0x020f6e00000e0000 */
[----:B------:R-:W3:Y:S01]  /*3700*/  MUFU.EX2 R119, R119 ;  /* 0x0000007700777308 */ /* 0x000ee20000000800 */
[----:B------:R-:W4:Y:S04]  /*3710*/  SHFL.IDX PT, R113, R14, R235, 0x1f ;  /* 0x00001feb0e717589 */ /* 0x000f2800000e0000 */
[----:B------:R-:W1:Y:S03]  /*3720*/  SHFL.IDX PT, R121, R14, R141, 0x1f ;  /* 0x00001f8d0e797589 */ /* 0x000e6600000e0000 */
[----:B------:R-:W3:Y:S01]  /*3730*/  MUFU.EX2 R10, R10 ;  /* 0x0000000a000a7308 */ /* 0x000ee20000000800 */
[----:B------:R-:W2:Y:S04]  /*3740*/  SHFL.IDX PT, R13, R14, R232, 0x1f ;  /* 0x00001fe80e0d7589 */ /* 0x000ea800000e0000 */
[----:B------:R-:W3:Y:S03]  /*3750*/  SHFL.IDX PT, R117, R14, R237, 0x1f ;  /* 0x00001fed0e757589 */ /* 0x000ee600000e0000 */
[----:B------:R-:W3:Y:S01]  /*3760*/  MUFU.EX2 R100, R100 ;  /* 0x0000006400647308 */ /* 0x000ee20000000800 */
[----:B------:R-:W3:Y:S01]  /*3770*/  SHFL.IDX PT, R108, R14, R233, 0x1f ;  /* 0x00001fe90e6c7589 */ /* 0x000ee200000e0000 */
[--C-:B-----5:R-:W-:Y:S01]  /*3780*/  FADD.FTZ R24, R24, -R124.reuse ;  /* 0x8000007c18187221 */ /* 0x120fe20000010000 */
[----:B------:R-:W-:-:S02]  /*3790*/  FADD.FTZ R26, R26, -R124 ;  /* 0x8000007c1a1a7221 */ /* 0x000fc40000010000 */
[----:B------:R-:W5:Y:S03]  /*37a0*/  SHFL.IDX PT, R109, R14, R234, 0x1f ;  /* 0x00001fea0e6d7589 */ /* 0x000f6600000e0000 */
[----:B------:R-:W5:Y:S01]  /*37b0*/  MUFU.EX2 R99, R99 ;  /* 0x0000006300637308 */ /* 0x000f620000000800 */
[--C-:B----4-:R-:W-:Y:S01]  /*37c0*/  FADD.FTZ R29, R29, -R113.reuse ;  /* 0x800000711d1d7221 */ /* 0x110fe20000010000 */
[----:B------:R-:W-:Y:S01]  /*37d0*/  FADD.FTZ R31, R31, -R113 ;  /* 0x800000711f1f7221 */ /* 0x000fe20000010000 */
[----:B------:R-:W4:Y:S01]  /*37e0*/  SHFL.IDX PT, R124, R14, R231, 0x1f ;  /* 0x00001fe70e7c7589 */ /* 0x000f2200000e0000 */
[--C-:B-1----:R-:W-:Y:S01]  /*37f0*/  FADD.FTZ R25, R25, -R121.reuse ;  /* 0x8000007919197221 */ /* 0x102fe20000010000 */
[----:B------:R-:W-:Y:S02]  /*3800*/  FADD.FTZ R27, R27, -R121 ;  /* 0x800000791b1b7221 */ /* 0x000fe40000010000 */
[----:B------:R-:W1:Y:S01]  /*3810*/  SHFL.IDX PT, R113, R229, R141, 0x1f ;  /* 0x00001f8de5717589 */ /* 0x000e6200000e0000 */
[----:B------:R-:W1:Y:S01]  /*3820*/  MUFU.EX2 R115, R115 ;  /* 0x0000007300737308 */ /* 0x000e620000000800 */
[--C-:B--2---:R-:W-:Y:S01]  /*3830*/  FADD.FTZ R36, R36, -R13.reuse ;  /* 0x8000000d24247221 */ /* 0x104fe20000010000 */
[----:B------:R-:W-:Y:S01]  /*3840*/  FADD.FTZ R38, R38, -R13 ;  /* 0x8000000d26267221 */ /* 0x000fe20000010000 */
[----:B------:R-:W2:Y:S01]  /*3850*/  SHFL.IDX PT, R14, R229, R233, 0x1f ;  /* 0x00001fe9e50e7589 */ /* 0x000ea200000e0000 */
[--C-:B---3--:R-:W-:Y:S01]  /*3860*/  FADD.FTZ R28, R28, -R117.reuse ;  /* 0x800000751c1c7221 */ /* 0x108fe20000010000 */
[----:B------:R-:W-:-:S02]  /*3870*/  FADD.FTZ R30, R30, -R117 ;  /* 0x800000751e1e7221 */ /* 0x000fc40000010000 */
[----:B------:R-:W3:Y:S01]  /*3880*/  SHFL.IDX PT, R13, R229, R232, 0x1f ;  /* 0x00001fe8e50d7589 */ /* 0x000ee200000e0000 */
[----:B------:R-:W3:Y:S01]  /*3890*/  MUFU.EX2 R133, R133 ;  /* 0x0000008500857308 */ /* 0x000ee20000000800 */
[--C-:B------:R-:W-:Y:S01]  /*38a0*/  FADD.FTZ R33, R33, -R108.reuse ;  /* 0x8000006c21217221 */ /* 0x100fe20000010000 */
[----:B------:R-:W-:Y:S01]  /*38b0*/  FADD.FTZ R35, R35, -R108 ;  /* 0x8000006c23237221 */ /* 0x000fe20000010000 */
[----:B------:R-:W3:Y:S01]  /*38c0*/  SHFL.IDX PT, R117, R229, R237, 0x1f ;  /* 0x00001fede5757589 */ /* 0x000ee200000e0000 */
[--C-:B-----5:R-:W-:Y:S01]  /*38d0*/  FADD.FTZ R32, R32, -R109.reuse ;  /* 0x8000006d20207221 */ /* 0x120fe20000010000 */
[----:B------:R-:W-:Y:S02]  /*38e0*/  FADD.FTZ R34, R34, -R109 ;  /* 0x8000006d22227221 */ /* 0x000fe40000010000 */
[----:B------:R-:W5:Y:S01]  /*38f0*/  SHFL.IDX PT, R108, R229, R234, 0x1f ;  /* 0x00001feae56c7589 */ /* 0x000f6200000e0000 */
[----:B------:R-:W-:Y:S01]  /*3900*/  MUFU.EX2 R102, R102 ;  /* 0x0000006600667308 */ /* 0x000fe20000000800 */
[--C-:B----4-:R-:W-:Y:S01]  /*3910*/  FADD.FTZ R37, R37, -R124.reuse ;  /* 0x8000007c25257221 */ /* 0x110fe20000010000 */
[----:B------:R-:W-:Y:S01]  /*3920*/  FADD.FTZ R39, R39, -R124 ;  /* 0x8000007c27277221 */ /* 0x000fe20000010000 */
[----:B------:R-:W4:Y:S01]  /*3930*/  SHFL.IDX PT, R121, R229, R8, 0x1f ;  /* 0x00001f08e5797589 */ /* 0x000f2200000e0000 */
[--C-:B-1----:R-:W-:Y:S01]  /*3940*/  FADD.FTZ R41, R41, -R113.reuse ;  /* 0x8000007129297221 */ /* 0x102fe20000010000 */
[----:B------:R-:W-:-:S02]  /*3950*/  FADD.FTZ R43, R43, -R113 ;  /* 0x800000712b2b7221 */ /* 0x000fc40000010000 */
[----:B------:R-:W-:Y:S01]  /*3960*/  SHFL.IDX PT, R124, R228, R141, 0x1f ;  /* 0x00001f8de47c7589 */ /* 0x000fe200000e0000 */
[----:B------:R-:W1:Y:S01]  /*3970*/  MUFU.EX2 R103, R103 ;  /* 0x0000006700677308 */ /* 0x000e620000000800 */
[--C-:B--2---:R-:W-:Y:S01]  /*3980*/  FADD.FTZ R49, R49, -R14.reuse ;  /* 0x8000000e31317221 */ /* 0x104fe20000010000 */
[----:B------:R-:W-:Y:S01]  /*3990*/  FADD.FTZ R51, R51, -R14 ;  /* 0x8000000e33337221 */ /* 0x000fe20000010000 */
[----:B------:R2:W-:Y:S01]  /*39a0*/  SHFL.IDX PT, R113, R227, R141, 0x1f ;  /* 0x00001f8de3717589 */ /* 0x0005e200000e0000 */
[--C-:B---3--:R-:W-:Y:S01]  /*39b0*/  FADD.FTZ R52, R52, -R13.reuse ;  /* 0x8000000d34347221 */ /* 0x108fe20000010000 */
[----:B------:R-:W-:Y:S02]  /*39c0*/  FADD.FTZ R54, R54, -R13 ;  /* 0x8000000d36367221 */ /* 0x000fe40000010000 */
[----:B------:R-:W3:Y:S01]  /*39d0*/  SHFL.IDX PT, R109, R229, R235, 0x1f ;  /* 0x00001febe56d7589 */ /* 0x000ee200000e0000 */
[----:B------:R-:W-:Y:S01]  /*39e0*/  MUFU.EX2 R104, R104 ;  /* 0x0000006800687308 */ /* 0x000fe20000000800 */
[--C-:B------:R-:W-:Y:S01]  /*39f0*/  FADD.FTZ R44, R44, -R117.reuse ;  /* 0x800000752c2c7221 */ /* 0x100fe20000010000 */
[----:B------:R-:W-:Y:S01]  /*3a00*/  FADD.FTZ R46, R46, -R117 ;  /* 0x800000752e2e7221 */ /* 0x000fe20000010000 */
[----:B------:R-:W1:Y:S04]  /*3a10*/  SHFL.IDX PT, R13, R228, R235, 0x1f ;  /* 0x00001febe40d7589 */ /* 0x000e6800000e0000 */
[----:B--2---:R-:W2:Y:S01]  /*3a20*/  LDL R141, [R1+0x38] ;  /* 0x00003800018d7983 */ /* 0x004ea20000100800 */
[--C-:B-----5:R-:W-:Y:S01]  /*3a30*/  FADD.FTZ R48, R48, -R108.reuse ;  /* 0x8000006c30307221 */ /* 0x120fe20000010000 */
[----:B------:R-:W-:Y:S01]  /*3a40*/  FADD.FTZ R50, R50, -R108 ;  /* 0x8000006c32327221 */ /* 0x000fe20000010000 */
[----:B------:R-:W5:Y:S01]  /*3a50*/  MUFU.EX2 R105, R105 ;  /* 0x0000006900697308 */ /* 0x000f620000000800 */
[----:B------:R-:W5:Y:S01]  /*3a60*/  SHFL.IDX PT, R117, R228, R237, 0x1f ;  /* 0x00001fede4757589 */ /* 0x000f6200000e0000 */
[--C-:B----4-:R-:W-:Y:S01]  /*3a70*/  FADD.FTZ R40, R40, -R121.reuse ;  /* 0x8000007928287221 */ /* 0x110fe20000010000 */
[----:B------:R-:W-:-:S02]  /*3a80*/  FADD.FTZ R42, R42, -R121 ;  /* 0x800000792a2a7221 */ /* 0x000fc40000010000 */
[----:B------:R-:W-:Y:S04]  /*3a90*/  SHFL.IDX PT, R14, R228, R232, 0x1f ;  /* 0x00001fe8e40e7589 */ /* 0x000fe800000e0000 */
[----:B------:R-:W4:Y:S01]  /*3aa0*/  SHFL.IDX PT, R232, R227, R232, 0x1f ;  /* 0x00001fe8e3e87589 */ /* 0x000f2200000e0000 */
        /* <DEDUP_REMOVED lines=13> */
[----:B-1----:R-:W-:Y:S01]  /*3b80*/  FADD.FTZ R61, R61, -R13 ;  /* 0x8000000d3d3d7221 */ /* 0x002fe20000010000 */
[----:B-----5:R-:W-:Y:S01]  /*3b90*/  FADD.FTZ R62, R62, -R117 ;  /* 0x800000753e3e7221 */ /* 0x020fe20000010000 */
[----:B------:R-:W-:Y:S01]  /*3ba0*/  FADD.FTZ R13, R63, -R13 ;  /* 0x8000000d3f0d7221 */ /* 0x000fe20000010000 */
[----:B----4-:R-:W-:Y:S01]  /*3bb0*/  FADD.FTZ R128, R84, -R232 ;  /* 0x800000e854807221 */ /* 0x010fe20000010000 */
[----:B------:R-:W-:Y:S01]  /*3bc0*/  FMUL.FTZ R84, R217, R24 ;  /* 0x00000018d9547220 */ /* 0x000fe20000410000 */
[----:B------:R-:W-:Y:S01]  /*3bd0*/  FMUL.FTZ R25, R218, R25 ;  /* 0x00000019da197220 */ /* 0x000fe20000410000 */
[----:B------:R-:W-:Y:S01]  /*3be0*/  FMUL.FTZ R26, R216, R26 ;  /* 0x0000001ad81a7220 */ /* 0x000fe20000410000 */
[----:B------:R-:W-:Y:S01]  /*3bf0*/  FMUL.FTZ R27, R219, R27 ;  /* 0x0000001bdb1b7220 */ /* 0x000fe20000410000 */
[----:B------:R-:W-:Y:S01]  /*3c00*/  FMUL.FTZ R62, R126, R62 ;  /* 0x0000003e7e3e7220 */ /* 0x000fe20000410000 */
[----:B------:R-:W-:Y:S01]  /*3c10*/  FMUL.FTZ R13, R127, R13 ;  /* 0x0000000d7f0d7220 */ /* 0x000fe20000410000 */
[--C-:B------:R-:W-:Y:S01]  /*3c20*/  FADD.FTZ R57, R57, -R124.reuse ;  /* 0x8000007c39397221 */ /* 0x100fe20000010000 */
[----:B------:R-:W-:Y:S01]  /*3c30*/  FADD.FTZ R59, R59, -R124 ;  /* 0x8000007c3b3b7221 */ /* 0x000fe20000010000 */
[----:B------:R-:W-:Y:S01]  /*3c40*/  FADD.FTZ R60, R60, -R117 ;  /* 0x800000753c3c7221 */ /* 0x000fe20000010000 */
[----:B---3--:R-:W-:Y:S01]  /*3c50*/  FADD.FTZ R65, R65, -R108 ;  /* 0x8000006c41417221 */ /* 0x008fe20000010000 */
[----:B------:R-:W-:Y:S01]  /*3c60*/  FADD.FTZ R63, R68, -R14 ;  /* 0x8000000e443f7221 */ /* 0x000fe20000010000 */
[----:B------:R-:W1:Y:S01]  /*3c70*/  MUFU.EX2 R136, R136 ;  /* 0x0000008800887308 */ /* 0x000e620000000800 */
[----:B------:R-:W-:Y:S01]  /*3c80*/  FADD.FTZ R66, R66, -R109 ;  /* 0x8000006d42427221 */ /* 0x000fe20000010000 */
[----:B------:R-:W-:Y:S01]  /*3c90*/  FADD.FTZ R67, R67, -R108 ;  /* 0x8000006c43437221 */ /* 0x000fe20000010000 */
[----:B------:R-:W-:Y:S01]  /*3ca0*/  FADD.FTZ R14, R70, -R14 ;  /* 0x8000000e460e7221 */ /* 0x000fe20000010000 */
[----:B------:R-:W-:Y:S01]  /*3cb0*/  FADD.FTZ R117, R76, -R237 ;  /* 0x800000ed4c757221 */ /* 0x000fe20000010000 */
[----:B------:R-:W-:Y:S01]  /*3cc0*/  FADD.FTZ R124, R77, -R235 ;  /* 0x800000eb4d7c7221 */ /* 0x000fe20000010000 */
[----:B------:R-:W-:-:S02]  /*3cd0*/  FADD.FTZ R70, R69, -R228 ;  /* 0x800000e445467221 */ /* 0x000fc40000010000 */
[----:B------:R-:W3:Y:S01]  /*3ce0*/  MUFU.EX2 R137, R137 ;  /* 0x0000008900897308 */ /* 0x000ee20000000800 */
[----:B------:R-:W-:Y:S01]  /*3cf0*/  FADD.FTZ R228, R71, -R228 ;  /* 0x800000e447e47221 */ /* 0x000fe20000010000 */
[----:B------:R-:W-:Y:S01]  /*3d00*/  FADD.FTZ R129, R85, -R231 ;  /* 0x800000e755817221 */ /* 0x000fe20000010000 */
[----:B------:R-:W-:Y:S01]  /*3d10*/  F2FP.BF16.F32.PACK_AB R84, R25, R84 ;  /* 0x000000541954723e */ /* 0x000fe200000010ff */
[----:B------:R-:W-:-:S04]  /*3d20*/  FMUL.FTZ R25, R96, R65 ;  /* 0x0000004160197220 */ /* 0x000fc80000410000 */
[----:B------:R-:W4:Y:S01]  /*3d30*/  MUFU.EX2 R225, R225 ;  /* 0x000000e100e17308 */ /* 0x000f220000000800 */
        /* <DEDUP_REMOVED lines=86> */
[----:B---3--:R-:W-:Y:S01]  /*42a0*/  FMUL.FTZ R14, R137, R233 ;  /* 0x000000e9890e7220 */ /* 0x008fe20000410000 */
[----:B------:R-:W-:Y:S01]  /*42b0*/  F2FP.BF16.F32.PACK_AB R61, R26, R61 ;  /* 0x0000003d1a3d723e */ /* 0x000fe200000010ff */
[----:B------:R-:W-:Y:S01]  /*42c0*/  FMUL.FTZ R58, R104, R128 ;  /* 0x00000080683a7220 */ /* 0x000fe20000410000 */
[----:B------:R-:W-:Y:S01]  /*42d0*/  F2FP.BF16.F32.PACK_AB R76, R41, R40 ;  /* 0x00000028294c723e */ /* 0x000fe200000010ff */
[----:B----4-:R-:W-:Y:S01]  /*42e0*/  FMUL.FTZ R59, R225, R232 ;  /* 0x000000e8e13b7220 */ /* 0x010fe20000410000 */
[----:B------:R-:W-:Y:S01]  /*42f0*/  F2FP.BF16.F32.PACK_AB R77, R43, R42 ;  /* 0x0000002a2b4d723e */ /* 0x000fe200000010ff */
[----:B-----5:R-:W-:Y:S01]  /*4300*/  FMUL.FTZ R26, R140, R231 ;  /* 0x000000e78c1a7220 */ /* 0x020fe20000410000 */
        /* <DEDUP_REMOVED lines=167> */
.L_x_2846:
        /* <DEDUP_REMOVED lines=68> */
.L_x_2847:
        /* <DEDUP_REMOVED lines=12> */
.L_x_2837:
[----:B------:R-:W2:Y:S02]  /*5280*/  LDL R5, [R1+0x44] ;  /* 0x0000440001057983 */ /* 0x000ea40000100800 */
[----:B--2---:R-:W-:-:S13]  /*5290*/  ISETP.GE.AND P0, PT, R16, R5, PT ;  /* 0x000000051000720c */ /* 0x004fda0003f06270 */
[----:B------:R-:W-:Y:S05]  /*52a0*/  @P0 BRA `(.L_x_2849) ;  /* 0x0000003800580947 */ /* 0x000fea0003800000 */
[----:B------:R-:W2:Y:S01]  /*52b0*/  LDL.LU R15, [R1+0x28] ;  /* 0x00002800010f7983 */ /* 0x000ea20000300800 */
[----:B------:R-:W3:Y:S03]  /*52c0*/  LDC R21, c[0x0][0x290] ;  /* 0x0000a400ff157b82 */ /* 0x000ee60000000800 */
[----:B------:R-:W4:Y:S01]  /*52d0*/  LDL.LU R20, [R1+0x1c] ;  /* 0x00001c0001147983 */ /* 0x000f220000300800 */
[----:B------:R-:W-:-:S03]  /*52e0*/  ULOP3.LUT UR4, URZ, UR38, URZ, 0x33, !UPT ;  /* 0x000000263f047292 */ /* 0x000fc6000f8e333f */
[----:B------:R-:W5:Y:S01]  /*52f0*/  LDL.LU R22, [R1+0x18] ;  /* 0x0000180001167983 */ /* 0x000f620000300800 */
[----:B------:R-:W1:Y:S02]  /*5300*/  S2R R5, SR_TID.X ;  /* 0x0000000000057919 */ /* 0x000e640000002100 */
[----:B-1----:R-:W-:-:S05]  /*5310*/  VIADD R5, R5, 0xffffff80 ;  /* 0xffffff8005057836 */ /* 0x002fca0000000000 */
[----:B------:R-:W-:-:S04]  /*5320*/  SHF.R.S32.HI R6, RZ, 0x1f, R5 ;  /* 0x0000001fff067819 */ /* 0x000fc80000011405 */
[CC--:B------:R-:W-:Y:S02]  /*5330*/  LEA.HI R7, R6.reuse, R5.reuse, RZ, 0x5 ;  /* 0x0000000506077211 */ /* 0x0c0fe400078f28ff */
[----:B------:R-:W-:Y:S02]  /*5340*/  LEA.HI R13, R6, R5, RZ, 0x2 ;  /* 0x00000005060d7211 */ /* 0x000fe400078f10ff */
[----:B------:R-:W-:Y:S02]  /*5350*/  LOP3.LUT R8, R7, 0xffffffe0, RZ, 0xc0, !PT ;  /* 0xffffffe007087812 */ /* 0x000fe400078ec0ff */
[----:B------:R-:W-:-:S03]  /*5360*/  LOP3.LUT R14, R13, 0xfffffffc, RZ, 0xc0, !PT ;  /* 0xfffffffc0d0e7812 */ /* 0x000fc600078ec0ff */
[----:B------:R-:W-:Y:S02]  /*5370*/  IMAD.IADD R7, R5, 0x1, -R8 ;  /* 0x0000000105077824 */ /* 0x000fe400078e0a08 */
[----:B------:R-:W1:Y:S03]  /*5380*/  LDC R8, c[0x0][0x8b4] ;  /* 0x00022d00ff087b82 */ /* 0x000e660000000800 */
[----:B------:R-:W-:-:S04]  /*5390*/  SHF.R.S32.HI R10, RZ, 0x1f, R7 ;  /* 0x0000001fff0a7819 */ /* 0x000fc80000011407 */
[CC--:B------:R-:W-:Y:S02]  /*53a0*/  LEA.HI R9, R10.reuse, R7.reuse, RZ, 0x3 ;  /* 0x000000070a097211 */ /* 0x0c0fe400078f18ff */
[----:B------:R-:W-:Y:S02]  /*53b0*/  LEA.HI R11, R10, R7, RZ, 0x2 ;  /* 0x000000070a0b7211 */ /* 0x000fe400078f10ff */
[--C-:B------:R-:W-:Y:S02]  /*53c0*/  SHF.R.S32.HI R10, RZ, 0x3, R9.reuse ;  /* 0x00000003ff0a7819 */ /* 0x100fe40000011409 */
[----:B------:R-:W-:Y:S02]  /*53d0*/  LEA.HI R7, R6, R5, RZ, 0x7 ;  /* 0x0000000506077211 */ /* 0x000fe400078f38ff */
[----:B------:R-:W-:Y:S02]  /*53e0*/  SHF.R.S32.HI R9, RZ, 0x1f, R9 ;  /* 0x0000001fff097819 */ /* 0x000fe40000011409 */
[----:B------:R-:W-:-:S02]  /*53f0*/  SHF.R.S32.HI R12, RZ, 0x2, R11 ;  /* 0x00000002ff0c7819 */ /* 0x000fc4000001140b */
[----:B------:R-:W-:Y:S02]  /*5400*/  LOP3.LUT R6, R7, 0xffffff80, RZ, 0xc0, !PT ;  /* 0xffffff8007067812 */ /* 0x000fe400078ec0ff */
[----:B------:R-:W-:Y:S02]  /*5410*/  LEA.HI R9, R9, R10, RZ, 0x4 ;  /* 0x0000000a09097211 */ /* 0x000fe400078f20ff */
[----:B------:R-:W-:Y:S01]  /*5420*/  LEA.HI R11, R11, R12, RZ, 0x1 ;  /* 0x0000000c0b0b7211 */ /* 0x000fe200078f08ff */
[C---:B------:R-:W-:Y:S01]  /*5430*/  IMAD.IADD R6, R5.reuse, 0x1, -R6 ;  /* 0x0000000105067824 */ /* 0x040fe200078e0a06 */
[----:B------:R-:W-:Y:S01]  /*5440*/  SHF.R.S32.HI R7, RZ, 0x7, R7 ;  /* 0x00000007ff077819 */ /* 0x000fe20000011407 */
[----:B------:R-:W-:Y:S01]  /*5450*/  IMAD.IADD R5, R5, 0x1, -R14 ;  /* 0x0000000105057824 */ /* 0x000fe200078e0a0e */
[----:B------:R-:W-:Y:S02]  /*5460*/  LOP3.LUT R9, R9, 0x1ffffff0, RZ, 0xc0, !PT ;  /* 0x1ffffff009097812 */ /* 0x000fe400078ec0ff */
[----:B------:R-:W-:-:S02]  /*5470*/  LOP3.LUT R11, R11, 0xfffffffe, RZ, 0xc0, !PT ;  /* 0xfffffffe0b0b7812 */ /* 0x000fc400078ec0ff */
[----:B------:R-:W-:Y:S01]  /*5480*/  LEA.HI R13, R7, R7, RZ, 0x1 ;  /* 0x00000007070d7211 */ /* 0x000fe200078f08ff */
[----:B------:R-:W-:Y:S02]  /*5490*/  IMAD.IADD R10, R10, 0x1, -R9 ;  /* 0x000000010a0a7824 */ /* 0x000fe400078e0a09 */
[----:B------:R-:W-:Y:S01]  /*54a0*/  IMAD.IADD R11, R12, 0x1, -R11 ;  /* 0x000000010c0b7824 */ /* 0x000fe200078e0a0b */
[----:B------:R-:W-:-:S05]  /*54b0*/  LOP3.LUT R14, R13, 0xfffffffe, RZ, 0xc0, !PT ;  /* 0xfffffffe0d0e7812 */ /* 0x000fca00078ec0ff */
[----:B------:R-:W-:Y:S02]  /*54c0*/  IMAD.IADD R19, R7, 0x1, -R14 ;  /* 0x0000000107137824 */ /* 0x000fe400078e0a0e */
[C---:B------:R-:W-:Y:S02]  /*54d0*/  VIADD R7, R12.reuse, 0x8 ;  /* 0x000000080c077836 */ /* 0x040fe40000000000 */
[C---:B------:R-:W-:Y:S02]  /*54e0*/  VIADD R9, R12.reuse, 0x10 ;  /* 0x000000100c097836 */ /* 0x040fe40000000000 */
[----:B------:R-:W-:Y:S02]  /*54f0*/  VIADD R13, R12, 0x18 ;  /* 0x000000180c0d7836 */ /* 0x000fe40000000000 */
[----:B------:R-:W-:Y:S02]  /*5500*/  IMAD R230, R230, 0x2000, R236 ;  /* 0x00002000e6e67824 */ /* 0x000fe400078e02ec */
[----:B------:R-:W-:Y:S01]  /*5510*/  IMAD.MOV.U32 R235, RZ, RZ, 0x40000040 ;  /* 0x40000040ffeb7424 */ /* 0x000fe200078e00ff */
[----:B--2---:R-:W-:Y:S01]  /*5520*/  LEA.HI R17, R15, R6, RZ, 0x5 ;  /* 0x000000060f117211 */ /* 0x004fe200078f28ff */
[----:B------:R-:W-:-:S05]  /*5530*/  IMAD R6, R10, 0x8, R11 ;  /* 0x000000080a067824 */ /* 0x000fca00078e020b */
[----:B------:R1:W-:Y:S01]  /*5540*/  STL [R1+0x40], R6 ;  /* 0x0000400601007387 */ /* 0x0003e20000100800 */
[----:B------:R-:W-:Y:S02]  /*5550*/  LEA.HI R11, R9, R9, RZ, 0x1 ;  /* 0x00000009090b7211 */ /* 0x000fe400078f08ff */
[----:B------:R-:W-:Y:S01]  /*5560*/  LEA.HI R15, R13, R13, RZ, 0x1 ;  /* 0x0000000d0d0f7211 */ /* 0x000fe200078f08ff */
[----:B-1----:R-:W-:Y:S01]  /*5570*/  VIADD R6, R8, UR4 ;  /* 0x0000000408067c36 */ /* 0x002fe20008000000 */
[----:B------:R-:W-:-:S04]  /*5580*/  LEA.HI R8, R7, R7, RZ, 0x1 ;  /* 0x0000000707087211 */ /* 0x000fc800078f08ff */
[----:B------:R-:W-:Y:S02]  /*5590*/  LOP3.LUT R10, R8, 0xfffffffe, RZ, 0xc0, !PT ;  /* 0xfffffffe080a7812 */ /* 0x000fe400078ec0ff */
[----:B------:R-:W-:Y:S02]  /*55a0*/  LOP3.LUT R12, R11, 0xfffffffe, RZ, 0xc0, !PT ;  /* 0xfffffffe0b0c7812 */ /* 0x000fe400078ec0ff */
[----:B------:R-:W-:Y:S01]  /*55b0*/  LOP3.LUT R14, R15, 0xfffffffe, RZ, 0xc0, !PT ;  /* 0xfffffffe0f0e7812 */ /* 0x000fe200078ec0ff */
[----:B------:R-:W-:Y:S01]  /*55c0*/  IMAD.IADD R10, R7, 0x1, -R10 ;  /* 0x00000001070a7824 */ /* 0x000fe200078e0a0a */
[--C-:B------:R-:W-:Y:S02]  /*55d0*/  SHF.R.S32.HI R7, RZ, 0x1, R8.reuse ;  /* 0x00000001ff077819 */ /* 0x100fe40000011408 */
[----:B------:R-:W-:Y:S01]  /*55e0*/  SHF.R.S32.HI R8, RZ, 0x1f, R8 ;  /* 0x0000001fff087819 */ /* 0x000fe20000011408 */
[----:B------:R-:W-:Y:S01]  /*55f0*/  IMAD.IADD R12, R9, 0x1, -R12 ;  /* 0x00000001090c7824 */ /* 0x000fe200078e0a0c */
[----:B------:R-:W-:Y:S01]  /*5600*/  SHF.R.S32.HI R9, RZ, 0x1, R11 ;  /* 0x00000001ff097819 */ /* 0x000fe2000001140b */
[----:B------:R-:W-:Y:S01]  /*5610*/  IMAD.IADD R13, R13, 0x1, -R14 ;  /* 0x000000010d0d7824 */ /* 0x000fe200078e0a0e */
[----:B------:R-:W-:-:S02]  /*5620*/  LEA.HI R8, R8, R7, RZ, 0x4 ;  /* 0x0000000708087211 */ /* 0x000fc400078f20ff */
[----:B------:R-:W-:Y:S02]  /*5630*/  SHF.R.S32.HI R14, RZ, 0x1f, R11 ;  /* 0x0000001fff0e7819 */ /* 0x000fe4000001140b */
        /* <DEDUP_REMOVED lines=9> */
[----:B------:R-:W-:Y:S01]  /*56d0*/  SHF.R.S32.HI R17, RZ, 0x5, R17 ;  /* 0x00000005ff117819 */ /* 0x000fe20000011411 */
[----:B------:R-:W-:Y:S02]  /*56e0*/  IMAD.IADD R9, R9, 0x1, -R14 ;  /* 0x0000000109097824 */ /* 0x000fe400078e0a0e */
[----:B---3--:R-:W-:Y:S02]  /*56f0*/  IMAD R6, R6, -0x80, R21 ;  /* 0xffffff8006067824 */ /* 0x008fe400078e0215 */
[----:B------:R-:W-:Y:S01]  /*5700*/  IMAD.IADD R18, R11, 0x1, -R18 ;  /* 0x000000010b127824 */ /* 0x000fe200078e0a12 */
[----:B------:R1:W-:Y:S01]  /*5710*/  STL [R1+0x3c], R7 ;  /* 0x00003c0701007387 */ /* 0x0003e20000100800 */
[----:B------:R-:W-:Y:S02]  /*5720*/  IMAD R8, R9, 0x8, R12 ;  /* 0x0000000809087824 */ /* 0x000fe400078e020c */
[----:B------:R-:W-:Y:S01]  /*5730*/  IMAD R6, R17, -0x10, R6 ;  /* 0xfffffff011067824 */ /* 0x000fe200078e0206 */
[----:B----4-:R-:W-:-:S02]  /*5740*/  SHF.R.S32.HI R17, RZ, 0x2, R20 ;  /* 0x00000002ff117819 */ /* 0x010fc40000011414 */
[----:B------:R-:W-:Y:S01]  /*5750*/  SHF.R.S32.HI R20, RZ, 0x1f, R20 ;  /* 0x0000001fff147819 */ /* 0x000fe20000011414 */
[----:B-1----:R-:W-:Y:S01]  /*5760*/  IMAD R7, R18, 0x8, R13 ;  /* 0x0000000812077824 */ /* 0x002fe200078e020d */
[----:B------:R1:W-:Y:S02]  /*5770*/  STL [R1+0x30], R8 ;  /* 0x0000300801007387 */ /* 0x0003e40000100800 */
[----:B------:R-:W-:Y:S02]  /*5780*/  LEA.HI R20, R20, R17, RZ, 0x3 ;  /* 0x0000001114147211 */ /* 0x000fe400078f18ff */
[----:B------:R2:W-:Y:S02]  /*5790*/  STL [R1+0x2c], R7 ;  /* 0x00002c0701007387 */ /* 0x0005e40000100800 */
[----:B------:R-:W-:Y:S01]  /*57a0*/  LOP3.LUT R20, R20, 0xfffffff8, RZ, 0xc0, !PT ;  /* 0xfffffff814147812 */ /* 0x000fe200078ec0ff */
[C---:B-1----:R-:W-:Y:S02]  /*57b0*/  VIADD R8, R230.reuse, 0x4000 ;  /* 0x00004000e6087836 */ /* 0x042fe40000000000 */
[----:B--2---:R-:W-:Y:S01]  /*57c0*/  VIADD R7, R230, 0x20c00 ;  /* 0x00020c00e6077836 */ /* 0x004fe20000000000 */
[----:B------:R-:W-:-:S02]  /*57d0*/  SHF.R.U32.HI R230, RZ, 0x4, R230 ;  /* 0x00000004ffe67819 */ /* 0x000fc400000116e6 */
[----:B------:R-:W-:Y:S02]  /*57e0*/  SHF.R.U32.HI R8, RZ, 0x4, R8 ;  /* 0x00000004ff087819 */ /* 0x000fe40000011608 */
[----:B------:R-:W-:Y:S02]  /*57f0*/  SHF.R.U32.HI R7, RZ, 0x4, R7 ;  /* 0x00000004ff077819 */ /* 0x000fe40000011607 */
[----:B------:R-:W-:Y:S02]  /*5800*/  LOP3.LUT R230, R230, 0x3fff, RZ, 0xc0, !PT ;  /* 0x00003fffe6e67812 */ /* 0x000fe400078ec0ff */
[----:B------:R-:W-:Y:S02]  /*5810*/  IADD3 R6, R6, R20, -R17 ;  /* 0x0000001406067210 */ /* 0x000fe40007ffe811 */
[----:B------:R-:W-:Y:S02]  /*5820*/  LOP3.LUT R8, R8, 0x3fff, RZ, 0xc0, !PT ;  /* 0x00003fff08087812 */ /* 0x000fe400078ec0ff */
[----:B------:R-:W-:-:S02]  /*5830*/  LOP3.LUT R7, R7, 0x3fff, RZ, 0xc0, !PT ;  /* 0x00003fff07077812 */ /* 0x000fc400078ec0ff */
[----:B------:R-:W-:Y:S01]  /*5840*/  LOP3.LUT R10, R230, 0x10000, RZ, 0xfc, !PT ;  /* 0x00010000e60a7812 */ /* 0x000fe200078efcff */
[----:B------:R-:W-:Y:S01]  /*5850*/  IMAD R6, R19, -0x40, R6 ;  /* 0xffffffc013067824 */ /* 0x000fe200078e0206 */
[----:B------:R-:W-:Y:S01]  /*5860*/  LOP3.LUT R237, R8, 0x10000, RZ, 0xfc, !PT ;  /* 0x0001000008ed7812 */ /* 0x000fe200078efcff */
[----:B------:R-:W-:Y:S01]  /*5870*/  IMAD.MOV.U32 R19, RZ, RZ, 0x40000040 ;  /* 0x40000040ff137424 */ /* 0x000fe200078e00ff */
[----:B------:R-:W-:Y:S01]  /*5880*/  LOP3.LUT R7, R7, 0x10000, RZ, 0xfc, !PT ;  /* 0x0001000007077812 */ /* 0x000fe200078efcff */
[C---:B------:R-:W-:Y:S02]  /*5890*/  VIADD R18, R10.reuse, 0x2 ;  /* 0x000000020a127836 */ /* 0x040fe40000000000 */
[C---:B------:R-:W-:Y:S02]  /*58a0*/  VIADD R14, R10.reuse, 0x4 ;  /* 0x000000040a0e7836 */ /* 0x040fe40000000000 */
[----:B------:R-:W-:Y:S01]  /*58b0*/  IMAD.MOV.U32 R15, RZ, RZ, 0x40000040 ;  /* 0x40000040ff0f7424 */ /* 0x000fe200078e00ff */
[----:B------:R1:W-:Y:S01]  /*58c0*/  STL [R1+0x28], R10 ;  /* 0x0000280a01007387 */ /* 0x0003e20000100800 */
[----:B------:R-:W-:-:S02]  /*58d0*/  VIADD R12, R10, 0x6 ;  /* 0x000000060a0c7836 */ /* 0x000fc40000000000 */
[----:B------:R-:W-:Y:S01]  /*58e0*/  IMAD.MOV.U32 R13, RZ, RZ, 0x40000040 ;  /* 0x40000040ff0d7424 */ /* 0x000fe200078e00ff */
[----:B------:R2:W-:Y:S01]  /*58f0*/  STL [R1+0x34], R7 ;  /* 0x0000340701007387 */ /* 0x0005e20000100800 */
[C---:B------:R-:W-:Y:S02]  /*5900*/  VIADD R8, R237.reuse, 0x4 ;  /* 0x00000004ed087836 */ /* 0x040fe40000000000 */
[----:B------:R-:W-:Y:S01]  /*5910*/  IMAD.MOV.U32 R9, RZ, RZ, 0x40000040 ;  /* 0x40000040ff097424 */ /* 0x000fe200078e00ff */
[----:B------:R3:W-:Y:S01]  /*5920*/  STL.64 [R1+0x20], R18 ;  /* 0x0000201201007387 */ /* 0x0007e20000100a00 */
[----:B------:R-:W-:Y:S02]  /*5930*/  IMAD.MOV.U32 R11, RZ, RZ, 0x40000040 ;  /* 0x40000040ff0b7424 */ /* 0x000fe400078e00ff */
[----:B-1----:R-:W-:Y:S01]  /*5940*/  VIADD R10, R237, 0x2 ;  /* 0x00000002ed0a7836 */ /* 0x002fe20000000000 */
[----:B------:R3:W-:Y:S04]  /*5950*/  STL.64 [R1+0x18], R14 ;  /* 0x0000180e01007387 */ /* 0x0007e80000100a00 */
[----:B------:R3:W-:Y:S04]  /*5960*/  STL.64 [R1+0x10], R12 ;  /* 0x0000100c01007387 */ /* 0x0007e80000100a00 */
[----:B------:R3:W-:Y:S04]  /*5970*/  STL.64 [R1], R8 ;  /* 0x0000000801007387 */ /* 0x0007e80000100a00 */
[----:B------:R3:W-:Y:S01]  /*5980*/  STL.64 [R1+0x8], R10 ;  /* 0x0000080a01007387 */ /* 0x0007e20000100a00 */
[C---:B--2---:R-:W-:Y:S01]  /*5990*/  VIADD R7, R5.reuse, 0x4 ;  /* 0x0000000405077836 */ /* 0x044fe20000000000 */
        /* <DEDUP_REMOVED lines=8> */
.L_x_2860:
[----:B------:R-:W-:-:S13]  /*5a20*/  ISETP.NE.AND P0, PT, R231, 0x3, PT ;  /* 0x00000003e700780c */ /* 0x000fda0003f05270 */
[----:B------:R-:W-:Y:S05]  /*5a30*/  @!P0 BRA `(.L_x_2850) ;  /* 0x0000000000048947 */ /* 0x000fea0003800000 */
[----:B------:R-:W-:Y:S01]  /*5a40*/  BPT.TRAP 0x1 ;  /* 0x000000040000795c */ /* 0x000fe20000300000 */
.L_x_2850:
[----:B------:R-:W-:Y:S01]  /*5a50*/  IMAD R7, R0, 0x8, R236 ;  /* 0x0000000800077824 */ /* 0x000fe200078e02ec */
[----:B------:R-:W-:-:S04]  /*5a60*/  SHF.L.U32 R20, R4, 0x1f, RZ ;  /* 0x0000001f04147819 */ /* 0x000fc800000006ff */
[----:B------:R1:W2:Y:S01]  /*5a70*/  SYNCS.PHASECHK.TRANS64.TRYWAIT P1, [R7+URZ+0x30c10], R20 ;  /* 0x030c1014070075a7 */ /* 0x0002a2000802017f */
[----:B------:R-:W-:Y:S05]  /*5a80*/  @!P0 BRA `(.L_x_2851) ;  /* 0x0000000000048947 */ /* 0x000fea0003800000 */
[----:B------:R-:W-:Y:S01]  /*5a90*/  BPT.TRAP 0x1 ;  /* 0x000000040000795c */ /* 0x000fe20000300000 */
.L_x_2851:
[----:B------:R-:W-:-:S05]  /*5aa0*/  VIADD R8, R236, 0x10000 ;  /* 0x00010000ec087836 */ /* 0x000fca0000000000 */
[----:B------:R-:W-:-:S04]  /*5ab0*/  SHF.R.U32.HI R8, RZ, 0x4, R8 ;  /* 0x00000004ff087819 */ /* 0x000fc80000011608 */
[----:B------:R-:W-:-:S04]  /*5ac0*/  LOP3.LUT R8, R8, 0x3fff, RZ, 0xc0, !PT ;  /* 0x00003fff08087812 */ /* 0x000fc800078ec0ff */
[----:B------:R-:W-:Y:S01]  /*5ad0*/  LOP3.LUT R9, R8, 0x10000, RZ, 0xfc, !PT ;  /* 0x0001000008097812 */ /* 0x000fe200078efcff */
[----:B--2---:R-:W-:Y:S06]  /*5ae0*/  @P1 BRA `(.L_x_2852) ;  /* 0x0000000000081947 */ /* 0x004fec0003800000 */
[----:B------:R-:W2:Y:S02]  /*5af0*/  SYNCS.PHASECHK.TRANS64.TRYWAIT P1, [R7+URZ+0x30c10], R20 ;  /* 0x030c1014070075a7 */ /* 0x000ea4000802017f */
[----:B--2---:R-:W-:Y:S05]  /*5b00*/  @!P1 BRA `(.L_x_2853) ;  /* 0x0000007800289947 */ /* 0x004fea0003800000 */
.L_x_2852:
        /* <DEDUP_REMOVED lines=27> */
[----:B------:R-:W-:-:S04]  /*5cc0*/  IMAD R9, R3, 0x2, R10 ;  /* 0x0000000203097824 */ /* 0x000fc800078e020a */
        /* <DEDUP_REMOVED lines=35> */
.L_x_2854:
[----:B------:R1:W1:Y:S01]  /*5f00*/  SYNCS.PHASECHK.TRANS64.TRYWAIT P1, [R7+URZ+0x30c30], R20 ;  /* 0x030c3014070075a7 */ /* 0x000262000802017f */
[----:B------:R-:W-:Y:S05]  /*5f10*/  @!P0 BRA `(.L_x_2855) ;  /* 0x0000000000048947 */ /* 0x000fea0003800000 */
[----:B------:R-:W-:Y:S01]  /*5f20*/  BPT.TRAP 0x1 ;  /* 0x000000040000795c */ /* 0x000fe20000300000 */
.L_x_2855:
        /* <DEDUP_REMOVED lines=8> */
.L_x_2856:
        /* <DEDUP_REMOVED lines=9> */
[C---:B------:R-:W-:Y:S01]  /*6040*/  ISETP.GT.AND P1, PT, R6.reuse, 0x8, PT ;  /* 0x000000080600780c */ /* 0x040fe20003f24270 */
[----:B------:R-:W-:Y:S01]  /*6050*/  VIADD R17, R5, 0x8 ;  /* 0x0000000805117836 */ /* 0x000fe20000000000 */
[----:B--2---:R-:W-:Y:S01]  /*6060*/  SHFL.IDX PT, R9, R10, R5, 0x1f ;  /* 0x00001f050a097589 */ /* 0x004fe200000e0000 */
[----:B------:R-:W-:-:S02]  /*6070*/  ISETP.GT.AND P2, PT, R6, RZ, PT ;  /* 0x000000ff0600720c */ /* 0x000fc40003f44270 */
[----:B------:R-:W-:Y:S01]  /*6080*/  FSEL R91, R91, -INF , P1 ;  /* 0xff8000005b5b7808 */ /* 0x000fe20000800000 */
[----:B------:R-:W1:Y:S01]  /*6090*/  SHFL.IDX PT, R11, R10, R14, 0x1f ;  /* 0x00001f0e0a0b7589 */ /* 0x000e6200000e0000 */
[----:B------:R-:W-:Y:S01]  /*60a0*/  HGMMA.64x128x16.F32.BF16 R24, gdesc[UR4], RZ, !UPT, gsb0 ;  /* 0x01e00000041879f0 */ /* 0x000fe2000c0018ff */
[----:B------:R-:W-:Y:S01]  /*60b0*/  UIADD3 UR4, UR6, 0x2, URZ ;  /* 0x0000000206047890 */ /* 0x000fe2000fffe03f */
[----:B------:R-:W-:Y:S01]  /*60c0*/  FSEL R88, R88, -INF , P2 ;  /* 0xff80000058587808 */ /* 0x000fe20001000000 */
[----:B------:R-:W-:Y:S01]  /*60d0*/  ULDC UR5, c[0x0][0x744] ;  /* 0x0001d10000057ab9 */ /* 0x000fe20000000800 */
[----:B---3--:R-:W2:Y:S01]  /*60e0*/  SHFL.IDX PT, R18, R233, R5, 0x1f ;  /* 0x00001f05e9127589 */ /* 0x008ea200000e0000 */
[----:B------:R-:W-:Y:S02]  /*60f0*/  FSEL R90, R90, -INF , P1 ;  /* 0xff8000005a5a7808 */ /* 0x000fe40000800000 */
[----:B------:R-:W-:Y:S01]  /*6100*/  FSEL R94, R94, -INF , P1 ;  /* 0xff8000005e5e7808 */ /* 0x000fe20000800000 */
[----:B------:R-:W-:Y:S01]  /*6110*/  UMOV UR10, UR4 ;  /* 0x00000004000a7c82 */ /* 0x000fe20008000000 */
[----:B------:R-:W-:Y:S01]  /*6120*/  FSEL R104, R104, -INF , P2 ;  /* 0xff80000068687808 */ /* 0x000fe20001000000 */
[----:B------:R-:W-:Y:S01]  /*6130*/  SHFL.IDX PT, R22, R233, R17, 0x1f ;  /* 0x00001f11e9167589 */ /* 0x000fe200000e0000 */
[----:B------:R-:W-:-:S02]  /*6140*/  FSEL R101, R101, -INF , P2 ;  /* 0xff80000065657808 */ /* 0x000fc40001000000 */
[----:B------:R-:W-:Y:S02]  /*6150*/  FSEL R92, R92, -INF , P2 ;  /* 0xff8000005c5c7808 */ /* 0x000fe40001000000 */
[----:B------:R-:W-:Y:S02]  /*6160*/  FSEL R103, R103, -INF , P1 ;  /* 0xff80000067677808 */ /* 0x000fe40000800000 */
[----:B------:R-:W-:Y:S02]  /*6170*/  FSEL R106, R106, -INF , P1 ;  /* 0xff8000006a6a7808 */ /* 0x000fe40000800000 */
[----:B------:R-:W-:Y:S02]  /*6180*/  FSEL R93, R93, -INF , P2 ;  /* 0xff8000005d5d7808 */ /* 0x000fe40001000000 */
[----:B------:R-:W-:Y:S01]  /*6190*/  FSEL R116, R116, -INF , P2 ;  /* 0xff80000074747808 */ /* 0x000fe20001000000 */
[----:B-1----:R-:W-:Y:S01]  /*61a0*/  FFMA.FTZ R91, R91, UR5, -R11 ;  /* 0x000000055b5b7c23 */ /* 0x002fe2000801080b */
[--C-:B------:R-:W-:Y:S01]  /*61b0*/  FFMA.FTZ R88, R88, UR5, -R9.reuse ;  /* 0x0000000558587c23 */ /* 0x100fe20008010809 */
[----:B------:R-:W-:Y:S01]  /*61c0*/  FFMA.FTZ R90, R90, UR5, -R9 ;  /* 0x000000055a5a7c23 */ /* 0x000fe20008010809 */
[----:B------:R-:W-:Y:S01]  /*61d0*/  FSEL R118, R118, -INF , P1 ;  /* 0xff80000076767808 */ /* 0x000fe20000800000 */
[----:B------:R1:W-:Y:S01]  /*61e0*/  MUFU.EX2 R230, R91 ;  /* 0x0000005b00e67308 */ /* 0x0003e20000000800 */
[----:B------:R-:W-:-:S02]  /*61f0*/  FSEL R95, R95, -INF , P1 ;  /* 0xff8000005f5f7808 */ /* 0x000fc40000800000 */
[----:B------:R-:W-:Y:S02]  /*6200*/  FSEL R117, R117, -INF , P2 ;  /* 0xff80000075757808 */ /* 0x000fe40001000000 */
[----:B------:R-:W-:Y:S02]  /*6210*/  FSEL R147, R147, -INF , P1 ;  /* 0xff80000093937808 */ /* 0x000fe40000800000 */
[----:B------:R-:W-:Y:S01]  /*6220*/  FSEL R89, R89, -INF , P2 ;  /* 0xff80000059597808 */ /* 0x000fe20001000000 */
[----:B------:R-:W-:Y:S02]  /*6230*/  WARPGROUP.DEPBAR.LE gsb0, 0x0 ;  /* 0x00008000000079c5 */ /* 0x000fe40000010000 */
[----:B------:R-:W-:Y:S01]  /*6240*/  WARPGROUP.ARRIVE ;  /* 0x00000000000079c5 */ /* 0x000fe20000000000 */
[----:B-1----:R-:W-:Y:S01]  /*6250*/  VIADD R91, R5, 0x1c ;  /* 0x0000001c055b7836 */ /* 0x002fe20000000000 */
[----:B------:R-:W-:Y:S01]  /*6260*/  UIADD3 UR4, UR6, 0x4, URZ ;  /* 0x0000000406047890 */ /* 0x000fe2000fffe03f */
[----:B------:R-:W-:Y:S01]  /*6270*/  MUFU.EX2 R222, R88 ;  /* 0x0000005800de7308 */ /* 0x000fe20000000800 */
[----:B------:R-:W-:-:S02]  /*6280*/  FFMA.FTZ R89, R89, UR5, -R11 ;  /* 0x0000000559597c23 */ /* 0x000fc4000801080b */
[----:B------:R-:W-:Y:S05]  /*6290*/  SHFL.IDX PT, R15, R10, R91, 0x1f ;  /* 0x00001f5b0a0f7589 */ /* 0x000fea00000e0000 */
[----:B------:R-:W1:Y:S01]  /*62a0*/  MUFU.EX2 R232, R90 ;  /* 0x0000005a00e87308 */ /* 0x000e620000000800 */
[----:B-----5:R-:W-:Y:S02]  /*62b0*/  R2UR UR8, R12 ;  /* 0x000000000c0872ca */ /* 0x020fe400000e0000 */
[----:B------:R-:W-:Y:S01]  /*62c0*/  R2UR UR9, R13 ;  /* 0x000000000d0972ca */ /* 0x000fe200000e0000 */
[----:B------:R2:W3:Y:S01]  /*62d0*/  SHFL.IDX PT, R12, R10, R17, 0x1f ;  /* 0x00001f110a0c7589 */ /* 0x0004e200000e0000 */
[----:B------:R-:W-:Y:S01]  /*62e0*/  VIADD R13, R5, 0xc ;  /* 0x0000000c050d7836 */ /* 0x000fe20000000000 */
[----:B------:R-:W-:Y:S01]  /*62f0*/  UIADD3 UR6, UR6, 0x6, URZ ;  /* 0x0000000606067890 */ /* 0x000fe2000fffe03f */
[----:B------:R-:W-:Y:S01]  /*6300*/  FSEL R113, R113, -INF , P2 ;  /* 0xff80000071717808 */ /* 0x000fe20001000000 */
[----:B------:R-:W-:Y:S02]  /*6310*/  MUFU.EX2 R225, R89 ;  /* 0x0000005900e17308 */ /* 0x000fe40000000800 */
[----:B------:R5:W1:Y:S06]  /*6320*/  SHFL.IDX PT, R9, R10, R13, 0x1f ;  /* 0x00001f0d0a097589 */ /* 0x000a6c00000e0000 */
[----:B------:R-:W-:Y:S01]  /*6330*/  HGMMA.64x128x16.F32.BF16 R24, gdesc[UR8], R24, gsb0 ;  /* 0x01e00000081879f0 */ /* 0x000fe20008001818 */
[----:B----4-:R-:W-:-:S02]  /*6340*/  R2UR UR8, R20 ;  /* 0x00000000140872ca */ /* 0x010fc400000e0000 */
[----:B------:R-:W-:Y:S01]  /*6350*/  R2UR UR9, R21 ;  /* 0x00000000150972ca */ /* 0x000fe200000e0000 */
[----:B------:R-:W-:Y:S01]  /*6360*/  UMOV UR10, UR4 ;  /* 0x00000004000a7c82 */ /* 0x000fe20008000000 */
[----:B------:R-:W-:Y:S01]  /*6370*/  UMOV UR11, 0x40000040 ;  /* 0x40000040000b7882 */ /* 0x000fe20000000000 */
[----:B--2---:R-:W-:Y:S01]  /*6380*/  FFMA.FTZ R17, R104, UR5, -R18 ;  /* 0x0000000568117c23 */ /* 0x004fe20008010812 */
[C---:B------:R-:W-:Y:S01]  /*6390*/  VIADD R104, R5.reuse, 0x18 ;  /* 0x0000001805687836 */ /* 0x040fe20000000000 */
[----:B------:R2:W-:Y:S01]  /*63a0*/  SHFL.IDX PT, R20, R233, R14, 0x1f ;  /* 0x00001f0ee9147589 */ /* 0x0005e200000e0000 */
[--C-:B---3--:R-:W-:Y:S01]  /*63b0*/  FFMA.FTZ R94, R94, UR5, -R12.reuse ;  /* 0x000000055e5e7c23 */ /* 0x108fe2000801080c */
[----:B------:R-:W-:Y:S01]  /*63c0*/  FFMA.FTZ R92, R92, UR5, -R12 ;  /* 0x000000055c5c7c23 */ /* 0x000fe2000801080c */
[----:B------:R-:W-:Y:S01]  /*63d0*/  FFMA.FTZ R18, R106, UR5, -R18 ;  /* 0x000000056a127c23 */ /* 0x000fe20008010812 */
[----:B-----5:R-:W-:Y:S01]  /*63e0*/  VIADD R13, R5, 0x10 ;  /* 0x00000010050d7836 */ /* 0x020fe20000000000 */
[----:B------:R3:W-:Y:S01]  /*63f0*/  MUFU.EX2 R228, R94 ;  /* 0x0000005e00e47308 */ /* 0x0007e20000000800 */
[--C-:B--2---:R-:W-:Y:S01]  /*6400*/  FFMA.FTZ R14, R101, UR5, -R15.reuse ;  /* 0x00000005650e7c23 */ /* 0x104fe2000801080f */
[----:B------:R-:W-:Y:S01]  /*6410*/  FFMA.FTZ R15, R103, UR5, -R15 ;  /* 0x00000005670f7c23 */ /* 0x000fe2000801080f */
[----:B------:R-:W-:-:S02]  /*6420*/  VIADD R103, R5, 0xc ;  /* 0x0000000c05677836 */ /* 0x000fc40000000000 */
[--C-:B-1----:R-:W-:Y:S01]  /*6430*/  FFMA.FTZ R93, R93, UR5, -R9.reuse ;  /* 0x000000055d5d7c23 */ /* 0x102fe20008010809 */
[----:B------:R-:W-:Y:S02]  /*6440*/  VIADD R106, R5, 0x10 ;  /* 0x00000010056a7836 */ /* 0x000fe40000000000 */
[----:B------:R-:W-:Y:S01]  /*6450*/  FFMA.FTZ R95, R95, UR5, -R9 ;  /* 0x000000055f5f7c23 */ /* 0x000fe20008010809 */
[----:B------:R-:W-:Y:S01]  /*6460*/  VIADD R101, R5, 0x14 ;  /* 0x0000001405657836 */ /* 0x000fe20000000000 */
[----:B---3--:R-:W1:Y:S01]  /*6470*/  SHFL.IDX PT, R94, R233, R104, 0x1f ;  /* 0x00001f68e95e7589 */ /* 0x008e6200000e0000 */
[----:B------:R2:W-:Y:S03]  /*6480*/  MUFU.EX2 R229, R92 ;  /* 0x0000005c00e57308 */ /* 0x0005e60000000800 */
[----:B------:R-:W-:Y:S04]  /*6490*/  SHFL.IDX PT, R88, R233, R103, 0x1f ;  /* 0x00001f67e9587589 */ /* 0x000fe800000e0000 */
[----:B------:R-:W-:Y:S04]  /*64a0*/  SHFL.IDX PT, R90, R233, R106, 0x1f ;  /* 0x00001f6ae95a7589 */ /* 0x000fe800000e0000 */
[----:B--2---:R-:W-:Y:S04]  /*64b0*/  SHFL.IDX PT, R92, R233, R101, 0x1f ;  /* 0x00001f65e95c7589 */ /* 0x004fe800000e0000 */
[----:B------:R-:W2:Y:S01]  /*64c0*/  SHFL.IDX PT, R233, R233, R91, 0x1f ;  /* 0x00001f5be9e97589 */ /* 0x000ea200000e0000 */
[----:B------:R1:W-:Y:S03]  /*64d0*/  MUFU.EX2 R227, R93 ;  /* 0x0000005d00e37308 */ /* 0x0003e60000000800 */
[----:B------:R-:W-:Y:S01]  /*64e0*/  SHFL.IDX PT, R11, R10, R13, 0x1f ;  /* 0x00001f0d0a0b7589 */ /* 0x000fe200000e0000 */
[--C-:B-1----:R-:W-:Y:S01]  /*64f0*/  FFMA.FTZ R93, R116, UR5, -R94.reuse ;  /* 0x00000005745d7c23 */ /* 0x102fe2000801085e */
[----:B------:R-:W-:Y:S01]  /*6500*/  FFMA.FTZ R94, R118, UR5, -R94 ;  /* 0x00000005765e7c23 */ /* 0x000fe2000801085e */
[----:B------:R-:W-:Y:S01]  /*6510*/  FSEL R118, R145, -INF , P2 ;  /* 0xff80000091767808 */ /* 0x000fe20001000000 */
[----:B------:R-:W-:Y:S01]  /*6520*/  VIADD R145, R5, 0x14 ;  /* 0x0000001405917836 */ /* 0x000fe20000000000 */
[----:B------:R2:W-:Y:S02]  /*6530*/  MUFU.EX2 R226, R95 ;  /* 0x0000005f00e27308 */ /* 0x0005e40000000800 */
[----:B--2---:R-:W-:-:S02]  /*6540*/  FFMA.FTZ R95, R117, UR5, -R233 ;  /* 0x00000005755f7c23 */ /* 0x004fc400080108e9 */
[----:B------:R-:W1:Y:S01]  /*6550*/  SHFL.IDX PT, R117, R218, R145, 0x1f ;  /* 0x00001f91da757589 */ /* 0x000e6200000e0000 */
[----:B------:R-:W-:Y:S02]  /*6560*/  WARPGROUP.DEPBAR.LE gsb0, 0x0 ;  /* 0x00008000000079c5 */ /* 0x000fe40000010000 */
[----:B------:R-:W-:-:S06]  /*6570*/  WARPGROUP.ARRIVE ;  /* 0x00000000000079c5 */ /* 0x000fcc0000000000 */
[----:B------:R-:W-:Y:S01]  /*6580*/  HGMMA.64x128x16.F32.BF16 R24, gdesc[UR8], R24, gsb0 ;  /* 0x01e00000081879f0 */ /* 0x000fe20008001818 */
[--C-:B-1----:R-:W-:Y:S01]  /*6590*/  FFMA.FTZ R118, R118, UR5, -R117.reuse ;  /* 0x0000000576767c23 */ /* 0x102fe20008010875 */
[----:B------:R-:W-:Y:S02]  /*65a0*/  FFMA.FTZ R117, R147, UR5, -R117 ;  /* 0x0000000593757c23 */ /* 0x000fe40008010875 */
[----:B------:R-:W2:Y:S01]  /*65b0*/  LDL R147, [R1+0x38] ;  /* 0x0000380001937983 */ /* 0x000ea20000100800 */
[----:B------:R-:W-:Y:S02]  /*65c0*/  R2UR UR8, R234 ;  /* 0x00000000ea0872ca */ /* 0x000fe400000e0000 */
[----:B------:R-:W-:Y:S01]  /*65d0*/  R2UR UR9, R235 ;  /* 0x00000000eb0972ca */ /* 0x000fe200000e0000 */
[----:B------:R-:W-:Y:S01]  /*65e0*/  UMOV UR10, UR6 ;  /* 0x00000006000a7c82 */ /* 0x000fe20008000000 */
[----:B------:R-:W-:Y:S01]  /*65f0*/  UMOV UR11, 0x40000040 ;  /* 0x40000040000b7882 */ /* 0x000fe20000000000 */
[----:B------:R-:W-:-:S05]  /*6600*/  VIADD R13, R5, 0x14 ;  /* 0x00000014050d7836 */ /* 0x000fca0000000000 */
[----:B------:R1:W3:Y:S02]  /*6610*/  SHFL.IDX PT, R12, R10, R13, 0x1f ;  /* 0x00001f0d0a0c7589 */ /* 0x0002e400000e0000 */
[----:B-1----:R-:W-:-:S06]  /*6620*/  VIADD R13, R5, 0x18 ;  /* 0x00000018050d7836 */ /* 0x002fcc0000000000 */
[----:B------:R3:W1:Y:S01]  /*6630*/  SHFL.IDX PT, R13, R10, R13, 0x1f ;  /* 0x00001f0d0a0d7589 */ /* 0x00066200000e0000 */
[----:B------:R-:W-:Y:S02]  /*6640*/  WARPGROUP.DEPBAR.LE gsb0, 0x0 ;  /* 0x00008000000079c5 */ /* 0x000fe40000010000 */
[----:B------:R-:W-:-:S06]  /*6650*/  WARPGROUP.ARRIVE ;  /* 0x00000000000079c5 */ /* 0x000fcc0000000000 */
[----:B------:R-:W-:Y:S01]  /*6660*/  HGMMA.64x128x16.F32.BF16 R24, gdesc[UR8], R24, gsb0 ;  /* 0x01e00000081879f0 */ /* 0x000fe20008001818 */
[----:B------:R-:W4:Y:S01]  /*6670*/  SHFL.IDX PT, R103, R223, R103, 0x1f ;  /* 0x00001f67df677589 */ /* 0x000f2200000e0000 */
[----:B------:R-:W-:Y:S02]  /*6680*/  FSEL R96, R96, -INF , P2 ;  /* 0xff80000060607808 */ /* 0x000fe40001000000 */
[----:B------:R-:W-:Y:S01]  /*6690*/  FSEL R98, R98, -INF , P1 ;  /* 0xff80000062627808 */ /* 0x000fe20000800000 */
[----:B------:R-:W-:Y:S01]  /*66a0*/  FFMA.FTZ R91, R113, UR5, -R92 ;  /* 0x00000005715b7c23 */ /* 0x000fe2000801085c */
[----:B------:R-:W-:Y:S02]  /*66b0*/  FSEL R97, R97, -INF , P2 ;  /* 0xff80000061617808 */ /* 0x000fe40001000000 */
[----:B------:R-:W-:Y:S02]  /*66c0*/  FSEL R99, R99, -INF , P1 ;  /* 0xff80000063637808 */ /* 0x000fe40000800000 */
[----:B------:R-:W-:Y:S01]  /*66d0*/  FSEL R108, R108, -INF , P2 ;  /* 0xff8000006c6c7808 */ /* 0x000fe20001000000 */
[----:B------:R-:W-:Y:S01]  /*66e0*/  VIADD R113, R5, 0x4 ;  /* 0x0000000405717836 */ /* 0x000fe20000000000 */
[----:B------:R-:W-:-:S02]  /*66f0*/  FSEL R100, R100, -INF , P2 ;  /* 0xff80000064647808 */ /* 0x000fc40001000000 */
[----:B------:R-:W-:Y:S02]  /*6700*/  FSEL R110, R110, -INF , P1 ;  /* 0xff8000006e6e7808 */ /* 0x000fe40000800000 */
[----:B------:R-:W-:Y:S01]  /*6710*/  FSEL R112, R112, -INF , P2 ;  /* 0xff80000070707808 */ /* 0x000fe20001000000 */
[--C-:B------:R-:W-:Y:S01]  /*6720*/  FFMA.FTZ R96, R96, UR5, -R11.reuse ;  /* 0x0000000560607c23 */ /* 0x100fe2000801080b */
[----:B------:R-:W-:Y:S01]  /*6730*/  FSEL R114, R114, -INF , P1 ;  /* 0xff80000072727808 */ /* 0x000fe20000800000 */
[----:B------:R-:W-:Y:S01]  /*6740*/  FFMA.FTZ R9, R98, UR5, -R11 ;  /* 0x0000000562097c23 */ /* 0x000fe2000801080b */
[--C-:B---3--:R-:W-:Y:S01]  /*6750*/  FFMA.FTZ R10, R97, UR5, -R12.reuse ;  /* 0x00000005610a7c23 */ /* 0x108fe2000801080c */
[----:B------:R-:W-:Y:S01]  /*6760*/  FFMA.FTZ R11, R99, UR5, -R12 ;  /* 0x00000005630b7c23 */ /* 0x000fe2000801080c */
[--C-:B------:R-:W-:Y:S01]  /*6770*/  FFMA.FTZ R21, R108, UR5, -R22.reuse ;  /* 0x000000056c157c23 */ /* 0x100fe20008010816 */
[----:B-1----:R-:W-:Y:S01]  /*6780*/  FFMA.FTZ R12, R100, UR5, -R13 ;  /* 0x00000005640c7c23 */ /* 0x002fe2000801080d */
[----:B------:R-:W-:Y:S01]  /*6790*/  FFMA.FTZ R22, R110, UR5, -R22 ;  /* 0x000000056e167c23 */ /* 0x000fe20008010816 */
[--C-:B------:R-:W-:Y:S01]  /*67a0*/  FFMA.FTZ R89, R112, UR5, -R90.reuse ;  /* 0x0000000570597c23 */ /* 0x100fe2000801085a */
[----:B------:R-:W1:Y:S01]  /*67b0*/  SHFL.IDX PT, R100, R223, R113, 0x1f ;  /* 0x00001f71df647589 */ /* 0x000e6200000e0000 */
[----:B------:R-:W-:Y:S01]  /*67c0*/  FSEL R102, R102, -INF , P1 ;  /* 0xff80000066667808 */ /* 0x000fe20000800000 */
[----:B------:R-:W-:-:S02]  /*67d0*/  FFMA.FTZ R90, R114, UR5, -R90 ;  /* 0x00000005725a7c23 */ /* 0x000fc4000801085a */
[----:B------:R3:W5:Y:S01]  /*67e0*/  SHFL.IDX PT, R110, R223, R104, 0x1f ;  /* 0x00001f68df6e7589 */ /* 0x00076200000e0000 */
[----:B------:R-:W-:Y:S01]  /*67f0*/  VIADD R114, R5, 0x8 ;  /* 0x0000000805727836 */ /* 0x000fe20000000000 */
[----:B------:R-:W-:Y:S02]  /*6800*/  FSEL R109, R109, -INF , P2 ;  /* 0xff8000006d6d7808 */ /* 0x000fe40001000000 */
[----:B------:R-:W5:Y:S01]  /*6810*/  SHFL.IDX PT, R98, R223, R5, 0x1f ;  /* 0x00001f05df627589 */ /* 0x000f6200000e0000 */
[----:B------:R-:W-:-:S03]  /*6820*/  FFMA.FTZ R13, R102, UR5, -R13 ;  /* 0x00000005660d7c23 */ /* 0x000fc6000801080d */
[----:B------:R5:W5:Y:S01]  /*6830*/  SHFL.IDX PT, R108, R223, R101, 0x1f ;  /* 0x00001f65df6c7589 */ /* 0x000b6200000e0000 */
[----:B------:R-:W-:Y:S01]  /*6840*/  FFMA.FTZ R23, R109, UR5, -R88 ;  /* 0x000000056d177c23 */ /* 0x000fe20008010858 */
[----:B------:R-:W-:Y:S02]  /*6850*/  FSEL R109, R125, -INF , P2 ;  /* 0xff8000007d6d7808 */ /* 0x000fe40001000000 */
[----:B------:R-:W5:Y:S01]  /*6860*/  SHFL.IDX PT, R102, R223, R114, 0x1f ;  /* 0x00001f72df667589 */ /* 0x000f6200000e0000 */
[----:B---3--:R-:W-:Y:S02]  /*6870*/  FSEL R104, R127, -INF , P1 ;  /* 0xff8000007f687808 */ /* 0x008fe40000800000 */
[----:B------:R-:W-:Y:S01]  /*6880*/  FSEL R119, R119, -INF , P1 ;  /* 0xff80000077777808 */ /* 0x000fe20000800000 */
[--C-:B----4-:R-:W-:Y:S01]  /*6890*/  FFMA.FTZ R109, R109, UR5, -R103.reuse ;  /* 0x000000056d6d7c23 */ /* 0x110fe20008010867 */
[----:B------:R-:W-:Y:S01]  /*68a0*/  FSEL R105, R105, -INF , P2 ;  /* 0xff80000069697808 */ /* 0x000fe20001000000 */
[----:B------:R-:W-:Y:S01]  /*68b0*/  FFMA.FTZ R104, R104, UR5, -R103 ;  /* 0x0000000568687c23 */ /* 0x000fe20008010867 */
[----:B------:R-:W-:Y:S01]  /*68c0*/  FSEL R107, R107, -INF , P1 ;  /* 0xff8000006b6b7808 */ /* 0x000fe20000800000 */
[----:B------:R3:W-:Y:S01]  /*68d0*/  MUFU.EX2 R224, R96 ;  /* 0x0000006000e07308 */ /* 0x0007e20000000800 */
[----:B------:R-:W-:Y:S01]  /*68e0*/  FSEL R99, R121, -INF , P2 ;  /* 0xff80000079637808 */ /* 0x000fe20001000000 */
[----:B------:R-:W-:Y:S01]  /*68f0*/  FFMA.FTZ R19, R105, UR5, -R20 ;  /* 0x0000000569137c23 */ /* 0x000fe20008010814 */
[----:B------:R-:W-:-:S02]  /*6900*/  FSEL R123, R123, -INF , P1 ;  /* 0xff8000007b7b7808 */ /* 0x000fc40000800000 */
[----:B------:R-:W-:-:S03]  /*6910*/  FSEL R134, R134, -INF , P1 ;  /* 0xff80000086867808 */ /* 0x000fc60000800000 */
[----:B------:R4:W-:Y:S01]  /*6920*/  MUFU.EX2 R103, R109 ;  /* 0x0000006d00677308 */ /* 0x0009e20000000800 */
[----:B---3--:R-:W-:Y:S01]  /*6930*/  FFMA.FTZ R96, R119, UR5, -R233 ;  /* 0x0000000577607c23 */ /* 0x008fe200080108e9 */
[----:B------:R-:W-:Y:S02]  /*6940*/  VIADD R233, R5, 0x1c ;  /* 0x0000001c05e97836 */ /* 0x000fe40000000000 */
[----:B------:R-:W-:Y:S01]  /*6950*/  FFMA.FTZ R20, R107, UR5, -R20 ;  /* 0x000000056b147c23 */ /* 0x000fe20008010814 */
[----:B------:R-:W-:Y:S01]  /*6960*/  FSEL R120, R120, -INF , P2 ;  /* 0xff80000078787808 */ /* 0x000fe20001000000 */
[----:B------:R-:W3:Y:S01]  /*6970*/  SHFL.IDX PT, R106, R223, R106, 0x1f ;  /* 0x00001f6adf6a7589 */ /* 0x000ee200000e0000 */
[----:B----4-:R-:W-:Y:S01]  /*6980*/  FSEL R109, R132, -INF , P2 ;  /* 0xff800000846d7808 */ /* 0x010fe20001000000 */
[--C-:B-1----:R-:W-:Y:S01]  /*6990*/  FFMA.FTZ R99, R99, UR5, -R100.reuse ;  /* 0x0000000563637c23 */ /* 0x102fe20008010864 */
[----:B------:R-:W-:Y:S01]  /*69a0*/  FSEL R107, R129, -INF , P2 ;  /* 0xff800000816b7808 */ /* 0x000fe20001000000 */
[----:B------:R-:W-:Y:S01]  /*69b0*/  FFMA.FTZ R100, R123, UR5, -R100 ;  /* 0x000000057b647c23 */ /* 0x000fe20008010864 */
[----:B------:R-:W-:Y:S01]  /*69c0*/  FSEL R131, R131, -INF , P1 ;  /* 0xff80000083837808 */ /* 0x000fe20000800000 */
[--C-:B-----5:R-:W-:Y:S01]  /*69d0*/  FFMA.FTZ R109, R109, UR5, -R110.reuse ;  /* 0x000000056d6d7c23 */ /* 0x120fe2000801086e */
[----:B------:R-:W-:Y:S01]  /*69e0*/  SHFL.IDX PT, R112, R223, R233, 0x1f ;  /* 0x00001fe9df707589 */ /* 0x000fe200000e0000 */
[----:B------:R-:W-:Y:S01]  /*69f0*/  FFMA.FTZ R110, R134, UR5, -R110 ;  /* 0x00000005866e7c23 */ /* 0x000fe2000801086e */
[----:B------:R-:W-:-:S02]  /*6a00*/  FSEL R111, R111, -INF , P1 ;  /* 0xff8000006f6f7808 */ /* 0x000fc40000800000 */
[----:B------:R-:W-:Y:S01]  /*6a10*/  FSEL R101, R124, -INF , P2 ;  /* 0xff8000007c657808 */ /* 0x000fe20001000000 */
[----:B------:R1:W-:Y:S01]  /*6a20*/  SHFL.IDX PT, R134, R218, R113, 0x1f ;  /* 0x00001f71da867589 */ /* 0x0003e200000e0000 */
[----:B------:R-:W-:Y:S01]  /*6a30*/  FSEL R126, R126, -INF , P1 ;  /* 0xff8000007e7e7808 */ /* 0x000fe20000800000 */
[----:B------:R-:W-:Y:S02]  /*6a40*/  FFMA.FTZ R97, R120, UR5, -R98 ;  /* 0x0000000578617c23 */ /* 0x000fe40008010862 */
[----:B------:R4:W-:Y:S01]  /*6a50*/  SHFL.IDX PT, R123, R218, R114, 0x1f ;  /* 0x00001f72da7b7589 */ /* 0x0009e200000e0000 */
[--C-:B------:R-:W-:Y:S01]  /*6a60*/  FFMA.FTZ R107, R107, UR5, -R108.reuse ;  /* 0x000000056b6b7c23 */ /* 0x100fe2000801086c */
[----:B------:R-:W-:Y:S01]  /*6a70*/  FFMA.FTZ R108, R131, UR5, -R108 ;  /* 0x00000005836c7c23 */ /* 0x000fe2000801086c */
[----:B------:R-:W-:Y:S02]  /*6a80*/  FSEL R120, R144, -INF , P2 ;  /* 0xff80000090787808 */ /* 0x000fe40001000000 */
[----:B-1----:R-:W-:Y:S01]  /*6a90*/  FSEL R113, R151, -INF , P1 ;  /* 0xff80000097717808 */ /* 0x002fe20000800000 */
[----:B------:R-:W-:Y:S01]  /*6aa0*/  VIADD R151, R5, 0x4 ;  /* 0x0000000405977836 */ /* 0x000fe20000000000 */
[----:B----4-:R-:W-:Y:S01]  /*6ab0*/  FSEL R114, R149, -INF , P2 ;  /* 0xff80000095727808 */ /* 0x010fe20001000000 */
[C---:B------:R-:W-:Y:S01]  /*6ac0*/  VIADD R149, R5.reuse, 0x8 ;  /* 0x0000000805957836 */ /* 0x040fe20000000000 */
[----:B------:R-:W-:Y:S01]  /*6ad0*/  SHFL.IDX PT, R131, R218, R5, 0x1f ;  /* 0x00001f05da837589 */ /* 0x000fe200000e0000 */
[----:B------:R-:W-:Y:S01]  /*6ae0*/  VIADD R144, R5, 0xc ;  /* 0x0000000c05907836 */ /* 0x000fe20000000000 */
[----:B------:R-:W-:-:S02]  /*6af0*/  WARPGROUP.DEPBAR.LE gsb0, 0x0 ;  /* 0x00008000000079c5 */ /* 0x000fc40000010000 */
[----:B------:R-:W1:Y:S04]  /*6b00*/  LDS R216, [R216+0x400] ;  /* 0x00040000d8d87984 */ /* 0x000e680000000800 */
[----:B------:R-:W-:Y:S04]  /*6b10*/  LDS R220, [R220+0x400] ;  /* 0x00040000dcdc7984 */ /* 0x000fe80000000800 */
[----:B------:R-:W-:Y:S01]  /*6b20*/  LDS R219, [R219+0x400] ;  /* 0x00040000dbdb7984 */ /* 0x000fe20000000800 */
[----:B------:R-:W-:Y:S01]  /*6b30*/  FSEL R116, R148, -INF , P2 ;  /* 0xff80000094747808 */ /* 0x000fe20001000000 */
[----:B------:R-:W-:Y:S01]  /*6b40*/  FFMA.FTZ R88, R111, UR5, -R88 ;  /* 0x000000056f587c23 */ /* 0x000fe20008010858 */
[----:B------:R-:W-:Y:S01]  /*6b50*/  FFMA.FTZ R101, R101, UR5, -R102 ;  /* 0x0000000565657c23 */ /* 0x000fe20008010866 */
[----:B------:R-:W-:-:S02]  /*6b60*/  VIADD R148, R5, 0x10 ;  /* 0x0000001005947836 */ /* 0x000fc40000000000 */
[----:B------:R-:W-:Y:S01]  /*6b70*/  FFMA.FTZ R102, R126, UR5, -R102 ;  /* 0x000000057e667c23 */ /* 0x000fe20008010866 */
[----:B------:R-:W-:Y:S02]  /*6b80*/  FSEL R111, R133, -INF , P2 ;  /* 0xff800000856f7808 */ /* 0x000fe40001000000 */
[----:B------:R-:W-:Y:S02]  /*6b90*/  FSEL R105, R128, -INF , P2 ;  /* 0xff80000080697808 */ /* 0x000fe40001000000 */
[----:B------:R-:W-:Y:S01]  /*6ba0*/  FSEL R130, R130, -INF , P1 ;  /* 0xff80000082827808 */ /* 0x000fe20000800000 */
[----:B------:R-:W-:Y:S01]  /*6bb0*/  SHFL.IDX PT, R121, R218, R144, 0x1f ;  /* 0x00001f90da797589 */ /* 0x000fe200000e0000 */
[----:B------:R-:W-:Y:S01]  /*6bc0*/  FSEL R135, R135, -INF , P1 ;  /* 0xff80000087877808 */ /* 0x000fe20000800000 */
[--C-:B---3--:R-:W-:Y:S02]  /*6bd0*/  FFMA.FTZ R105, R105, UR5, -R106.reuse ;  /* 0x0000000569697c23 */ /* 0x108fe4000801086a */
[----:B------:R-:W-:Y:S01]  /*6be0*/  LDS R221, [R221+0x400] ;  /* 0x00040000dddd7984 */ /* 0x000fe20000000800 */
[----:B------:R-:W-:-:S03]  /*6bf0*/  FFMA.FTZ R106, R130, UR5, -R106 ;  /* 0x00000005826a7c23 */ /* 0x000fc6000801086a */
[----:B-1----:R-:W1:Y:S04]  /*6c00*/  SHFL.IDX PT, R124, R216, R5, 0x1f ;  /* 0x00001f05d87c7589 */ /* 0x002e6800000e0000 */
[----:B------:R-:W3:Y:S04]  /*6c10*/  SHFL.IDX PT, R126, R216, R151, 0x1f ;  /* 0x00001f97d87e7589 */ /* 0x000ee800000e0000 */
[----:B------:R-:W4:Y:S04]  /*6c20*/  SHFL.IDX PT, R133, R216, R149, 0x1f ;  /* 0x00001f95d8857589 */ /* 0x000f2800000e0000 */
[----:B------:R-:W5:Y:S04]  /*6c30*/  SHFL.IDX PT, R127, R216, R144, 0x1f ;  /* 0x00001f90d87f7589 */ /* 0x000f6800000e0000 */
[----:B------:R-:W5:Y:S01]  /*6c40*/  SHFL.IDX PT, R129, R216, R148, 0x1f ;  /* 0x00001f94d8817589 */ /* 0x000f6200000e0000 */
[--C-:B------:R-:W-:Y:S01]  /*6c50*/  FFMA.FTZ R111, R111, UR5, -R112.reuse ;  /* 0x000000056f6f7c23 */ /* 0x100fe20008010870 */
[----:B------:R-:W-:Y:S01]  /*6c60*/  FSEL R130, R136, -INF , P2 ;  /* 0xff80000088827808 */ /* 0x000fe20001000000 */
[----:B------:R-:W-:Y:S01]  /*6c70*/  FFMA.FTZ R112, R135, UR5, -R112 ;  /* 0x0000000587707c23 */ /* 0x000fe20008010870 */
[----:B------:R-:W-:-:S02]  /*6c80*/  FSEL R135, R137, -INF , P2 ;  /* 0xff80000089877808 */ /* 0x000fc40001000000 */
[----:B------:R-:W-:Y:S01]  /*6c90*/  FSEL R125, R140, -INF , P2 ;  /* 0xff8000008c7d7808 */ /* 0x000fe20001000000 */
[----:B------:R-:W-:Y:S01]  /*6ca0*/  FFMA.FTZ R130, R130, UR5, -R131 ;  /* 0x0000000582827c23 */ /* 0x000fe20008010883 */
[----:B------:R-:W-:Y:S01]  /*6cb0*/  FSEL R142, R142, -INF , P1 ;  /* 0xff8000008e8e7808 */ /* 0x000fe20000800000 */
[----:B------:R-:W-:Y:S01]  /*6cc0*/  FFMA.FTZ R135, R135, UR5, -R134 ;  /* 0x0000000587877c23 */ /* 0x000fe20008010886 */
[----:B------:R-:W-:Y:S01]  /*6cd0*/  FSEL R139, R139, -INF , P1 ;  /* 0xff8000008b8b7808 */ /* 0x000fe20000800000 */
[--C-:B-1----:R-:W-:Y:S01]  /*6ce0*/  FADD.FTZ R24, R24, -R124.reuse ;  /* 0x8000007c18187221 */ /* 0x102fe20000010000 */
[----:B------:R-:W-:Y:S01]  /*6cf0*/  FSEL R138, R138, -INF , P1 ;  /* 0xff8000008a8a7808 */ /* 0x000fe20000800000 */
[----:B------:R-:W-:Y:S01]  /*6d00*/  FADD.FTZ R26, R26, -R124 ;  /* 0x8000007c1a1a7221 */ /* 0x000fe20000010000 */
[--C-:B---3--:R-:W-:Y:S01]  /*6d10*/  FADD.FTZ R124, R25, -R126.reuse ;  /* 0x8000007e197c7221 */ /* 0x108fe20000010000 */
[----:B------:R-:W-:Y:S01]  /*6d20*/  FSEL R122, R122, -INF , P1 ;  /* 0xff8000007a7a7808 */ /* 0x000fe20000800000 */
[----:B----4-:R-:W-:Y:S01]  /*6d30*/  FADD.FTZ R128, R28, -R133 ;  /* 0x800000851c807221 */ /* 0x010fe20000010000 */
[----:B------:R-:W-:Y:S01]  /*6d40*/  FADD.FTZ R126, R27, -R126 ;  /* 0x8000007e1b7e7221 */ /* 0x000fe20000010000 */
[----:B------:R1:W-:Y:S01]  /*6d50*/  MUFU.EX2 R28, R130 ;  /* 0x00000082001c7308 */ /* 0x0003e20000000800 */
[----:B------:R-:W-:Y:S01]  /*6d60*/  FFMA.FTZ R125, R125, UR5, -R123 ;  /* 0x000000057d7d7c23 */ /* 0x000fe2000801087b */
[----:B-----5:R-:W-:Y:S01]  /*6d70*/  FADD.FTZ R27, R31, -R127 ;  /* 0x8000007f1f1b7221 */ /* 0x020fe20000010000 */
[----:B------:R-:W-:Y:S01]  /*6d80*/  FFMA.FTZ R123, R142, UR5, -R123 ;  /* 0x000000058e7b7c23 */ /* 0x000fe2000801087b */
[----:B------:R-:W-:Y:S01]  /*6d90*/  SHFL.IDX PT, R132, R216, R145, 0x1f ;  /* 0x00001f91d8847589 */ /* 0x000fe200000e0000 */
[----:B------:R-:W-:Y:S01]  /*6da0*/  FADD.FTZ R25, R30, -R133 ;  /* 0x800000851e197221 */ /* 0x000fe20000010000 */
[----:B------:R-:W-:Y:S01]  /*6db0*/  FFMA.FTZ R131, R138, UR5, -R131 ;  /* 0x000000058a837c23 */ /* 0x000fe20008010883 */
[----:B------:R-:W-:Y:S01]  /*6dc0*/  FFMA.FTZ R134, R139, UR5, -R134 ;  /* 0x000000058b867c23 */ /* 0x000fe20008010886 */
[----:B-1----:R-:W-:Y:S01]  /*6dd0*/  FADD.FTZ R130, R29, -R127 ;  /* 0x8000007f1d827221 */ /* 0x002fe20000010000 */
[----:B------:R-:W-:Y:S01]  /*6de0*/  FADD.FTZ R127, R32, -R129 ;  /* 0x80000081207f7221 */ /* 0x000fe20000010000 */
[----:B------:R-:W1:Y:S01]  /*6df0*/  SHFL.IDX PT, R142, R216, R233, 0x1f ;  /* 0x00001fe9d88e7589 */ /* 0x000e6200000e0000 */
[----:B------:R3:W-:Y:S01]  /*6e00*/  MUFU.EX2 R30, R135 ;  /* 0x00000087001e7308 */ /* 0x0007e20000000800 */
[----:B------:R-:W-:-:S02]  /*6e10*/  FFMA.FTZ R98, R122, UR5, -R98 ;  /* 0x000000057a627c23 */ /* 0x000fc40008010862 */
[----:B------:R-:W4:Y:S01]  /*6e20*/  SHFL.IDX PT, R32, R220, R145, 0x1f ;  /* 0x00001f91dc207589 */ /* 0x000f2200000e0000 */
[----:B------:R-:W-:-:S03]  /*6e30*/  FSEL R122, R141, -INF , P2 ;  /* 0xff8000008d7a7808 */ /* 0x000fc60001000000 */
[----:B------:R-:W5:Y:S01]  /*6e40*/  SHFL.IDX PT, R139, R220, R149, 0x1f ;  /* 0x00001f95dc8b7589 */ /* 0x000f6200000e0000 */
[----:B------:R-:W-:-:S03]  /*6e50*/  FSEL R143, R143, -INF , P1 ;  /* 0xff8000008f8f7808 */ /* 0x000fc60000800000 */
[----:B------:R-:W5:Y:S04]  /*6e60*/  SHFL.IDX PT, R138, R220, R148, 0x1f ;  /* 0x00001f94dc8a7589 */ /* 0x000f6800000e0000 */
[----:B---3--:R-:W3:Y:S01]  /*6e70*/  SHFL.IDX PT, R135, R219, R5, 0x1f ;  /* 0x00001f05db877589 */ /* 0x008ee200000e0000 */
[----:B------:R-:W-:-:S03]  /*6e80*/  VIADD R223, R5, 0x18 ;  /* 0x0000001805df7836 */ /* 0x000fc60000000000 */
[----:B------:R-:W3:Y:S01]  /*6e90*/  SHFL.IDX PT, R137, R220, R144, 0x1f ;  /* 0x00001f90dc897589 */ /* 0x000ee200000e0000 */
[--C-:B------:R-:W-:Y:S01]  /*6ea0*/  FFMA.FTZ R122, R122, UR5, -R121.reuse ;  /* 0x000000057a7a7c23 */ /* 0x100fe20008010879 */
[----:B------:R-:W-:Y:S02]  /*6eb0*/  FFMA.FTZ R121, R143, UR5, -R121 ;  /* 0x000000058f797c23 */ /* 0x000fe40008010879 */
[----:B------:R-:W2:Y:S04]  /*6ec0*/  SHFL.IDX PT, R143, R216, R223, 0x1f ;  /* 0x00001fdfd88f7589 */ /* 0x000ea800000e0000 */
[----:B------:R-:W2:Y:S01]  /*6ed0*/  SHFL.IDX PT, R136, R220, R223, 0x1f ;  /* 0x00001fdfdc887589 */ /* 0x000ea200000e0000 */
[----:B------:R5:W-:Y:S01]  /*6ee0*/  MUFU.EX2 R29, R131 ;  /* 0x00000083001d7308 */ /* 0x000be20000000800 */
[----:B------:R-:W-:Y:S01]  /*6ef0*/  FSEL R115, R115, -INF , P1 ;  /* 0xff80000073737808 */ /* 0x000fe20000800000 */
[--C-:B-1----:R-:W-:Y:S01]  /*6f00*/  FADD.FTZ R37, R37, -R142.reuse ;  /* 0x8000008e25257221 */ /* 0x102fe20000010000 */
[----:B------:R-:W-:Y:S01]  /*6f10*/  FADD.FTZ R39, R39, -R142 ;  /* 0x8000008e27277221 */ /* 0x000fe20000010000 */
[--C-:B----4-:R-:W-:Y:S01]  /*6f20*/  FADD.FTZ R49, R49, -R32.reuse ;  /* 0x8000002031317221 */ /* 0x110fe20000010000 */
[----:B------:R-:W-:Y:S01]  /*6f30*/  FADD.FTZ R51, R51, -R32 ;  /* 0x8000002033337221 */ /* 0x000fe20000010000 */
[----:B------:R-:W1:Y:S01]  /*6f40*/  SHFL.IDX PT, R119, R218, R148, 0x1f ;  /* 0x00001f94da777589 */ /* 0x000e6200000e0000 */
[--C-:B-----5:R-:W-:Y:S01]  /*6f50*/  FADD.FTZ R44, R44, -R139.reuse ;  /* 0x8000008b2c2c7221 */ /* 0x120fe20000010000 */
[----:B------:R4:W-:Y:S01]  /*6f60*/  MUFU.EX2 R31, R134 ;  /* 0x00000086001f7308 */ /* 0x0009e20000000800 */
[--C-:B------:R-:W-:Y:S01]  /*6f70*/  FADD.FTZ R131, R33, -R132.reuse ;  /* 0x8000008421837221 */ /* 0x100fe20000010000 */
[----:B------:R-:W-:Y:S01]  /*6f80*/  FADD.FTZ R132, R35, -R132 ;  /* 0x8000008423847221 */ /* 0x000fe20000010000 */
[----:B------:R-:W-:Y:S01]  /*6f90*/  FADD.FTZ R46, R46, -R139 ;  /* 0x8000008b2e2e7221 */ /* 0x000fe20000010000 */
[--C-:B------:R-:W-:Y:S01]  /*6fa0*/  FADD.FTZ R48, R48, -R138.reuse ;  /* 0x8000008a30307221 */ /* 0x100fe20000010000 */
[----:B------:R-:W-:Y:S01]  /*6fb0*/  FADD.FTZ R50, R50, -R138 ;  /* 0x8000008a32327221 */ /* 0x000fe20000010000 */
[----:B------:R-:W-:Y:S01]  /*6fc0*/  SHFL.IDX PT, R35, R219, R144, 0x1f ;  /* 0x00001f90db237589 */ /* 0x000fe200000e0000 */
[--C-:B---3--:R-:W-:Y:S01]  /*6fd0*/  FADD.FTZ R56, R56, -R135.reuse ;  /* 0x8000008738387221 */ /* 0x108fe20000010000 */
[----:B------:R3:W-:Y:S01]  /*6fe0*/  MUFU.EX2 R32, R125 ;  /* 0x0000007d00207308 */ /* 0x0007e20000000800 */
[----:B------:R-:W-:Y:S01]  /*6ff0*/  FADD.FTZ R58, R58, -R135 ;  /* 0x800000873a3a7221 */ /* 0x000fe20000010000 */
[----:B----4-:R-:W-:Y:S01]  /*7000*/  SHFL.IDX PT, R134, R219, R145, 0x1f ;  /* 0x00001f91db867589 */ /* 0x010fe200000e0000 */
[--C-:B------:R-:W-:Y:S01]  /*7010*/  FADD.FTZ R45, R45, -R137.reuse ;  /* 0x800000892d2d7221 */ /* 0x100fe20000010000 */
[----:B------:R-:W-:-:S02]  /*7020*/  FADD.FTZ R47, R47, -R137 ;  /* 0x800000892f2f7221 */ /* 0x000fc40000010000 */
[----:B------:R-:W-:Y:S01]  /*7030*/  SHFL.IDX PT, R142, R221, R145, 0x1f ;  /* 0x00001f91dd8e7589 */ /* 0x000fe200000e0000 */
[----:B------:R-:W-:-:S03]  /*7040*/  FFMA.FTZ R92, R115, UR5, -R92 ;  /* 0x00000005735c7c23 */ /* 0x000fc6000801085c */
[----:B---3--:R-:W-:Y:S04]  /*7050*/  SHFL.IDX PT, R125, R221, R5, 0x1f ;  /* 0x00001f05dd7d7589 */ /* 0x008fe800000e0000 */
[----:B------:R-:W-:Y:S04]  /*7060*/  SHFL.IDX PT, R135, R221, R151, 0x1f ;  /* 0x00001f97dd877589 */ /* 0x000fe800000e0000 */
[----:B------:R-:W-:Y:S04]  /*7070*/  SHFL.IDX PT, R139, R221, R149, 0x1f ;  /* 0x00001f95dd8b7589 */ /* 0x000fe800000e0000 */
[----:B------:R-:W-:Y:S04]  /*7080*/  SHFL.IDX PT, R144, R221, R144, 0x1f ;  /* 0x00001f90dd907589 */ /* 0x000fe800000e0000 */
[----:B------:R-:W-:Y:S04]  /*7090*/  SHFL.IDX PT, R138, R221, R148, 0x1f ;  /* 0x00001f94dd8a7589 */ /* 0x000fe800000e0000 */
[----:B------:R-:W-:Y:S04]  /*70a0*/  SHFL.IDX PT, R145, R221, R223, 0x1f ;  /* 0x00001fdfdd917589 */ /* 0x000fe800000e0000 */
[----:B------:R-:W3:Y:S04]  /*70b0*/  SHFL.IDX PT, R137, R219, R149, 0x1f ;  /* 0x00001f95db897589 */ /* 0x000ee800000e0000 */
[----:B------:R-:W4:Y:S04]  /*70c0*/  SHFL.IDX PT, R221, R221, R233, 0x1f ;  /* 0x00001fe9dddd7589 */ /* 0x000f2800000e0000 */
[----:B------:R-:W5:Y:S01]  /*70d0*/  SHFL.IDX PT, R115, R218, R223, 0x1f ;  /* 0x00001fdfda737589 */ /* 0x000f6200000e0000 */
[----:B------:R-:W-:-:S03]  /*70e0*/  FADD.FTZ R129, R34, -R129 ;  /* 0x8000008122817221 */ /* 0x000fc60000010000 */
[----:B------:R-:W5:Y:S01]  /*70f0*/  SHFL.IDX PT, R218, R218, R233, 0x1f ;  /* 0x00001fe9dada7589 */ /* 0x000f6200000e0000 */
[----:B--2---:R-:W-:-:S03]  /*7100*/  FADD.FTZ R133, R36, -R143 ;  /* 0x8000008f24857221 */ /* 0x004fc60000010000 */
[----:B------:R-:W2:Y:S01]  /*7110*/  SHFL.IDX PT, R33, R220, R233, 0x1f ;  /* 0x00001fe9dc217589 */ /* 0x000ea200000e0000 */
[--C-:B------:R-:W-:Y:S01]  /*7120*/  FADD.FTZ R52, R52, -R136.reuse ;  /* 0x8000008834347221 */ /* 0x100fe20000010000 */
[----:B------:R-:W-:Y:S02]  /*7130*/  FADD.FTZ R54, R54, -R136 ;  /* 0x8000008836367221 */ /* 0x000fe40000010000 */
[----:B------:R-:W2:Y:S01]  /*7140*/  SHFL.IDX PT, R34, R219, R151, 0x1f ;  /* 0x00001f97db227589 */ /* 0x000ea200000e0000 */
[----:B------:R-:W2:Y:S03]  /*7150*/  MUFU.EX2 R12, R12 ;  /* 0x0000000c000c7308 */ /* 0x000ea60000000800 */
[----:B------:R-:W-:Y:S04]  /*7160*/  SHFL.IDX PT, R36, R219, R223, 0x1f ;  /* 0x00001fdfdb247589 */ /* 0x000fe800000e0000 */
[----:B------:R-:W2:Y:S01]  /*7170*/  SHFL.IDX PT, R136, R219, R148, 0x1f ;  /* 0x00001f94db887589 */ /* 0x000ea200000e0000 */
[----:B------:R-:W2:Y:S03]  /*7180*/  MUFU.EX2 R14, R14 ;  /* 0x0000000e000e7308 */ /* 0x000ea60000000800 */
[----:B------:R-:W2:Y:S01]  /*7190*/  SHFL.IDX PT, R219, R219, R233, 0x1f ;  /* 0x00001fe9dbdb7589 */ /* 0x000ea200000e0000 */
[----:B------:R-:W-:-:S03]  /*71a0*/  FSEL R146, R146, -INF , P1 ;  /* 0xff80000092927808 */ /* 0x000fc60000800000 */
[----:B------:R-:W2:Y:S01]  /*71b0*/  SHFL.IDX PT, R140, R220, R151, 0x1f ;  /* 0x00001f97dc8c7589 */ /* 0x000ea200000e0000 */
[----:B------:R-:W2:Y:S03]  /*71c0*/  MUFU.EX2 R107, R107 ;  /* 0x0000006b006b7308 */ /* 0x000ea60000000800 */
[----:B------:R-:W2:Y:S01]  /*71d0*/  SHFL.IDX PT, R141, R220, R5, 0x1f ;  /* 0x00001f05dc8d7589 */ /* 0x000ea200000e0000 */
[----:B------:R-:W-:Y:S01]  /*71e0*/  FSEL R150, R150, -INF , P1 ;  /* 0xff80000096967808 */ /* 0x000fe20000800000 */
[--C-:B-1----:R-:W-:Y:S01]  /*71f0*/  FFMA.FTZ R120, R120, UR5, -R119.reuse ;  /* 0x0000000578787c23 */ /* 0x102fe20008010877 */
[----:B------:R-:W-:Y:S02]  /*7200*/  FFMA.FTZ R119, R146, UR5, -R119 ;  /* 0x0000000592777c23 */ /* 0x000fe40008010877 */
[----:B------:R-:W1:Y:S01]  /*7210*/  MUFU.EX2 R13, R13 ;  /* 0x0000000d000d7308 */ /* 0x000e620000000800 */
[--C-:B---3--:R-:W-:Y:S01]  /*7220*/  FADD.FTZ R60, R60, -R137.reuse ;  /* 0x800000893c3c7221 */ /* 0x108fe20000010000 */
[----:B------:R-:W-:Y:S01]  /*7230*/  FADD.FTZ R62, R62, -R137 ;  /* 0x800000893e3e7221 */ /* 0x000fe20000010000 */
[----:B----4-:R-:W-:Y:S01]  /*7240*/  FADD.FTZ R146, R85, -R221 ;  /* 0x800000dd55927221 */ /* 0x010fe20000010000 */
[----:B------:R-:W-:-:S04]  /*7250*/  FADD.FTZ R137, R80, -R138 ;  /* 0x8000008a50897221 */ /* 0x000fc80000010000 */
[----:B------:R-:W3:Y:S01]  /*7260*/  MUFU.EX2 R15, R15 ;  /* 0x0000000f000f7308 */ /* 0x000ee20000000800 */
[----:B------:R-:W-:Y:S01]  /*7270*/  FMUL.FTZ R26, R232, R26 ;  /* 0x0000001ae81a7220 */ /* 0x000fe20000410000 */
[----:B------:R-:W-:Y:S01]  /*7280*/  FMUL.FTZ R85, R230, R126 ;  /* 0x0000007ee6557220 */ /* 0x000fe20000410000 */
[----:B-----5:R-:W-:-:S05]  /*7290*/  FFMA.FTZ R116, R116, UR5, -R115 ;  /* 0x0000000574747c23 */ /* 0x020fca0008010873 */
[----:B------:R-:W4:Y:S01]  /*72a0*/  MUFU.EX2 R101, R101 ;  /* 0x0000006500657308 */ /* 0x000f220000000800 */
[----:B------:R-:W-:Y:S01]  /*72b0*/  FADD.FTZ R138, R82, -R138 ;  /* 0x8000008a528a7221 */ /* 0x000fe20000010000 */
[----:B------:R-:W-:-:S06]  /*72c0*/  FFMA.FTZ R115, R150, UR5, -R115 ;  /* 0x0000000596737c23 */ /* 0x000fcc0008010873 */
[----:B------:R-:W5:Y:S01]  /*72d0*/  MUFU.EX2 R105, R105 ;  /* 0x0000006900697308 */ /* 0x000f620000000800 */
[----:B------:R-:W-:Y:S01]  /*72e0*/  FFMA.FTZ R114, R114, UR5, -R218 ;  /* 0x0000000572727c23 */ /* 0x000fe200080108da */
[----:B--2---:R-:W-:-:S06]  /*72f0*/  FMUL.FTZ R82, R12, R133 ;  /* 0x000000850c527220 */ /* 0x004fcc0000410000 */
[----:B------:R-:W2:Y:S01]  /*7300*/  MUFU.EX2 R106, R106 ;  /* 0x0000006a006a7308 */ /* 0x000ea20000000800 */
[----:B------:R-:W-:-:S07]  /*7310*/  FMUL.FTZ R37, R14, R37 ;  /* 0x000000250e257220 */ /* 0x000fce0000410000 */
[----:B------:R-:W2:Y:S01]  /*7320*/  MUFU.EX2 R108, R108 ;  /* 0x0000006c006c7308 */ /* 0x000ea20000000800 */
[----:B------:R-:W-:Y:S01]  /*7330*/  FFMA.FTZ R113, R113, UR5, -R218 ;  /* 0x0000000571717c23 */ /* 0x000fe200080108da */
[--C-:B------:R-:W-:Y:S01]  /*7340*/  FADD.FTZ R61, R61, -R35.reuse ;  /* 0x800000233d3d7221 */ /* 0x100fe20000010000 */
[----:B------:R-:W-:-:S05]  /*7350*/  FADD.FTZ R63, R63, -R35 ;  /* 0x800000233f3f7221 */ /* 0x000fca0000010000 */
[----:B------:R-:W2:Y:S01]  /*7360*/  MUFU.EX2 R111, R111 ;  /* 0x0000006f006f7308 */ /* 0x000ea20000000800 */
[--C-:B------:R-:W-:Y:S01]  /*7370*/  FADD.FTZ R53, R53, -R33.reuse ;  /* 0x8000002135357221 */ /* 0x100fe20000010000 */
[----:B------:R-:W-:Y:S01]  /*7380*/  FADD.FTZ R55, R55, -R33 ;  /* 0x8000002137377221 */ /* 0x000fe20000010000 */
[----:B------:R-:W-:-:S05]  /*7390*/  F2FP.BF16.F32.PACK_AB R85, R85, R26 ;  /* 0x0000001a5555723e */ /* 0x000fca00000010ff */
[----:B------:R-:W2:Y:S01]  /*73a0*/  MUFU.EX2 R102, R102 ;  /* 0x0000006600667308 */ /* 0x000ea20000000800 */
[--C-:B------:R-:W-:Y:S01]  /*73b0*/  FADD.FTZ R57, R57, -R34.reuse ;  /* 0x8000002239397221 */ /* 0x100fe20000010000 */
[----:B------:R-:W-:Y:S01]  /*73c0*/  FADD.FTZ R59, R59, -R34 ;  /* 0x800000223b3b7221 */ /* 0x000fe20000010000 */
[----:B------:R-:W-:-:S05]  /*73d0*/  FMUL.FTZ R25, R228, R25 ;  /* 0x00000019e4197220 */ /* 0x000fca0000410000 */
[----:B------:R-:W2:Y:S01]  /*73e0*/  MUFU.EX2 R104, R104 ;  /* 0x0000006800687308 */ /* 0x000ea20000000800 */
[----:B------:R-:W-:Y:S01]  /*73f0*/  FMUL.FTZ R26, R226, R27 ;  /* 0x0000001be21a7220 */ /* 0x000fe20000410000 */
[----:B------:R-:W-:-:S06]  /*7400*/  F2FP.BF16.F32.PACK_AB R82, R37, R82 ;  /* 0x000000522552723e */ /* 0x000fcc00000010ff */
[----:B------:R-:W-:Y:S01]  /*7410*/  MUFU.EX2 R9, R9 ;  /* 0x0000000900097308 */ /* 0x000fe20000000800 */
[----:B------:R-:W-:-:S07]  /*7420*/  FADD.FTZ R65, R65, -R134 ;  /* 0x8000008641417221 */ /* 0x000fce0000010000 */
[----:B------:R-:W2:Y:S01]  /*7430*/  MUFU.EX2 R10, R10 ;  /* 0x0000000a000a7308 */ /* 0x000ea20000000800 */
[----:B------:R-:W-:-:S07]  /*7440*/  FADD.FTZ R38, R38, -R143 ;  /* 0x8000008f26267221 */ /* 0x000fce0000010000 */
[----:B------:R-:W2:Y:S01]  /*7450*/  MUFU.EX2 R11, R11 ;  /* 0x0000000b000b7308 */ /* 0x000ea20000000800 */
[----:B------:R-:W-:-:S07]  /*7460*/  FADD.FTZ R64, R64, -R136 ;  /* 0x8000008840407221 */ /* 0x000fce0000010000 */
[----:B------:R-:W2:Y:S01]  /*7470*/  MUFU.EX2 R97, R97 ;  /* 0x0000006100617308 */ /* 0x000ea20000000800 */
[----:B------:R-:W-:-:S07]  /*7480*/  FADD.FTZ R66, R66, -R136 ;  /* 0x8000008842427221 */ /* 0x000fce0000010000 */
[----:B------:R-:W-:Y:S08]  /*7490*/  MUFU.EX2 R98, R98 ;  /* 0x0000006200627308 */ /* 0x000ff00000000800 */
[----:B------:R-:W2:Y:S08]  /*74a0*/  MUFU.EX2 R99, R99 ;  /* 0x0000006300637308 */ /* 0x000eb00000000800 */
[----:B------:R-:W2:Y:S08]  /*74b0*/  MUFU.EX2 R100, R100 ;  /* 0x0000006400647308 */ /* 0x000eb00000000800 */
[----:B------:R-:W2:Y:S01]  /*74c0*/  MUFU.EX2 R109, R109 ;  /* 0x0000006d006d7308 */ /* 0x000ea20000000800 */
[----:B------:R-:W-:-:S07]  /*74d0*/  FADD.FTZ R221, R87, -R221 ;  /* 0x800000dd57dd7221 */ /* 0x000fce0000010000 */
[----:B------:R-:W2:Y:S08]  /*74e0*/  MUFU.EX2 R17, R17 ;  /* 0x0000001100117308 */ /* 0x000eb00000000800 */
[----:B------:R-:W-:Y:S08]  /*74f0*/  MUFU.EX2 R18, R18 ;  /* 0x0000001200127308 */ /* 0x000ff00000000800 */
[----:B------:R-:W2:Y:S08]  /*7500*/  MUFU.EX2 R19, R19 ;  /* 0x0000001300137308 */ /* 0x000eb00000000800 */
[----:B------:R-:W2:Y:S08]  /*7510*/  MUFU.EX2 R20, R20 ;  /* 0x0000001400147308 */ /* 0x000eb00000000800 */
[----:B------:R-:W2:Y:S08]  /*7520*/  MUFU.EX2 R21, R21 ;  /* 0x0000001500157308 */ /* 0x000eb00000000800 */
[----:B------:R-:W-:Y:S08]  /*7530*/  MUFU.EX2 R22, R22 ;  /* 0x0000001600167308 */ /* 0x000ff00000000800 */
[----:B------:R-:W2:Y:S08]  /*7540*/  MUFU.EX2 R23, R23 ;  /* 0x0000001700177308 */ /* 0x000eb00000000800 */
[----:B------:R-:W2:Y:S01]  /*7550*/  MUFU.EX2 R88, R88 ;  /* 0x0000005800587308 */ /* 0x000ea20000000800 */
[----:B------:R-:W-:-:S07]  /*7560*/  F2FP.BF16.F32.PACK_AB R87, R26, R25 ;  /* 0x000000191a57723e */ /* 0x000fce00000010ff */
        /* <DEDUP_REMOVED lines=8> */
[----:B------:R-:W-:-:S07]  /*75f0*/  FMUL.FTZ R25, R107, R65 ;  /* 0x000000416b197220 */ /* 0x000fce0000410000 */
[----:B------:R3:W-:Y:S01]  /*7600*/  MUFU.EX2 R35, R121 ;  /* 0x0000007900237308 */ /* 0x0007e20000000800 */
[----:B-1----:R-:W-:-:S07]  /*7610*/  FMUL.FTZ R38, R13, R38 ;  /* 0x000000260d267220 */ /* 0x002fce0000410000 */
[----:B------:R-:W1:Y:S01]  /*7620*/  MUFU.EX2 R110, R110 ;  /* 0x0000006e006e7308 */ /* 0x000e620000000800 */
[----:B---3--:R-:W-:Y:S01]  /*7630*/  FADD.FTZ R121, R67, -R134 ;  /* 0x8000008643797221 */ /* 0x008fe20000010000 */
[----:B------:R-:W-:-:S06]  /*7640*/  FADD.FTZ R67, R70, -R36 ;  /* 0x8000002446437221 */ /* 0x000fcc0000010000 */
[----:B------:R-:W3:Y:S01]  /*7650*/  MUFU.EX2 R112, R112 ;  /* 0x0000007000707308 */ /* 0x000ee20000000800 */
[----:B------:R-:W-:-:S07]  /*7660*/  FADD.FTZ R70, R69, -R219 ;  /* 0x800000db45467221 */ /* 0x000fce0000010000 */
[----:B------:R5:W3:Y:S01]  /*7670*/  MUFU.EX2 R33, R123 ;  /* 0x0000007b00217308 */ /* 0x000ae20000000800 */
[----:B------:R-:W-:Y:S01]  /*7680*/  FMUL.FTZ R39, R15, R39 ;  /* 0x000000270f277220 */ /* 0x000fe20000410000 */
[----:B----4-:R-:W-:-:S06]  /*7690*/  FMUL.FTZ R60, R101, R60 ;  /* 0x0000003c653c7220 */ /* 0x010fcc0000410000 */
[----:B------:R4:W3:Y:S01]  /*76a0*/  MUFU.EX2 R34, R122 ;  /* 0x0000007a00227308 */ /* 0x0008e20000000800 */
[----:B-----5:R-:W-:Y:S01]  /*76b0*/  FADD.FTZ R123, R68, -R36 ;  /* 0x80000024447b7221 */ /* 0x020fe20000010000 */
[----:B------:R-:W-:Y:S01]  /*76c0*/  FMUL.FTZ R61, R103, R61 ;  /* 0x0000003d673d7220 */ /* 0x000fe20000410000 */
[----:B------:R-:W-:-:S05]  /*76d0*/  FMUL.FTZ R64, R105, R64 ;  /* 0x0000004069407220 */ /* 0x000fca0000410000 */
[----:B------:R5:W3:Y:S01]  /*76e0*/  MUFU.EX2 R36, R120 ;  /* 0x0000007800247308 */ /* 0x000ae20000000800 */
[----:B--2---:R-:W-:Y:S01]  /*76f0*/  FMUL.FTZ R65, R106, R66 ;  /* 0x000000426a417220 */ /* 0x004fe20000410000 */
[----:B------:R-:W-:-:S06]  /*7700*/  FMUL.FTZ R26, R108, R121 ;  /* 0x000000796c1a7220 */ /* 0x000fcc0000410000 */
[----:B------:R-:W2:Y:S01]  /*7710*/  MUFU.EX2 R119, R119 ;  /* 0x0000007700777308 */ /* 0x000ea20000000800 */
[----:B----4-:R-:W-:Y:S01]  /*7720*/  FADD.FTZ R122, R72, -R125 ;  /* 0x8000007d487a7221 */ /* 0x010fe20000010000 */
[----:B------:R-:W-:-:S06]  /*7730*/  FADD.FTZ R134, R73, -R135 ;  /* 0x8000008749867221 */ /* 0x000fcc0000010000 */
[----:B------:R-:W4:Y:S01]  /*7740*/  MUFU.EX2 R118, R118 ;  /* 0x0000007600767308 */ /* 0x000f220000000800 */
[----:B------:R-:W-:-:S07]  /*7750*/  FADD.FTZ R41, R41, -R140 ;  /* 0x8000008c29297221 */ /* 0x000fce0000010000 */
[----:B------:R-:W4:Y:S01]  /*7760*/  MUFU.EX2 R117, R117 ;  /* 0x0000007500757308 */ /* 0x000f220000000800 */
[----:B------:R-:W-:-:S07]  /*7770*/  FADD.FTZ R43, R43, -R140 ;  /* 0x8000008c2b2b7221 */ /* 0x000fce0000010000 */
[----:B------:R-:W4:Y:S01]  /*7780*/  MUFU.EX2 R116, R116 ;  /* 0x0000007400747308 */ /* 0x000f220000000800 */
[----:B------:R-:W-:-:S07]  /*7790*/  FADD.FTZ R125, R74, -R125 ;  /* 0x8000007d4a7d7221 */ /* 0x000fce0000010000 */
[----:B------:R-:W4:Y:S01]  /*77a0*/  MUFU.EX2 R115, R115 ;  /* 0x0000007300737308 */ /* 0x000f220000000800 */
[----:B------:R-:W-:-:S07]  /*77b0*/  FADD.FTZ R135, R75, -R135 ;  /* 0x800000874b877221 */ /* 0x000fce0000010000 */
[----:B------:R-:W4:Y:S08]  /*77c0*/  MUFU.EX2 R114, R114 ;  /* 0x0000007200727308 */ /* 0x000f300000000800 */
[----:B------:R-:W4:Y:S01]  /*77d0*/  MUFU.EX2 R37, R113 ;  /* 0x0000007100257308 */ /* 0x000f220000000800 */
[--C-:B------:R-:W-:Y:S01]  /*77e0*/  FADD.FTZ R40, R40, -R141.reuse ;  /* 0x8000008d28287221 */ /* 0x100fe20000010000 */
        /* <DEDUP_REMOVED lines=14> */
[----:B-----5:R-:W-:Y:S01]  /*78d0*/  FADD.FTZ R120, R71, -R219 ;  /* 0x800000db47787221 */ /* 0x020fe20000010000 */
        /* <DEDUP_REMOVED lines=38> */
[----:B-1----:R-:W-:Y:S01]  /*7b40*/  FMUL.FTZ R67, R110, R67 ;  /* 0x000000436e437220 */ /* 0x002fe20000410000 */
[----:B------:R-:W-:Y:S01]  /*7b50*/  F2FP.BF16.F32.PACK_AB R86, R130, R86 ;  /* 0x000000568256723e */ /* 0x000fe200000010ff */
[----:B---3--:R-:W-:Y:S01]  /*7b60*/  FMUL.FTZ R120, R112, R120 ;  /* 0x0000007870787220 */ /* 0x008fe20000410000 */
        /* <DEDUP_REMOVED lines=26> */
[----:B------:R-:W-:Y:S01]  /*7d10*/  UMOV UR7, 0x40000040 ;  /* 0x4000004000077882 */ /* 0x000fe20000000000 */
[----:B------:R-:W-:Y:S01]  /*7d20*/  F2FP.BF16.F32.PACK_AB R73, R51, R50 ;  /* 0x000000323349723e */ /* 0x000fe200000010ff */
[----:B------:R-:W2:Y:S01]  /*7d30*/  LDL R38, [R1+0x34] ;  /* 0x0000340001267983 */ /* 0x000ea20000100800 */
[----:B------:R-:W-:-:S02]  /*7d40*/  F2FP.BF16.F32.PACK_AB R74, R53, R52 ;  /* 0x00000034354a723e */ /* 0x000fc400000010ff */
[----:B------:R-:W-:Y:S01]  /*7d50*/  F2FP.BF16.F32.PACK_AB R75, R55, R54 ;  /* 0x00000036374b723e */ /* 0x000fe200000010ff */
[----:B------:R-:W-:Y:S01]  /*7d60*/  STSM.16.MT88.4 [R39+0x20c00], R84 ;  /* 0x020c005427007844 */ /* 0x000fe20000004200 */
[----:B------:R-:W-:Y:S02]  /*7d70*/  R2UR UR4, R217 ;  /* 0x00000000d90472ca */ /* 0x000fe400000e0000 */
        /* <DEDUP_REMOVED lines=17> */
[----:B------:R1:W-:Y:S01]  /*7e90*/  STSM.16.MT88.4 [R39+0x24400], R56 ;  /* 0x0244003827007844 */ /* 0x0003e20000004200 */
[----:B------:R-:W-:Y:S01]  /*7ea0*/  WARPGROUP.ARRIVE ;  /* 0x00000000000079c5 */ /* 0x000fe20000000000 */
[----:B------:R-:W-:-:S05]  /*7eb0*/  UMOV UR6, UR4 ;  /* 0x0000000400067c82 */ /* 0x000fca0008000000 */
        /* <DEDUP_REMOVED lines=131> */
.L_x_2858:
        /* <DEDUP_REMOVED lines=70> */
.L_x_2859:
        /* <DEDUP_REMOVED lines=12> */
.L_x_2849:
        /* <DEDUP_REMOVED lines=34> */
.L_x_2829:
[----:B------:R-:W-:Y:S05]  /*8e30*/  @P0 BRA `(.L_x_2828) ;  /* 0x0000004000fc0947 */ /* 0x000fea0003800000 */
[----:B------:R-:W2:Y:S01]  /*8e40*/  LDC R12, c[0x0][0x850] ;  /* 0x00021400ff0c7b82 */ /* 0x000ea20000000800 */
[----:B------:R-:W3:Y:S01]  /*8e50*/  S2R R20, SR_TID.X ;  /* 0x0000000000147919 */ /* 0x000ee20000002100 */
[----:B------:R-:W-:Y:S01]  /*8e60*/  ULOP3.LUT UR4, URZ, UR38, URZ, 0x33, !UPT ;  /* 0x000000263f047292 */ /* 0x000fe2000f8e333f */
[----:B------:R-:W-:Y:S01]  /*8e70*/  IMAD.U32 R7, RZ, RZ, UR40 ;  /* 0x00000028ff077e24 */ /* 0x000fe2000f8e00ff */
[----:B------:R-:W-:Y:S01]  /*8e80*/  ULDC.64 UR6, c[0x0][0x840] ;  /* 0x0002100000067ab9 */ /* 0x000fe20000000a00 */
[----:B------:R-:W4:Y:S01]  /*8e90*/  S2R R21, SR_CgaCtaId ;  /* 0x0000000000157919 */ /* 0x000f220000008800 */
[----:B------:R-:W-:Y:S02]  /*8ea0*/  MOV R10, 0x400 ;  /* 0x00000400000a7802 */ /* 0x000fe40000000f00 */
[----:B------:R-:W5:Y:S08]  /*8eb0*/  LDC R2, c[0x0][0x8b4] ;  /* 0x00022d00ff027b82 */ /* 0x000f700000000800 */
[----:B------:R-:W1:Y:S01]  /*8ec0*/  LDC.64 R14, c[0x0][0x820] ;  /* 0x00020800ff0e7b82 */ /* 0x000e620000000a00 */
[----:B--2---:R-:W-:-:S07]  /*8ed0*/  ISETP.NE.AND P0, PT, R12, 0x1, PT ;  /* 0x000000010c00780c */ /* 0x004fce0003f05270 */
[----:B------:R-:W2:Y:S01]  /*8ee0*/  LDC.64 R16, c[0x0][0x848] ;  /* 0x00021200ff107b82 */ /* 0x000ea20000000a00 */
[----:B-----5:R-:W-:Y:S01]  /*8ef0*/  VIADD R18, R2, UR4 ;  /* 0x0000000402127c36 */ /* 0x020fe20008000000 */
[----:B------:R-:W-:Y:S01]  /*8f00*/  ULDC.64 UR4, c[0x0][0x818] ;  /* 0x0002060000047ab9 */ /* 0x000fe20000000a00 */
[----:B---3--:R-:W-:Y:S02]  /*8f10*/  VIADD R19, R20, 0xffffff80 ;  /* 0xffffff8014137836 */ /* 0x008fe40000000000 */
[----:B------:R-:W-:-:S03]  /*8f20*/  IMAD.SHL.U32 R4, R18, 0x2000, RZ ;  /* 0x0000200012047824 */ /* 0x000fc600078e00ff */
[----:B------:R-:W3:Y:S01]  /*8f30*/  @P0 LDC R0, c[0x0][0x854] ;  /* 0x00021500ff000b82 */ /* 0x000ee20000000800 */
[----:B----4-:R-:W-:Y:S02]  /*8f40*/  LEA R21, R21, R10, 0x18 ;  /* 0x0000000a15157211 */ /* 0x010fe400078ec0ff */
[----:B------:R-:W-:Y:S02]  /*8f50*/  SHF.R.S32.HI R2, RZ, 0x1f, R19 ;  /* 0x0000001fff027819 */ /* 0x000fe40000011413 */
[----:B------:R-:W-:Y:S02]  /*8f60*/  SHF.R.S32.HI R5, RZ, 0x1f, R4 ;  /* 0x0000001fff057819 */ /* 0x000fe40000011404 */
[----:B------:R-:W-:Y:S01]  /*8f70*/  LEA.HI R9, R2, R19, RZ, 0x7 ;  /* 0x0000001302097211 */ /* 0x000fe200078f38ff */
[----:B------:R-:W4:Y:S01]  /*8f80*/  @P0 LDC R3, c[0x0][0x858] ;  /* 0x00021600ff030b82 */ /* 0x000f220000000800 */
[----:B---3--:R-:W-:-:S05]  /*8f90*/  @P0 IMAD.HI.U32 R0, R0, UR40, RZ ;  /* 0x0000002800000c27 */ /* 0x008fca000f8e00ff */
[----:B----4-:R-:W-:-:S04]  /*8fa0*/  @P0 SHF.R.U32.HI R7, RZ, R3, R0 ;  /* 0x00000003ff070219 */ /* 0x010fc80000011600 */
[----:B------:R-:W-:Y:S01]  /*8fb0*/  SHF.R.S32.HI R8, RZ, 0x1f, R7 ;  /* 0x0000001fff087819 */ /* 0x000fe20000011407 */
[----:B------:R-:W-:-:S04]  /*8fc0*/  IMAD.WIDE.U32 R2, R7, UR4, R4 ;  /* 0x0000000407027c25 */ /* 0x000fc8000f8e0004 */
[C---:B------:R-:W-:Y:S02]  /*8fd0*/  IMAD R6, R8.reuse, UR6, RZ ;  /* 0x0000000608067c24 */ /* 0x040fe4000f8e02ff */
[----:B------:R-:W-:Y:S01]  /*8fe0*/  IMAD R0, R8, UR4, RZ ;  /* 0x0000000408007c24 */ /* 0x000fe2000f8e02ff */
[----:B------:R-:W-:Y:S01]  /*8ff0*/  USHF.R.S32.HI UR4, URZ, 0x1f, UR39 ;  /* 0x0000001f3f047899 */ /* 0x000fe20008011427 */
[C---:B-1----:R-:W-:Y:S02]  /*9000*/  IMAD R13, R7.reuse, UR7, R6 ;  /* 0x00000007070d7c24 */ /* 0x042fe4000f8e0206 */
[----:B------:R-:W-:Y:S01]  /*9010*/  IMAD R11, R7, UR5, R0 ;  /* 0x00000005070b7c24 */ /* 0x000fe2000f8e0200 */
[C---:B------:R-:W-:Y:S01]  /*9020*/  LOP3.LUT R0, R9.reuse, 0xfffff80, RZ, 0xc0, !PT ;  /* 0x0fffff8009007812 */ /* 0x040fe200078ec0ff */
[----:B------:R-:W-:Y:S02]  /*9030*/  IMAD.SHL.U32 R6, R9, 0x20, RZ ;  /* 0x0000002009067824 */ /* 0x000fe400078e00ff */
[----:B------:R-:W-:-:S03]  /*9040*/  IMAD.WIDE.U32 R4, R7, UR6, R4 ;  /* 0x0000000607047c25 */ /* 0x000fc6000f8e0004 */
[----:B------:R-:W-:Y:S01]  /*9050*/  LOP3.LUT R9, R6, 0x3ffff000, RZ, 0xc0, !PT ;  /* 0x3ffff00006097812 */ /* 0x000fe200078ec0ff */
[----:B------:R-:W-:Y:S02]  /*9060*/  IMAD.IADD R0, R19, 0x1, -R0 ;  /* 0x0000000113007824 */ /* 0x000fe400078e0a00 */
[----:B------:R-:W-:Y:S02]  /*9070*/  IMAD.IADD R3, R3, 0x1, R11 ;  /* 0x0000000103037824 */ /* 0x000fe400078e020b */
[----:B------:R-:W-:Y:S02]  /*9080*/  IMAD.IADD R5, R5, 0x1, R13 ;  /* 0x0000000105057824 */ /* 0x000fe400078e020d */
[----:B------:R-:W-:Y:S02]  /*9090*/  IMAD R6, R14, UR4, RZ ;  /* 0x000000040e067c24 */ /* 0x000fe4000f8e02ff */
[----:B--2---:R-:W-:Y:S01]  /*90a0*/  IMAD R10, R16, UR4, RZ ;  /* 0x00000004100a7c24 */ /* 0x004fe2000f8e02ff */
[----:B------:R-:W-:Y:S05]  /*90b0*/  WARPSYNC.ALL ;  /* 0x0000000000007948 */ /* 0x000fea0003800000 */
[----:B------:R-:W-:-:S02]  /*90c0*/  IMAD R0, R0, 0x4, R9 ;  /* 0x0000000400007824 */ /* 0x000fc400078e0209 */
[----:B------:R-:W-:Y:S02]  /*90d0*/  IMAD R11, R15, UR39, R6 ;  /* 0x000000270f0b7c24 */ /* 0x000fe4000f8e0206 */
[----:B------:R-:W-:-:S04]  /*90e0*/  IMAD.WIDE.U32 R2, R14, UR39, R2 ;  /* 0x000000270e027c25 */ /* 0x000fc8000f8e0002 */
[----:B------:R-:W-:Y:S02]  /*90f0*/  IMAD R9, R17, UR39, R10 ;  /* 0x0000002711097c24 */ /* 0x000fe4000f8e020a */
[----:B------:R-:W-:-:S04]  /*9100*/  IMAD.WIDE.U32 R4, R16, UR39, R4 ;  /* 0x0000002710047c25 */ /* 0x000fc8000f8e0004 */
[----:B------:R-:W-:Y:S02]  /*9110*/  IMAD R0, R0, 0x4, R21 ;  /* 0x0000000400007824 */ /* 0x000fe400078e0215 */
[----:B------:R-:W-:Y:S02]  /*9120*/  IMAD.IADD R11, R3, 0x1, R11 ;  /* 0x00000001030b7824 */ /* 0x000fe400078e020b */
[----:B------:R-:W-:Y:S01]  /*9130*/  IMAD.IADD R10, R5, 0x1, R9 ;  /* 0x00000001050a7824 */ /* 0x000fe200078e0209 */
[----:B------:R-:W-:Y:S01]  /*9140*/  BAR.SYNC.DEFER_BLOCKING 0x1, 0x100 ;  /* 0x0044000000007b1d */ /* 0x000fe20000010000 */
[----:B------:R-:W-:Y:S02]  /*9150*/  ISETP.NE.AND P0, PT, R19, RZ, PT ;  /* 0x000000ff1300720c */ /* 0x000fe40003f05270 */
[----:B------:R-:W-:-:S03]  /*9160*/  ISETP.NE.AND P1, PT, R20, 0x80, PT ;  /* 0x000000801400780c */ /* 0x000fc60003f25270 */
        /* <DEDUP_REMOVED lines=9> */
[----:B------:R-:W-:Y:S02]  /*9200*/  SHF.R.S32.HI R9, RZ, 0x1f, R6 ;  /* 0x0000001fff097819 */ /* 0x000fe40000011406 */
[----:B------:R-:W-:Y:S01]  /*9210*/  IADD3 R6, P2, P3, R6, UR4, R7 ;  /* 0x0000000406067c10 */ /* 0x000fe2000fb5e007 */
[----:B------:R3:W-:Y:S03]  /*9220*/  STS.128 [R0], R184 ;  /* 0x000000b800007388 */ /* 0x0007e60000000c00 */
[----:B------:R-:W-:Y:S01]  /*9230*/  IADD3.X R9, R9, UR5, R8, P2, P3 ;  /* 0x0000000509097c10 */ /* 0x000fe200097e6408 */
[C---:B------:R-:W-:Y:S01]  /*9240*/  IMAD.SHL.U32 R18, R6.reuse, 0x4, RZ ;  /* 0x0000000406127824 */ /* 0x040fe200078e00ff */
[----:B------:R-:W-:Y:S01]  /*9250*/  ULDC.64 UR4, c[0x0][0x868] ;  /* 0x00021a0000047ab9 */ /* 0x000fe20000000a00 */
[----:B------:R3:W-:Y:S01]  /*9260*/  STS.128 [R0+0x800], R188 ;  /* 0x000800bc00007388 */ /* 0x0007e20000000c00 */
[----:B------:R-:W-:Y:S01]  /*9270*/  SHF.L.U64.HI R13, R6, 0x2, R9 ;  /* 0x00000002060d7819 */ /* 0x000fe20000010209 */
[----:B------:R-:W-:Y:S01]  /*9280*/  IMAD.MOV R9, RZ, RZ, -R7 ;  /* 0x000000ffff097224 */ /* 0x000fe200078e0a07 */
[----:B------:R-:W-:Y:S01]  /*9290*/  IADD3 R6, P4, R18, UR4, RZ ;  /* 0x0000000412067c10 */ /* 0x000fe2000ff9e0ff */
[----:B------:R3:W-:Y:S01]  /*92a0*/  STS.128 [R0+0x1000], R192 ;  /* 0x001000c000007388 */ /* 0x0007e20000000c00 */
[----:B-1----:R-:W-:Y:S01]  /*92b0*/  LEA R14, P2, R2, R14, 0x2 ;  /* 0x0000000e020e7211 */ /* 0x002fe200078410ff */
[----:B------:R-:W-:Y:S01]  /*92c0*/  IMAD R9, R12, R9, UR40 ;  /* 0x000000280c097e24 */ /* 0x000fe2000f8e0209 */
        /* <DEDUP_REMOVED lines=8> */
.L_x_2863:
[----:B------:R-:W2:Y:S04]  /*9350*/  LDG.E.STRONG.GPU R8, desc[UR36][R6.64] ;  /* 0x0000002406087981 */ /* 0x000ea8000c1ef900 */
[----:B--2---:R-:W-:Y:S01]  /*9360*/  CCTL.IVALL ;  /* 0x00000000ff00798f */ /* 0x004fe20002000000 */
[----:B------:R-:W-:Y:S05]  /*9370*/  YIELD ;  /* 0x0000000000007946 */ /* 0x000fea0003800000 */
[----:B------:R-:W-:-:S13]  /*9380*/  ISETP.NE.AND P0, PT, R8, R9, PT ;  /* 0x000000090800720c */ /* 0x000fda0003f05270 */
[----:B------:R-:W-:Y:S05]  /*9390*/  @P0 BRA `(.L_x_2863) ;  /* 0xfffffffc00ec0947 */ /* 0x000fea000383ffff */
.L_x_2862:
[----:B------:R-:W-:Y:S05]  /*93a0*/  BSYNC B0 ;  /* 0x0000000000007941 */ /* 0x000fea0003800000 */
.L_x_2861:
[----:B------:R-:W-:Y:S01]  /*93b0*/  UMOV UR4, 0xffffffff ;  /* 0xffffffff00047882 */ /* 0x000fe20000000000 */
[----:B------:R-:W-:Y:S02]  /*93c0*/  LEA.HI.X R11, R2, R15, R11, 0x2, P2 ;  /* 0x0000000f020b7211 */ /* 0x000fe400010f140b */
[----:B------:R-:W-:Y:S01]  /*93d0*/  LEA.HI.X R10, R4, R17, R10, 0x2, P3 ;  /* 0x00000011040a7211 */ /* 0x000fe200018f140a */
[----:B------:R-:W-:Y:S06]  /*93e0*/  BRA.DIV UR4, `(.L_x_2864) ;  /* 0x0000004204187947 */ /* 0x000fec000b800000 */
[----:B------:R-:W-:Y:S01]  /*93f0*/  NOP ;  /* 0x0000000000007918 */ /* 0x000fe20000000000 */
.L_x_2953:
        /* <DEDUP_REMOVED lines=17> */
.L_x_2867:
[----:B------:R-:W-:Y:S01]  /*9510*/  @P0 ELECT P2, URZ, PT ;  /* 0x00000000003f082f */ /* 0x000fe20003840000 */
[----:B------:R1:W-:-:S12]  /*9520*/  UBLKRED.G.S.ADD.F32.RN [UR4], [UR6], UR7, desc[UR8] ;  /* 0x00000804060073bb */ /* 0x0003d800080a1407 */
[----:B------:R-:W-:Y:S02]  /*9530*/  @P2 PLOP3.LUT P0, PT, P2, PT, PT, 0x8, 0x0 ;  /* 0x000000000000281c */ /* 0x000fe4000170e170 */
[----:B------:R-:W-:-:S11]  /*9540*/  PLOP3.LUT P2, PT, PT, PT, PT, 0x8, 0x0 ;  /* 0x000000000000781c */ /* 0x000fd60003f4e170 */
[----:B-1----:R-:W-:Y:S05]  /*9550*/  @P0 BRA.U.ANY `(.L_x_2867) ;  /* 0xfffffffd00ec0947 */ /* 0x002fea000393ffff */
[----:B------:R0:W-:Y:S01]  /*9560*/  UTMACMDFLUSH ;  /* 0x00000000000079b7 */ /* 0x0001e20000000000 */
[----:B------:R-:W-:-:S04]  /*9570*/  DEPBAR.LE SB0, 0x0 ;  /* 0x000080000000791a */ /* 0x000fc80000000000 */
.L_x_2866:
[----:B------:R-:W-:Y:S05]  /*9580*/  BSYNC B0 ;  /* 0x0000000000007941 */ /* 0x000fea0003800000 */
.L_x_2865:
        /* <DEDUP_REMOVED lines=14> */
.L_x_2869:
[----:B------:R-:W-:Y:S05]  /*9670*/  BSYNC B0 ;  /* 0x0000000000007941 */ /* 0x000fea0003800000 */
.L_x_2868:
        /* <DEDUP_REMOVED lines=14> */
.L_x_2872:
[----:B-1-3--:R-:W2:Y:S04]  /*9760*/  LDG.E.STRONG.GPU R0, desc[UR36][R2.64] ;  /* 0x0000002402007981 */ /* 0x00aea8000c1ef900 */
[----:B--2---:R-:W-:Y:S01]  /*9770*/  CCTL.IVALL ;  /* 0x00000000ff00798f */ /* 0x004fe20002000000 */
[----:B------:R-:W-:Y:S05]  /*9780*/  YIELD ;  /* 0x0000000000007946 */ /* 0x000fea0003800000 */
[----:B------:R-:W-:-:S13]  /*9790*/  ISETP.NE.AND P0, PT, R0, R9, PT ;  /* 0x000000090000720c */ /* 0x000fda0003f05270 */
[----:B------:R-:W-:Y:S05]  /*97a0*/  @P0 BRA `(.L_x_2872) ;  /* 0xfffffffc00ec0947 */ /* 0x000fea000383ffff */
.L_x_2871:
[----:B------:R-:W-:Y:S05]  /*97b0*/  BSYNC B0 ;  /* 0x0000000000007941 */ /* 0x000fea0003800000 */
.L_x_2870:
[----:B------:R-:W-:-:S03]  /*97c0*/  UMOV UR4, 0xffffffff ;  /* 0xffffffff00047882 */ /* 0x000fc60000000000 */
[----:B------:R-:W-:Y:S05]  /*97d0*/  BRA.DIV UR4, `(.L_x_2873) ;  /* 0x0000003e04387947 */ /* 0x000fea000b800000 */
[----:B------:R-:W-:Y:S01]  /*97e0*/  NOP ;  /* 0x0000000000007918 */ /* 0x000fe20000000000 */
.L_x_2956:
        /* <DEDUP_REMOVED lines=17> */
.L_x_2876:
[----:B------:R-:W-:Y:S01]  /*9900*/  @P0 ELECT P2, URZ, PT ;  /* 0x00000000003f082f */ /* 0x000fe20003840000 */
[----:B------:R2:W-:-:S12]  /*9910*/  UBLKRED.G.S.ADD.F32.RN [UR4], [UR6], UR7, desc[UR8] ;  /* 0x00000804060073bb */ /* 0x0005d800080a1407 */
[----:B------:R-:W-:Y:S02]  /*9920*/  @P2 PLOP3.LUT P0, PT, P2, PT, PT, 0x8, 0x0 ;  /* 0x000000000000281c */ /* 0x000fe4000170e170 */
[----:B------:R-:W-:-:S11]  /*9930*/  PLOP3.LUT P2, PT, PT, PT, PT, 0x8, 0x0 ;  /* 0x000000000000781c */ /* 0x000fd60003f4e170 */
[----:B--2---:R-:W-:Y:S05]  /*9940*/  @P0 BRA.U.ANY `(.L_x_2876) ;  /* 0xfffffffd00ec0947 */ /* 0x004fea000393ffff */
[----:B------:R0:W-:Y:S01]  /*9950*/  UTMACMDFLUSH ;  /* 0x00000000000079b7 */ /* 0x0001e20000000000 */
[----:B------:R-:W-:-:S04]  /*9960*/  DEPBAR.LE SB0, 0x0 ;  /* 0x000080000000791a */ /* 0x000fc80000000000 */
.L_x_2875:
[----:B------:R-:W-:Y:S05]  /*9970*/  BSYNC B0 ;  /* 0x0000000000007941 */ /* 0x000fea0003800000 */
.L_x_2874:
        /* <DEDUP_REMOVED lines=14> */
.L_x_2824:
        /* <DEDUP_REMOVED lines=29> */
.L_x_2878:
[----:B------:R-:W-:Y:S01]  /*9c30*/  ULDC UR9, c[0x0][0x8cc] ;  /* 0x0002330000097ab9 */ /* 0x000fe20000000800 */
[----:B------:R-:W-:Y:S01]  /*9c40*/  UMOV UR7, UR8 ;  /* 0x0000000800077c82 */ /* 0x000fe20008000000 */
[----:B------:R-:W-:-:S11]  /*9c50*/  UISETP.NE.AND UP0, UPT, UR9, 0x1, UPT ;  /* 0x000000010900788c */ /* 0x000fd6000bf05270 */
[----:B------:R-:W-:Y:S02]  /*9c60*/  @UP0 ULDC.64 UR10, c[0x0][0x8d0] ;  /* 0x00023400000a0ab9 */ /* 0x000fe40000000a00 */
[----:B------:R-:W-:-:S04]  /*9c70*/  UIMAD.WIDE.U32 UR4, UR8, UR10, URZ ;  /* 0x0000000a080472a5 */ /* 0x000fc8000f8e003f */
[----:B------:R-:W-:-:S04]  /*9c80*/  @UP0 USHF.R.U32.HI UR7, URZ, UR11, UR5 ;  /* 0x0000000b3f070299 */ /* 0x000fc80008011605 */
[----:B------:R-:W-:-:S12]  /*9c90*/  UIMAD UR4, UR7, UR9, URZ ;  /* 0x00000009070472a4 */ /* 0x000fd8000f8e023f */
.L_x_2879:
        /* <DEDUP_REMOVED lines=84> */
.L_x_2883:
[----:B------:R-:W2:Y:S04]  /*a1e0*/  LDG.E.STRONG.GPU R4, desc[UR36][R2.64] ;  /* 0x0000002402047981 */ /* 0x000ea8000c1ef900 */
[----:B--2---:R-:W-:Y:S01]  /*a1f0*/  CCTL.IVALL ;  /* 0x00000000ff00798f */ /* 0x004fe20002000000 */
[----:B------:R-:W-:Y:S05]  /*a200*/  YIELD ;  /* 0x0000000000007946 */ /* 0x000fea0003800000 */
[----:B------:R-:W-:-:S13]  /*a210*/  ISETP.NE.AND P1, PT, R4, R5, PT ;  /* 0x000000050400720c */ /* 0x000fda0003f25270 */
[----:B------:R-:W-:Y:S05]  /*a220*/  @P1 BRA `(.L_x_2883) ;  /* 0xfffffffc00ec1947 */ /* 0x000fea000383ffff */
.L_x_2882:
[----:B------:R-:W-:Y:S05]  /*a230*/  BSYNC B0 ;  /* 0x0000000000007941 */ /* 0x000fea0003800000 */
.L_x_2881:
[----:B------:R-:W-:-:S03]  /*a240*/  UMOV UR4, 0xffffffff ;  /* 0xffffffff00047882 */ /* 0x000fc60000000000 */
[----:B------:R-:W-:Y:S05]  /*a250*/  BRA.DIV UR4, `(.L_x_2884) ;  /* 0x0000003204b47947 */ /* 0x000fea000b800000 */
[----:B------:R-:W-:Y:S01]  /*a260*/  NOP ;  /* 0x0000000000007918 */ /* 0x000fe20000000000 */
.L_x_2959:
        /* <DEDUP_REMOVED lines=22> */
.L_x_2886:
[----:B------:R-:W-:Y:S05]  /*a3d0*/  BSYNC B0 ;  /* 0x0000000000007941 */ /* 0x000fea0003800000 */
.L_x_2885:
        /* <DEDUP_REMOVED lines=20> */
.L_x_2888:
[----:B------:R-:W-:Y:S05]  /*a520*/  BSYNC B0 ;  /* 0x0000000000007941 */ /* 0x000fea0003800000 */
.L_x_2887:
[----:B------:R-:W-:Y:S06]  /*a530*/  BAR.ARV 0xa, 0xa0 ;  /* 0x0282800000007b1d */ /* 0x000fec0000002000 */
[----:B------:R-:W-:Y:S04]  /*a540*/  BSSY B0, `(.L_x_2889) ;  /* 0x0000003000007945 */ /* 0x000fe80003800000 */
[----:B------:R-:W-:Y:S05]  /*a550*/  @!P0 BRA `(.L_x_2890) ;  /* 0x0000000000048947 */ /* 0x000fea0003800000 */
[----:B------:R-:W-:-:S04]  /*a560*/  DEPBAR.LE SB0, 0x0 ;  /* 0x000080000000791a */ /* 0x000fc80000000000 */
.L_x_2890:
[----:B------:R-:W-:Y:S05]  /*a570*/  BSYNC B0 ;  /* 0x0000000000007941 */ /* 0x000fea0003800000 */
.L_x_2889:
        /* <DEDUP_REMOVED lines=19> */
.L_x_2892:
[----:B------:R-:W-:Y:S05]  /*a6b0*/  BSYNC B0 ;  /* 0x0000000000007941 */ /* 0x000fea0003800000 */
.L_x_2891:
[----:B------:R-:W-:Y:S01]  /*a6c0*/  UIADD3 UR17, UR8, 0x1, URZ ;  /* 0x0000000108117890 */ /* 0x000fe2000fffe03f */
[----:B------:R-:W-:Y:S11]  /*a6d0*/  BRA `(.L_x_2893) ;  /* 0x0000000000047947 */ /* 0x000ff60003800000 */
.L_x_2880:
[----:B------:R-:W-:-:S05]  /*a6e0*/  UMOV UR17, UR8 ;  /* 0x0000000800117c82 */ /* 0x000fca0008000000 */
.L_x_2893:
        /* <DEDUP_REMOVED lines=12> */
.L_x_2918:
        /* <DEDUP_REMOVED lines=18> */
.L_x_2896:
[----:B------:R-:W2:Y:S04]  /*a8d0*/  LDG.E.STRONG.GPU R4, desc[UR36][R2.64] ;  /* 0x0000002402047981 */ /* 0x000ea8000c1ef900 */
[----:B--2---:R-:W-:Y:S01]  /*a8e0*/  CCTL.IVALL ;  /* 0x00000000ff00798f */ /* 0x004fe20002000000 */
[----:B------:R-:W-:Y:S05]  /*a8f0*/  YIELD ;  /* 0x0000000000007946 */ /* 0x000fea0003800000 */
[----:B------:R-:W-:-:S13]  /*a900*/  ISETP.NE.AND P1, PT, R4, R5, PT ;  /* 0x000000050400720c */ /* 0x000fda0003f25270 */
[----:B------:R-:W-:Y:S05]  /*a910*/  @P1 BRA `(.L_x_2896) ;  /* 0xfffffffc00ec1947 */ /* 0x000fea000383ffff */
.L_x_2895:
[----:B------:R-:W-:Y:S05]  /*a920*/  BSYNC B0 ;  /* 0x0000000000007941 */ /* 0x000fea0003800000 */
.L_x_2894:
[----:B------:R-:W-:-:S03]  /*a930*/  UMOV UR18, 0xffffffff ;  /* 0xffffffff00127882 */ /* 0x000fc60000000000 */
[----:B------:R-:W-:Y:S05]  /*a940*/  BRA.DIV UR18, `(.L_x_2897) ;  /* 0x0000002e12147947 */ /* 0x000fea000b800000 */
[----:B------:R-:W-:Y:S01]  /*a950*/  NOP ;  /* 0x0000000000007918 */ /* 0x000fe20000000000 */
.L_x_2962:
        /* <DEDUP_REMOVED lines=19> */
.L_x_2899:
[----:B------:R-:W-:Y:S05]  /*aa90*/  BSYNC B0 ;  /* 0x0000000000007941 */ /* 0x000fea0003800000 */
.L_x_2898:
        /* <DEDUP_REMOVED lines=15> */
.L_x_2901:
[----:B------:R-:W-:Y:S05]  /*ab90*/  BSYNC B0 ;  /* 0x0000000000007941 */ /* 0x000fea0003800000 */
.L_x_2900:
[----:B------:R-:W-:Y:S06]  /*aba0*/  BAR.ARV 0xa, 0xa0 ;  /* 0x0282800000007b1d */ /* 0x000fec0000002000 */
[----:B------:R-:W-:Y:S04]  /*abb0*/  BSSY B0, `(.L_x_2902) ;  /* 0x0000003000007945 */ /* 0x000fe80003800000 */
[----:B------:R-:W-:Y:S05]  /*abc0*/  @!P0 BRA `(.L_x_2903) ;  /* 0x0000000000048947 */ /* 0x000fea0003800000 */
[----:B------:R-:W-:-:S04]  /*abd0*/  DEPBAR.LE SB0, 0x0 ;  /* 0x000080000000791a */ /* 0x000fc80000000000 */
.L_x_2903:
[----:B------:R-:W-:Y:S05]  /*abe0*/  BSYNC B0 ;  /* 0x0000000000007941 */ /* 0x000fea0003800000 */
.L_x_2902:
        /* <DEDUP_REMOVED lines=19> */
.L_x_2905:
[----:B------:R-:W-:Y:S05]  /*ad20*/  BSYNC B0 ;  /* 0x0000000000007941 */ /* 0x000fea0003800000 */
.L_x_2904:
        /* <DEDUP_REMOVED lines=17> */
.L_x_2908:
[----:B------:R-:W2:Y:S04]  /*ae40*/  LDG.E.STRONG.GPU R4, desc[UR36][R2.64] ;  /* 0x0000002402047981 */ /* 0x000ea8000c1ef900 */
[----:B--2---:R-:W-:Y:S01]  /*ae50*/  CCTL.IVALL ;  /* 0x00000000ff00798f */ /* 0x004fe20002000000 */
[----:B------:R-:W-:Y:S05]  /*ae60*/  YIELD ;  /* 0x0000000000007946 */ /* 0x000fea0003800000 */
[----:B------:R-:W-:-:S13]  /*ae70*/  ISETP.NE.AND P1, PT, R4, R5, PT ;  /* 0x000000050400720c */ /* 0x000fda0003f25270 */
[----:B------:R-:W-:Y:S05]  /*ae80*/  @P1 BRA `(.L_x_2908) ;  /* 0xfffffffc00ec1947 */ /* 0x000fea000383ffff */
.L_x_2907:
[----:B------:R-:W-:Y:S05]  /*ae90*/  BSYNC B0 ;  /* 0x0000000000007941 */ /* 0x000fea0003800000 */
.L_x_2906:
[----:B------:R-:W-:-:S03]  /*aea0*/  UMOV UR10, 0xffffffff ;  /* 0xffffffff000a7882 */ /* 0x000fc60000000000 */
[----:B------:R-:W-:Y:S05]  /*aeb0*/  BRA.DIV UR10, `(.L_x_2909) ;  /* 0x000000260ad47947 */ /* 0x000fea000b800000 */
[----:B------:R-:W-:Y:S01]  /*aec0*/  NOP ;  /* 0x0000000000007918 */ /* 0x000fe20000000000 */
.L_x_2965:
        /* <DEDUP_REMOVED lines=15> */
.L_x_2911:
[----:B------:R-:W-:Y:S05]  /*afc0*/  BSYNC B0 ;  /* 0x0000000000007941 */ /* 0x000fea0003800000 */
.L_x_2910:
        /* <DEDUP_REMOVED lines=15> */
.L_x_2913:
[----:B------:R-:W-:Y:S05]  /*b0c0*/  BSYNC B0 ;  /* 0x0000000000007941 */ /* 0x000fea0003800000 */
.L_x_2912:
[----:B------:R-:W-:Y:S06]  /*b0d0*/  BAR.ARV 0xa, 0xa0 ;  /* 0x0282800000007b1d */ /* 0x000fec0000002000 */
[----:B------:R-:W-:Y:S04]  /*b0e0*/  BSSY B0, `(.L_x_2914) ;  /* 0x0000003000007945 */ /* 0x000fe80003800000 */
[----:B------:R-:W-:Y:S05]  /*b0f0*/  @!P0 BRA `(.L_x_2915) ;  /* 0x0000000000048947 */ /* 0x000fea0003800000 */
[----:B------:R-:W-:-:S04]  /*b100*/  DEPBAR.LE SB0, 0x0 ;  /* 0x000080000000791a */ /* 0x000fc80000000000 */
.L_x_2915:
[----:B------:R-:W-:Y:S05]  /*b110*/  BSYNC B0 ;  /* 0x0000000000007941 */ /* 0x000fea0003800000 */
.L_x_2914:
        /* <DEDUP_REMOVED lines=19> */
.L_x_2917:
[----:B------:R-:W-:Y:S05]  /*b250*/  BSYNC B0 ;  /* 0x0000000000007941 */ /* 0x000fea0003800000 */
.L_x_2916:
[----:B------:R-:W-:Y:S02]  /*b260*/  UIADD3 UR17, UR17, 0x2, URZ ;  /* 0x0000000211117890 */ /* 0x000fe4000fffe03f */
[----:B------:R-:W-:Y:S02]  /*b270*/  UIADD3 UR4, UR4, 0x4000, URZ ;  /* 0x0000400004047890 */ /* 0x000fe4000fffe03f */
[----:B------:R-:W-:-:S06]  /*b280*/  UISETP.GE.AND UP0, UPT, UR17, UR5, UPT ;  /* 0x000000051100728c */ /* 0x000fcc000bf06270 */
[----:B------:R-:W-:-:S13]  /*b290*/  PLOP3.LUT P1, PT, PT, PT, UP0, 0x80, 0x0 ;  /* 0x000000000000781c */ /* 0x000fda0003f2f008 */
[----:B------:R-:W-:Y:S05]  /*b2a0*/  @!P1 BRA `(.L_x_2918) ;  /* 0xfffffff400409947 */ /* 0x000fea000383ffff */
[----:B------:R-:W-:Y:S05]  /*b2b0*/  BRA `(.L_x_2828) ;  /* 0x0000001c00dc7947 */ /* 0x000fea0003800000 */
.L_x_2877:
        /* <DEDUP_REMOVED lines=21> */
.L_x_2919:
[----:B------:R-:W-:Y:S01]  /*b410*/  ULDC UR9, c[0x0][0x8cc] ;  /* 0x0002330000097ab9 */ /* 0x000fe20000000800 */
[----:B------:R-:W-:Y:S01]  /*b420*/  UMOV UR7, UR8 ;  /* 0x0000000800077c82 */ /* 0x000fe20008000000 */
[----:B------:R-:W-:-:S11]  /*b430*/  UISETP.NE.AND UP0, UPT, UR9, 0x1, UPT ;  /* 0x000000010900788c */ /* 0x000fd6000bf05270 */
[----:B------:R-:W-:Y:S02]  /*b440*/  @UP0 ULDC.64 UR10, c[0x0][0x8d0] ;  /* 0x00023400000a0ab9 */ /* 0x000fe40000000a00 */
[----:B------:R-:W-:-:S04]  /*b450*/  UIMAD.WIDE.U32 UR4, UR8, UR10, URZ ;  /* 0x0000000a080472a5 */ /* 0x000fc8000f8e003f */
[----:B------:R-:W-:-:S04]  /*b460*/  @UP0 USHF.R.U32.HI UR7, URZ, UR11, UR5 ;  /* 0x0000000b3f070299 */ /* 0x000fc80008011605 */
[----:B------:R-:W-:-:S12]  /*b470*/  UIMAD UR4, UR7, UR9, URZ ;  /* 0x00000009070472a4 */ /* 0x000fd8000f8e023f */
.L_x_2920:
        /* <DEDUP_REMOVED lines=78> */
.L_x_2966:
        /* <DEDUP_REMOVED lines=12> */
.L_x_2924:
        /* <DEDUP_REMOVED lines=70> */
.L_x_2935:
[----:B------:R-:W-:-:S04]  /*be80*/  SHF.L.U32 R19, R10, 0x1f, RZ ;  /* 0x0000001f0a137819 */ /* 0x000fc800000006ff */
[----:B------:R-:W2:Y:S02]  /*be90*/  SYNCS.PHASECHK.TRANS64.TRYWAIT P1, [R0+URZ+0x30c40], R19 ;  /* 0x030c4013000075a7 */ /* 0x000ea4000802017f */
[----:B--2---:R-:W-:Y:S05]  /*bea0*/  @!P1 BRA `(.L_x_2927) ;  /* 0x0000001800089947 */ /* 0x004fea0003800000 */
.L_x_2967:
        /* <DEDUP_REMOVED lines=8> */
.L_x_2928:
        /* <DEDUP_REMOVED lines=30> */
.L_x_2968:
        /* <DEDUP_REMOVED lines=8> */
.L_x_2930:
        /* <DEDUP_REMOVED lines=30> */
.L_x_2969:
        /* <DEDUP_REMOVED lines=8> */
.L_x_2932:
        /* <DEDUP_REMOVED lines=25> */
.L_x_2971:
        /* <DEDUP_REMOVED lines=8> */
.L_x_2934:
        /* <DEDUP_REMOVED lines=28> */
.L_x_2926:
[----:B-1----:R-:W2:Y:S04]  /*c7c0*/  LDL.LU R4, [R1+0x10] ;  /* 0x0000100001047983 */ /* 0x002ea80000300800 */
[----:B------:R1:W5:Y:S01]  /*c7d0*/  LDL R5, [R1+0x14] ;  /* 0x0000140001057983 */ /* 0x0003620000100800 */
[----:B--2---:R-:W-:-:S13]  /*c7e0*/  ISETP.NE.AND P1, PT, R4, RZ, PT ;  /* 0x000000ff0400720c */ /* 0x004fda0003f25270 */
[----:B-1----:R-:W-:Y:S05]  /*c7f0*/  @!P1 BRA `(.L_x_2925) ;  /* 0x0000000400249947 */ /* 0x002fea0003800000 */
[----:B------:R-:W-:-:S04]  /*c800*/  SHF.L.U32 R14, R10, 0x1f, RZ ;  /* 0x0000001f0a0e7819 */ /* 0x000fc800000006ff */
[----:B------:R-:W1:Y:S02]  /*c810*/  SYNCS.PHASECHK.TRANS64.TRYWAIT P1, [R0+URZ+0x30c40], R14 ;  /* 0x030c400e000075a7 */ /* 0x000e64000802017f */
[----:B-1----:R-:W-:Y:S05]  /*c820*/  @!P1 BRA `(.L_x_2936) ;  /* 0x0000000c00fc9947 */ /* 0x002fea0003800000 */
.L_x_2972:
        /* <DEDUP_REMOVED lines=8> */
.L_x_2937:
        /* <DEDUP_REMOVED lines=27> */
.L_x_2973:
        /* <DEDUP_REMOVED lines=8> */
.L_x_2939:
        /* <DEDUP_REMOVED lines=27> */
.L_x_2925:
        /* <DEDUP_REMOVED lines=8> */
.L_x_2974:
[----:B------:R-:W-:Y:S05]  /*cd10*/  @P1 BRA `(.L_x_2941) ;  /* 0x0000000000181947 */ /* 0x000fea0003800000 */
[----:B------:R-:W4:Y:S01]  /*cd20*/  S2R R2, SR_TID.X ;  /* 0x0000000000027919 */ /* 0x000f220000002100 */
[----:B---3--:R-:W-:-:S04]  /*cd30*/  IMAD.MOV.U32 R3, RZ, RZ, 0x4200 ;  /* 0x00004200ff037424 */ /* 0x008fc800078e00ff */
[----:B------:R3:W-:Y:S01]  /*cd40*/  SYNCS.ARRIVE.TRANS64 RZ, [R4+URZ+0x30c30], R3 ;  /* 0x030c300304ff79a7 */ /* 0x0007e2000800003f */
[----:B----4-:R-:W-:-:S13]  /*cd50*/  LOP3.LUT P0, RZ, R2, 0x1f, RZ, 0xc0, !PT ;  /* 0x0000001f02ff7812 */ /* 0x010fda000780c0ff */
[----:B---3--:R-:W-:Y:S05]  /*cd60*/  @!P0 BRA `(.L_x_2941) ;  /* 0x0000000000048947 */ /* 0x008fea0003800000 */
[----:B------:R-:W-:Y:S01]  /*cd70*/  BPT.TRAP 0x1 ;  /* 0x000000040000795c */ /* 0x000fe20000300000 */
.L_x_2941:
        /* <DEDUP_REMOVED lines=37> */
.L_x_2922:
[----:B------:R-:W-:Y:S05]  /*cfd0*/  BSYNC B0 ;  /* 0x0000000000007941 */ /* 0x000fea0003800000 */
.L_x_2921:
[----:B------:R-:W-:-:S03]  /*cfe0*/  UMOV UR4, 0xffffffff ;  /* 0xffffffff00047882 */ /* 0x000fc60000000000 */
[----:B------:R-:W-:Y:S05]  /*cff0*/  BRA.DIV UR4, `(.L_x_2942) ;  /* 0x0000000a04447947 */ /* 0x000fea000b800000 */
[----:B------:R-:W-:-:S13]  /*d000*/  ELECT P6, URZ, PT ;  /* 0x00000000003f782f */ /* 0x000fda00038c0000 */
.L_x_2977:
[----:B------:R-:W-:Y:S05]  /*d010*/  @!P6 BRA `(.L_x_2828) ;  /* 0x000000000084e947 */ /* 0x000fea0003800000 */
[----:B------:R-:W2:Y:S02]  /*d020*/  LDL.LU R2, [R1+0x18] ;  /* 0x0000180001027983 */ /* 0x000ea40000300800 */
[----:B--2---:R-:W-:-:S04]  /*d030*/  LOP3.LUT R2, R2, 0x2, RZ, 0xfc, !PT ;  /* 0x0000000202027812 */ /* 0x004fc800078efcff */
[----:B------:R-:W-:-:S13]  /*d040*/  ISETP.NE.AND P2, PT, R2, 0x3, PT ;  /* 0x000000030200780c */ /* 0x000fda0003f45270 */
[----:B------:R-:W-:Y:S05]  /*d050*/  @!P2 BRA `(.L_x_2943) ;  /* 0x000000000004a947 */ /* 0x000fea0003800000 */
[----:B------:R-:W-:Y:S01]  /*d060*/  BPT.TRAP 0x1 ;  /* 0x000000040000795c */ /* 0x000fe20000300000 */
.L_x_2943:
        /* <DEDUP_REMOVED lines=15> */
.L_x_2978:
[----:B------:R-:W2:Y:S02]  /*d160*/  SYNCS.PHASECHK.TRANS64.TRYWAIT P0, [R3+URZ], R2 ;  /* 0x00000002030075a7 */ /* 0x000ea4000800017f */
[----:B--2---:R-:W-:Y:S05]  /*d170*/  @!P0 BRA `(.L_x_2945) ;  /* 0x0000000800188947 */ /* 0x004fea0003800000 */
.L_x_2979:
[----:B------:R-:W-:Y:S05]  /*d180*/  @!P2 BRA `(.L_x_2946) ;  /* 0x000000000004a947 */ /* 0x000fea0003800000 */
[----:B------:R-:W-:Y:S01]  /*d190*/  BPT.TRAP 0x1 ;  /* 0x000000040000795c */ /* 0x000fe20000300000 */
.L_x_2946:
[----:B--2---:R-:W-:-:S04]  /*d1a0*/  VIADD R3, R8, 0x30c40 ;  /* 0x00030c4008037836 */ /* 0x004fc80000000000 */
[----:B------:R-:W-:-:S04]  /*d1b0*/  IMAD R5, R0, 0x8, R3 ;  /* 0x0000000800057824 */ /* 0x000fc800078e0203 */
[----:B------:R-:W2:Y:S02]  /*d1c0*/  SYNCS.PHASECHK.TRANS64.TRYWAIT P0, [R5+URZ], R4 ;  /* 0x00000004050075a7 */ /* 0x000ea4000800017f */
[----:B--2---:R-:W-:Y:S05]  /*d1d0*/  @!P0 BRA `(.L_x_2947) ;  /* 0x0000000800148947 */ /* 0x004fea0003800000 */
.L_x_2980:
[----:B------:R-:W-:-:S07]  /*d1e0*/  IMAD R3, R6, 0x8, R3 ;  /* 0x0000000806037824 */ /* 0x000fce00078e0203 */
.L_x_2948:
[----:B---3--:R3:W4:Y:S02]  /*d1f0*/  SYNCS.PHASECHK.TRANS64.TRYWAIT P0, [R3+URZ], R2 ;  /* 0x00000002030075a7 */ /* 0x008724000800017f */
[----:B----4-:R-:W-:Y:S05]  /*d200*/  @!P0 NANOSLEEP.SYNCS 0x989680 ;  /* 0x009896800000895d */ /* 0x010fea0003900000 */
[----:B------:R-:W4:Y:S02]  /*d210*/  @!P0 SYNCS.PHASECHK.TRANS64 P0, [R3+URZ], R2 ;  /* 0x00000002030085a7 */ /* 0x000f24000800007f */
[----:B----4-:R-:W-:Y:S05]  /*d220*/  @!P0 BRA `(.L_x_2948) ;  /* 0xfffffffc00f08947 */ /* 0x010fea000383ffff */
.L_x_2828:
[----:B------:R-:W-:Y:S05]  /*d230*/  BSYNC B6 ;  /* 0x0000000000067941 */ /* 0x000fea0003800000 */
.L_x_2823:
[----:B------:R-:W-:Y:S05]  /*d240*/  EXIT ;  /* 0x000000000000794d */ /* 0x000fea0003800000 */
.L_x_2834:
[----:B------:R-:W-:Y:S02]  /*d250*/  IMAD.MOV.U32 R12, RZ, RZ, RZ ;  /* 0x000000ffff0c7224 */ /* 0x000fe400078e00ff */
[----:B------:R-:W-:Y:S02]  /*d260*/  IMAD.MOV.U32 R11, RZ, RZ, 0x1f ;  /* 0x0000001fff0b7424 */ /* 0x000fe400078e00ff */
[----:B------:R-:W-:-:S07]  /*d270*/  IMAD.MOV.U32 R15, RZ, RZ, -0x1 ;  /* 0xffffffffff0f7424 */ /* 0x000fce00078e00ff */
[----:B------:R-:W-:Y:S05]  /*d280*/  WARPSYNC.COLLECTIVE R15, `(.L_x_2949) ;  /* 0x000000000f087348 */ /* 0x000fea0003c00000 */
[----:B------:R1:W2:Y:S02]  /*d290*/  SHFL.IDX P6, R14, R13, R12, R11 ;  /* 0x0000000c0d0e7389 */ /* 0x0002a400000c000b */
[----:B-12---:R-:W-:Y:S01]  /*d2a0*/  ENDCOLLECTIVE ;  /* 0x000000000000791b */ /* 0x006fe20003800000 */
.L_x_2949:
[----:B------:R-:W-:Y:S05]  /*d2b0*/  BRA `(.L_x_2950) ;  /* 0xffffff3c00947947 */ /* 0x000fea000383ffff */
.L_x_2836:
[----:B---3--:R3:W4:Y:S02]  /*d2c0*/  SYNCS.PHASECHK.TRANS64.TRYWAIT P0, [R236+URZ+0x30c00], R11 ;  /* 0x030c000bec0075a7 */ /* 0x008724000800017f */
[----:B----4-:R-:W-:Y:S05]  /*d2d0*/  @!P0 NANOSLEEP.SYNCS 0x989680 ;  /* 0x009896800000895d */ /* 0x010fea0003900000 */
[----:B------:R-:W4:Y:S02]  /*d2e0*/  @!P0 SYNCS.PHASECHK.TRANS64 P0, [R236+URZ+0x30c00], R11 ;  /* 0x030c000bec0085a7 */ /* 0x000f24000800007f */
[----:B----4-:R-:W-:Y:S05]  /*d2f0*/  @!P0 BRA `(.L_x_2836) ;  /* 0xfffffffc00f08947 */ /* 0x010fea000383ffff */
[----:B------:R-:W-:Y:S05]  /*d300*/  BRA `(.L_x_2835) ;  /* 0xffffff3c00c87947 */ /* 0x000fea000383ffff */
.L_x_2841:
[----:B--2---:R2:W3:Y:S02]  /*d310*/  SYNCS.PHASECHK.TRANS64.TRYWAIT P1, [R6+URZ+0x30c10], R17 ;  /* 0x030c1011060075a7 */ /* 0x0044e4000802017f */
[----:B---3--:R-:W-:Y:S05]  /*d320*/  @!P1 NANOSLEEP.SYNCS 0x989680 ;  /* 0x009896800000995d */ /* 0x008fea0003900000 */
[----:B------:R-:W3:Y:S02]  /*d330*/  @!P1 SYNCS.PHASECHK.TRANS64 P1, [R6+URZ+0x30c10], R17 ;  /* 0x030c1011060095a7 */ /* 0x000ee4000802007f */
[----:B---3--:R-:W-:Y:S05]  /*d340*/  @!P1 BRA `(.L_x_2841) ;  /* 0xfffffffc00f09947 */ /* 0x008fea000383ffff */
[----:B------:R-:W-:Y:S05]  /*d350*/  BRA `(.L_x_2840) ;  /* 0xffffff4800887947 */ /* 0x000fea000383ffff */
.L_x_2845:
[----:B------:R1:W1:Y:S02]  /*d360*/  SYNCS.PHASECHK.TRANS64.TRYWAIT P1, [R6+URZ+0x30c30], R17 ;  /* 0x030c3011060075a7 */ /* 0x000264000802017f */
[----:B-1----:R-:W-:Y:S05]  /*d370*/  @!P1 NANOSLEEP.SYNCS 0x989680 ;  /* 0x009896800000995d */ /* 0x002fea0003900000 */
[----:B------:R-:W1:Y:S02]  /*d380*/  @!P1 SYNCS.PHASECHK.TRANS64 P1, [R6+URZ+0x30c30], R17 ;  /* 0x030c3011060095a7 */ /* 0x000e64000802007f */
[----:B-1----:R-:W-:Y:S05]  /*d390*/  @!P1 BRA `(.L_x_2845) ;  /* 0xfffffffc00f09947 */ /* 0x002fea000383ffff */
[----:B------:R-:W-:Y:S05]  /*d3a0*/  BRA `(.L_x_2844) ;  /* 0xffffff4c00a47947 */ /* 0x000fea000383ffff */
.L_x_2853:
[----:B--2---:R2:W3:Y:S02]  /*d3b0*/  SYNCS.PHASECHK.TRANS64.TRYWAIT P1, [R7+URZ+0x30c10], R20 ;  /* 0x030c1014070075a7 */ /* 0x0044e4000802017f */
[----:B---3--:R-:W-:Y:S05]  /*d3c0*/  @!P1 NANOSLEEP.SYNCS 0x989680 ;  /* 0x009896800000995d */ /* 0x008fea0003900000 */
[----:B------:R-:W3:Y:S02]  /*d3d0*/  @!P1 SYNCS.PHASECHK.TRANS64 P1, [R7+URZ+0x30c10], R20 ;  /* 0x030c1014070095a7 */ /* 0x000ee4000802007f */
[----:B---3--:R-:W-:Y:S05]  /*d3e0*/  @!P1 BRA `(.L_x_2853) ;  /* 0xfffffffc00f09947 */ /* 0x008fea000383ffff */
[----:B------:R-:W-:Y:S05]  /*d3f0*/  BRA `(.L_x_2852) ;  /* 0xffffff8400c47947 */ /* 0x000fea000383ffff */
.L_x_2857:
[----:B------:R1:W1:Y:S02]  /*d400*/  SYNCS.PHASECHK.TRANS64.TRYWAIT P1, [R7+URZ+0x30c30], R20 ;  /* 0x030c3014070075a7 */ /* 0x000264000802017f */
[----:B-1----:R-:W-:Y:S05]  /*d410*/  @!P1 NANOSLEEP.SYNCS 0x989680 ;  /* 0x009896800000995d */ /* 0x002fea0003900000 */
[----:B------:R-:W1:Y:S02]  /*d420*/  @!P1 SYNCS.PHASECHK.TRANS64 P1, [R7+URZ+0x30c30], R20 ;  /* 0x030c3014070095a7 */ /* 0x000e64000802007f */
[----:B-1----:R-:W-:Y:S05]  /*d430*/  @!P1 BRA `(.L_x_2857) ;  /* 0xfffffffc00f09947 */ /* 0x002fea000383ffff */
[----:B------:R-:W-:Y:S05]  /*d440*/  BRA `(.L_x_2856) ;  /* 0xffffff8800d87947 */ /* 0x000fea000383ffff */
.L_x_2864:
[----:B------:R-:W-:Y:S01]  /*d450*/  BSSY B0, `(.L_x_2951) ;  /* 0x0000005000007945 */ /* 0x000fe20003800000 */
[----:B------:R-:W-:-:S07]  /*d460*/  IMAD.MOV.U32 R15, RZ, RZ, -0x1 ;  /* 0xffffffffff0f7424 */ /* 0x000fce00078e00ff */
[----:B---3--:R-:W-:Y:S05]  /*d470*/  WARPSYNC.COLLECTIVE R15, `(.L_x_2952) ;  /* 0x000000000f087348 */ /* 0x008fea0003c00000 */
[----:B------:R-:W-:Y:S01]  /*d480*/  NOP ;  /* 0x0000000000007918 */ /* 0x000fe20000000000 */
[----:B---3--:R-:W-:Y:S01]  /*d490*/  ENDCOLLECTIVE ;  /* 0x000000000000791b */ /* 0x008fe20003800000 */
.L_x_2952:
[----:B------:R-:W-:Y:S05]  /*d4a0*/  BSYNC B0 ;  /* 0x0000000000007941 */ /* 0x000fea0003800000 */
.L_x_2951:
[----:B------:R-:W-:Y:S05]  /*d4b0*/  BRA `(.L_x_2953) ;  /* 0xffffffbc00d07947 */ /* 0x000fea000383ffff */
.L_x_2873:
[----:B------:R-:W-:Y:S01]  /*d4c0*/  BSSY B0, `(.L_x_2954) ;  /* 0x0000005000007945 */ /* 0x000fe20003800000 */
[----:B------:R-:W-:-:S07]  /*d4d0*/  IMAD.MOV.U32 R15, RZ, RZ, -0x1 ;  /* 0xffffffffff0f7424 */ /* 0x000fce00078e00ff */
[----:B-1-3--:R-:W-:Y:S05]  /*d4e0*/  WARPSYNC.COLLECTIVE R15, `(.L_x_2955) ;  /* 0x000000000f087348 */ /* 0x00afea0003c00000 */
[----:B------:R-:W-:Y:S01]  /*d4f0*/  NOP ;  /* 0x0000000000007918 */ /* 0x000fe20000000000 */
[----:B-1-3--:R-:W-:Y:S01]  /*d500*/  ENDCOLLECTIVE ;  /* 0x000000000000791b */ /* 0x00afe20003800000 */
.L_x_2955:
[----:B------:R-:W-:Y:S05]  /*d510*/  BSYNC B0 ;  /* 0x0000000000007941 */ /* 0x000fea0003800000 */
.L_x_2954:
[----:B------:R-:W-:Y:S05]  /*d520*/  BRA `(.L_x_2956) ;  /* 0xffffffc000b07947 */ /* 0x000fea000383ffff */
.L_x_2884:
[----:B------:R-:W-:Y:S01]  /*d530*/  BSSY B0, `(.L_x_2957) ;  /* 0x0000005000007945 */ /* 0x000fe20003800000 */
[----:B------:R-:W-:-:S07]  /*d540*/  IMAD.MOV.U32 R15, RZ, RZ, -0x1 ;  /* 0xffffffffff0f7424 */ /* 0x000fce00078e00ff */
[----:B------:R-:W-:Y:S05]  /*d550*/  WARPSYNC.COLLECTIVE R15, `(.L_x_2958) ;  /* 0x000000000f087348 */ /* 0x000fea0003c00000 */
[----:B------:R-:W-:Y:S01]  /*d560*/  NOP ;  /* 0x0000000000007918 */ /* 0x000fe20000000000 */
[----:B------:R-:W-:Y:S01]  /*d570*/  ENDCOLLECTIVE ;  /* 0x000000000000791b */ /* 0x000fe20003800000 */
.L_x_2958:
[----:B------:R-:W-:Y:S05]  /*d580*/  BSYNC B0 ;  /* 0x0000000000007941 */ /* 0x000fea0003800000 */
.L_x_2957:
[----:B------:R-:W-:Y:S05]  /*d590*/  BRA `(.L_x_2959) ;  /* 0xffffffcc00347947 */ /* 0x000fea000383ffff */
.L_x_2897:
[----:B------:R-:W-:Y:S01]  /*d5a0*/  BSSY B0, `(.L_x_2960) ;  /* 0x0000005000007945 */ /* 0x000fe20003800000 */
[----:B------:R-:W-:-:S07]  /*d5b0*/  IMAD.MOV.U32 R15, RZ, RZ, -0x1 ;  /* 0xffffffffff0f7424 */ /* 0x000fce00078e00ff */
[----:B------:R-:W-:Y:S05]  /*d5c0*/  WARPSYNC.COLLECTIVE R15, `(.L_x_2961) ;  /* 0x000000000f087348 */ /* 0x000fea0003c00000 */
[----:B------:R-:W-:Y:S01]  /*d5d0*/  NOP ;  /* 0x0000000000007918 */ /* 0x000fe20000000000 */
[----:B------:R-:W-:Y:S01]  /*d5e0*/  ENDCOLLECTIVE ;  /* 0x000000000000791b */ /* 0x000fe20003800000 */
.L_x_2961:
[----:B------:R-:W-:Y:S05]  /*d5f0*/  BSYNC B0 ;  /* 0x0000000000007941 */ /* 0x000fea0003800000 */
.L_x_2960:
[----:B------:R-:W-:Y:S05]  /*d600*/  BRA `(.L_x_2962) ;  /* 0xffffffd000d47947 */ /* 0x000fea000383ffff */
.L_x_2909:
[----:B------:R-:W-:Y:S01]  /*d610*/  BSSY B0, `(.L_x_2963) ;  /* 0x0000005000007945 */ /* 0x000fe20003800000 */
[----:B------:R-:W-:-:S07]  /*d620*/  IMAD.MOV.U32 R15, RZ, RZ, -0x1 ;  /* 0xffffffffff0f7424 */ /* 0x000fce00078e00ff */
[----:B------:R-:W-:Y:S05]  /*d630*/  WARPSYNC.COLLECTIVE R15, `(.L_x_2964) ;  /* 0x000000000f087348 */ /* 0x000fea0003c00000 */
[----:B------:R-:W-:Y:S01]  /*d640*/  NOP ;  /* 0x0000000000007918 */ /* 0x000fe20000000000 */
[----:B------:R-:W-:Y:S01]  /*d650*/  ENDCOLLECTIVE ;  /* 0x000000000000791b */ /* 0x000fe20003800000 */
.L_x_2964:
[----:B------:R-:W-:Y:S05]  /*d660*/  BSYNC B0 ;  /* 0x0000000000007941 */ /* 0x000fea0003800000 */
.L_x_2963:
[----:B------:R-:W-:Y:S05]  /*d670*/  BRA `(.L_x_2965) ;  /* 0xffffffd800147947 */ /* 0x000fea000383ffff */
.L_x_2923:
[----:B-1----:R1:W2:Y:S02]  /*d680*/  SYNCS.PHASECHK.TRANS64.TRYWAIT P1, [R0+URZ+0x30c20], R11 ;  /* 0x030c200b000075a7 */ /* 0x0022a4000802017f */
[----:B--2---:R-:W-:Y:S05]  /*d690*/  @!P1 NANOSLEEP.SYNCS 0x989680 ;  /* 0x009896800000995d */ /* 0x004fea0003900000 */
[----:B------:R-:W2:Y:S02]  /*d6a0*/  @!P1 SYNCS.PHASECHK.TRANS64 P1, [R0+URZ+0x30c20], R11 ;  /* 0x030c200b000095a7 */ /* 0x000ea4000802007f */
[----:B--2---:R-:W-:Y:S05]  /*d6b0*/  @!P1 BRA `(.L_x_2923) ;  /* 0xfffffffc00f09947 */ /* 0x004fea000383ffff */
[----:B------:R-:W-:Y:S05]  /*d6c0*/  BRA `(.L_x_2966) ;  /* 0xffffffe000a47947 */ /* 0x000fea000383ffff */
.L_x_2927:
[----:B--2---:R2:W3:Y:S02]  /*d6d0*/  SYNCS.PHASECHK.TRANS64.TRYWAIT P1, [R0+URZ+0x30c40], R19 ;  /* 0x030c4013000075a7 */ /* 0x0044e4000802017f */
[----:B---3--:R-:W-:Y:S05]  /*d6e0*/  @!P1 NANOSLEEP.SYNCS 0x989680 ;  /* 0x009896800000995d */ /* 0x008fea0003900000 */
[----:B------:R-:W3:Y:S02]  /*d6f0*/  @!P1 SYNCS.PHASECHK.TRANS64 P1, [R0+URZ+0x30c40], R19 ;  /* 0x030c4013000095a7 */ /* 0x000ee4000802007f */
[----:B---3--:R-:W-:Y:S05]  /*d700*/  @!P1 BRA `(.L_x_2927) ;  /* 0xfffffffc00f09947 */ /* 0x008fea000383ffff */
[----:B------:R-:W-:Y:S05]  /*d710*/  BRA `(.L_x_2967) ;  /* 0xffffffe400e47947 */ /* 0x000fea000383ffff */
.L_x_2929:
[----:B-1----:R1:W3:Y:S02]  /*d720*/  SYNCS.PHASECHK.TRANS64.TRYWAIT P1, [R0+URZ+0x30c28], R19 ;  /* 0x030c2813000075a7 */ /* 0x0022e4000802017f */
[----:B---3--:R-:W-:Y:S05]  /*d730*/  @!P1 NANOSLEEP.SYNCS 0x989680 ;  /* 0x009896800000995d */ /* 0x008fea0003900000 */
[----:B------:R-:W3:Y:S02]  /*d740*/  @!P1 SYNCS.PHASECHK.TRANS64 P1, [R0+URZ+0x30c28], R19 ;  /* 0x030c2813000095a7 */ /* 0x000ee4000802007f */
[----:B---3--:R-:W-:Y:S05]  /*d750*/  @!P1 BRA `(.L_x_2929) ;  /* 0xfffffffc00f09947 */ /* 0x008fea000383ffff */
[----:B------:R-:W-:Y:S05]  /*d760*/  BRA `(.L_x_2968) ;  /* 0xffffffe800687947 */ /* 0x000fea000383ffff */
.L_x_2931:
[----:B---3--:R3:W4:Y:S02]  /*d770*/  SYNCS.PHASECHK.TRANS64.TRYWAIT P1, [R0+URZ+0x30c48], R19 ;  /* 0x030c4813000075a7 */ /* 0x008724000802017f */
[----:B----4-:R-:W-:Y:S05]  /*d780*/  @!P1 NANOSLEEP.SYNCS 0x989680 ;  /* 0x009896800000995d */ /* 0x010fea0003900000 */
[----:B------:R-:W4:Y:S02]  /*d790*/  @!P1 SYNCS.PHASECHK.TRANS64 P1, [R0+URZ+0x30c48], R19 ;  /* 0x030c4813000095a7 */ /* 0x000f24000802007f */
[----:B----4-:R-:W-:Y:S05]  /*d7a0*/  @!P1 BRA `(.L_x_2931) ;  /* 0xfffffffc00f09947 */ /* 0x010fea000383ffff */
[----:B------:R-:W-:Y:S05]  /*d7b0*/  BRA `(.L_x_2969) ;  /* 0xffffffe800ec7947 */ /* 0x000fea000383ffff */
.L_x_2933:
[----:B------:R-:W-:-:S07]  /*d7c0*/  SHF.L.U32 R4, R10, 0x1f, RZ ;  /* 0x0000001f0a047819 */ /* 0x000fce00000006ff */
.L_x_2970:
[----:B-1----:R1:W2:Y:S02]  /*d7d0*/  SYNCS.PHASECHK.TRANS64.TRYWAIT P1, [R0+URZ+0x30c20], R4 ;  /* 0x030c2004000075a7 */ /* 0x0022a4000802017f */
[----:B--2---:R-:W-:Y:S05]  /*d7e0*/  @!P1 NANOSLEEP.SYNCS 0x989680 ;  /* 0x009896800000995d */ /* 0x004fea0003900000 */
[----:B------:R-:W2:Y:S02]  /*d7f0*/  @!P1 SYNCS.PHASECHK.TRANS64 P1, [R0+URZ+0x30c20], R4 ;  /* 0x030c2004000095a7 */ /* 0x000ea4000802007f */
[----:B--2---:R-:W-:Y:S05]  /*d800*/  @!P1 BRA `(.L_x_2970) ;  /* 0xfffffffc00f09947 */ /* 0x004fea000383ffff */
[----:B------:R-:W-:Y:S05]  /*d810*/  BRA `(.L_x_2971) ;  /* 0xffffffec00587947 */ /* 0x000fea000383ffff */
.L_x_2936:
[----:B-1----:R1:W2:Y:S02]  /*d820*/  SYNCS.PHASECHK.TRANS64.TRYWAIT P1, [R0+URZ+0x30c40], R14 ;  /* 0x030c400e000075a7 */ /* 0x0022a4000802017f */
[----:B--2---:R-:W-:Y:S05]  /*d830*/  @!P1 NANOSLEEP.SYNCS 0x989680 ;  /* 0x009896800000995d */ /* 0x004fea0003900000 */
[----:B------:R-:W2:Y:S02]  /*d840*/  @!P1 SYNCS.PHASECHK.TRANS64 P1, [R0+URZ+0x30c40], R14 ;  /* 0x030c400e000095a7 */ /* 0x000ea4000802007f */
[----:B--2---:R-:W-:Y:S05]  /*d850*/  @!P1 BRA `(.L_x_2936) ;  /* 0xfffffffc00f09947 */ /* 0x004fea000383ffff */
[----:B------:R-:W-:Y:S05]  /*d860*/  BRA `(.L_x_2972) ;  /* 0xffffffec00f07947 */ /* 0x000fea000383ffff */
.L_x_2938:
[----:B--2---:R2:W3:Y:S02]  /*d870*/  SYNCS.PHASECHK.TRANS64.TRYWAIT P1, [R0+URZ+0x30c28], R14 ;  /* 0x030c280e000075a7 */ /* 0x0044e4000802017f */
[----:B---3--:R-:W-:Y:S05]  /*d880*/  @!P1 NANOSLEEP.SYNCS 0x989680 ;  /* 0x009896800000995d */ /* 0x008fea0003900000 */
[----:B------:R-:W3:Y:S02]  /*d890*/  @!P1 SYNCS.PHASECHK.TRANS64 P1, [R0+URZ+0x30c28], R14 ;  /* 0x030c280e000095a7 */ /* 0x000ee4000802007f */
[----:B---3--:R-:W-:Y:S05]  /*d8a0*/  @!P1 BRA `(.L_x_2938) ;  /* 0xfffffffc00f09947 */ /* 0x008fea000383ffff */
[----:B------:R-:W-:Y:S05]  /*d8b0*/  BRA `(.L_x_2973) ;  /* 0xfffffff000687947 */ /* 0x000fea000383ffff */
.L_x_2940:
[----:B---3--:R3:W4:Y:S02]  /*d8c0*/  SYNCS.PHASECHK.TRANS64.TRYWAIT P0, [R4+URZ+0x30c40], R3 ;  /* 0x030c4003040075a7 */ /* 0x008724000800017f */
[----:B----4-:R-:W-:Y:S05]  /*d8d0*/  @!P0 NANOSLEEP.SYNCS 0x989680 ;  /* 0x009896800000895d */ /* 0x010fea0003900000 */
[----:B------:R-:W4:Y:S02]  /*d8e0*/  @!P0 SYNCS.PHASECHK.TRANS64 P0, [R4+URZ+0x30c40], R3 ;  /* 0x030c4003040085a7 */ /* 0x000f24000800007f */
[----:B----4-:R-:W-:Y:S05]  /*d8f0*/  @!P0 BRA `(.L_x_2940) ;  /* 0xfffffffc00f08947 */ /* 0x010fea000383ffff */
[----:B------:R-:W-:Y:S05]  /*d900*/  BRA `(.L_x_2974) ;  /* 0xfffffff400007947 */ /* 0x000fea000383ffff */
.L_x_2942:
[----:B------:R-:W-:Y:S01]  /*d910*/  BSSY B0, `(.L_x_2975) ;  /* 0x0000006000007945 */ /* 0x000fe20003800000 */
[----:B------:R-:W-:-:S07]  /*d920*/  IMAD.MOV.U32 R15, RZ, RZ, -0x1 ;  /* 0xffffffffff0f7424 */ /* 0x000fce00078e00ff */
[----:B------:R-:W-:Y:S05]  /*d930*/  WARPSYNC.COLLECTIVE R15, `(.L_x_2976) ;  /* 0x000000000f0c7348 */ /* 0x000fea0003c00000 */
[----:B------:R-:W-:Y:S02]  /*d940*/  ELECT P6, UR62, PT ;  /* 0x00000000003e782f */ /* 0x000fe400038c0000 */
[----:B------:R-:W-:Y:S01]  /*d950*/  MOV R14, UR62 ;  /* 0x0000003e000e7c02 */ /* 0x000fe20008000f00 */
[----:B------:R-:W-:Y:S10]  /*d960*/  ENDCOLLECTIVE ;  /* 0x000000000000791b */ /* 0x000ff40003800000 */
.L_x_2976:
[----:B------:R-:W-:Y:S05]  /*d970*/  BSYNC B0 ;  /* 0x0000000000007941 */ /* 0x000fea0003800000 */
.L_x_2975:
[----:B------:R-:W-:Y:S05]  /*d980*/  BRA `(.L_x_2977) ;  /* 0xfffffff400a07947 */ /* 0x000fea000383ffff */
.L_x_2944:
[----:B-1----:R1:W2:Y:S02]  /*d990*/  SYNCS.PHASECHK.TRANS64.TRYWAIT P0, [R7+URZ], R4 ;  /* 0x00000004070075a7 */ /* 0x0022a4000800017f */
[----:B--2---:R-:W-:Y:S05]  /*d9a0*/  @!P0 NANOSLEEP.SYNCS 0x989680 ;  /* 0x009896800000895d */ /* 0x004fea0003900000 */
[----:B------:R-:W2:Y:S02]  /*d9b0*/  @!P0 SYNCS.PHASECHK.TRANS64 P0, [R7+URZ], R4 ;  /* 0x00000004070085a7 */ /* 0x000ea4000800007f */
[----:B--2---:R-:W-:Y:S05]  /*d9c0*/  @!P0 BRA `(.L_x_2944) ;  /* 0xfffffffc00f08947 */ /* 0x004fea000383ffff */
[----:B------:R-:W-:Y:S05]  /*d9d0*/  BRA `(.L_x_2978) ;  /* 0xfffffff400e07947 */ /* 0x000fea000383ffff */
.L_x_2945:
[----:B--2---:R2:W3:Y:S02]  /*d9e0*/  SYNCS.PHASECHK.TRANS64.TRYWAIT P0, [R3+URZ], R2 ;  /* 0x00000002030075a7 */ /* 0x0044e4000800017f */
[----:B---3--:R-:W-:Y:S05]  /*d9f0*/  @!P0 NANOSLEEP.SYNCS 0x989680 ;  /* 0x009896800000895d */ /* 0x008fea0003900000 */
[----:B------:R-:W3:Y:S02]  /*da00*/  @!P0 SYNCS.PHASECHK.TRANS64 P0, [R3+URZ], R2 ;  /* 0x00000002030085a7 */ /* 0x000ee4000800007f */
[----:B---3--:R-:W-:Y:S05]  /*da10*/  @!P0 BRA `(.L_x_2945) ;  /* 0xfffffffc00f08947 */ /* 0x008fea000383ffff */
[----:B------:R-:W-:Y:S05]  /*da20*/  BRA `(.L_x_2979) ;  /* 0xfffffff400d47947 */ /* 0x000fea000383ffff */
.L_x_2947:
[----:B--2---:R2:W3:Y:S02]  /*da30*/  SYNCS.PHASECHK.TRANS64.TRYWAIT P0, [R5+URZ], R4 ;  /* 0x00000004050075a7 */ /* 0x0044e4000800017f */
[----:B---3--:R-:W-:Y:S05]  /*da40*/  @!P0 NANOSLEEP.SYNCS 0x989680 ;  /* 0x009896800000895d */ /* 0x008fea0003900000 */
[----:B------:R-:W3:Y:S02]  /*da50*/  @!P0 SYNCS.PHASECHK.TRANS64 P0, [R5+URZ], R4 ;  /* 0x00000004050085a7 */ /* 0x000ee4000800007f */
[----:B---3--:R-:W-:Y:S05]  /*da60*/  @!P0 BRA `(.L_x_2947) ;  /* 0xfffffffc00f08947 */ /* 0x008fea000383ffff */
[----:B------:R-:W-:Y:S05]  /*da70*/  BRA `(.L_x_2980) ;  /* 0xfffffff400d87947 */ /* 0x000fea000383ffff */
.L_x_2981:
        /* <DEDUP_REMOVED lines=16> */
.L_x_3712:


//--------------------- .text._ZN7cutlass13device_kernelIN5flash22FlashAttnBwdPreprocessIN4cute5tupleIJNS3_1CILi128EEENS5_ILi64EEEEEENS_10bfloat16_tEfNS_4arch4Sm90ELb1ELb0EEEEEvNT_6ParamsE --------------------------
	.section	.text._ZN7cutlass13device_kernelIN5flash22FlashAttnBwdPreprocessIN4cute5tupleIJNS3_1CILi128EEENS5_ILi64EEEEEENS_10bfloat16_tEfNS_4arch4Sm90ELb1ELb0EEEEEvNT_6ParamsE,"ax",@progbits
	.align	128
.text._ZN7cutlass13device_kernelIN5flash22FlashAttnBwdPreprocessIN4cute5tupleIJNS3_1CILi128EEENS5_ILi64EEEEEENS_10bfloat16_tEfNS_4arch4Sm90ELb1ELb0EEEEEvNT_6ParamsE:
        .type           _ZN7cutlass13device_kernelIN5flash22FlashAttnBwdPreprocessIN4cute5tupleIJNS3_1CILi128EEENS5_ILi64EEEEEENS_10bfloat16_tEfNS_4arch4Sm90ELb1ELb0EEEEEvNT_6ParamsE,@function
        .size           _ZN7cutlass13device_kernelIN5flash22FlashAttnBwdPreprocessIN4cute5tupleIJNS3_1CILi128EEENS5_ILi64EEEEEENS_10bfloat16_tEfNS_4arch4Sm90ELb1ELb0EEEEEvNT_6ParamsE,(.L_x_3713 - _ZN7cutlass13device_kernelIN5flash22FlashAttnBwdPreprocessIN4cute5tupleIJNS3_1CILi128EEENS5_ILi64EEEEEENS_10bfloat16_tEfNS_4arch4Sm90ELb1ELb0EEEEEvNT_6ParamsE)
        .other          _ZN7cutlass13device_kernelIN5flash22FlashAttnBwdPreprocessIN4cute5tupleIJNS3_1CILi128EEENS5_ILi64EEEEEENS_10bfloat16_tEfNS_4arch4Sm90ELb1ELb0EEEEEvNT_6ParamsE,@"STO_CUDA_ENTRY STV_DEFAULT"
_ZN7cutlass13device_kernelIN5flash22FlashAttnBwdPreprocessIN4cute5tupleIJNS3_1CILi128EEENS5_ILi64EEEEEENS_10bfloat16_tEfNS_4arch4Sm90ELb1ELb0EEEEEvNT_6ParamsE:
[----:B------:R-:W-:Y:S01]  /*0000*/  LDC R1, c[0x0][0x28] ;  /* 0x00000a00ff017b82 */ /* 0x000fe20000000800 */
[----:B------:R-:W0:Y:S01]  /*0010*/  S2R R0, SR_TID.X ;  /* 0x0000000000007919 */ /* 0x000e220000002100 */
[----:B------:R-:W-:-:S06]  /*0020*/  ULDC UR4, c[0x0][0x218] ;  /* 0x0000860000047ab9 */ /* 0x000fcc0000000800 */
[----:B------:R-:W1:Y:S01]  /*0030*/  S2UR UR8, SR_CTAID.Y ;  /* 0x00000000000879c3 */ /* 0x000e620000002600 */
[----:B------:R-:W-:Y:S01]  /*0040*/  ULDC UR5, c[0x0][0x21c] ;  /* 0x0000870000057ab9 */ /* 0x000fe20000000800 */
[----:B------:R-:W2:Y:S01]  /*0050*/  S2R R2, SR_CTAID.X ;  /* 0x0000000000027919 */ /* 0x000ea20000002500 */
[----:B------:R-:W-:-:S05]  /*0060*/  ULDC.64 UR6, c[0x0][0x208] ;  /* 0x0000820000067ab9 */ /* 0x000fca0000000a00 */
[----:B------:R-:W3:Y:S08]  /*0070*/  LDC.64 R12, c[0x0][0x230] ;  /* 0x00008c00ff0c7b82 */ /* 0x000ef00000000a00 */
[----:B------:R-:W4:Y:S08]  /*0080*/  S2UR UR9, SR_CTAID.Z ;  /* 0x00000000000979c3 */ /* 0x000f300000002700 */
[----:B------:R-:W4:Y:S01]  /*0090*/  LDC.64 R14, c[0x0][0x238] ;  /* 0x00008e00ff0e7b82 */ /* 0x000f220000000a00 */
[----:B-1----:R-:W-:Y:S01]  /*00a0*/  USHF.R.S32.HI UR10, URZ, 0x1f, UR8 ;  /* 0x0000001f3f0a7899 */ /* 0x002fe20008011408 */
[----:B0-----:R-:W-:-:S05]  /*00b0*/  SHF.R.S32.HI R3, RZ, 0x1f, R0 ;  /* 0x0000001fff037819 */ /* 0x001fca0000011400 */
[----:B---3--:R-:W-:Y:S01]  /*00c0*/  IMAD R4, R12, UR10, RZ ;  /* 0x0000000a0c047c24 */ /* 0x008fe2000f8e02ff */
[----:B------:R-:W0:Y:S01]  /*00d0*/  LDC.64 R20, c[0x0][0x250] ;  /* 0x00009400ff147b82 */ /* 0x000e220000000a00 */
[----:B------:R-:W-:Y:S01]  /*00e0*/  LEA.HI R44, R3, R0, RZ, 0x3 ;  /* 0x00000000032c7211 */ /* 0x000fe200078f18ff */
[----:B--2---:R-:W-:Y:S02]  /*00f0*/  IMAD.SHL.U32 R10, R2, 0x80, RZ ;  /* 0x00000080020a7824 */ /* 0x004fe400078e00ff */
[----:B------:R-:W-:Y:S01]  /*0100*/  IMAD R13, R13, UR8, R4 ;  /* 0x000000080d0d7c24 */ /* 0x000fe2000f8e0204 */
[----:B------:R-:W-:Y:S02]  /*0110*/  LOP3.LUT R5, R44, 0xfffffff8, RZ, 0xc0, !PT ;  /* 0xfffffff82c057812 */ /* 0x000fe400078ec0ff */
[----:B------:R-:W-:Y:S01]  /*0120*/  IADD3 R3, -R10, UR4, RZ ;  /* 0x000000040a037c10 */ /* 0x000fe2000fffe1ff */
[----:B----4-:R-:W-:Y:S01]  /*0130*/  USHF.R.S32.HI UR11, URZ, 0x1f, UR9 ;  /* 0x0000001f3f0b7899 */ /* 0x010fe20008011409 */
[----:B------:R-:W-:Y:S01]  /*0140*/  SHF.R.S32.HI R44, RZ, 0x3, R44 ;  /* 0x00000003ff2c7819 */ /* 0x000fe2000001142c */
[----:B------:R-:W-:Y:S01]  /*0150*/  IMAD.IADD R5, R0, 0x1, -R5 ;  /* 0x0000000100057824 */ /* 0x000fe200078e0a05 */
[----:B------:R-:W1:Y:S02]  /*0160*/  LDC.64 R42, c[0x0][0x258] ;  /* 0x00009600ff2a7b82 */ /* 0x000e640000000a00 */
[----:B------:R-:W-:-:S02]  /*0170*/  ISETP.GE.AND P1, PT, R44, R3, PT ;  /* 0x000000032c00720c */ /* 0x000fc40003f26270 */
[----:B------:R-:W-:Y:S01]  /*0180*/  SHF.L.U32 R8, R5, 0x3, RZ ;  /* 0x0000000305087819 */ /* 0x000fe200000006ff */
[----:B------:R-:W-:Y:S01]  /*0190*/  IMAD R4, R14, UR11, RZ ;  /* 0x0000000b0e047c24 */ /* 0x000fe2000f8e02ff */
[----:B------:R-:W-:Y:S02]  /*01a0*/  SHF.R.S32.HI R45, RZ, 0x1f, R44 ;  /* 0x0000001fff2d7819 */ /* 0x000fe4000001142c */
[C---:B------:R-:W-:Y:S01]  /*01b0*/  ISETP.LT.AND P4, PT, R8.reuse, UR5, !P1 ;  /* 0x0000000508007c0c */ /* 0x040fe2000cf81270 */
[----:B------:R-:W-:Y:S01]  /*01c0*/  IMAD R15, R15, UR9, R4 ;  /* 0x000000090f0f7c24 */ /* 0x000fe2000f8e0204 */
[--C-:B------:R-:W-:Y:S02]  /*01d0*/  SHF.R.S32.HI R9, RZ, 0x1f, R8.reuse ;  /* 0x0000001fff097819 */ /* 0x100fe40000011408 */
[----:B------:R-:W-:Y:S01]  /*01e0*/  ISETP.GE.AND P0, PT, R8, UR5, PT ;  /* 0x0000000508007c0c */ /* 0x000fe2000bf06270 */
[----:B0-----:R-:W-:Y:S02]  /*01f0*/  IMAD R16, R20, UR10, RZ ;  /* 0x0000000a14107c24 */ /* 0x001fe4000f8e02ff */
[----:B------:R-:W-:-:S04]  /*0200*/  IMAD.WIDE.U32 R6, R12, UR8, R8 ;  /* 0x000000080c067c25 */ /* 0x000fc8000f8e0008 */
[----:B------:R-:W-:Y:S02]  /*0210*/  IMAD.IADD R7, R7, 0x1, R13 ;  /* 0x0000000107077824 */ /* 0x000fe400078e020d */
[----:B------:R-:W0:Y:S01]  /*0220*/  @P4 LDC.64 R18, c[0x0][0x228] ;  /* 0x00008a00ff124b82 */ /* 0x000e220000000a00 */
[----:B------:R-:W-:-:S04]  /*0230*/  IMAD.WIDE R12, R2, 0x80, R44 ;  /* 0x00000080020c7825 */ /* 0x000fc800078e022c */
[----:B------:R-:W-:-:S03]  /*0240*/  IMAD.WIDE.U32 R30, R14, UR9, R6 ;  /* 0x000000090e1e7c25 */ /* 0x000fc6000f8e0006 */
[----:B------:R-:W2:Y:S01]  /*0250*/  @P4 LDC.64 R32, c[0x0][0x210] ;  /* 0x00008400ff204b82 */ /* 0x000ea20000000a00 */
[----:B------:R-:W-:Y:S02]  /*0260*/  IMAD.IADD R31, R31, 0x1, R15 ;  /* 0x000000011f1f7824 */ /* 0x000fe400078e020f */
[----:B------:R-:W-:-:S05]  /*0270*/  IMAD.WIDE.U32 R8, R20, UR8, R8 ;  /* 0x0000000814087c25 */ /* 0x000fca000f8e0008 */
[----:B------:R-:W3:Y:S01]  /*0280*/  @P4 LDC.64 R14, c[0x0][0x248] ;  /* 0x00009200ff0e4b82 */ /* 0x000ee20000000a00 */
[----:B0-----:R-:W-:-:S07]  /*0290*/  @P4 IMAD R4, R13, R18, RZ ;  /* 0x000000120d044224 */ /* 0x001fce00078e02ff */
[----:B------:R-:W0:Y:S01]  /*02a0*/  @P4 LDC.64 R26, c[0x0][0x240] ;  /* 0x00009000ff1a4b82 */ /* 0x000e220000000a00 */
[----:B------:R-:W-:-:S04]  /*02b0*/  @P4 IMAD.WIDE.U32 R6, R12, R18, R30 ;  /* 0x000000120c064225 */ /* 0x000fc800078e001e */
[----:B------:R-:W-:Y:S01]  /*02c0*/  @P4 IMAD R17, R12, R19, R4 ;  /* 0x000000130c114224 */ /* 0x000fe200078e0204 */
[----:B------:R-:W-:Y:S01]  /*02d0*/  IADD3 R4, R44, 0x20, RZ ;  /* 0x000000202c047810 */ /* 0x000fe20007ffe0ff */
[----:B------:R-:W-:Y:S01]  /*02e0*/  IMAD R19, R21, UR8, R16 ;  /* 0x0000000815137c24 */ /* 0x000fe2000f8e0210 */
[----:B--2---:R-:W-:Y:S01]  /*02f0*/  @P4 LEA R32, P2, R6, R32, 0x1 ;  /* 0x0000002006204211 */ /* 0x004fe200078408ff */
[----:B------:R-:W-:Y:S01]  /*0300*/  @P4 IMAD.IADD R7, R7, 0x1, R17 ;  /* 0x0000000107074824 */ /* 0x000fe200078e0211 */
[----:B------:R-:W-:Y:S01]  /*0310*/  ISETP.LT.AND P3, PT, R4, R3, !P0 ;  /* 0x000000030400720c */ /* 0x000fe20004761270 */
[----:B------:R-:W-:Y:S02]  /*0320*/  IMAD.MOV.U32 R16, RZ, RZ, R8 ;  /* 0x000000ffff107224 */ /* 0x000fe400078e0008 */
[----:B------:R-:W-:Y:S01]  /*0330*/  VIADD R8, R44, 0x60 ;  /* 0x000000602c087836 */ /* 0x000fe20000000000 */
[----:B------:R-:W-:Y:S01]  /*0340*/  @P4 LEA.HI.X R33, R6, R33, R7, 0x1, P2 ;  /* 0x0000002106214211 */ /* 0x000fe200010f0c07 */
[----:B-1----:R-:W-:Y:S01]  /*0350*/  IMAD R18, R42, UR11, RZ ;  /* 0x0000000b2a127c24 */ /* 0x002fe2000f8e02ff */
[----:B------:R-:W-:Y:S01]  /*0360*/  IADD3 R6, R44, 0x40, RZ ;  /* 0x000000402c067810 */ /* 0x000fe20007ffe0ff */
[----:B------:R-:W-:-:S02]  /*0370*/  IMAD.IADD R17, R9, 0x1, R19 ;  /* 0x0000000109117824 */ /* 0x000fc400078e0213 */
[----:B------:R-:W-:Y:S01]  /*0380*/  IMAD R7, R43, UR9, R18 ;  /* 0x000000092b077c24 */ /* 0x000fe2000f8e0212 */
[-C--:B------:R-:W-:Y:S01]  /*0390*/  ISETP.LT.AND P2, PT, R6, R3.reuse, !P0 ;  /* 0x000000030600720c */ /* 0x080fe20004741270 */
[----:B------:R-:W-:Y:S01]  /*03a0*/  IMAD.WIDE.U32 R42, R42, UR9, R16 ;  /* 0x000000092a2a7c25 */ /* 0x000fe2000f8e0010 */
[----:B------:R-:W-:Y:S01]  /*03b0*/  ISETP.LT.AND P0, PT, R8, R3, !P0 ;  /* 0x000000030800720c */ /* 0x000fe20004701270 */
[----:B------:R-:W1:Y:S01]  /*03c0*/  @P3 LDC.64 R24, c[0x0][0x228] ;  /* 0x00008a00ff183b82 */ /* 0x000e620000000a00 */
[C---:B------:R-:W-:Y:S01]  /*03d0*/  @P3 IADD3 R17, P6, R12.reuse, 0x20, RZ ;  /* 0x000000200c113810 */ /* 0x040fe20007fde0ff */
[----:B---3--:R-:W-:Y:S01]  /*03e0*/  @P4 IMAD R9, R13, R14, RZ ;  /* 0x0000000e0d094224 */ /* 0x008fe200078e02ff */
[----:B------:R-:W-:Y:S02]  /*03f0*/  @P3 IADD3 R16, P5, R12, 0x20, RZ ;  /* 0x000000200c103810 */ /* 0x000fe40007fbe0ff */
[----:B------:R-:W-:Y:S01]  /*0400*/  IADD3 R43, R43, R7, RZ ;  /* 0x000000072b2b7210 */ /* 0x000fe20007ffe0ff */
[----:B------:R-:W-:-:S02]  /*0410*/  @P3 IMAD.X R7, RZ, RZ, R13, P6 ;  /* 0x000000ffff073224 */ /* 0x000fc400030e060d */
[----:B------:R-:W2:Y:S01]  /*0420*/  @P3 LDC.64 R22, c[0x0][0x248] ;  /* 0x00009200ff163b82 */ /* 0x000ea20000000a00 */
[----:B------:R-:W-:Y:S01]  /*0430*/  @P3 IMAD.X R41, RZ, RZ, R13, P5 ;  /* 0x000000ffff293224 */ /* 0x000fe200028e060d */
[C---:B------:R-:W-:Y:S01]  /*0440*/  @P2 IADD3 R59, P6, R12.reuse, 0x40, RZ ;  /* 0x000000400c3b2810 */ /* 0x040fe20007fde0ff */
[C---:B------:R-:W-:Y:S01]  /*0450*/  @P4 IMAD R19, R12.reuse, R15, R9 ;  /* 0x0000000f0c134224 */ /* 0x040fe200078e0209 */
[C---:B------:R-:W-:Y:S01]  /*0460*/  @P2 IADD3 R54, P5, R12.reuse, 0x40, RZ ;  /* 0x000000400c362810 */ /* 0x040fe20007fbe0ff */
[C---:B------:R-:W-:Y:S01]  /*0470*/  @P4 IMAD.WIDE.U32 R14, R12.reuse, R14, R42 ;  /* 0x0000000e0c0e4225 */ /* 0x040fe200078e002a */
[----:B------:R-:W-:Y:S02]  /*0480*/  @P2 IADD3.X R35, RZ, R13, RZ, P6, !PT ;  /* 0x0000000dff232210 */ /* 0x000fe400037fe4ff */
[C---:B------:R-:W-:Y:S01]  /*0490*/  @P0 IADD3 R9, P6, R12.reuse, 0x60, RZ ;  /* 0x000000600c090810 */ /* 0x040fe20007fde0ff */
[----:B------:R-:W3:Y:S01]  /*04a0*/  @P3 LDC.64 R48, c[0x0][0x240] ;  /* 0x00009000ff303b82 */ /* 0x000ee20000000a00 */
[----:B------:R-:W-:Y:S01]  /*04b0*/  @P2 IMAD.X R57, RZ, RZ, R13, P5 ;  /* 0x000000ffff392224 */ /* 0x000fe200028e060d */
[----:B------:R-:W-:-:S02]  /*04c0*/  @P0 IADD3 R52, P5, R12, 0x60, RZ ;  /* 0x000000600c340810 */ /* 0x000fc40007fbe0ff */
[--C-:B------:R-:W-:Y:S01]  /*04d0*/  @P0 IMAD.X R55, RZ, RZ, R13.reuse, P6 ;  /* 0x000000ffff370224 */ /* 0x100fe200030e060d */
[----:B------:R-:W-:Y:S02]  /*04e0*/  @P4 IADD3 R12, R15, R19, RZ ;  /* 0x000000130f0c4210 */ /* 0x000fe40007ffe0ff */
[C---:B0-----:R-:W-:Y:S01]  /*04f0*/  @P4 LEA R26, P6, R14.reuse, R26, 0x1 ;  /* 0x0000001a0e1a4211 */ /* 0x041fe200078c08ff */
[----:B------:R-:W0:Y:S01]  /*0500*/  @P2 LDC.64 R36, c[0x0][0x228] ;  /* 0x00008a00ff242b82 */ /* 0x000e220000000a00 */
[----:B-1----:R-:W-:Y:S02]  /*0510*/  @P3 IMAD R18, R7, R24, RZ ;  /* 0x0000001807123224 */ /* 0x002fe400078e02ff */
[----:B------:R-:W-:Y:S01]  /*0520*/  @P0 IMAD.X R7, RZ, RZ, R13, P5 ;  /* 0x000000ffff070224 */ /* 0x000fe200028e060d */
[----:B------:R-:W-:Y:S01]  /*0530*/  @P4 LEA.HI.X R27, R14, R27, R12, 0x1, P6 ;  /* 0x0000001b0e1b4211 */ /* 0x000fe200030f0c0c */
[----:B------:R-:W-:Y:S01]  /*0540*/  @P3 IMAD.MOV.U32 R12, RZ, RZ, R30 ;  /* 0x000000ffff0c3224 */ /* 0x000fe200078e001e */
[----:B------:R-:W-:Y:S01]  /*0550*/  @P3 MOV R13, R31 ;  /* 0x0000001f000d3202 */ /* 0x000fe20000000f00 */
[----:B------:R-:W-:Y:S01]  /*0560*/  @P3 IMAD R39, R17, R25, R18 ;  /* 0x0000001911273224 */ /* 0x000fe200078e0212 */
[----:B------:R-:W1:Y:S01]  /*0570*/  @P2 LDC.64 R46, c[0x0][0x248] ;  /* 0x00009200ff2e2b82 */ /* 0x000e620000000a00 */
[----:B--2---:R-:W-:Y:S01]  /*0580*/  @P3 IMAD R41, R41, R22, RZ ;  /* 0x0000001629293224 */ /* 0x004fe200078e02ff */
[----:B------:R-:W-:Y:S01]  /*0590*/  CS2R R14, SRZ ;  /* 0x00000000000e7805 */ /* 0x000fe2000001ff00 */
[----:B------:R-:W-:Y:S01]  /*05a0*/  @P3 IMAD.WIDE.U32 R24, R17, R24, R12 ;  /* 0x0000001811183225 */ /* 0x000fe200078e000c */
[----:B------:R-:W-:-:S03]  /*05b0*/  CS2R R18, SRZ ;  /* 0x0000000000127805 */ /* 0x000fc6000001ff00 */
[----:B------:R-:W-:Y:S01]  /*05c0*/  @P3 IMAD.MOV.U32 R12, RZ, RZ, R42 ;  /* 0x000000ffff0c3224 */ /* 0x000fe200078e002a */
[----:B------:R-:W2:Y:S01]  /*05d0*/  @P3 LDC.64 R20, c[0x0][0x210] ;  /* 0x00008400ff143b82 */ /* 0x000ea20000000a00 */
[----:B------:R-:W-:Y:S02]  /*05e0*/  @P3 IMAD.MOV.U32 R13, RZ, RZ, R43 ;  /* 0x000000ffff0d3224 */ /* 0x000fe400078e002b */
[C---:B------:R-:W-:Y:S02]  /*05f0*/  @P3 IMAD R41, R16.reuse, R23, R41 ;  /* 0x0000001710293224 */ /* 0x040fe400078e0229 */
[----:B------:R-:W-:Y:S01]  /*0600*/  @P3 IMAD.WIDE.U32 R22, R16, R22, R12 ;  /* 0x0000001610163225 */ /* 0x000fe200078e000c */
[----:B------:R-:W-:Y:S02]  /*0610*/  CS2R R12, SRZ ;  /* 0x00000000000c7805 */ /* 0x000fe4000001ff00 */
[----:B------:R-:W-:Y:S01]  /*0620*/  CS2R R16, SRZ ;  /* 0x0000000000107805 */ /* 0x000fe2000001ff00 */
[----:B------:R-:W4:Y:S01]  /*0630*/  @P0 LDC.64 R28, c[0x0][0x228] ;  /* 0x00008a00ff1c0b82 */ /* 0x000f220000000a00 */
[----:B------:R-:W-:Y:S01]  /*0640*/  @P3 IMAD.IADD R41, R23, 0x1, R41 ;  /* 0x0000000117293824 */ /* 0x000fe200078e0229 */
[C---:B---3--:R-:W-:Y:S01]  /*0650*/  @P3 LEA R48, P5, R22.reuse, R48, 0x1 ;  /* 0x0000003016303211 */ /* 0x048fe200078a08ff */
[-C--:B0-----:R-:W-:Y:S01]  /*0660*/  @P2 IMAD R34, R35, R36.reuse, RZ ;  /* 0x0000002423222224 */ /* 0x081fe200078e02ff */
[----:B------:R-:W-:Y:S01]  /*0670*/  @P2 MOV R51, R31 ;  /* 0x0000001f00332202 */ /* 0x000fe20000000f00 */
[----:B------:R-:W-:Y:S01]  /*0680*/  @P2 IMAD.MOV.U32 R50, RZ, RZ, R30 ;  /* 0x000000ffff322224 */ /* 0x000fe200078e001e */
[----:B------:R-:W-:Y:S01]  /*0690*/  @P3 LEA.HI.X R49, R22, R49, R41, 0x1, P5 ;  /* 0x0000003116313211 */ /* 0x000fe200028f0c29 */
[----:B------:R0:W3:Y:S01]  /*06a0*/  @P4 LDG.E.128 R12, desc[UR6][R32.64] ;  /* 0x00000006200c4981 */ /* 0x0000e2000c1e1d00 */
[----:B------:R-:W4:Y:S01]  /*06b0*/  @P0 LDC.64 R40, c[0x0][0x248] ;  /* 0x00009200ff280b82 */ /* 0x000f220000000a00 */
[----:B------:R-:W-:Y:S01]  /*06c0*/  @P2 IMAD R53, R59, R37, R34 ;  /* 0x000000253b352224 */ /* 0x000fe200078e0222 */
[----:B------:R-:W-:Y:S01]  /*06d0*/  @P3 IADD3 R39, R25, R39, RZ ;  /* 0x0000002719273210 */ /* 0x000fe20007ffe0ff */
[----:B------:R-:W-:Y:S01]  /*06e0*/  @P2 IMAD.WIDE.U32 R50, R59, R36, R50 ;  /* 0x000000243b322225 */ /* 0x000fe200078e0032 */
[----:B------:R0:W3:Y:S01]  /*06f0*/  @P4 LDG.E.128 R16, desc[UR6][R26.64] ;  /* 0x000000061a104981 */ /* 0x0000e2000c1e1d00 */
[----:B------:R-:W-:-:S02]  /*0700*/  @P2 MOV R37, R43 ;  /* 0x0000002b00252202 */ /* 0x000fc40000000f00 */
[----:B------:R-:W-:Y:S01]  /*0710*/  CS2R R22, SRZ ;  /* 0x0000000000167805 */ /* 0x000fe2000001ff00 */
[----:B-1----:R-:W-:Y:S01]  /*0720*/  @P2 IMAD R57, R57, R46, RZ ;  /* 0x0000002e39392224 */ /* 0x002fe200078e02ff */
[----:B--2---:R-:W-:Y:S01]  /*0730*/  @P3 LEA R60, P4, R24, R20, 0x1 ;  /* 0x00000014183c3211 */ /* 0x004fe200078808ff */
[----:B------:R-:W-:Y:S01]  /*0740*/  @P2 IMAD.MOV.U32 R36, RZ, RZ, R42 ;  /* 0x000000ffff242224 */ /* 0x000fe200078e002a */
[----:B0-----:R-:W0:Y:S01]  /*0750*/  @P2 LDC.64 R32, c[0x0][0x210] ;  /* 0x00008400ff202b82 */ /* 0x001e220000000a00 */
[----:B------:R-:W-:Y:S01]  /*0760*/  @P2 IMAD R47, R54, R47, R57 ;  /* 0x0000002f362f2224 */ /* 0x000fe200078e0239 */
[----:B------:R-:W-:Y:S02]  /*0770*/  @P3 LEA.HI.X R61, R24, R21, R39, 0x1, P4 ;  /* 0x00000015183d3211 */ /* 0x000fe400020f0c27 */
[----:B------:R-:W-:Y:S02]  /*0780*/  CS2R R20, SRZ ;  /* 0x0000000000147805 */ /* 0x000fe4000001ff00 */
[----:B------:R-:W-:-:S02]  /*0790*/  CS2R R24, SRZ ;  /* 0x0000000000187805 */ /* 0x000fc4000001ff00 */
[----:B------:R-:W-:Y:S01]  /*07a0*/  CS2R R26, SRZ ;  /* 0x00000000001a7805 */ /* 0x000fe2000001ff00 */
[----:B----4-:R-:W-:Y:S01]  /*07b0*/  @P0 IMAD R56, R55, R28, RZ ;  /* 0x0000001c37380224 */ /* 0x010fe200078e02ff */
[----:B------:R-:W1:Y:S01]  /*07c0*/  @P0 LDC.64 R34, c[0x0][0x210] ;  /* 0x00008400ff220b82 */ /* 0x000e620000000a00 */
[----:B------:R-:W-:Y:S01]  /*07d0*/  @P2 IMAD.WIDE.U32 R54, R54, R46, R36 ;  /* 0x0000002e36362225 */ /* 0x000fe200078e0024 */
[----:B------:R-:W2:Y:S04]  /*07e0*/  @P3 LDG.E.128 R20, desc[UR6][R60.64] ;  /* 0x000000063c143981 */ /* 0x000ea8000c1e1d00 */
[----:B------:R4:W2:Y:S02]  /*07f0*/  @P3 LDG.E.128 R24, desc[UR6][R48.64] ;  /* 0x0000000630183981 */ /* 0x0008a4000c1e1d00 */
[----:B------:R-:W4:Y:S08]  /*0800*/  @P2 LDC.64 R38, c[0x0][0x240] ;  /* 0x00009000ff262b82 */ /* 0x000f300000000a00 */
[----:B------:R-:W4:Y:S01]  /*0810*/  @P0 LDC.64 R36, c[0x0][0x240] ;  /* 0x00009000ff240b82 */ /* 0x000f220000000a00 */
[----:B------:R-:W-:-:S02]  /*0820*/  @P0 IMAD R7, R7, R40, RZ ;  /* 0x0000002807070224 */ /* 0x000fc400078e02ff */
[C---:B------:R-:W-:Y:S02]  /*0830*/  @P0 IMAD R29, R9.reuse, R29, R56 ;  /* 0x0000001d091d0224 */ /* 0x040fe400078e0238 */
[----:B------:R-:W-:Y:S01]  /*0840*/  @P0 IMAD.WIDE.U32 R30, R9, R28, R30 ;  /* 0x0000001c091e0225 */ /* 0x000fe200078e001e */
[----:B0-----:R-:W-:-:S03]  /*0850*/  @P2 LEA R56, P3, R50, R32, 0x1 ;  /* 0x0000002032382211 */ /* 0x001fc600078608ff */
[----:B------:R-:W-:Y:S02]  /*0860*/  @P2 IMAD.IADD R53, R51, 0x1, R53 ;  /* 0x0000000133352824 */ /* 0x000fe400078e0235 */
[C---:B------:R-:W-:Y:S02]  /*0870*/  @P0 IMAD R7, R52.reuse, R41, R7 ;  /* 0x0000002934070224 */ /* 0x040fe400078e0207 */
[----:B------:R-:W-:Y:S01]  /*0880*/  @P0 IMAD.WIDE.U32 R42, R52, R40, R42 ;  /* 0x00000028342a0225 */ /* 0x000fe200078e002a */
[----:B-1----:R-:W-:-:S03]  /*0890*/  @P0 LEA R46, P4, R30, R34, 0x1 ;  /* 0x000000221e2e0211 */ /* 0x002fc600078808ff */
[----:B------:R-:W-:Y:S01]  /*08a0*/  @P0 IMAD.IADD R29, R31, 0x1, R29 ;  /* 0x000000011f1d0824 */ /* 0x000fe200078e021d */
[----:B------:R-:W-:Y:S02]  /*08b0*/  @P2 LEA.HI.X R57, R50, R33, R53, 0x1, P3 ;  /* 0x0000002132392211 */ /* 0x000fe400018f0c35 */
[----:B------:R-:W-:Y:S02]  /*08c0*/  @P2 IADD3 R9, R55, R47, RZ ;  /* 0x0000002f37092210 */ /* 0x000fe40007ffe0ff */
[----:B----4-:R-:W-:Y:S02]  /*08d0*/  @P2 LEA R48, P5, R54, R38, 0x1 ;  /* 0x0000002636302211 */ /* 0x010fe400078a08ff */
[----:B------:R-:W-:Y:S02]  /*08e0*/  @P0 IADD3 R7, R43, R7, RZ ;  /* 0x000000072b070210 */ /* 0x000fe40007ffe0ff */
[----:B------:R-:W-:Y:S02]  /*08f0*/  @P0 LEA R50, P3, R42, R36, 0x1 ;  /* 0x000000242a320211 */ /* 0x000fe400078608ff */
[----:B------:R-:W-:-:S02]  /*0900*/  @P0 LEA.HI.X R47, R30, R35, R29, 0x1, P4 ;  /* 0x000000231e2f0211 */ /* 0x000fc400020f0c1d */
[----:B------:R-:W-:Y:S02]  /*0910*/  CS2R R28, SRZ ;  /* 0x00000000001c7805 */ /* 0x000fe4000001ff00 */
[----:B------:R-:W-:Y:S02]  /*0920*/  CS2R R30, SRZ ;  /* 0x00000000001e7805 */ /* 0x000fe4000001ff00 */
[----:B------:R-:W-:Y:S02]  /*0930*/  CS2R R32, SRZ ;  /* 0x0000000000207805 */ /* 0x000fe4000001ff00 */
[----:B------:R-:W-:Y:S02]  /*0940*/  CS2R R34, SRZ ;  /* 0x0000000000227805 */ /* 0x000fe4000001ff00 */
[----:B------:R-:W-:Y:S02]  /*0950*/  @P2 LEA.HI.X R49, R54, R39, R9, 0x1, P5 ;  /* 0x0000002736312211 */ /* 0x000fe400028f0c09 */
[----:B------:R-:W-:-:S02]  /*0960*/  CS2R R38, SRZ ;  /* 0x0000000000267805 */ /* 0x000fc4000001ff00 */
[----:B------:R-:W-:Y:S02]  /*0970*/  @P0 LEA.HI.X R51, R42, R37, R7, 0x1, P3 ;  /* 0x000000252a330211 */ /* 0x000fe400018f0c07 */
[----:B------:R-:W-:Y:S02]  /*0980*/  CS2R R36, SRZ ;  /* 0x0000000000247805 */ /* 0x000fe4000001ff00 */
[----:B------:R-:W-:Y:S02]  /*0990*/  CS2R R40, SRZ ;  /* 0x0000000000287805 */ /* 0x000fe4000001ff00 */
[----:B------:R-:W-:Y:S01]  /*09a0*/  CS2R R42, SRZ ;  /* 0x00000000002a7805 */ /* 0x000fe2000001ff00 */
[----:B------:R-:W4:Y:S04]  /*09b0*/  @P2 LDG.E.128 R28, desc[UR6][R56.64] ;  /* 0x00000006381c2981 */ /* 0x000f28000c1e1d00 */
[----:B------:R0:W4:Y:S04]  /*09c0*/  @P2 LDG.E.128 R32, desc[UR6][R48.64] ;  /* 0x0000000630202981 */ /* 0x000128000c1e1d00 */
[----:B------:R1:W4:Y:S04]  /*09d0*/  @P0 LDG.E.128 R36, desc[UR6][R46.64] ;  /* 0x000000062e240981 */ /* 0x000328000c1e1d00 */
[----:B------:R3:W4:Y:S01]  /*09e0*/  @P0 LDG.E.128 R40, desc[UR6][R50.64] ;  /* 0x0000000632280981 */ /* 0x000722000c1e1d00 */
[----:B------:R-:W-:-:S04]  /*09f0*/  ISETP.GT.AND P0, PT, R0, 0x7f, PT ;  /* 0x0000007f0000780c */ /* 0x000fc80003f04270 */
[----:B------:R-:W-:-:S13]  /*0a00*/  ISETP.GE.OR P2, PT, R0, R3, P0 ;  /* 0x000000030000720c */ /* 0x000fda0000746670 */
[----:B------:R-:W1:Y:S08]  /*0a10*/  @!P2 LDC.64 R54, c[0x0][0x290] ;  /* 0x0000a400ff36ab82 */ /* 0x000e700000000a00 */
[----:B0-----:R-:W0:Y:S01]  /*0a20*/  @!P2 LDC.64 R48, c[0x0][0x298] ;  /* 0x0000a600ff30ab82 */ /* 0x001e220000000a00 */
[----:B------:R-:W-:Y:S02]  /*0a30*/  @!P2 SHF.R.S32.HI R7, RZ, 0x1f, R0 ;  /* 0x0000001fff07a819 */ /* 0x000fe40000011400 */
[----:B------:R-:W-:-:S05]  /*0a40*/  @!P2 IADD3 R52, P3, R10, R0, RZ ;  /* 0x000000000a34a210 */ /* 0x000fca0007f7e0ff */
[----:B-1----:R-:W1:Y:S01]  /*0a50*/  @!P2 LDC.64 R46, c[0x0][0x288] ;  /* 0x0000a200ff2eab82 */ /* 0x002e620000000a00 */
[----:B------:R-:W-:Y:S01]  /*0a60*/  @!P2 LEA.HI.X.SX32 R53, R10, R7, 0x1, P3 ;  /* 0x000000070a35a211 */ /* 0x000fe200018f0eff */
[C---:B------:R-:W-:Y:S02]  /*0a70*/  @!P2 IMAD R56, R54.reuse, UR10, RZ ;  /* 0x0000000a3638ac24 */ /* 0x040fe4000f8e02ff */
[----:B------:R-:W-:-:S04]  /*0a80*/  @!P2 IMAD.WIDE.U32 R52, R54, UR8, R52 ;  /* 0x000000083634ac25 */ /* 0x000fc8000f8e0034 */
[----:B------:R-:W-:Y:S02]  /*0a90*/  @!P2 IMAD R55, R55, UR8, R56 ;  /* 0x000000083737ac24 */ /* 0x000fe4000f8e0238 */
[C---:B0-----:R-:W-:Y:S02]  /*0aa0*/  @!P2 IMAD R54, R48.reuse, UR11, RZ ;  /* 0x0000000b3036ac24 */ /* 0x041fe4000f8e02ff */
[----:B------:R-:W-:Y:S02]  /*0ab0*/  @!P2 IMAD.IADD R53, R53, 0x1, R55 ;  /* 0x000000013535a824 */ /* 0x000fe400078e0237 */
[----:B------:R-:W-:Y:S02]  /*0ac0*/  @!P2 IMAD R55, R49, UR9, R54 ;  /* 0x000000093137ac24 */ /* 0x000fe4000f8e0236 */
[----:B------:R-:W-:-:S04]  /*0ad0*/  @!P2 IMAD.WIDE.U32 R48, R48, UR9, R52 ;  /* 0x000000093030ac25 */ /* 0x000fc8000f8e0034 */
[----:B------:R-:W-:Y:S01]  /*0ae0*/  @!P2 IMAD.IADD R53, R49, 0x1, R55 ;  /* 0x000000013135a824 */ /* 0x000fe200078e0237 */
[----:B-1----:R-:W-:-:S04]  /*0af0*/  @!P2 LEA R46, P3, R48, R46, 0x2 ;  /* 0x0000002e302ea211 */ /* 0x002fc800078610ff */
[----:B------:R-:W-:Y:S02]  /*0b00*/  @!P2 LEA.HI.X R47, R48, R47, R53, 0x2, P3 ;  /* 0x0000002f302fa211 */ /* 0x000fe400018f1435 */
[----:B---3--:R-:W-:Y:S02]  /*0b10*/  LOP3.LUT R50, R12, 0xffff0000, RZ, 0xc0, !PT ;  /* 0xffff00000c327812 */ /* 0x008fe400078ec0ff */
[----:B------:R-:W-:Y:S02]  /*0b20*/  LOP3.LUT R7, R16, 0xffff0000, RZ, 0xc0, !PT ;  /* 0xffff000010077812 */ /* 0x000fe400078ec0ff */
[----:B------:R-:W-:Y:S02]  /*0b30*/  SHF.L.U32 R51, R12, 0x10, RZ ;  /* 0x000000100c337819 */ /* 0x000fe400000006ff */
[----:B------:R-:W-:Y:S01]  /*0b40*/  SHF.L.U32 R16, R16, 0x10, RZ ;  /* 0x0000001010107819 */ /* 0x000fe200000006ff */
[----:B------:R-:W-:Y:S01]  /*0b50*/  FMUL.FTZ R50, R50, R7 ;  /* 0x0000000732327220 */ /* 0x000fe20000410000 */
[----:B------:R-:W-:-:S03]  /*0b60*/  LOP3.LUT R49, R18, 0xffff0000, RZ, 0xc0, !PT ;  /* 0xffff000012317812 */ /* 0x000fc600078ec0ff */
[----:B------:R-:W-:Y:S01]  /*0b70*/  FFMA.FTZ R56, R51, R16, R50 ;  /* 0x0000001033387223 */ /* 0x000fe20000010032 */
[----:B------:R-:W-:Y:S01]  /*0b80*/  IMAD.U32 R50, R18, 0x10000, RZ ;  /* 0x0001000012327824 */ /* 0x000fe200078e00ff */
[----:B------:R-:W-:Y:S01]  /*0b90*/  SHF.L.U32 R54, R17, 0x10, RZ ;  /* 0x0000001011367819 */ /* 0x000fe200000006ff */
[----:B------:R-:W-:Y:S01]  /*0ba0*/  IMAD.U32 R9, R13, 0x10000, RZ ;  /* 0x000100000d097824 */ /* 0x000fe200078e00ff */
[----:B--2---:R-:W-:Y:S02]  /*0bb0*/  LOP3.LUT R18, R20, 0xffff0000, RZ, 0xc0, !PT ;  /* 0xffff000014127812 */ /* 0x004fe400078ec0ff */
[----:B------:R-:W-:Y:S02]  /*0bc0*/  LOP3.LUT R51, R24, 0xffff0000, RZ, 0xc0, !PT ;  /* 0xffff000018337812 */ /* 0x000fe400078ec0ff */
[----:B------:R-:W-:Y:S01]  /*0bd0*/  SHF.L.U32 R20, R20, 0x10, RZ ;  /* 0x0000001014147819 */ /* 0x000fe200000006ff */
[----:B------:R-:W-:Y:S01]  /*0be0*/  FFMA.FTZ R54, R9, R54, R56 ;  /* 0x0000003609367223 */ /* 0x000fe20000010038 */
[----:B------:R-:W-:Y:S01]  /*0bf0*/  LOP3.LUT R13, R13, 0xffff0000, RZ, 0xc0, !PT ;  /* 0xffff00000d0d7812 */ /* 0x000fe200078ec0ff */
[----:B------:R-:W-:Y:S01]  /*0c00*/  FMUL.FTZ R53, R18, R51 ;  /* 0x0000003312357220 */ /* 0x000fe20000410000 */
[----:B------:R-:W-:Y:S01]  /*0c10*/  LOP3.LUT R52, R17, 0xffff0000, RZ, 0xc0, !PT ;  /* 0xffff000011347812 */ /* 0x000fe200078ec0ff */
[----:B------:R-:W-:Y:S01]  /*0c20*/  IMAD.U32 R51, R24, 0x10000, RZ ;  /* 0x0001000018337824 */ /* 0x000fe200078e00ff */
[----:B------:R-:W-:Y:S01]  /*0c30*/  SHF.L.U32 R9, R21, 0x10, RZ ;  /* 0x0000001015097819 */ /* 0x000fe200000006ff */
[----:B------:R-:W-:-:S02]  /*0c40*/  IMAD.U32 R18, R25, 0x10000, RZ ;  /* 0x0001000019127824 */ /* 0x000fc400078e00ff */
[----:B------:R-:W-:Y:S01]  /*0c50*/  FFMA.FTZ R24, R20, R51, R53 ;  /* 0x0000003314187223 */ /* 0x000fe20000010035 */
[C---:B------:R-:W-:Y:S02]  /*0c60*/  IMAD.U32 R7, R14.reuse, 0x10000, RZ ;  /* 0x000100000e077824 */ /* 0x040fe400078e00ff */
[----:B------:R-:W-:Y:S01]  /*0c70*/  FFMA.FTZ R52, R13, R52, R54 ;  /* 0x000000340d347223 */ /* 0x000fe20000010036 */
[----:B------:R-:W-:Y:S01]  /*0c80*/  LOP3.LUT R14, R14, 0xffff0000, RZ, 0xc0, !PT ;  /* 0xffff00000e0e7812 */ /* 0x000fe200078ec0ff */
[----:B------:R-:W-:Y:S02]  /*0c90*/  FFMA.FTZ R24, R9, R18, R24 ;  /* 0x0000001209187223 */ /* 0x000fe40000010018 */
[----:B------:R-:W-:Y:S01]  /*0ca0*/  FFMA.FTZ R9, R7, R50, R52 ;  /* 0x0000003207097223 */ /* 0x000fe20000010034 */
[----:B------:R-:W-:Y:S02]  /*0cb0*/  LOP3.LUT R21, R21, 0xffff0000, RZ, 0xc0, !PT ;  /* 0xffff000015157812 */ /* 0x000fe400078ec0ff */
[----:B------:R-:W-:Y:S01]  /*0cc0*/  LOP3.LUT R20, R25, 0xffff0000, RZ, 0xc0, !PT ;  /* 0xffff000019147812 */ /* 0x000fe200078ec0ff */
[----:B------:R-:W-:Y:S01]  /*0cd0*/  FFMA.FTZ R49, R14, R49, R9 ;  /* 0x000000310e317223 */ /* 0x000fe20000010009 */
[----:B------:R-:W-:-:S02]  /*0ce0*/  SHF.L.U32 R12, R15, 0x10, RZ ;  /* 0x000000100f0c7819 */ /* 0x000fc400000006ff */
[----:B------:R-:W-:Y:S01]  /*0cf0*/  SHF.L.U32 R17, R19, 0x10, RZ ;  /* 0x0000001013117819 */ /* 0x000fe200000006ff */
[----:B------:R-:W-:Y:S01]  /*0d00*/  IMAD.U32 R18, R26, 0x10000, RZ ;  /* 0x000100001a127824 */ /* 0x000fe200078e00ff */
[----:B------:R-:W-:Y:S01]  /*0d10*/  SHF.L.U32 R7, R22, 0x10, RZ ;  /* 0x0000001016077819 */ /* 0x000fe200000006ff */
[----:B------:R-:W-:Y:S01]  /*0d20*/  FFMA.FTZ R20, R21, R20, R24 ;  /* 0x0000001415147223 */ /* 0x000fe20000010018 */
[----:B------:R-:W-:Y:S01]  /*0d30*/  LOP3.LUT R15, R15, 0xffff0000, RZ, 0xc0, !PT ;  /* 0xffff00000f0f7812 */ /* 0x000fe200078ec0ff */
[----:B------:R-:W-:Y:S01]  /*0d40*/  FFMA.FTZ R12, R12, R17, R49 ;  /* 0x000000110c0c7223 */ /* 0x000fe20000010031 */
[----:B------:R-:W-:Y:S01]  /*0d50*/  LOP3.LUT R16, R19, 0xffff0000, RZ, 0xc0, !PT ;  /* 0xffff000013107812 */ /* 0x000fe200078ec0ff */
[----:B------:R-:W-:Y:S01]  /*0d60*/  FFMA.FTZ R13, R7, R18, R20 ;  /* 0x00000012070d7223 */ /* 0x000fe20000010014 */
[----:B------:R-:W-:Y:S02]  /*0d70*/  LOP3.LUT R22, R22, 0xffff0000, RZ, 0xc0, !PT ;  /* 0xffff000016167812 */ /* 0x000fe400078ec0ff */
[----:B------:R-:W-:Y:S01]  /*0d80*/  LOP3.LUT R9, R26, 0xffff0000, RZ, 0xc0, !PT ;  /* 0xffff00001a097812 */ /* 0x000fe200078ec0ff */
[----:B------:R-:W-:Y:S01]  /*0d90*/  FFMA.FTZ R15, R15, R16, R12 ;  /* 0x000000100f0f7223 */ /* 0x000fe2000001000c */
[C---:B------:R-:W-:Y:S01]  /*0da0*/  IMAD.U32 R7, R27.reuse, 0x10000, RZ ;  /* 0x000100001b077824 */ /* 0x040fe200078e00ff */
[----:B------:R-:W-:-:S02]  /*0db0*/  LOP3.LUT R12, R27, 0xffff0000, RZ, 0xc0, !PT ;  /* 0xffff00001b0c7812 */ /* 0x000fc400078ec0ff */
[----:B------:R-:W-:Y:S01]  /*0dc0*/  FFMA.FTZ R9, R22, R9, R13 ;  /* 0x0000000916097223 */ /* 0x000fe2000001000d */
[C---:B----4-:R-:W-:Y:S02]  /*0dd0*/  SHF.L.U32 R17, R28.reuse, 0x10, RZ ;  /* 0x000000101c117819 */ /* 0x050fe400000006ff */
[----:B------:R-:W-:Y:S02]  /*0de0*/  LOP3.LUT R28, R28, 0xffff0000, RZ, 0xc0, !PT ;  /* 0xffff00001c1c7812 */ /* 0x000fe400078ec0ff */
[C---:B------:R-:W-:Y:S02]  /*0df0*/  LOP3.LUT R25, R32.reuse, 0xffff0000, RZ, 0xc0, !PT ;  /* 0xffff000020197812 */ /* 0x040fe400078ec0ff */
[----:B------:R-:W-:Y:S02]  /*0e00*/  SHF.L.U32 R22, R32, 0x10, RZ ;  /* 0x0000001020167819 */ /* 0x000fe400000006ff */
[----:B------:R-:W-:Y:S01]  /*0e10*/  LOP3.LUT R20, R36, 0xffff0000, RZ, 0xc0, !PT ;  /* 0xffff000024147812 */ /* 0x000fe200078ec0ff */
[----:B------:R-:W-:Y:S01]  /*0e20*/  FMUL.FTZ R28, R28, R25 ;  /* 0x000000191c1c7220 */ /* 0x000fe20000410000 */
[C---:B------:R-:W-:Y:S01]  /*0e30*/  LOP3.LUT R27, R40.reuse, 0xffff0000, RZ, 0xc0, !PT ;  /* 0xffff0000281b7812 */ /* 0x040fe200078ec0ff */
[----:B------:R-:W-:Y:S01]  /*0e40*/  IMAD.U32 R25, R40, 0x10000, RZ ;  /* 0x0001000028197824 */ /* 0x000fe200078e00ff */
[----:B------:R-:W-:Y:S01]  /*0e50*/  SHF.L.U32 R36, R36, 0x10, RZ ;  /* 0x0000001024247819 */ /* 0x000fe200000006ff */
[----:B------:R-:W-:-:S02]  /*0e60*/  IMAD.U32 R21, R29, 0x10000, RZ ;  /* 0x000100001d157824 */ /* 0x000fc400078e00ff */
[----:B------:R-:W-:Y:S01]  /*0e70*/  FMUL.FTZ R27, R20, R27 ;  /* 0x0000001b141b7220 */ /* 0x000fe20000410000 */
[----:B------:R-:W-:Y:S02]  /*0e80*/  IMAD.U32 R24, R33, 0x10000, RZ ;  /* 0x0001000021187824 */ /* 0x000fe400078e00ff */
[----:B------:R-:W-:Y:S01]  /*0e90*/  FFMA.FTZ R22, R17, R22, R28 ;  /* 0x0000001611167223 */ /* 0x000fe2000001001c */
        /* <DEDUP_REMOVED lines=8> */
[----:B------:R-:W-:Y:S01]  /*0f20*/  LOP3.LUT R37, R37, 0xffff0000, RZ, 0xc0, !PT ;  /* 0xffff000025257812 */ /* 0x000fe200078ec0ff */
[----:B------:R-:W-:Y:S01]  /*0f30*/  FFMA.FTZ R36, R17, R20, R36 ;  /* 0x0000001411247223 */ /* 0x000fe20000010024 */
        /* <DEDUP_REMOVED lines=13> */
[----:B------:R-:W-:-:S02]  /*1010*/  IMAD.U32 R7, R31, 0x10000, RZ ;  /* 0x000100001f077824 */ /* 0x000fc400078e00ff */
[----:B------:R-:W-:Y:S01]  /*1020*/  FFMA.FTZ R30, R30, R13, R9 ;  /* 0x0000000d1e1e7223 */ /* 0x000fe20000010009 */
[----:B------:R-:W-:Y:S01]  /*1030*/  IMAD.U32 R18, R35, 0x10000, RZ ;  /* 0x0001000023127824 */ /* 0x000fe200078e00ff */
[----:B------:R-:W-:Y:S01]  /*1040*/  SHF.L.U32 R9, R39, 0x10, RZ ;  /* 0x0000001027097819 */ /* 0x000fe200000006ff */
[----:B------:R-:W-:Y:S02]  /*1050*/  IMAD.U32 R20, R43, 0x10000, RZ ;  /* 0x000100002b147824 */ /* 0x000fe400078e00ff */
[----:B------:R-:W-:Y:S01]  /*1060*/  FFMA.FTZ R38, R38, R21, R17 ;  /* 0x0000001526267223 */ /* 0x000fe20000010011 */
[----:B------:R-:W-:Y:S01]  /*1070*/  LOP3.LUT R23, R23, 0xffff0000, RZ, 0xc0, !PT ;  /* 0xffff000017177812 */ /* 0x000fe200078ec0ff */
[----:B------:R-:W-:Y:S01]  /*1080*/  FFMA.FTZ R30, R7, R18, R30 ;  /* 0x00000012071e7223 */ /* 0x000fe2000001001e */
[----:B------:R-:W-:Y:S02]  /*1090*/  LOP3.LUT R31, R31, 0xffff0000, RZ, 0xc0, !PT ;  /* 0xffff00001f1f7812 */ /* 0x000fe400078ec0ff */
[----:B------:R-:W-:Y:S01]  /*10a0*/  LOP3.LUT R16, R35, 0xffff0000, RZ, 0xc0, !PT ;  /* 0xffff000023107812 */ /* 0x000fe200078ec0ff */
[----:B------:R-:W-:Y:S01]  /*10b0*/  FFMA.FTZ R20, R9, R20, R38 ;  /* 0x0000001409147223 */ /* 0x000fe20000010026 */
[----:B------:R-:W-:-:S02]  /*10c0*/  LOP3.LUT R39, R39, 0xffff0000, RZ, 0xc0, !PT ;  /* 0xffff000027277812 */ /* 0x000fc400078ec0ff */
[----:B------:R-:W-:Y:S01]  /*10d0*/  LOP3.LUT R18, R43, 0xffff0000, RZ, 0xc0, !PT ;  /* 0xffff00002b127812 */ /* 0x000fe200078ec0ff */
[----:B------:R-:W-:Y:S01]  /*10e0*/  FFMA.FTZ R14, R23, R12, R14 ;  /* 0x0000000c170e7223 */ /* 0x000fe2000001000e */
[----:B------:R-:W-:-:S03]  /*10f0*/  FFMA.FTZ R30, R31, R16, R30 ;  /* 0x000000101f1e7223 */ /* 0x000fc6000001001e */
[----:B------:R-:W-:Y:S01]  /*1100*/  FFMA.FTZ R20, R39, R18, R20 ;  /* 0x0000001227147223 */ /* 0x000fe20000010014 */
[----:B------:R-:W0:Y:S04]  /*1110*/  SHFL.BFLY PT, R7, R14, 0x4, 0x1f ;  /* 0x0c801f000e077f89 */ /* 0x000e2800000e0000 */
[----:B------:R-:W1:Y:S04]  /*1120*/  SHFL.BFLY PT, R13, R30, 0x4, 0x1f ;  /* 0x0c801f001e0d7f89 */ /* 0x000e6800000e0000 */
[----:B------:R-:W2:Y:S04]  /*1130*/  SHFL.BFLY PT, R12, R15, 0x4, 0x1f ;  /* 0x0c801f000f0c7f89 */ /* 0x000ea800000e0000 */
[----:B------:R-:W3:Y:S01]  /*1140*/  SHFL.BFLY PT, R17, R20, 0x4, 0x1f ;  /* 0x0c801f0014117f89 */ /* 0x000ee200000e0000 */
[----:B0-----:R-:W-:Y:S01]  /*1150*/  FADD.FTZ R9, R14, R7 ;  /* 0x000000070e097221 */ /* 0x001fe20000010000 */
[----:B-1----:R-:W-:Y:S01]  /*1160*/  FADD.FTZ R13, R30, R13 ;  /* 0x0000000d1e0d7221 */ /* 0x002fe20000010000 */
[----:B--2---:R-:W-:Y:S01]  /*1170*/  FADD.FTZ R12, R15, R12 ;  /* 0x0000000c0f0c7221 */ /* 0x004fe20000010000 */
[----:B---3--:R-:W-:-:S02]  /*1180*/  FADD.FTZ R22, R20, R17 ;  /* 0x0000001114167221 */ /* 0x008fc40000010000 */
[----:B------:R-:W0:Y:S04]  /*1190*/  SHFL.BFLY PT, R16, R9, 0x2, 0x1f ;  /* 0x0c401f0009107f89 */ /* 0x000e2800000e0000 */
[----:B------:R-:W1:Y:S04]  /*11a0*/  SHFL.BFLY PT, R18, R13, 0x2, 0x1f ;  /* 0x0c401f000d127f89 */ /* 0x000e6800000e0000 */
[----:B------:R-:W2:Y:S04]  /*11b0*/  SHFL.BFLY PT, R7, R12, 0x2, 0x1f ;  /* 0x0c401f000c077f89 */ /* 0x000ea800000e0000 */
[----:B------:R-:W3:Y:S01]  /*11c0*/  SHFL.BFLY PT, R15, R22, 0x2, 0x1f ;  /* 0x0c401f00160f7f89 */ /* 0x000ee200000e0000 */
[----:B------:R-:W-:-:S06]  /*11d0*/  IMAD.MOV.U32 R19, RZ, RZ, 0x7f800000 ;  /* 0x7f800000ff137424 */ /* 0x000fcc00078e00ff */
[----:B------:R4:W5:Y:S01]  /*11e0*/  @!P2 LDG.E R19, desc[UR6][R46.64] ;  /* 0x000000062e13a981 */ /* 0x000962000c1e1900 */
[----:B0-----:R-:W-:Y:S01]  /*11f0*/  FADD.FTZ R17, R9, R16 ;  /* 0x0000001009117221 */ /* 0x001fe20000010000 */
[----:B-1----:R-:W-:Y:S01]  /*1200*/  FADD.FTZ R20, R13, R18 ;  /* 0x000000120d147221 */ /* 0x002fe20000010000 */
[----:B--2---:R-:W-:Y:S01]  /*1210*/  FADD.FTZ R7, R12, R7 ;  /* 0x000000070c077221 */ /* 0x004fe20000010000 */
[----:B---3--:R-:W-:Y:S02]  /*1220*/  FADD.FTZ R23, R22, R15 ;  /* 0x0000000f16177221 */ /* 0x008fe40000010000 */
[----:B------:R-:W0:Y:S01]  /*1230*/  SHFL.BFLY PT, R18, R17, 0x1, 0x1f ;  /* 0x0c201f0011127f89 */ /* 0x000e2200000e0000 */
[----:B------:R-:W1:Y:S03]  /*1240*/  LDC.64 R14, c[0x0][0x2d0] ;  /* 0x0000b400ff0e7b82 */ /* 0x000e660000000a00 */
[----:B------:R-:W2:Y:S04]  /*1250*/  SHFL.BFLY PT, R21, R20, 0x1, 0x1f ;  /* 0x0c201f0014157f89 */ /* 0x000ea800000e0000 */
[----:B------:R-:W3:Y:S01]  /*1260*/  SHFL.BFLY PT, R16, R7, 0x1, 0x1f ;  /* 0x0c201f0007107f89 */ /* 0x000ee200000e0000 */
[----:B------:R-:W1:Y:S03]  /*1270*/  LDC.64 R12, c[0x0][0x2d8] ;  /* 0x0000b600ff0c7b82 */ /* 0x000e660000000a00 */
[----:B------:R-:W4:Y:S01]  /*1280*/  SHFL.BFLY PT, R24, R23, 0x1, 0x1f ;  /* 0x0c201f0017187f89 */ /* 0x000f2200000e0000 */
[----:B------:R-:W-:Y:S01]  /*1290*/  ISETP.NE.AND P2, PT, R5, RZ, PT ;  /* 0x000000ff0500720c */ /* 0x000fe20003f45270 */
[----:B------:R-:W-:Y:S01]  /*12a0*/  BSSY B0, `(.L_x_2982) ;  /* 0x0000022000007945 */ /* 0x000fe20003800000 */
[----:B0-----:R-:W-:Y:S01]  /*12b0*/  FADD.FTZ R26, R17, R18 ;  /* 0x00000012111a7221 */ /* 0x001fe20000010000 */
[----:B------:R-:W-:-:S02]  /*12c0*/  IMAD.SHL.U32 R18, R2, 0x2000, RZ ;  /* 0x0000200002127824 */ /* 0x000fc400078e00ff */
[----:B--2---:R-:W-:Y:S01]  /*12d0*/  FADD.FTZ R27, R20, R21 ;  /* 0x00000015141b7221 */ /* 0x004fe20000010000 */
[----:B------:R-:W-:Y:S01]  /*12e0*/  SHF.L.U32 R21, R0, 0x2, RZ ;  /* 0x0000000200157819 */ /* 0x000fe200000006ff */
[----:B---3--:R-:W-:Y:S01]  /*12f0*/  FADD.FTZ R9, R7, R16 ;  /* 0x0000001007097221 */ /* 0x008fe20000010000 */
[----:B----4-:R-:W-:-:S05]  /*1300*/  FADD.FTZ R28, R23, R24 ;  /* 0x00000018171c7221 */ /* 0x010fca0000010000 */
[----:B------:R-:W-:Y:S05]  /*1310*/  @P2 BRA `(.L_x_2983) ;  /* 0x0000000000682947 */ /* 0x000fea0003800000 */
[----:B------:R-:W0:Y:S01]  /*1320*/  LDC.64 R22, c[0x0][0x278] ;  /* 0x00009e00ff167b82 */ /* 0x000e220000000a00 */
[----:B------:R-:W-:Y:S01]  /*1330*/  SHF.R.S32.HI R11, RZ, 0x1f, R10 ;  /* 0x0000001fff0b7819 */ /* 0x000fe2000001140a */
[----:B------:R-:W-:Y:S01]  /*1340*/  ULDC.64 UR12, c[0x0][0x260] ;  /* 0x00009800000c7ab9 */ /* 0x000fe20000000a00 */
[-C--:B------:R-:W-:Y:S02]  /*1350*/  ISETP.GE.AND P4, PT, R4, R3.reuse, PT ;  /* 0x000000030400720c */ /* 0x080fe40003f86270 */
[----:B------:R-:W-:-:S03]  /*1360*/  ISETP.GE.AND P3, PT, R6, R3, PT ;  /* 0x000000030600720c */ /* 0x000fc60003f66270 */
[----:B------:R-:W2:Y:S01]  /*1370*/  LDC.64 R24, c[0x0][0x280] ;  /* 0x0000a000ff187b82 */ /* 0x000ea20000000a00 */
[C---:B0-----:R-:W-:Y:S02]  /*1380*/  IMAD R20, R22.reuse, UR10, RZ ;  /* 0x0000000a16147c24 */ /* 0x041fe4000f8e02ff */
[----:B------:R-:W-:-:S04]  /*1390*/  IMAD.WIDE.U32 R16, R22, UR8, R10 ;  /* 0x0000000816107c25 */ /* 0x000fc8000f8e000a */
[----:B------:R-:W-:Y:S02]  /*13a0*/  IMAD R5, R23, UR8, R20 ;  /* 0x0000000817057c24 */ /* 0x000fe4000f8e0214 */
[----:B--2---:R-:W-:-:S03]  /*13b0*/  IMAD R20, R24, UR11, RZ ;  /* 0x0000000b18147c24 */ /* 0x004fc6000f8e02ff */
[----:B------:R-:W-:Y:S01]  /*13c0*/  IADD3 R17, R17, R5, RZ ;  /* 0x0000000511117210 */ /* 0x000fe20007ffe0ff */
[----:B------:R-:W-:Y:S02]  /*13d0*/  IMAD R7, R25, UR9, R20 ;  /* 0x0000000919077c24 */ /* 0x000fe4000f8e0214 */
[----:B------:R-:W-:-:S03]  /*13e0*/  IMAD.WIDE.U32 R16, R24, UR9, R16 ;  /* 0x0000000918107c25 */ /* 0x000fc6000f8e0010 */
[----:B------:R-:W-:-:S04]  /*13f0*/  IADD3 R5, P2, R44, R16, RZ ;  /* 0x000000102c057210 */ /* 0x000fc80007f5e0ff */
[----:B------:R-:W-:Y:S02]  /*1400*/  IADD3.X R44, R45, R17, R7, P2, !PT ;  /* 0x000000112d2c7210 */ /* 0x000fe400017fe407 */
[C---:B------:R-:W-:Y:S02]  /*1410*/  LEA R16, P5, R5.reuse, UR12, 0x2 ;  /* 0x0000000c05107c11 */ /* 0x040fe4000f8a10ff */
[----:B------:R-:W-:Y:S02]  /*1420*/  ISETP.GE.AND P2, PT, R8, R3, PT ;  /* 0x000000030800720c */ /* 0x000fe40003f46270 */
[----:B------:R-:W-:Y:S02]  /*1430*/  LEA.HI.X R17, R5, UR13, R44, 0x2, P5 ;  /* 0x0000000d05117c11 */ /* 0x000fe4000a8f142c */
[----:B------:R-:W-:Y:S02]  /*1440*/  FSEL R3, R9, RZ, !P1 ;  /* 0x000000ff09037208 */ /* 0x000fe40004800000 */
[----:B------:R-:W-:-:S02]  /*1450*/  FSEL R5, R26, RZ, !P4 ;  /* 0x000000ff1a057208 */ /* 0x000fc40006000000 */
[----:B------:R-:W-:Y:S01]  /*1460*/  FSEL R7, R27, RZ, !P3 ;  /* 0x000000ff1b077208 */ /* 0x000fe20005800000 */
[----:B------:R0:W-:Y:S01]  /*1470*/  STG.E desc[UR6][R16.64], R3 ;  /* 0x0000000310007986 */ /* 0x0001e2000c101906 */
[----:B------:R-:W-:-:S03]  /*1480*/  FSEL R9, R28, RZ, !P2 ;  /* 0x000000ff1c097208 */ /* 0x000fc60005000000 */
[----:B------:R0:W-:Y:S04]  /*1490*/  STG.E desc[UR6][R16.64+0x80], R5 ;  /* 0x0000800510007986 */ /* 0x0001e8000c101906 */
[----:B------:R0:W-:Y:S04]  /*14a0*/  STG.E desc[UR6][R16.64+0x100], R7 ;  /* 0x0001000710007986 */ /* 0x0001e8000c101906 */
[----:B------:R0:W-:Y:S02]  /*14b0*/  STG.E desc[UR6][R16.64+0x180], R9 ;  /* 0x0001800910007986 */ /* 0x0001e4000c101906 */
.L_x_2983:
[----:B------:R-:W-:Y:S05]  /*14c0*/  BSYNC B0 ;  /* 0x0000000000007941 */ /* 0x000fea0003800000 */
.L_x_2982:
[----:B------:R-:W-:Y:S01]  /*14d0*/  UIADD3 UR4, UR4, 0x7f, URZ ;  /* 0x0000007f04047890 */ /* 0x000fe2000fffe03f */
[----:B0-----:R-:W-:Y:S01]  /*14e0*/  SHF.R.S32.HI R3, RZ, 0x1f, R21 ;  /* 0x0000001fff037819 */ /* 0x001fe20000011415 */
[----:B-1----:R-:W-:Y:S01]  /*14f0*/  IMAD R6, R14, UR10, RZ ;  /* 0x0000000a0e067c24 */ /* 0x002fe2000f8e02ff */
[C---:B------:R-:W-:Y:S01]  /*1500*/  IADD3 R4, P1, R18.reuse, R21, RZ ;  /* 0x0000001512047210 */ /* 0x040fe20007f3e0ff */
[----:B------:R-:W-:Y:S01]  /*1510*/  USHF.R.S32.HI UR5, URZ, 0x1f, UR4 ;  /* 0x0000001f3f057899 */ /* 0x000fe20008011404 */
[----:B------:R-:W-:Y:S02]  /*1520*/  BSSY B0, `(.L_x_2984) ;  /* 0x0000022000007945 */ /* 0x000fe40003800000 */
[----:B------:R-:W-:Y:S01]  /*1530*/  LEA.HI.X.SX32 R5, R18, R3, 0x1, P1 ;  /* 0x0000000312057211 */ /* 0x000fe200008f0eff */
[----:B------:R-:W-:Y:S01]  /*1540*/  ULEA.HI UR5, UR5, UR4, URZ, 0x7 ;  /* 0x0000000405057291 */ /* 0x000fe2000f8f383f */
[----:B------:R-:W-:-:S03]  /*1550*/  IMAD R3, R15, UR8, R6 ;  /* 0x000000080f037c24 */ /* 0x000fc6000f8e0206 */
[----:B------:R-:W-:Y:S01]  /*1560*/  ULOP3.LUT UR5, UR5, 0xffffff80, URZ, 0xc0, !UPT ;  /* 0xffffff8005057892 */ /* 0x000fe2000f8ec03f */
[----:B------:R-:W-:-:S04]  /*1570*/  IMAD.WIDE.U32 R14, R14, UR8, R4 ;  /* 0x000000080e0e7c25 */ /* 0x000fc8000f8e0004 */
[----:B------:R-:W-:Y:S01]  /*1580*/  IMAD.IADD R15, R15, 0x1, R3 ;  /* 0x000000010f0f7824 */ /* 0x000fe200078e0203 */
[----:B------:R-:W-:Y:S01]  /*1590*/  IADD3 R3, -R10, UR5, RZ ;  /* 0x000000050a037c10 */ /* 0x000fe2000fffe1ff */
[----:B------:R-:W-:-:S03]  /*15a0*/  IMAD R4, R12, UR11, RZ ;  /* 0x0000000b0c047c24 */ /* 0x000fc6000f8e02ff */
[----:B------:R-:W-:Y:S01]  /*15b0*/  ISETP.GE.OR P0, PT, R0, R3, P0 ;  /* 0x000000030000720c */ /* 0x000fe20000706670 */
[----:B------:R-:W-:Y:S02]  /*15c0*/  IMAD R9, R13, UR9, R4 ;  /* 0x000000090d097c24 */ /* 0x000fe4000f8e0204 */
[----:B------:R-:W-:-:S05]  /*15d0*/  IMAD.WIDE.U32 R12, R12, UR9, R14 ;  /* 0x000000090c0c7c25 */ /* 0x000fca000f8e000e */
[----:B------:R-:W-:-:S05]  /*15e0*/  IADD3 R9, R13, R9, RZ ;  /* 0x000000090d097210 */ /* 0x000fca0007ffe0ff */
[----:B------:R-:W-:Y:S05]  /*15f0*/  @P0 BRA `(.L_x_2985) ;  /* 0x0000000000500947 */ /* 0x000fea0003800000 */
[----:B------:R-:W0:Y:S01]  /*1600*/  LDC.64 R14, c[0x0][0x2a8] ;  /* 0x0000aa00ff0e7b82 */ /* 0x000e220000000a00 */
[----:B------:R-:W-:Y:S01]  /*1610*/  SHF.R.S32.HI R3, RZ, 0x1f, R0 ;  /* 0x0000001fff037819 */ /* 0x000fe20000011400 */
[----:B------:R-:W-:Y:S01]  /*1620*/  ULDC.64 UR4, c[0x0][0x2a0] ;  /* 0x0000a80000047ab9 */ /* 0x000fe20000000a00 */
[----:B------:R-:W-:-:S04]  /*1630*/  IADD3 R4, P0, R10, R0, RZ ;  /* 0x000000000a047210 */ /* 0x000fc80007f1e0ff */
[----:B------:R-:W-:Y:S01]  /*1640*/  LEA.HI.X.SX32 R5, R10, R3, 0x1, P0 ;  /* 0x000000030a057211 */ /* 0x000fe200000f0eff */
[----:B------:R-:W1:Y:S01]  /*1650*/  LDC.64 R16, c[0x0][0x2b0] ;  /* 0x0000ac00ff107b82 */ /* 0x000e620000000a00 */
[----:B-----5:R-:W-:Y:S01]  /*1660*/  FSETP.NEU.FTZ.AND P0, PT, R19, -INF , PT ;  /* 0xff8000001300780b */ /* 0x020fe20003f1d000 */
[C---:B0-----:R-:W-:Y:S02]  /*1670*/  IMAD R6, R14.reuse, UR10, RZ ;  /* 0x0000000a0e067c24 */ /* 0x041fe4000f8e02ff */
[----:B------:R-:W-:-:S04]  /*1680*/  IMAD.WIDE.U32 R4, R14, UR8, R4 ;  /* 0x000000080e047c25 */ /* 0x000fc8000f8e0004 */
[----:B------:R-:W-:Y:S02]  /*1690*/  IMAD R3, R15, UR8, R6 ;  /* 0x000000080f037c24 */ /* 0x000fe4000f8e0206 */
[C---:B-1----:R-:W-:Y:S02]  /*16a0*/  IMAD R6, R16.reuse, UR11, RZ ;  /* 0x0000000b10067c24 */ /* 0x042fe4000f8e02ff */
[----:B------:R-:W-:Y:S02]  /*16b0*/  IMAD.IADD R5, R5, 0x1, R3 ;  /* 0x0000000105057824 */ /* 0x000fe400078e0203 */
[----:B------:R-:W-:Y:S01]  /*16c0*/  FMUL.FTZ R3, R19, 1.4426950216293334961 ;  /* 0x3fb8aa3b13037820 */ /* 0x000fe20000410000 */
[----:B------:R-:W-:Y:S02]  /*16d0*/  IMAD R7, R17, UR9, R6 ;  /* 0x0000000911077c24 */ /* 0x000fe4000f8e0206 */
[----:B------:R-:W-:Y:S02]  /*16e0*/  IMAD.WIDE.U32 R4, R16, UR9, R4 ;  /* 0x0000000910047c25 */ /* 0x000fe4000f8e0004 */
[----:B------:R-:W-:-:S03]  /*16f0*/  FSEL R3, R3, RZ, P0 ;  /* 0x000000ff03037208 */ /* 0x000fc60000000000 */
[----:B------:R-:W-:Y:S02]  /*1700*/  IADD3 R5, R5, R7, RZ ;  /* 0x0000000705057210 */ /* 0x000fe40007ffe0ff */
[----:B------:R-:W-:-:S04]  /*1710*/  LEA R6, P1, R4, UR4, 0x2 ;  /* 0x0000000404067c11 */ /* 0x000fc8000f8210ff */
[----:B------:R-:W-:-:S05]  /*1720*/  LEA.HI.X R7, R4, UR5, R5, 0x2, P1 ;  /* 0x0000000504077c11 */ /* 0x000fca00088f1405 */
[----:B------:R0:W-:Y:S04]  /*1730*/  STG.E desc[UR6][R6.64], R3 ;  /* 0x0000000306007986 */ /* 0x0001e8000c101906 */
.L_x_2985:
[----:B------:R-:W-:Y:S05]  /*1740*/  BSYNC B0 ;  /* 0x0000000000007941 */ /* 0x000fea0003800000 */
.L_x_2984:
[----:B------:R-:W-:Y:S01]  /*1750*/  ULDC.64 UR12, c[0x0][0x2e8] ;  /* 0x0000ba00000c7ab9 */ /* 0x000fe20000000a00 */
[----:B------:R-:W-:Y:S01]  /*1760*/  ULDC.64 UR4, c[0x0][0x2b8] ;  /* 0x0000ae0000047ab9 */ /* 0x000fe20000000a00 */
[----:B------:R-:W-:Y:S02]  /*1770*/  ISETP.NE.U32.AND P0, PT, RZ, UR12, PT ;  /* 0x0000000cff007c0c */ /* 0x000fe4000bf05070 */
[C---:B------:R-:W-:Y:S02]  /*1780*/  LEA R4, P1, R12.reuse, UR4, 0x2 ;  /* 0x000000040c047c11 */ /* 0x040fe4000f8210ff */
[----:B------:R-:W-:Y:S02]  /*1790*/  ISETP.NE.AND.EX P0, PT, RZ, UR13, PT, P0 ;  /* 0x0000000dff007c0c */ /* 0x000fe4000bf05300 */
[----:B------:R-:W-:Y:S02]  /*17a0*/  LEA.HI.X R5, R12, UR5, R9, 0x2, P1 ;  /* 0x000000050c057c11 */ /* 0x000fe400088f1409 */
[----:B------:R-:W-:-:S03]  /*17b0*/  ISETP.NE.OR P0, PT, R0, RZ, !P0 ;  /* 0x000000ff0000720c */ /* 0x000fc60004705670 */
[----:B------:R1:W-:Y:S04]  /*17c0*/  STG.E.128 desc[UR6][R4.64], RZ ;  /* 0x000000ff04007986 */ /* 0x0003e8000c101d06 */
[----:B------:R1:W-:Y:S04]  /*17d0*/  STG.E.128 desc[UR6][R4.64+0x1000], RZ ;  /* 0x001000ff04007986 */ /* 0x0003e8000c101d06 */
[----:B------:R1:W-:Y:S04]  /*17e0*/  STG.E.128 desc[UR6][R4.64+0x2000], RZ ;  /* 0x002000ff04007986 */ /* 0x0003e8000c101d06 */
[----:B------:R1:W-:Y:S04]  /*17f0*/  STG.E.128 desc[UR6][R4.64+0x3000], RZ ;  /* 0x003000ff04007986 */ /* 0x0003e8000c101d06 */
[----:B------:R1:W-:Y:S04]  /*1800*/  STG.E.128 desc[UR6][R4.64+0x4000], RZ ;  /* 0x004000ff04007986 */ /* 0x0003e8000c101d06 */
[----:B------:R1:W-:Y:S04]  /*1810*/  STG.E.128 desc[UR6][R4.64+0x5000], RZ ;  /* 0x005000ff04007986 */ /* 0x0003e8000c101d06 */
[----:B------:R1:W-:Y:S04]  /*1820*/  STG.E.128 desc[UR6][R4.64+0x6000], RZ ;  /* 0x006000ff04007986 */ /* 0x0003e8000c101d06 */
[----:B------:R1:W-:Y:S01]  /*1830*/  STG.E.128 desc[UR6][R4.64+0x7000], RZ ;  /* 0x007000ff04007986 */ /* 0x0003e2000c101d06 */
[----:B------:R-:W-:Y:S05]  /*1840*/  @P0 EXIT ;  /* 0x000000000000094d */ /* 0x000fea0003800000 */
[----:B0-----:R-:W0:Y:S08]  /*1850*/  LDC R3, c[0x0][0x2e0] ;  /* 0x0000b800ff037b82 */ /* 0x001e300000000800 */
[----:B------:R-:W2:Y:S08]  /*1860*/  LDC R7, c[0x0][0x220] ;  /* 0x00008800ff077b82 */ /* 0x000eb00000000800 */
[----:B-1----:R-:W1:Y:S01]  /*1870*/  LDC.64 R4, c[0x0][0x2e8] ;  /* 0x0000ba00ff047b82 */ /* 0x002e620000000a00 */
[----:B0-----:R-:W-:-:S04]  /*1880*/  IMAD R2, R2, R3, UR9 ;  /* 0x0000000902027e24 */ /* 0x001fc8000f8e0203 */
[----:B--2---:R-:W-:-:S04]  /*1890*/  IMAD R3, R2, R7, UR8 ;  /* 0x0000000802037e24 */ /* 0x004fc8000f8e0207 */
[----:B-1----:R-:W-:-:S05]  /*18a0*/  IMAD.WIDE R2, R3, 0x4, R4 ;  /* 0x0000000403027825 */ /* 0x002fca00078e0204 */
[----:B------:R-:W-:Y:S01]  /*18b0*/  STG.E desc[UR6][R2.64], RZ ;  /* 0x000000ff02007986 */ /* 0x000fe2000c101906 */
[----:B------:R-:W-:Y:S05]  /*18c0*/  EXIT ;  /* 0x000000000000794d */ /* 0x000fea0003800000 */
.L_x_2986:
        /* <DEDUP_REMOVED lines=11> */
.L_x_3713:


//--------------------- .text._ZN7cutlass13device_kernelIN5flash11enable_sm90INS1_16FlashAttnBwdSm90INS1_25CollectiveMainloopBwdSm90ILi2ELi2ELi2EN4cute5tupleIJNS5_1CILi1EEES8_S8_EEENS6_IJNS7_ILi128EEESA_NS7_ILi64EEEEEENS_10bfloat16_tEfNS_4arch4Sm90ELb1ELb0ELb0ELb1ELb0ELb1ELb0ELb0ELi2ELi1ELi2ELi2ELb0EEENS1_21CollectiveEpilogueBwdISC_SD_SF_Li256ELb1ELb0ELi1EEENS1_25SingleTileBwdLPTSchedulerILb1ELi128ELb0EEEEEEEEEvNT_6ParamsE --------------------------
	.section	.text._ZN7cutlass13device_kernelIN5flash11enable_sm90INS1_16FlashAttnBwdSm90INS1_25CollectiveMainloopBwdSm90ILi2ELi2ELi2EN4cute5tupleIJNS5_1CILi1EEES8_S8_EEENS6_IJNS7_ILi128EEESA_NS7_ILi64EEEEEENS_10bfloat16_tEfNS_4arch4Sm90ELb1ELb0ELb0ELb1ELb0ELb1ELb0ELb0ELi2ELi1ELi2ELi2ELb0EEENS1_21CollectiveEpilogueBwdISC_SD_SF_Li256ELb1ELb0ELi1EEENS1_25SingleTileBwdLPTSchedulerILb1ELi128ELb0EEEEEEEEEvNT_6ParamsE,"ax",@progbits
	.align	128
.text._ZN7cutlass13device_kernelIN5flash11enable_sm90INS1_16FlashAttnBwdSm90INS1_25CollectiveMainloopBwdSm90ILi2ELi2ELi2EN4cute5tupleIJNS5_1CILi1EEES8_S8_EEENS6_IJNS7_ILi128EEESA_NS7_ILi64EEEEEENS_10bfloat16_tEfNS_4arch4Sm90ELb1ELb0ELb0ELb1ELb0ELb1ELb0ELb0ELi2ELi1ELi2ELi2ELb0EEENS1_21CollectiveEpilogueBwdISC_SD_SF_Li256ELb1ELb0ELi1EEENS1_25SingleTileBwdLPTSchedulerILb1ELi128ELb0EEEEEEEEEvNT_6ParamsE:
        .type           _ZN7cutlass13device_kernelIN5flash11enable_sm90INS1_16FlashAttnBwdSm90INS1_25CollectiveMainloopBwdSm90ILi2ELi2ELi2EN4cute5tupleIJNS5_1CILi1EEES8_S8_EEENS6_IJNS7_ILi128EEESA_NS7_ILi64EEEEEENS_10bfloat16_tEfNS_4arch4Sm90ELb1ELb0ELb0ELb1ELb0ELb1ELb0ELb0ELi2ELi1ELi2ELi2ELb0EEENS1_21CollectiveEpilogueBwdISC_SD_SF_Li256ELb1ELb0ELi1EEENS1_25SingleTileBwdLPTSchedulerILb1ELi128ELb0EEEEEEEEEvNT_6ParamsE,@function
        .size           _ZN7cutlass13device_kernelIN5flash11enable_sm90INS1_16FlashAttnBwdSm90INS1_25CollectiveMainloopBwdSm90ILi2ELi2ELi2EN4cute5tupleIJNS5_1CILi1EEES8_S8_EEENS6_IJNS7_ILi128EEESA_NS7_ILi64EEEEEENS_10bfloat16_tEfNS_4arch4Sm90ELb1ELb0ELb0ELb1ELb0ELb1ELb0ELb0ELi2ELi1ELi2ELi2ELb0EEENS1_21CollectiveEpilogueBwdISC_SD_SF_Li256ELb1ELb0ELi1EEENS1_25SingleTileBwdLPTSchedulerILb1ELi128ELb0EEEEEEEEEvNT_6ParamsE,(.L_x_3714 - _ZN7cutlass13device_kernelIN5flash11enable_sm90INS1_16FlashAttnBwdSm90INS1_25CollectiveMainloopBwdSm90ILi2ELi2ELi2EN4cute5tupleIJNS5_1CILi1EEES8_S8_EEENS6_IJNS7_ILi128EEESA_NS7_ILi64EEEEEENS_10bfloat16_tEfNS_4arch4Sm90ELb1ELb0ELb0ELb1ELb0ELb1ELb0ELb0ELi2ELi1ELi2ELi2ELb0EEENS1_21CollectiveEpilogueBwdISC_SD_SF_Li256ELb1ELb0ELi1EEENS1_25SingleTileBwdLPTSchedulerILb1ELi128ELb0EEEEEEEEEvNT_6ParamsE)
        .other          _ZN7cutlass13device_kernelIN5flash11enable_sm90INS1_16FlashAttnBwdSm90INS1_25CollectiveMainloopBwdSm90ILi2ELi2ELi2EN4cute5tupleIJNS5_1CILi1EEES8_S8_EEENS6_IJNS7_ILi128EEESA_NS7_ILi64EEEEEENS_10bfloat16_tEfNS_4arch4Sm90ELb1ELb0ELb0ELb1ELb0ELb1ELb0ELb0ELi2ELi1ELi2ELi2ELb0EEENS1_21CollectiveEpilogueBwdISC_SD_SF_Li256ELb1ELb0ELi1EEENS1_25SingleTileBwdLPTSchedulerILb1ELi128ELb0EEEEEEEEEvNT_6ParamsE,@"STO_CUDA_ENTRY STV_DEFAULT"
_ZN7cutlass13device_kernelIN5flash11enable_sm90INS1_16FlashAttnBwdSm90INS1_25CollectiveMainloopBwdSm90ILi2ELi2ELi2EN4cute5tupleIJNS5_1CILi1EEES8_S8_EEENS6_IJNS7_ILi128EEESA_NS7_ILi64EEEEEENS_10bfloat16_tEfNS_4arch4Sm90ELb1ELb0ELb0ELb1ELb0ELb1ELb0ELb0ELi2ELi1ELi2ELi2ELb0EEENS1_21CollectiveEpilogueBwdISC_SD_SF_Li256ELb1ELb0ELi1EEENS1_25SingleTileBwdLPTSchedulerILb1ELi128ELb0EEEEEEEEEvNT_6ParamsE:
        /* <DEDUP_REMOVED lines=24> */
.L_x_2988:
[----:B------:R-:W-:Y:S05]  /*0180*/  BSYNC B0 ;  /* 0x0000000000007941 */ /* 0x000fea0003800000 */
.L_x_2987:
        /* <DEDUP_REMOVED lines=37> */
.L_x_2989:
        /* <DEDUP_REMOVED lines=22> */
.L_x_2990:
[----:B------:R-:W-:Y:S01]  /*0540*/  PLOP3.LUT P0, PT, PT, PT, UP0, 0x80, 0x0 ;  /* 0x000000000000781c */ /* 0x000fe20003f0f008 */
[----:B------:R-:W-:Y:S01]  /*0550*/  NOP ;  /* 0x0000000000007918 */ /* 0x000fe20000000000 */
[----:B------:R-:W-:Y:S01]  /*0560*/  ULDC.64 UR38, c[0x0][0x208] ;  /* 0x0000820000267ab9 */ /* 0x000fe20000000a00 */
[----:B------:R-:W-:Y:S01]  /*0570*/  BSSY B6, `(.L_x_2991) ;  /* 0x0000e58000067945 */ /* 0x000fe20003800000 */
[----:B-12-4-:R-:W-:Y:S09]  /*0580*/  BAR.SYNC.DEFER_BLOCKING 0x0 ;  /* 0x0000000000007b1d */ /* 0x016ff20000010000 */
[----:B------:R-:W-:Y:S05]  /*0590*/  @!P0 BRA `(.L_x_2992) ;  /* 0x000000a800b08947 */ /* 0x000fea0003800000 */
.L_x_2993:
        /* <DEDUP_REMOVED lines=32> */
.L_x_2994:
[----:B------:R-:W-:Y:S01]  /*07a0*/  ULDC UR7, c[0x0][0x8c4] ;  /* 0x0002310000077ab9 */ /* 0x000fe20000000800 */
[----:B------:R-:W-:Y:S01]  /*07b0*/  UMOV UR37, UR10 ;  /* 0x0000000a00257c82 */ /* 0x000fe20008000000 */
[----:B------:R-:W-:-:S11]  /*07c0*/  UISETP.NE.AND UP0, UPT, UR7, 0x1, UPT ;  /* 0x000000010700788c */ /* 0x000fd6000bf05270 */
[----:B------:R-:W-:Y:S02]  /*07d0*/  @UP0 ULDC.64 UR8, c[0x0][0x8c8] ;  /* 0x0002320000080ab9 */ /* 0x000fe40000000a00 */
[----:B------:R-:W-:-:S04]  /*07e0*/  UIMAD.WIDE.U32 UR4, UR10, UR8, URZ ;  /* 0x000000080a0472a5 */ /* 0x000fc8000f8e003f */
[----:B------:R-:W-:-:S04]  /*07f0*/  @UP0 USHF.R.U32.HI UR37, URZ, UR9, UR5 ;  /* 0x000000093f250299 */ /* 0x000fc80008011605 */
[----:B------:R-:W-:-:S12]  /*0800*/  UIMAD UR4, UR37, UR7, URZ ;  /* 0x00000007250472a4 */ /* 0x000fd8000f8e023f */
.L_x_2995:
        /* <DEDUP_REMOVED lines=9> */
[----:B------:R-:W-:-:S03]  /*08a0*/  @UP0 USHF.R.U32.HI UR41, URZ, UR7, UR5 ;  /* 0x000000073f290299 */ /* 0x000fc60008011605 */
[----:B------:R-:W-:Y:S02]  /*08b0*/  ULDC.64 UR4, c[0x0][0x8f8] ;  /* 0x00023e0000047ab9 */ /* 0x000fe40000000a00 */
[----:B------:R-:W-:Y:S01]  /*08c0*/  ISETP.NE.U32.AND P0, PT, RZ, UR4, PT ;  /* 0x00000004ff007c0c */ /* 0x000fe2000bf05070 */
[----:B------:R-:W-:-:S03]  /*08d0*/  UIADD3 UR4, -UR41, URZ, URZ ;  /* 0x0000003f29047290 */ /* 0x000fc6000fffe13f */
[----:B------:R-:W-:Y:S01]  /*08e0*/  ISETP.NE.AND.EX P0, PT, RZ, UR5, PT, P0 ;  /* 0x00000005ff007c0c */ /* 0x000fe2000bf05300 */
[----:B------:R-:W-:-:S12]  /*08f0*/  UIMAD UR40, UR40, UR4, UR6 ;  /* 0x00000004282872a4 */ /* 0x000fd8000f8e0206 */
        /* <DEDUP_REMOVED lines=8> */
.L_x_2996:
        /* <DEDUP_REMOVED lines=14> */
.L_x_2998:
[----:B------:R-:W-:-:S05]  /*0a60*/  ULDC UR4, c[0x0][0x8ec] ;  /* 0x00023b0000047ab9 */ /* 0x000fca0000000800 */
.L_x_2997:
[----:B------:R-:W-:-:S04]  /*0a70*/  UIADD3 UR4, UR4, 0x7f, URZ ;  /* 0x0000007f04047890 */ /* 0x000fc8000fffe03f */
[----:B------:R-:W-:-:S04]  /*0a80*/  USHF.R.S32.HI UR5, URZ, 0x1f, UR4 ;  /* 0x0000001f3f057899 */ /* 0x000fc80008011404 */
[----:B------:R-:W-:-:S04]  /*0a90*/  ULEA.HI UR5, UR5, UR4, URZ, 0x7 ;  /* 0x0000000405057291 */ /* 0x000fc8000f8f383f */
[----:B------:R-:W-:-:S04]  /*0aa0*/  USHF.R.S32.HI UR5, URZ, 0x7, UR5 ;  /* 0x000000073f057899 */ /* 0x000fc80008011405 */
[----:B------:R-:W-:-:S04]  /*0ab0*/  UISETP.GE.AND UP0, UPT, UR37, UR5, UPT ;  /* 0x000000052500728c */ /* 0x000fc8000bf06270 */
[----:B------:R-:W-:-:S06]  /*0ac0*/  USEL UR41, UR41, 0xffffffff, !UP0 ;  /* 0xffffffff29297887 */ /* 0x000fcc000c000000 */
[----:B------:R-:W-:-:S13]  /*0ad0*/  ISETP.LE.AND P0, PT, RZ, UR41, PT ;  /* 0x00000029ff007c0c */ /* 0x000fda000bf03270 */
[----:B------:R-:W-:Y:S05]  /*0ae0*/  @!P0 BRA `(.L_x_2999) ;  /* 0x000000e000008947 */ /* 0x000fea0003800000 */
[----:B------:R-:W1:Y:S01]  /*0af0*/  S2R R0, SR_TID.X ;  /* 0x0000000000007919 */ /* 0x000e620000002100 */
[----:B------:R-:W-:Y:S01]  /*0b00*/  ULDC.64 UR4, c[0x0][0x780] ;  /* 0x0001e00000047ab9 */ /* 0x000fe20000000a00 */
[----:B------:R-:W-:Y:S01]  /*0b10*/  USHF.R.S32.HI UR46, URZ, 0x1f, UR40 ;  /* 0x0000001f3f2e7899 */ /* 0x000fe20008011428 */
[----:B------:R-:W-:Y:S01]  /*0b20*/  ISETP.NE.U32.AND P0, PT, RZ, UR4, PT ;  /* 0x00000004ff007c0c */ /* 0x000fe2000bf05070 */
[----:B------:R-:W-:-:S03]  /*0b30*/  ULDC UR42, c[0x0][0x290] ;  /* 0x0000a400002a7ab9 */ /* 0x000fc60000000800 */
        /* <DEDUP_REMOVED lines=10> */
.L_x_3000:
        /* <DEDUP_REMOVED lines=14> */
.L_x_3001:
        /* <DEDUP_REMOVED lines=11> */
.L_x_3002:
        /* <DEDUP_REMOVED lines=13> */
.L_x_3003:
[----:B------:R-:W-:Y:S01]  /*0e40*/  UIADD3 UR4, UR43, -UR42, URZ ;  /* 0x8000002a2b047290 */ /* 0x000fe2000fffe03f */
[----:B------:R-:W-:Y:S01]  /*0e50*/  PLOP3.LUT P0, PT, PT, PT, PT, 0x80, 0x0 ;  /* 0x000000000000781c */ /* 0x000fe20003f0f070 */
[----:B------:R-:W-:Y:S01]  /*0e60*/  ULDC UR5, c[0x0][0x74c] ;  /* 0x0001d30000057ab9 */ /* 0x000fe20000000800 */
[----:B------:R-:W-:Y:S01]  /*0e70*/  UIADD3 UR47, UR43, 0x7f, URZ ;  /* 0x0000007f2b2f7890 */ /* 0x000fe2000fffe03f */
[----:B------:R-:W-:Y:S01]  /*0e80*/  CS2R R182, SRZ ;  /* 0x0000000000b67805 */ /* 0x000fe2000001ff00 */
[----:B------:R-:W-:Y:S01]  /*0e90*/  ULEA UR4, UR37, UR4, 0x7 ;  /* 0x0000000425047291 */ /* 0x000fe2000f8e383f */
[----:B------:R-:W-:Y:S02]  /*0ea0*/  CS2R R180, SRZ ;  /* 0x0000000000b47805 */ /* 0x000fe4000001ff00 */
[----:B------:R-:W-:Y:S02]  /*0eb0*/  CS2R R178, SRZ ;  /* 0x0000000000b27805 */ /* 0x000fe4000001ff00 */
[----:B------:R-:W-:Y:S01]  /*0ec0*/  CS2R R176, SRZ ;  /* 0x0000000000b07805 */ /* 0x000fe2000001ff00 */
[----:B------:R-:W-:Y:S01]  /*0ed0*/  UIADD3 UR4, UR4, -UR5, URZ ;  /* 0x8000000504047290 */ /* 0x000fe2000fffe03f */
[----:B------:R-:W-:-:S02]  /*0ee0*/  CS2R R174, SRZ ;  /* 0x0000000000ae7805 */ /* 0x000fc4000001ff00 */
[----:B------:R-:W-:Y:S02]  /*0ef0*/  CS2R R172, SRZ ;  /* 0x0000000000ac7805 */ /* 0x000fe4000001ff00 */
        /* <DEDUP_REMOVED lines=56> */
.L_x_3006:
        /* <DEDUP_REMOVED lines=15> */
.L_x_3005:
        /* <DEDUP_REMOVED lines=22> */
.L_x_3008:
        /* <DEDUP_REMOVED lines=15> */
.L_x_3007:
[----:B------:R-:W-:Y:S01]  /*15c0*/  SHF.R.S32.HI R5, RZ, 0x1f, R16 ;  /* 0x0000001fff057819 */ /* 0x000fe20000011410 */
[----:B------:R-:W-:-:S03]  /*15d0*/  UMOV UR4, 0xffffffff ;  /* 0xffffffff00047882 */ /* 0x000fc60000000000 */
[----:B------:R-:W-:-:S04]  /*15e0*/  LEA.HI R0, R5, R16, RZ, 0x7 ;  /* 0x0000001005007211 */ /* 0x000fc800078f38ff */
[----:B------:R-:W-:Y:S01]  /*15f0*/  SHF.R.S32.HI R13, RZ, 0x7, R0 ;  /* 0x00000007ff0d7819 */ /* 0x000fe20000011400 */
[----:B------:R-:W-:Y:S06]  /*1600*/  BRA.DIV UR4, `(.L_x_3009) ;  /* 0x000000d604407947 */ /* 0x000fec000b800000 */
[----:B------:R1:W2:Y:S02]  /*1610*/  SHFL.IDX PT, R14, R13, RZ, 0x1f ;  /* 0x00001fff0d0e7589 */ /* 0x0002a400000e0000 */
.L_x_3134:
        /* <DEDUP_REMOVED lines=24> */
.L_x_3010:
[----:B------:R-:W-:Y:S01]  /*17a0*/  UIADD3 UR4, UR47, -UR42, URZ ;  /* 0x8000002a2f047290 */ /* 0x000fe2000fffe03f */
[----:B------:R-:W-:Y:S01]  /*17b0*/  IMAD.U32 R2, R8, 0x200, R3 ;  /* 0x0000020008027824 */ /* 0x000fe200078e0003 */
[----:B------:R-:W-:Y:S01]  /*17c0*/  ULDC UR5, c[0x0][0x74c] ;  /* 0x0001d30000057ab9 */ /* 0x000fe20000000800 */
[----:B------:R-:W-:Y:S01]  /*17d0*/  LOP3.LUT R3, R0, 0xffffff80, RZ, 0xc0, !PT ;  /* 0xffffff8000037812 */ /* 0x000fe200078ec0ff */
[----:B------:R-:W-:Y:S01]  /*17e0*/  ULEA UR4, UR37, UR4, 0x7 ;  /* 0x0000000425047291 */ /* 0x000fe2000f8e383f */
[----:B------:R-:W-:Y:S01]  /*17f0*/  IMAD.MOV.U32 R0, RZ, RZ, RZ ;  /* 0x000000ffff007224 */ /* 0x000fe200078e00ff */
[----:B------:R3:W-:Y:S01]  /*1800*/  STL [R1+0x28], R2 ;  /* 0x0000280201007387 */ /* 0x0007e20000100800 */
[----:B------:R-:W-:Y:S01]  /*1810*/  IMAD.MOV.U32 R4, RZ, RZ, RZ ;  /* 0x000000ffff047224 */ /* 0x000fe200078e00ff */
[----:B------:R-:W-:Y:S01]  /*1820*/  UIADD3 UR4, UR4, -UR5, URZ ;  /* 0x8000000504047290 */ /* 0x000fe2000fffe03f */
[----:B------:R-:W-:Y:S01]  /*1830*/  IMAD.IADD R6, R16, 0x1, -R3 ;  /* 0x0000000110067824 */ /* 0x000fe200078e0a03 */
[----:B------:R-:W-:-:S02]  /*1840*/  CS2R R182, SRZ ;  /* 0x0000000000b67805 */ /* 0x000fc4000001ff00 */
[----:B------:R-:W-:Y:S01]  /*1850*/  CS2R R180, SRZ ;  /* 0x0000000000b47805 */ /* 0x000fe2000001ff00 */
[----:B------:R-:W-:Y:S01]  /*1860*/  USHF.R.S32.HI UR5, URZ, 0x1f, UR4 ;  /* 0x0000001f3f057899 */ /* 0x000fe20008011404 */
[--C-:B------:R-:W-:Y:S01]  /*1870*/  IMAD R9, R13, 0x400, R6.reuse ;  /* 0x000004000d097824 */ /* 0x100fe200078e0206 */
[----:B------:R-:W-:Y:S02]  /*1880*/  SHF.R.S32.HI R11, RZ, 0x1f, R6 ;  /* 0x0000001fff0b7819 */ /* 0x000fe40000011406 */
[----:B------:R-:W-:Y:S01]  /*1890*/  CS2R R178, SRZ ;  /* 0x0000000000b27805 */ /* 0x000fe2000001ff00 */
[----:B------:R-:W-:Y:S01]  /*18a0*/  ULEA.HI UR5, UR5, UR4, URZ, 0x7 ;  /* 0x0000000405057291 */ /* 0x000fe2000f8f383f */
[----:B------:R-:W-:Y:S01]  /*18b0*/  IMAD.SHL.U32 R9, R9, 0x4, RZ ;  /* 0x0000000409097824 */ /* 0x000fe200078e00ff */
[----:B------:R-:W-:Y:S01]  /*18c0*/  LEA.HI R10, R11, R6, RZ, 0x2 ;  /* 0x000000060b0a7211 */ /* 0x000fe200078f10ff */
[----:B------:R4:W-:Y:S01]  /*18d0*/  STL [R1+0x20], R11 ;  /* 0x0000200b01007387 */ /* 0x0009e20000100800 */
[----:B------:R-:W-:Y:S01]  /*18e0*/  ULEA.HI.SX32 UR5, UR5, 0x1, 0x19 ;  /* 0x0000000105057891 */ /* 0x000fe2000f8fca3f */
[----:B------:R-:W-:-:S02]  /*18f0*/  CS2R R176, SRZ ;  /* 0x0000000000b07805 */ /* 0x000fc4000001ff00 */
[----:B------:R-:W-:Y:S02]  /*1900*/  LOP3.LUT R3, R10, 0xfffffffc, RZ, 0xc0, !PT ;  /* 0xfffffffc0a037812 */ /* 0x000fe400078ec0ff */
        /* <DEDUP_REMOVED lines=35> */
[----:B----4-:R-:W-:Y:S06]  /*1b40*/  @P0 BRA `(.L_x_3012) ;  /* 0x0000003800840947 */ /* 0x010fec0003800000 */
[----:B------:R-:W-:Y:S01]  /*1b50*/  UIMAD UR4, UR37, -0x80, UR42 ;  /* 0xffffff80250478a4 */ /* 0x000fe2000f8e022a */
[----:B------:R-:W-:Y:S01]  /*1b60*/  LOP3.LUT R7, R7, 0xffffffe0, RZ, 0xc0, !PT ;  /* 0xffffffe007077812 */ /* 0x000fe200078ec0ff */
[----:B------:R-:W-:Y:S01]  /*1b70*/  IMAD.MOV.U32 R183, RZ, RZ, RZ ;  /* 0x000000ffffb77224 */ /* 0x000fe200078e00ff */
[----:B------:R-:W-:Y:S02]  /*1b80*/  LEA.HI R6, R11, R6, RZ, 0x5 ;  /* 0x000000060b067211 */ /* 0x000fe400078f28ff */
[C---:B------:R-:W-:Y:S01]  /*1b90*/  LEA.HI R0, R13.reuse, R13, RZ, 0x1 ;  /* 0x0000000d0d007211 */ /* 0x040fe200078f08ff */
[----:B------:R-:W-:Y:S01]  /*1ba0*/  IMAD.IADD R7, R16, 0x1, -R7 ;  /* 0x0000000110077824 */ /* 0x000fe200078e0a07 */
[----:B------:R-:W-:Y:S01]  /*1bb0*/  SHF.R.S32.HI R6, RZ, 0x5, R6 ;  /* 0x00000005ff067819 */ /* 0x000fe20000011406 */
[----:B------:R-:W-:Y:S01]  /*1bc0*/  IMAD.U32 R9, RZ, RZ, UR4 ;  /* 0x00000004ff097e24 */ /* 0x000fe2000f8e00ff */
        /* <DEDUP_REMOVED lines=9> */
[----:B------:R-:W-:Y:S02]  /*1c60*/  LEA.HI R10, R5, R16, RZ, 0x2 ;  /* 0x00000010050a7211 */ /* 0x000fe400078f10ff */
[--C-:B------:R-:W-:Y:S02]  /*1c70*/  SHF.R.S32.HI R0, RZ, 0x3, R4.reuse ;  /* 0x00000003ff007819 */ /* 0x100fe40000011404 */
[----:B------:R-:W-:-:S02]  /*1c80*/  SHF.R.S32.HI R5, RZ, 0x1f, R4 ;  /* 0x0000001fff057819 */ /* 0x000fc40000011404 */
[----:B------:R-:W-:Y:S02]  /*1c90*/  LOP3.LUT R9, R9, 0xfffffff8, RZ, 0xc0, !PT ;  /* 0xfffffff809097812 */ /* 0x000fe400078ec0ff */
[----:B------:R-:W-:Y:S02]  /*1ca0*/  SHF.R.S32.HI R4, RZ, 0x2, R7 ;  /* 0x00000002ff047819 */ /* 0x000fe40000011407 */
[----:B------:R-:W-:Y:S02]  /*1cb0*/  LEA.HI R5, R5, R0, RZ, 0x4 ;  /* 0x0000000005057211 */ /* 0x000fe400078f20ff */
[----:B------:R-:W-:Y:S01]  /*1cc0*/  IADD3 R12, R8, R9, -R6 ;  /* 0x00000009080c7210 */ /* 0x000fe20007ffe806 */
[C---:B------:R-:W-:Y:S01]  /*1cd0*/  VIADD R6, R4.reuse, 0x8 ;  /* 0x0000000804067836 */ /* 0x040fe20000000000 */
[----:B------:R-:W-:Y:S01]  /*1ce0*/  LOP3.LUT R9, R5, 0x1ffffff0, RZ, 0xc0, !PT ;  /* 0x1ffffff005097812 */ /* 0x000fe200078ec0ff */
[----:B------:R-:W-:Y:S01]  /*1cf0*/  VIADD R14, R4, 0x18 ;  /* 0x00000018040e7836 */ /* 0x000fe20000000000 */
[----:B------:R-:W-:-:S02]  /*1d00*/  LOP3.LUT R11, R10, 0xfffffffc, RZ, 0xc0, !PT ;  /* 0xfffffffc0a0b7812 */ /* 0x000fc400078ec0ff */
        /* <DEDUP_REMOVED lines=13> */
[----:B------:R-:W-:Y:S01]  /*1de0*/  SHF.R.S32.HI R11, RZ, 0x1f, R10 ;  /* 0x0000001fff0b7819 */ /* 0x000fe2000001140a */
[----:B------:R-:W-:Y:S01]  /*1df0*/  IMAD R5, R0, 0x8, R5 ;  /* 0x0000000800057824 */ /* 0x000fe200078e0205 */
[----:B------:R-:W-:Y:S02]  /*1e00*/  LOP3.LUT R13, R6, 0xfffffffe, RZ, 0xc0, !PT ;  /* 0xfffffffe060d7812 */ /* 0x000fe400078ec0ff */
[--C-:B------:R-:W-:Y:S02]  /*1e10*/  SHF.R.S32.HI R10, RZ, 0x1, R6.reuse ;  /* 0x00000001ff0a7819 */ /* 0x100fe40000011406 */
[----:B--2---:R-:W-:Y:S01]  /*1e20*/  SHF.R.S32.HI R15, RZ, 0x1f, R6 ;  /* 0x0000001fff0f7819 */ /* 0x004fe20000011406 */
[----:B------:R-:W-:Y:S01]  /*1e30*/  IMAD.IADD R13, R12, 0x1, -R13 ;  /* 0x000000010c0d7824 */ /* 0x000fe200078e0a0d */
[--C-:B------:R-:W-:Y:S01]  /*1e40*/  SHF.R.S32.HI R6, RZ, 0x1, R16.reuse ;  /* 0x00000001ff067819 */ /* 0x100fe20000011410 */
[----:B------:R1:W-:Y:S01]  /*1e50*/  STL [R1+0x10], R5 ;  /* 0x0000100501007387 */ /* 0x0003e20000100800 */
[----:B------:R-:W-:-:S02]  /*1e60*/  SHF.R.S32.HI R17, RZ, 0x1f, R16 ;  /* 0x0000001fff117819 */ /* 0x000fc40000011410 */
[----:B------:R-:W-:Y:S02]  /*1e70*/  LEA.HI R11, R11, R4, RZ, 0x4 ;  /* 0x000000040b0b7211 */ /* 0x000fe400078f20ff */
[----:B------:R-:W-:Y:S02]  /*1e80*/  LEA.HI R15, R15, R10, RZ, 0x4 ;  /* 0x0000000a0f0f7211 */ /* 0x000fe400078f20ff */
[----:B------:R-:W-:Y:S02]  /*1e90*/  LEA.HI R12, R17, R6, RZ, 0x4 ;  /* 0x00000006110c7211 */ /* 0x000fe400078f20ff */
[----:B------:R-:W-:Y:S02]  /*1ea0*/  LOP3.LUT R11, R11, 0x1ffffff0, RZ, 0xc0, !PT ;  /* 0x1ffffff00b0b7812 */ /* 0x000fe400078ec0ff */
[----:B------:R-:W-:Y:S02]  /*1eb0*/  LOP3.LUT R15, R15, 0x1ffffff0, RZ, 0xc0, !PT ;  /* 0x1ffffff00f0f7812 */ /* 0x000fe400078ec0ff */
[----:B------:R-:W-:Y:S01]  /*1ec0*/  LOP3.LUT R17, R16, 0xfffffffe, RZ, 0xc0, !PT ;  /* 0xfffffffe10117812 */ /* 0x000fe200078ec0ff */
[----:B------:R-:W-:Y:S01]  /*1ed0*/  IMAD.IADD R4, R4, 0x1, -R11 ;  /* 0x0000000104047824 */ /* 0x000fe200078e0a0b */
[----:B------:R-:W-:Y:S01]  /*1ee0*/  LOP3.LUT R19, R12, 0x1ffffff0, RZ, 0xc0, !PT ;  /* 0x1ffffff00c137812 */ /* 0x000fe200078ec0ff */
[----:B------:R-:W-:-:S02]  /*1ef0*/  IMAD.IADD R10, R10, 0x1, -R15 ;  /* 0x000000010a0a7824 */ /* 0x000fc400078e0a0f */
[----:B------:R-:W-:Y:S02]  /*1f00*/  IMAD.IADD R17, R14, 0x1, -R17 ;  /* 0x000000010e117824 */ /* 0x000fe400078e0a11 */
[----:B------:R-:W-:Y:S02]  /*1f10*/  IMAD.IADD R6, R6, 0x1, -R19 ;  /* 0x0000000106067824 */ /* 0x000fe400078e0a13 */
        /* <DEDUP_REMOVED lines=8> */
.L_x_3023:
[----:B------:R-:W-:-:S06]  /*1fa0*/  ULOP3.LUT UR4, UR36, 0x1, URZ, 0xfc, !UPT ;  /* 0x0000000124047892 */ /* 0x000fcc000f8efc3f */
[----:B---3--:R-:W-:-:S05]  /*1fb0*/  IMAD.U32 R5, RZ, RZ, UR4 ;  /* 0x00000004ff057e24 */ /* 0x008fca000f8e00ff */
[----:B------:R-:W-:-:S13]  /*1fc0*/  ISETP.NE.AND P0, PT, R5, 0x3, PT ;  /* 0x000000030500780c */ /* 0x000fda0003f05270 */
[----:B------:R-:W-:Y:S05]  /*1fd0*/  @!P0 BRA `(.L_x_3013) ;  /* 0x0000000000048947 */ /* 0x000fea0003800000 */
[----:B------:R-:W-:Y:S01]  /*1fe0*/  BPT.TRAP 0x1 ;  /* 0x000000040000795c */ /* 0x000fe20000300000 */
.L_x_3013:
[----:B------:R-:W-:Y:S01]  /*1ff0*/  IMAD R6, R0, 0x8, R236 ;  /* 0x0000000800067824 */ /* 0x000fe200078e02ec */
[----:B------:R-:W-:-:S04]  /*2000*/  SHF.L.U32 R21, R4, 0x1f, RZ ;  /* 0x0000001f04157819 */ /* 0x000fc800000006ff */
[----:B------:R1:W2:Y:S01]  /*2010*/  SYNCS.PHASECHK.TRANS64.TRYWAIT P1, [R6+URZ+0x30c10], R21 ;  /* 0x030c1015060075a7 */ /* 0x0002a2000802017f */
[----:B------:R-:W-:Y:S05]  /*2020*/  @!P0 BRA `(.L_x_3014) ;  /* 0x0000000000048947 */ /* 0x000fea0003800000 */
[----:B------:R-:W-:Y:S01]  /*2030*/  BPT.TRAP 0x1 ;  /* 0x000000040000795c */ /* 0x000fe20000300000 */
.L_x_3014:
[----:B------:R-:W-:-:S05]  /*2040*/  VIADD R5, R236, 0x10000 ;  /* 0x00010000ec057836 */ /* 0x000fca0000000000 */
[----:B------:R-:W-:-:S04]  /*2050*/  SHF.R.U32.HI R5, RZ, 0x4, R5 ;  /* 0x00000004ff057819 */ /* 0x000fc80000011605 */
[----:B------:R-:W-:Y:S01]  /*2060*/  LOP3.LUT R5, R5, 0x3fff, RZ, 0xc0, !PT ;  /* 0x00003fff05057812 */ /* 0x000fe200078ec0ff */
[----:B--2---:R-:W-:Y:S06]  /*2070*/  @P1 BRA `(.L_x_3015) ;  /* 0x0000000000081947 */ /* 0x004fec0003800000 */
[----:B------:R-:W2:Y:S02]  /*2080*/  SYNCS.PHASECHK.TRANS64.TRYWAIT P1, [R6+URZ+0x30c10], R21 ;  /* 0x030c1015060075a7 */ /* 0x000ea4000802017f */
[----:B--2---:R-:W-:Y:S05]  /*2090*/  @!P1 BRA `(.L_x_3016) ;  /* 0x000000c800cc9947 */ /* 0x004fea0003800000 */
.L_x_3015:
        /* <DEDUP_REMOVED lines=12> */
[----:B------:R-:W-:Y:S01]  /*2160*/  VIADD R18, R236, 0x20000 ;  /* 0x00020000ec127836 */ /* 0x000fe20000000000 */
[----:B------:R-:W-:Y:S01]  /*2170*/  UMOV UR7, 0x40000040 ;  /* 0x4000004000077882 */ /* 0x000fe20000000000 */
[----:B------:R-:W-:Y:S01]  /*2180*/  UMOV UR5, 0x40000040 ;  /* 0x4000004000057882 */ /* 0x000fe20000000000 */
[----:B------:R-:W-:-:S02]  /*2190*/  ULOP3.LUT UR4, UR4, 0x3fff, URZ, 0xc0, !UPT ;  /* 0x00003fff04047892 */ /* 0x000fc4000f8ec03f */
        /* <DEDUP_REMOVED lines=33> */
[----:B------:R-:W-:Y:S02]  /*23b0*/  IMAD R13, R19, 0x4, R236 ;  /* 0x00000004130d7824 */ /* 0x000fe400078e02ec */
        /* <DEDUP_REMOVED lines=14> */
.L_x_3017:
[----:B------:R1:W1:Y:S01]  /*24a0*/  SYNCS.PHASECHK.TRANS64.TRYWAIT P1, [R6+URZ+0x30c30], R21 ;  /* 0x030c3015060075a7 */ /* 0x000262000802017f */
[----:B------:R-:W-:Y:S05]  /*24b0*/  @!P0 BRA `(.L_x_3018) ;  /* 0x0000000000048947 */ /* 0x000fea0003800000 */
[----:B------:R-:W-:Y:S01]  /*24c0*/  BPT.TRAP 0x1 ;  /* 0x000000040000795c */ /* 0x000fe20000300000 */
.L_x_3018:
[----:B------:R-:W-:-:S05]  /*24d0*/  VIADD R15, R236, 0x18000 ;  /* 0x00018000ec0f7836 */ /* 0x000fca0000000000 */
[----:B------:R-:W-:-:S04]  /*24e0*/  SHF.R.U32.HI R15, RZ, 0x4, R15 ;  /* 0x00000004ff0f7819 */ /* 0x000fc8000001160f */
[----:B------:R-:W-:-:S04]  /*24f0*/  LOP3.LUT R15, R15, 0x3fff, RZ, 0xc0, !PT ;  /* 0x00003fff0f0f7812 */ /* 0x000fc800078ec0ff */
[----:B------:R-:W-:Y:S01]  /*2500*/  LOP3.LUT R17, R15, 0x10000, RZ, 0xfc, !PT ;  /* 0x000100000f117812 */ /* 0x000fe200078efcff */
[----:B-1----:R-:W-:Y:S06]  /*2510*/  @P1 BRA `(.L_x_3019) ;  /* 0x0000000000081947 */ /* 0x002fec0003800000 */
[----:B------:R-:W1:Y:S02]  /*2520*/  SYNCS.PHASECHK.TRANS64.TRYWAIT P1, [R6+URZ+0x30c30], R21 ;  /* 0x030c3015060075a7 */ /* 0x000e64000802017f */
[----:B-1----:R-:W-:Y:S05]  /*2530*/  @!P1 BRA `(.L_x_3020) ;  /* 0x000000c400b89947 */ /* 0x002fea0003800000 */
.L_x_3019:
[----:B------:R-:W-:Y:S01]  /*2540*/  UIADD3 UR9, UR9, 0x4000, URZ ;  /* 0x0000400009097890 */ /* 0x000fe2000fffe03f */
[----:B------:R-:W-:Y:S01]  /*2550*/  IMAD R17, R0, 0x400, R17 ;  /* 0x0000040000117824 */ /* 0x000fe200078e0211 */
[----:B------:R-:W-:Y:S01]  /*2560*/  UIMAD UR4, UR45, -0x80, UR43 ;  /* 0xffffff802d0478a4 */ /* 0x000fe2000f8e022b */
[----:B------:R-:W-:Y:S01]  /*2570*/  IMAD.MOV.U32 R18, RZ, RZ, -0x2 ;  /* 0xfffffffeff127424 */ /* 0x000fe200078e00ff */
[----:B------:R-:W-:Y:S01]  /*2580*/  USHF.R.U32.HI UR9, URZ, 0x4, UR9 ;  /* 0x000000043f097899 */ /* 0x000fe20008011609 */
[----:B------:R-:W-:Y:S01]  /*2590*/  WARPGROUP.ARRIVE ;  /* 0x00000000000079c5 */ /* 0x000fe20000000000 */
[----:B------:R-:W-:Y:S01]  /*25a0*/  R2UR UR8, R17 ;  /* 0x00000000110872ca */ /* 0x000fe200000e0000 */
[----:B------:R-:W-:Y:S01]  /*25b0*/  UMOV UR7, 0x40000040 ;  /* 0x4000004000077882 */ /* 0x000fe20000000000 */
[----:B------:R-:W-:Y:S01]  /*25c0*/  ULOP3.LUT UR9, UR9, 0x3fff, URZ, 0xc0, !UPT ;  /* 0x00003fff09097892 */ /* 0x000fe2000f8ec03f */
[----:B------:R-:W-:Y:S01]  /*25d0*/  IMAD R18, R3, R18, UR4 ;  /* 0x0000000403127e24 */ /* 0x000fe2000f8e0212 */
[----:B------:R-:W-:Y:S01]  /*25e0*/  UMOV UR5, 0x40000040 ;  /* 0x4000004000057882 */ /* 0x000fe20000000000 */
[----:B------:R-:W-:Y:S01]  /*25f0*/  ISETP.GT.AND P1, PT, R7, RZ, PT ;  /* 0x000000ff0700720c */ /* 0x000fe20003f24270 */
[----:B------:R-:W-:Y:S01]  /*2600*/  ULOP3.LUT UR9, UR9, 0x10000, URZ, 0xfc, !UPT ;  /* 0x0001000009097892 */ /* 0x000fe2000f8efc3f */
[----:B------:R-:W-:Y:S01]  /*2610*/  IMAD.IADD R17, R18, 0x1, -R7 ;  /* 0x0000000112117824 */ /* 0x000fe200078e0a07 */
[----:B------:R-:W-:Y:S01]  /*2620*/  ULDC UR10, c[0x0][0x744] ;  /* 0x0001d100000a7ab9 */ /* 0x000fe20000000800 */
[C---:B------:R-:W-:Y:S01]  /*2630*/  VIADD R235, R8.reuse, 0x8 ;  /* 0x0000000808eb7836 */ /* 0x040fe20000000000 */
[----:B----4-:R-:W-:Y:S01]  /*2640*/  SHFL.IDX PT, R224, R11, R8, 0x1f ;  /* 0x00001f080be07589 */ /* 0x010fe200000e0000 */
[----:B------:R-:W-:Y:S01]  /*2650*/  VIADD R233, R8, 0x10 ;  /* 0x0000001008e97836 */ /* 0x000fe20000000000 */
[----:B------:R-:W-:Y:S01]  /*2660*/  SEL R18, R17, 0x80, P1 ;  /* 0x0000008011127807 */ /* 0x000fe20000800000 */
[----:B------:R-:W-:Y:S01]  /*2670*/  UMOV UR6, UR8 ;  /* 0x0000000800067c82 */ /* 0x000fe20008000000 */
[----:B------:R-:W-:Y:S01]  /*2680*/  UMOV UR4, UR9 ;  /* 0x0000000900047c82 */ /* 0x000fe20008000000 */
[----:B--2---:R-:W-:Y:S01]  /*2690*/  SHFL.IDX PT, R21, R10, R235, 0x1f ;  /* 0x00001feb0a157589 */ /* 0x004fe200000e0000 */
[----:B------:R-:W-:Y:S01]  /*26a0*/  HGMMA.64x128x16.F32.BF16 R24, gdesc[UR4], RZ, !UPT, gsb0 ;  /* 0x01e00000041879f0 */ /* 0x000fe2000c0018ff */
[----:B------:R-:W-:Y:S01]  /*26b0*/  UIADD3 UR6, UR8, 0x2, URZ ;  /* 0x0000000208067890 */ /* 0x000fe2000fffe03f */
[C---:B------:R-:W-:Y:S01]  /*26c0*/  ISETP.GT.AND P5, PT, R18.reuse, RZ, PT ;  /* 0x000000ff1200720c */ /* 0x040fe20003fa4270 */
[----:B------:R-:W-:Y:S01]  /*26d0*/  UIADD3 UR4, UR9, 0x2, URZ ;  /* 0x0000000209047890 */ /* 0x000fe2000fffe03f */
[----:B------:R-:W-:Y:S01]  /*26e0*/  ISETP.GT.AND P6, PT, R18, 0x1, PT ;  /* 0x000000011200780c */ /* 0x000fe20003fc4270 */
[----:B------:R-:W-:Y:S01]  /*26f0*/  UMOV UR7, 0x40000040 ;  /* 0x4000004000077882 */ /* 0x000fe20000000000 */
[----:B------:R-:W-:Y:S01]  /*2700*/  FSEL R88, R88, -INF , !P5 ;  /* 0xff80000058587808 */ /* 0x000fe20006800000 */
[----:B------:R-:W-:Y:S01]  /*2710*/  UMOV UR5, 0x40000040 ;  /* 0x4000004000057882 */ /* 0x000fe20000000000 */
[----:B------:R-:W-:Y:S01]  /*2720*/  FSEL R89, R89, -INF , !P6 ;  /* 0xff80000059597808 */ /* 0x000fe20007000000 */
[----:B------:R-:W-:Y:S01]  /*2730*/  SHFL.IDX PT, R222, R10, R233, 0x1f ;  /* 0x00001fe90ade7589 */ /* 0x000fe200000e0000 */
[----:B------:R-:W-:Y:S01]  /*2740*/  ISETP.GT.AND P1, PT, R18, 0x8, PT ;  /* 0x000000081200780c */ /* 0x000fe20003f24270 */
[----:B------:R-:W-:Y:S01]  /*2750*/  VIADD R234, R8, 0xc ;  /* 0x0000000c08ea7836 */ /* 0x000fe20000000000 */
[----:B------:R-:W-:Y:S01]  /*2760*/  ISETP.GT.AND P2, PT, R18, 0x9, PT ;  /* 0x000000091200780c */ /* 0x000fe20003f44270 */
[----:B------:R-:W-:Y:S01]  /*2770*/  VIADD R237, R8, 0x4 ;  /* 0x0000000408ed7836 */ /* 0x000fe20000000000 */
[----:B------:R-:W-:Y:S01]  /*2780*/  ISETP.GT.AND P3, PT, R18, 0x10, PT ;  /* 0x000000101200780c */ /* 0x000fe20003f64270 */
[----:B------:R-:W-:Y:S01]  /*2790*/  VIADD R231, R8, 0x18 ;  /* 0x0000001808e77836 */ /* 0x000fe20000000000 */
[C---:B------:R-:W-:Y:S01]  /*27a0*/  ISETP.GT.AND P4, PT, R18.reuse, 0x11, PT ;  /* 0x000000111200780c */ /* 0x040fe20003f84270 */
[----:B------:R-:W-:Y:S01]  /*27b0*/  SHFL.IDX PT, R221, R10, R234, 0x1f ;  /* 0x00001fea0add7589 */ /* 0x000fe200000e0000 */
[----:B------:R-:W-:Y:S01]  /*27c0*/  ISETP.GT.AND P5, PT, R18, 0x18, PT ;  /* 0x000000181200780c */ /* 0x000fe20003fa4270 */
[----:B------:R-:W-:Y:S01]  /*27d0*/  VIADD R232, R8, 0x14 ;  /* 0x0000001408e87836 */ /* 0x000fe20000000000 */
[----:B------:R-:W-:Y:S01]  /*27e0*/  ISETP.GT.AND P6, PT, R18, 0x19, PT ;  /* 0x000000191200780c */ /* 0x000fe20003fc4270 */
[----:B------:R-:W1:Y:S01]  /*27f0*/  SHFL.IDX PT, R19, R10, R237, 0x1f ;  /* 0x00001fed0a137589 */ /* 0x000e6200000e0000 */
[----:B------:R-:W-:Y:S01]  /*2800*/  FSEL R92, R92, -INF , !P1 ;  /* 0xff8000005c5c7808 */ /* 0x000fe20004800000 */
[----:B------:R-:W-:Y:S01]  /*2810*/  VIADD R230, R8, 0x1c ;  /* 0x0000001c08e67836 */ /* 0x000fe20000000000 */
[----:B------:R-:W-:Y:S01]  /*2820*/  FSEL R93, R93, -INF , !P2 ;  /* 0xff8000005d5d7808 */ /* 0x000fe20005000000 */
[----:B------:R-:W-:Y:S01]  /*2830*/  SHFL.IDX PT, R225, R11, R235, 0x1f ;  /* 0x00001feb0be17589 */ /* 0x000fe200000e0000 */
[----:B------:R-:W-:-:S02]  /*2840*/  FSEL R96, R96, -INF , !P3 ;  /* 0xff80000060607808 */ /* 0x000fc40005800000 */
[----:B------:R-:W-:Y:S01]  /*2850*/  FSEL R97, R97, -INF , !P4 ;  /* 0xff80000061617808 */ /* 0x000fe20006000000 */
[----:B------:R-:W-:Y:S01]  /*2860*/  SHFL.IDX PT, R226, R11, R233, 0x1f ;  /* 0x00001fe90be27589 */ /* 0x000fe200000e0000 */
[----:B------:R-:W-:Y:S02]  /*2870*/  FSEL R100, R100, -INF , !P5 ;  /* 0xff80000064647808 */ /* 0x000fe40006800000 */
[----:B------:R-:W-:Y:S01]  /*2880*/  FSEL R101, R101, -INF , !P6 ;  /* 0xff80000065657808 */ /* 0x000fe20007000000 */
[----:B---3--:R-:W-:Y:S01]  /*2890*/  SHFL.IDX PT, R223, R14, R230, 0x1f ;  /* 0x00001fe60edf7589 */ /* 0x008fe200000e0000 */
[C---:B------:R-:W-:Y:S02]  /*28a0*/  ISETP.GT.AND P1, PT, R18.reuse, 0x20, PT ;  /* 0x000000201200780c */ /* 0x040fe40003f24270 */
[C---:B------:R-:W-:Y:S01]  /*28b0*/  ISETP.GT.AND P2, PT, R18.reuse, 0x21, PT ;  /* 0x000000211200780c */ /* 0x040fe20003f44270 */
[----:B------:R-:W-:Y:S01]  /*28c0*/  SHFL.IDX PT, R227, R13, R231, 0x1f ;  /* 0x00001fe70de37589 */ /* 0x000fe200000e0000 */
[----:B------:R-:W-:-:S02]  /*28d0*/  ISETP.GT.AND P3, PT, R18, 0x28, PT ;  /* 0x000000281200780c */ /* 0x000fc40003f64270 */
[C---:B------:R-:W-:Y:S02]  /*28e0*/  ISETP.GT.AND P4, PT, R18.reuse, 0x29, PT ;  /* 0x000000291200780c */ /* 0x040fe40003f84270 */
[C---:B------:R-:W-:Y:S02]  /*28f0*/  ISETP.GT.AND P5, PT, R18.reuse, 0x30, PT ;  /* 0x000000301200780c */ /* 0x040fe40003fa4270 */
[----:B------:R-:W-:Y:S01]  /*2900*/  ISETP.GT.AND P6, PT, R18, 0x31, PT ;  /* 0x000000311200780c */ /* 0x000fe20003fc4270 */
[----:B-1----:R-:W-:Y:S01]  /*2910*/  FFMA.FTZ R219, R89, UR10, -R19 ;  /* 0x0000000a59db7c23 */ /* 0x002fe20008010813 */
[----:B------:R-:W-:Y:S01]  /*2920*/  FSEL R104, R104, -INF , !P1 ;  /* 0xff80000068687808 */ /* 0x000fe20004800000 */
[----:B------:R-:W-:Y:S01]  /*2930*/  SHFL.IDX PT, R89, R10, R232, 0x1f ;  /* 0x00001fe80a597589 */ /* 0x000fe200000e0000 */
[----:B------:R-:W-:Y:S02]  /*2940*/  FSEL R105, R105, -INF , !P2 ;  /* 0xff80000069697808 */ /* 0x000fe40005000000 */
[----:B------:R-:W-:Y:S01]  /*2950*/  FSEL R108, R108, -INF , !P3 ;  /* 0xff8000006c6c7808 */ /* 0x000fe20005800000 */
[----:B------:R-:W-:Y:S01]  /*2960*/  IMAD R15, R0, 0x400, R15 ;  /* 0x00000400000f7824 */ /* 0x000fe200078e020f */
[----:B------:R-:W-:Y:S01]  /*2970*/  FSEL R109, R109, -INF , !P4 ;  /* 0xff8000006d6d7808 */ /* 0x000fe20006000000 */
[----:B------:R-:W-:Y:S01]  /*2980*/  MUFU.EX2 R219, R219 ;  /* 0x000000db00db7308 */ /* 0x000fe20000000800 */
[----:B------:R-:W-:-:S02]  /*2990*/  FSEL R112, R112, -INF , !P5 ;  /* 0xff80000070707808 */ /* 0x000fc40006800000 */
[----:B------:R-:W-:Y:S02]  /*29a0*/  FSEL R113, R113, -INF , !P6 ;  /* 0xff80000071717808 */ /* 0x000fe40007000000 */
[C---:B------:R-:W-:Y:S02]  /*29b0*/  ISETP.GT.AND P1, PT, R18.reuse, 0x38, PT ;  /* 0x000000381200780c */ /* 0x040fe40003f24270 */
[C---:B------:R-:W-:Y:S02]  /*29c0*/  ISETP.GT.AND P2, PT, R18.reuse, 0x39, PT ;  /* 0x000000391200780c */ /* 0x040fe40003f44270 */
[C---:B------:R-:W-:Y:S02]  /*29d0*/  ISETP.GT.AND P3, PT, R18.reuse, 0x40, PT ;  /* 0x000000401200780c */ /* 0x040fe40003f64270 */
[C---:B------:R-:W-:Y:S02]  /*29e0*/  ISETP.GT.AND P4, PT, R18.reuse, 0x41, PT ;  /* 0x000000411200780c */ /* 0x040fe40003f84270 */
[----:B------:R-:W-:-:S02]  /*29f0*/  ISETP.GT.AND P5, PT, R18, 0x48, PT ;  /* 0x000000481200780c */ /* 0x000fc40003fa4270 */
[----:B------:R-:W-:Y:S02]  /*2a00*/  ISETP.GT.AND P6, PT, R18, 0x49, PT ;  /* 0x000000491200780c */ /* 0x000fe40003fc4270 */
[----:B------:R-:W-:Y:S02]  /*2a10*/  FSEL R116, R116, -INF , !P1 ;  /* 0xff80000074747808 */ /* 0x000fe40004800000 */
[----:B------:R-:W-:Y:S02]  /*2a20*/  FSEL R117, R117, -INF , !P2 ;  /* 0xff80000075757808 */ /* 0x000fe40005000000 */
[----:B------:R-:W-:Y:S02]  /*2a30*/  FSEL R120, R120, -INF , !P3 ;  /* 0xff80000078787808 */ /* 0x000fe40005800000 */
[----:B------:R-:W-:Y:S02]  /*2a40*/  FSEL R121, R121, -INF , !P4 ;  /* 0xff80000079797808 */ /* 0x000fe40006000000 */
        /* <DEDUP_REMOVED lines=19> */
[----:B------:R-:W-:Y:S01]  /*2b80*/  ISETP.GT.AND P6, PT, R18, 0x79, PT ;  /* 0x000000791200780c */ /* 0x000fe20003fc4270 */
[----:B------:R-:W-:Y:S01]  /*2b90*/  VIADD R18, R17, 0x8 ;  /* 0x0000000811127836 */ /* 0x000fe20000000000 */
[----:B------:R-:W-:Y:S01]  /*2ba0*/  FSEL R140, R140, -INF , !P1 ;  /* 0xff8000008c8c7808 */ /* 0x000fe20004800000 */
[----:B------:R-:W1:Y:S01]  /*2bb0*/  SHFL.IDX PT, R17, R10, R8, 0x1f ;  /* 0x00001f080a117589 */ /* 0x000e6200000e0000 */
[----:B------:R-:W-:Y:S02]  /*2bc0*/  ISETP.GT.AND P1, PT, R7, 0x8, PT ;  /* 0x000000080700780c */ /* 0x000fe40003f24270 */
[----:B------:R-:W-:Y:S02]  /*2bd0*/  FSEL R149, R149, -INF , !P6 ;  /* 0xff80000095957808 */ /* 0x000fe40007000000 */
[----:B------:R-:W-:Y:S02]  /*2be0*/  SEL R18, R18, 0x80, P1 ;  /* 0x0000008012127807 */ /* 0x000fe40000800000 */
[----:B------:R-:W-:-:S02]  /*2bf0*/  FSEL R141, R141, -INF , !P2 ;  /* 0xff8000008d8d7808 */ /* 0x000fc40005000000 */
[C---:B------:R-:W-:Y:S02]  /*2c00*/  ISETP.GT.AND P6, PT, R18.reuse, RZ, PT ;  /* 0x000000ff1200720c */ /* 0x040fe40003fc4270 */
[----:B------:R-:W-:Y:S02]  /*2c10*/  ISETP.GT.AND P2, PT, R18, 0x8, PT ;  /* 0x000000081200780c */ /* 0x000fe40003f44270 */
[----:B------:R-:W-:Y:S01]  /*2c20*/  FSEL R217, R90, -INF , !P6 ;  /* 0xff8000005ad97808 */ /* 0x000fe20007000000 */
[----:B------:R-:W-:Y:S02]  /*2c30*/  WARPGROUP.DEPBAR.LE gsb0, 0x0 ;  /* 0x00008000000079c5 */ /* 0x000fe40000010000 */
[----:B------:R-:W-:Y:S01]  /*2c40*/  WARPGROUP.ARRIVE ;  /* 0x00000000000079c5 */ /* 0x000fe20000000000 */
[----:B------:R-:W-:Y:S01]  /*2c50*/  FSEL R220, R94, -INF , !P2 ;  /* 0xff8000005edc7808 */ /* 0x000fe20005000000 */
[----:B------:R-:W-:Y:S01]  /*2c60*/  SHFL.IDX PT, R90, R10, R230, 0x1f ;  /* 0x00001fe60a5a7589 */ /* 0x000fe200000e0000 */
[----:B------:R-:W-:-:S02]  /*2c70*/  FSEL R145, R145, -INF , !P4 ;  /* 0xff80000091917808 */ /* 0x000fc40006000000 */
[----:B------:R-:W-:Y:S01]  /*2c80*/  ISETP.GT.AND P4, PT, R18, 0x10, PT ;  /* 0x000000101200780c */ /* 0x000fe20003f84270 */
[----:B------:R-:W-:Y:S01]  /*2c90*/  HGMMA.64x128x16.F32.BF16 R24, gdesc[UR4], R24, gsb0 ;  /* 0x01e00000041879f0 */ /* 0x000fe20008001818 */
[--C-:B-1----:R-:W-:Y:S01]  /*2ca0*/  FFMA.FTZ R88, R88, UR10, -R17.reuse ;  /* 0x0000000a58587c23 */ /* 0x102fe20008010811 */
[----:B------:R-:W-:Y:S01]  /*2cb0*/  FFMA.FTZ R217, R217, UR10, -R17 ;  /* 0x0000000ad9d97c23 */ /* 0x000fe20008010811 */
[--C-:B------:R-:W-:Y:S01]  /*2cc0*/  FFMA.FTZ R17, R92, UR10, -R21.reuse ;  /* 0x0000000a5c117c23 */ /* 0x100fe20008010815 */
[----:B------:R-:W-:Y:S01]  /*2cd0*/  FFMA.FTZ R220, R220, UR10, -R21 ;  /* 0x0000000adcdc7c23 */ /* 0x000fe20008010815 */
[--C-:B------:R-:W-:Y:S01]  /*2ce0*/  FFMA.FTZ R21, R96, UR10, -R222.reuse ;  /* 0x0000000a60157c23 */ /* 0x100fe200080108de */
[----:B------:R-:W-:Y:S01]  /*2cf0*/  FSEL R98, R98, -INF , !P4 ;  /* 0xff80000062627808 */ /* 0x000fe20006000000 */
[----:B------:R-:W1:Y:S01]  /*2d00*/  SHFL.IDX PT, R96, R14, R235, 0x1f ;  /* 0x00001feb0e607589 */ /* 0x000e6200000e0000 */
[----:B------:R-:W-:Y:S01]  /*2d10*/  ISETP.GT.AND P1, PT, R18, 0x1, PT ;  /* 0x000000011200780c */ /* 0x000fe20003f24270 */
[----:B------:R1:W2:Y:S01]  /*2d20*/  MUFU.EX2 R216, R88 ;  /* 0x0000005800d87308 */ /* 0x0002a20000000800 */
[----:B------:R-:W-:Y:S01]  /*2d30*/  FSEL R144, R144, -INF , !P3 ;  /* 0xff80000090907808 */ /* 0x000fe20005800000 */
[----:B------:R-:W-:Y:S01]  /*2d40*/  FFMA.FTZ R222, R98, UR10, -R222 ;  /* 0x0000000a62de7c23 */ /* 0x000fe200080108de */
[----:B------:R-:W-:Y:S01]  /*2d50*/  FSEL R148, R148, -INF , !P5 ;  /* 0xff80000094947808 */ /* 0x000fe20006800000 */
[----:B------:R-:W-:Y:S01]  /*2d60*/  SHFL.IDX PT, R98, R14, R233, 0x1f ;  /* 0x00001fe90e627589 */ /* 0x000fe200000e0000 */
[----:B------:R-:W-:Y:S01]  /*2d70*/  FSEL R218, R91, -INF , !P1 ;  /* 0xff8000005bda7808 */ /* 0x000fe20004800000 */
[----:B------:R-:W-:Y:S01]  /*2d80*/  UIADD3 UR6, UR8, 0x4, URZ ;  /* 0x0000000408067890 */ /* 0x000fe2000fffe03f */
[C---:B------:R-:W-:Y:S01]  /*2d90*/  ISETP.GT.AND P3, PT, R18.reuse, 0x9, PT ;  /* 0x000000091200780c */ /* 0x040fe20003f64270 */
[----:B------:R3:W4:Y:S01]  /*2da0*/  SHFL.IDX PT, R91, R10, R231, 0x1f ;  /* 0x00001fe70a5b7589 */ /* 0x00072200000e0000 */
[C---:B------:R-:W-:Y:S01]  /*2db0*/  ISETP.GT.AND P5, PT, R18.reuse, 0x11, PT ;  /* 0x000000111200780c */ /* 0x040fe20003fa4270 */
[----:B------:R-:W-:Y:S01]  /*2dc0*/  UIADD3 UR4, UR9, 0x4, URZ ;  /* 0x0000000409047890 */ /* 0x000fe2000fffe03f */
[C---:B------:R-:W-:Y:S01]  /*2dd0*/  ISETP.GT.AND P6, PT, R18.reuse, 0x18, PT ;  /* 0x000000181200780c */ /* 0x040fe20003fc4270 */
[----:B------:R-:W5:Y:S01]  /*2de0*/  SHFL.IDX PT, R94, R14, R237, 0x1f ;  /* 0x00001fed0e5e7589 */ /* 0x000f6200000e0000 */
[----:B------:R-:W-:Y:S01]  /*2df0*/  ISETP.GT.AND P1, PT, R18, 0x19, PT ;  /* 0x000000191200780c */ /* 0x000fe20003f24270 */
[----:B------:R-:W-:Y:S01]  /*2e00*/  UMOV UR7, 0x40000040 ;  /* 0x4000004000077882 */ /* 0x000fe20000000000 */
[----:B------:R-:W-:Y:S01]  /*2e10*/  FSEL R95, R95, -INF , !P3 ;  /* 0xff8000005f5f7808 */ /* 0x000fe20005800000 */
[----:B------:R-:W-:Y:S01]  /*2e20*/  UMOV UR5, 0x40000040 ;  /* 0x4000004000057882 */ /* 0x000fe20000000000 */
[----:B------:R-:W-:Y:S01]  /*2e30*/  FSEL R99, R99, -INF , !P5 ;  /* 0xff80000063637808 */ /* 0x000fe20006800000 */
[----:B------:R-:W-:Y:S01]  /*2e40*/  FFMA.FTZ R218, R218, UR10, -R19 ;  /* 0x0000000adada7c23 */ /* 0x000fe20008010813 */
[----:B------:R-:W-:Y:S01]  /*2e50*/  FSEL R102, R102, -INF , !P6 ;  /* 0xff80000066667808 */ /* 0x000fe20007000000 */
[----:B------:R-:W-:Y:S01]  /*2e60*/  FFMA.FTZ R19, R97, UR10, -R89 ;  /* 0x0000000a61137c23 */ /* 0x000fe20008010859 */
[----:B------:R-:W-:Y:S01]  /*2e70*/  FSEL R103, R103, -INF , !P1 ;  /* 0xff80000067677808 */ /* 0x000fe20004800000 */
[----:B-1----:R-:W-:Y:S01]  /*2e80*/  FFMA.FTZ R88, R108, UR10, -R96 ;  /* 0x0000000a6c587c23 */ /* 0x002fe20008010860 */
[C---:B------:R-:W-:Y:S01]  /*2e90*/  ISETP.GT.AND P2, PT, R18.reuse, 0x20, PT ;  /* 0x000000201200780c */ /* 0x040fe20003f44270 */
[----:B------:R-:W-:Y:S01]  /*2ea0*/  SHFL.IDX PT, R108, R14, R231, 0x1f ;  /* 0x00001fe70e6c7589 */ /* 0x000fe200000e0000 */
[C---:B------:R-:W-:Y:S01]  /*2eb0*/  ISETP.GT.AND P3, PT, R18.reuse, 0x21, PT ;  /* 0x000000211200780c */ /* 0x040fe20003f64270 */
[----:B------:R-:W-:Y:S01]  /*2ec0*/  FFMA.FTZ R101, R101, UR10, -R90 ;  /* 0x0000000a65657c23 */ /* 0x000fe2000801085a */
[C---:B------:R-:W-:Y:S01]  /*2ed0*/  ISETP.GT.AND P4, PT, R18.reuse, 0x28, PT ;  /* 0x000000281200780c */ /* 0x040fe20003f84270 */
[----:B------:R-:W1:Y:S01]  /*2ee0*/  SHFL.IDX PT, R97, R14, R234, 0x1f ;  /* 0x00001fea0e617589 */ /* 0x000e6200000e0000 */
[C---:B------:R-:W-:Y:S01]  /*2ef0*/  ISETP.GT.AND P5, PT, R18.reuse, 0x29, PT ;  /* 0x000000291200780c */ /* 0x040fe20003fa4270 */
[----:B---3--:R-:W-:Y:S01]  /*2f00*/  MUFU.EX2 R10, R21 ;  /* 0x00000015000a7308 */ /* 0x008fe20000000800 */
[----:B------:R-:W-:Y:S01]  /*2f10*/  ISETP.GT.AND P6, PT, R18, 0x30, PT ;  /* 0x000000301200780c */ /* 0x000fe20003fc4270 */
[----:B----4-:R-:W-:Y:S01]  /*2f20*/  FFMA.FTZ R20, R100, UR10, -R91 ;  /* 0x0000000a64147c23 */ /* 0x010fe2000801085b */
[----:B------:R-:W-:Y:S01]  /*2f30*/  ISETP.GT.AND P1, PT, R18, 0x31, PT ;  /* 0x000000311200780c */ /* 0x000fe20003f24270 */
[----:B------:R-:W3:Y:S01]  /*2f40*/  SHFL.IDX PT, R92, R14, R8, 0x1f ;  /* 0x00001f080e5c7589 */ /* 0x000ee200000e0000 */
[----:B------:R-:W-:Y:S01]  /*2f50*/  FSEL R106, R106, -INF , !P2 ;  /* 0xff8000006a6a7808 */ /* 0x000fe20005000000 */
[--C-:B-----5:R-:W-:Y:S01]  /*2f60*/  FFMA.FTZ R23, R105, UR10, -R94.reuse ;  /* 0x0000000a69177c23 */ /* 0x120fe2000801085e */
[----:B------:R-:W-:Y:S01]  /*2f70*/  FSEL R107, R107, -INF , !P3 ;  /* 0xff8000006b6b7808 */ /* 0x000fe20005800000 */
[----:B------:R-:W4:Y:S01]  /*2f80*/  SHFL.IDX PT, R100, R14, R232, 0x1f ;  /* 0x00001fe80e647589 */ /* 0x000f2200000e0000 */
[----:B------:R-:W-:Y:S01]  /*2f90*/  FSEL R110, R110, -INF , !P4 ;  /* 0xff8000006e6e7808 */ /* 0x000fe20006000000 */
[----:B------:R5:W-:Y:S01]  /*2fa0*/  MUFU.EX2 R21, R101 ;  /* 0x0000006500157308 */ /* 0x000be20000000800 */
[----:B------:R-:W-:Y:S01]  /*2fb0*/  FSEL R111, R111, -INF , !P5 ;  /* 0xff8000006f6f7808 */ /* 0x000fe20006800000 */
[----:B------:R-:W-:Y:S01]  /*2fc0*/  FFMA.FTZ R107, R107, UR10, -R94 ;  /* 0x0000000a6b6b7c23 */ /* 0x000fe2000801085e */
[----:B------:R-:W-:Y:S01]  /*2fd0*/  FSEL R114, R114, -INF , !P6 ;  /* 0xff80000072727808 */ /* 0x000fe20007000000 */
[----:B------:R-:W-:Y:S01]  /*2fe0*/  FFMA.FTZ R110, R110, UR10, -R96 ;  /* 0x0000000a6e6e7c23 */ /* 0x000fe20008010860 */
[----:B------:R-:W-:Y:S01]  /*2ff0*/  FSEL R115, R115, -INF , !P1 ;  /* 0xff80000073737808 */ /* 0x000fe20004800000 */
[----:B------:R-:W-:Y:S01]  /*3000*/  FFMA.FTZ R96, R128, UR10, -R226 ;  /* 0x0000000a80607c23 */ /* 0x000fe200080108e2 */
[C---:B------:R-:W-:Y:S01]  /*3010*/  ISETP.GT.AND P2, PT, R18.reuse, 0x38, PT ;  /* 0x000000381200780c */ /* 0x040fe20003f44270 */
[----:B------:R-:W2:Y:S01]  /*3020*/  SHFL.IDX PT, R128, R13, R8, 0x1f ;  /* 0x00001f080d807589 */ /* 0x000ea200000e0000 */
[----:B------:R-:W-:Y:S01]  /*3030*/  ISETP.GT.AND P3, PT, R18, 0x39, PT ;  /* 0x000000391200780c */ /* 0x000fe20003f64270 */
[----:B-----5:R-:W-:Y:S01]  /*3040*/  FFMA.FTZ R101, R120, UR10, -R224 ;  /* 0x0000000a78657c23 */ /* 0x020fe200080108e0 */
[C---:B------:R-:W-:Y:S01]  /*3050*/  ISETP.GT.AND P4, PT, R18.reuse, 0x40, PT ;  /* 0x000000401200780c */ /* 0x040fe20003f84270 */
[----:B------:R-:W5:Y:S01]  /*3060*/  SHFL.IDX PT, R120, R11, R234, 0x1f ;  /* 0x00001fea0b787589 */ /* 0x000f6200000e0000 */
[----:B------:R-:W-:Y:S01]  /*3070*/  ISETP.GT.AND P5, PT, R18, 0x41, PT ;  /* 0x000000411200780c */ /* 0x000fe20003fa4270 */
[----:B------:R-:W-:Y:S01]  /*3080*/  FFMA.FTZ R114, R114, UR10, -R98 ;  /* 0x0000000a72727c23 */ /* 0x000fe20008010862 */
[C---:B------:R-:W-:Y:S01]  /*3090*/  ISETP.GT.AND P6, PT, R18.reuse, 0x48, PT ;  /* 0x000000481200780c */ /* 0x040fe20003fc4270 */
[----:B-1----:R-:W-:Y:S01]  /*30a0*/  FFMA.FTZ R111, R111, UR10, -R97 ;  /* 0x0000000a6f6f7c23 */ /* 0x002fe20008010861 */
[----:B------:R-:W-:Y:S01]  /*30b0*/  ISETP.GT.AND P1, PT, R18, 0x49, PT ;  /* 0x000000491200780c */ /* 0x000fe20003f24270 */
[----:B---3--:R-:W-:Y:S01]  /*30c0*/  FFMA.FTZ R22, R104, UR10, -R92 ;  /* 0x0000000a68167c23 */ /* 0x008fe2000801085c */
[----:B------:R-:W-:Y:S01]  /*30d0*/  FSEL R118, R118, -INF , !P2 ;  /* 0xff80000076767808 */ /* 0x000fe20005000000 */
[----:B------:R-:W-:Y:S01]  /*30e0*/  MUFU.EX2 R17, R17 ;  /* 0x0000001100117308 */ /* 0x000fe20000000800 */
[----:B------:R-:W-:Y:S01]  /*30f0*/  FSEL R119, R119, -INF , !P3 ;  /* 0xff80000077777808 */ /* 0x000fe20005800000 */
[----:B----4-:R-:W-:Y:S01]  /*3100*/  FFMA.FTZ R115, R115, UR10, -R100 ;  /* 0x0000000a73737c23 */ /* 0x010fe20008010864 */
[----:B------:R-:W-:-:S02]  /*3110*/  FSEL R122, R122, -INF , !P4 ;  /* 0xff8000007a7a7808 */ /* 0x000fc40006000000 */
[----:B------:R-:W-:Y:S02]  /*3120*/  FSEL R123, R123, -INF , !P5 ;  /* 0xff8000007b7b7808 */ /* 0x000fe40006800000 */
[----:B------:R-:W-:Y:S01]  /*3130*/  FSEL R126, R126, -INF , !P6 ;  /* 0xff8000007e7e7808 */ /* 0x000fe20007000000 */
[----:B------:R-:W-:Y:S02]  /*3140*/  WARPGROUP.DEPBAR.LE gsb0, 0x0 ;  /* 0x00008000000079c5 */ /* 0x000fe40000010000 */
[----:B------:R-:W-:Y:S01]  /*3150*/  FSEL R127, R127, -INF , !P1 ;  /* 0xff8000007f7f7808 */ /* 0x000fe20004800000 */
[----:B------:R-:W-:Y:S01]  /*3160*/  WARPGROUP.ARRIVE ;  /* 0x00000000000079c5 */ /* 0x000fe20000000000 */
[C---:B------:R-:W-:Y:S01]  /*3170*/  ISETP.GT.AND P2, PT, R18.reuse, 0x50, PT ;  /* 0x000000501200780c */ /* 0x040fe20003f44270 */
[----:B------:R-:W-:Y:S01]  /*3180*/  MUFU.EX2 R217, R217 ;  /* 0x000000d900d97308 */ /* 0x000fe20000000800 */
[C---:B------:R-:W-:Y:S02]  /*3190*/  ISETP.GT.AND P3, PT, R18.reuse, 0x51, PT ;  /* 0x000000511200780c */ /* 0x040fe40003f64270 */
[C---:B------:R-:W-:Y:S01]  /*31a0*/  ISETP.GT.AND P4, PT, R18.reuse, 0x58, PT ;  /* 0x000000581200780c */ /* 0x040fe20003f84270 */
[----:B------:R-:W-:Y:S01]  /*31b0*/  HGMMA.64x128x16.F32.BF16 R24, gdesc[UR4], R24, gsb0 ;  /* 0x01e00000041879f0 */ /* 0x000fe20008001818 */
[C---:B------:R-:W-:Y:S01]  /*31c0*/  ISETP.GT.AND P5, PT, R18.reuse, 0x59, PT ;  /* 0x000000591200780c */ /* 0x040fe20003fa4270 */
[----:B------:R-:W-:Y:S01]  /*31d0*/  UIADD3 UR6, UR8, 0x6, URZ ;  /* 0x0000000608067890 */ /* 0x000fe2000fffe03f */
[C---:B------:R-:W-:Y:S01]  /*31e0*/  ISETP.GT.AND P6, PT, R18.reuse, 0x60, PT ;  /* 0x000000601200780c */ /* 0x040fe20003fc4270 */
[----:B------:R-:W-:Y:S01]  /*31f0*/  UIADD3 UR4, UR9, 0x6, URZ ;  /* 0x0000000609047890 */ /* 0x000fe2000fffe03f */
[----:B------:R-:W-:Y:S01]  /*3200*/  ISETP.GT.AND P1, PT, R18, 0x61, PT ;  /* 0x000000611200780c */ /* 0x000fe20003f24270 */
[----:B------:R-:W-:Y:S01]  /*3210*/  UMOV UR7, 0x40000040 ;  /* 0x4000004000077882 */ /* 0x000fe20000000000 */
[----:B------:R-:W-:Y:S01]  /*3220*/  FSEL R130, R130, -INF , !P2 ;  /* 0xff80000082827808 */ /* 0x000fe20005000000 */
[----:B------:R-:W-:Y:S01]  /*3230*/  UMOV UR5, 0x40000040 ;  /* 0x4000004000057882 */ /* 0x000fe20000000000 */
[----:B------:R-:W-:Y:S01]  /*3240*/  FSEL R131, R131, -INF , !P3 ;  /* 0xff80000083837808 */ /* 0x000fe20005800000 */
[----:B------:R-:W-:Y:S01]  /*3250*/  MUFU.EX2 R218, R218 ;  /* 0x000000da00da7308 */ /* 0x000fe20000000800 */
[----:B------:R-:W-:-:S02]  /*3260*/  FSEL R134, R134, -INF , !P4 ;  /* 0xff80000086867808 */ /* 0x000fc40006000000 */
[----:B------:R-:W-:Y:S02]  /*3270*/  FSEL R135, R135, -INF , !P5 ;  /* 0xff80000087877808 */ /* 0x000fe40006800000 */
[----:B------:R-:W-:Y:S02]  /*3280*/  FSEL R138, R138, -INF , !P6 ;  /* 0xff8000008a8a7808 */ /* 0x000fe40007000000 */
[----:B------:R-:W-:Y:S01]  /*3290*/  FSEL R139, R139, -INF , !P1 ;  /* 0xff8000008b8b7808 */ /* 0x000fe20004800000 */
[----:B------:R-:W-:Y:S01]  /*32a0*/  MUFU.EX2 R96, R96 ;  /* 0x0000006000607308 */ /* 0x000fe20000000800 */
[C---:B------:R-:W-:Y:S02]  /*32b0*/  ISETP.GT.AND P2, PT, R18.reuse, 0x68, PT ;  /* 0x000000681200780c */ /* 0x040fe40003f44270 */
[C---:B------:R-:W-:Y:S02]  /*32c0*/  ISETP.GT.AND P3, PT, R18.reuse, 0x69, PT ;  /* 0x000000691200780c */ /* 0x040fe40003f64270 */
[----:B------:R-:W-:-:S02]  /*32d0*/  ISETP.GT.AND P4, PT, R18, 0x70, PT ;  /* 0x000000701200780c */ /* 0x000fc40003f84270 */
[C---:B------:R-:W-:Y:S01]  /*32e0*/  ISETP.GT.AND P5, PT, R18.reuse, 0x71, PT ;  /* 0x000000711200780c */ /* 0x040fe20003fa4270 */
[----:B------:R-:W-:Y:S01]  /*32f0*/  MUFU.EX2 R220, R220 ;  /* 0x000000dc00dc7308 */ /* 0x000fe20000000800 */
[C---:B------:R-:W-:Y:S02]  /*3300*/  ISETP.GT.AND P6, PT, R18.reuse, 0x78, PT ;  /* 0x000000781200780c */ /* 0x040fe40003fc4270 */
[----:B------:R-:W-:Y:S01]  /*3310*/  ISETP.GT.AND P1, PT, R18, 0x79, PT ;  /* 0x000000791200780c */ /* 0x000fe20003f24270 */
[--C-:B------:R-:W-:Y:S01]  /*3320*/  FFMA.FTZ R18, R93, UR10, -R221.reuse ;  /* 0x0000000a5d127c23 */ /* 0x100fe200080108dd */
[----:B------:R-:W-:Y:S01]  /*3330*/  FFMA.FTZ R221, R95, UR10, -R221 ;  /* 0x0000000a5fdd7c23 */ /* 0x000fe200080108dd */
[----:B------:R-:W-:Y:S01]  /*3340*/  FFMA.FTZ R95, R112, UR10, -R98 ;  /* 0x0000000a705f7c23 */ /* 0x000fe20008010862 */
[----:B------:R-:W-:Y:S01]  /*3350*/  FFMA.FTZ R112, R102, UR10, -R91 ;  /* 0x0000000a66707c23 */ /* 0x000fe2000801085b */
[----:B------:R-:W-:Y:S01]  /*3360*/  FFMA.FTZ R91, R116, UR10, -R108 ;  /* 0x0000000a745b7c23 */ /* 0x000fe2000801086c */
[----:B------:R-:W-:Y:S01]  /*3370*/  FFMA.FTZ R93, R109, UR10, -R97 ;  /* 0x0000000a6d5d7c23 */ /* 0x000fe20008010861 */
[----:B------:R-:W1:Y:S01]  /*3380*/  SHFL.IDX PT, R116, R11, R237, 0x1f ;  /* 0x00001fed0b747589 */ /* 0x000e6200000e0000 */
[----:B------:R3:W-:Y:S01]  /*3390*/  MUFU.EX2 R14, R95 ;  /* 0x0000005f000e7308 */ /* 0x0007e20000000800 */
[----:B------:R-:W-:Y:S01]  /*33a0*/  FFMA.FTZ R109, R99, UR10, -R89 ;  /* 0x0000000a636d7c23 */ /* 0x000fe20008010859 */
[----:B------:R-:W-:Y:S01]  /*33b0*/  FFMA.FTZ R99, R113, UR10, -R100 ;  /* 0x0000000a71637c23 */ /* 0x000fe20008010864 */
[----:B------:R-:W-:Y:S01]  /*33c0*/  FFMA.FTZ R113, R103, UR10, -R90 ;  /* 0x0000000a67717c23 */ /* 0x000fe2000801085a */
[----:B--2---:R-:W-:-:S02]  /*33d0*/  FFMA.FTZ R100, R136, UR10, -R128 ;  /* 0x0000000a88647c23 */ /* 0x004fc40008010880 */
[----:B------:R-:W-:Y:S02]  /*33e0*/  SHFL.IDX PT, R136, R13, R234, 0x1f ;  /* 0x00001fea0d887589 */ /* 0x000fe400000e0000 */
[----:B------:R5:W-:Y:S01]  /*33f0*/  MUFU.EX2 R90, R99 ;  /* 0x00000063005a7308 */ /* 0x000be20000000800 */
[----:B---3--:R-:W-:Y:S02]  /*3400*/  FFMA.FTZ R95, R124, UR10, -R225 ;  /* 0x0000000a7c5f7c23 */ /* 0x008fe400080108e1 */
[----:B------:R-:W2:Y:S05]  /*3410*/  SHFL.IDX PT, R124, R11, R231, 0x1f ;  /* 0x00001fe70b7c7589 */ /* 0x000eaa00000e0000 */
[----:B------:R3:W-:Y:S01]  /*3420*/  MUFU.EX2 R89, R93 ;  /* 0x0000005d00597308 */ /* 0x0007e20000000800 */
[----:B-----5:R-:W-:-:S02]  /*3430*/  FFMA.FTZ R99, R125, UR10, -R120 ;  /* 0x0000000a7d637c23 */ /* 0x020fc40008010878 */
[----:B------:R-:W-:Y:S01]  /*3440*/  SHFL.IDX PT, R125, R11, R230, 0x1f ;  /* 0x00001fe60b7d7589 */ /* 0x000fe200000e0000 */
[----:B-1----:R-:W-:-:S04]  /*3450*/  FFMA.FTZ R121, R121, UR10, -R116 ;  /* 0x0000000a79797c23 */ /* 0x002fc80008010874 */
[----:B------:R-:W-:Y:S01]  /*3460*/  MUFU.EX2 R19, R19 ;  /* 0x0000001300137308 */ /* 0x000fe20000000800 */
[----:B---3--:R-:W-:Y:S01]  /*3470*/  FFMA.FTZ R93, R117, UR10, -R223 ;  /* 0x0000000a755d7c23 */ /* 0x008fe200080108df */
[----:B------:R-:W-:-:S06]  /*3480*/  FFMA.FTZ R117, R106, UR10, -R92 ;  /* 0x0000000a6a757c23 */ /* 0x000fcc000801085c */
[----:B------:R1:W-:Y:S01]  /*3490*/  MUFU.EX2 R94, R121 ;  /* 0x00000079005e7308 */ /* 0x0003e20000000800 */
[----:B--2---:R-:W-:Y:S02]  /*34a0*/  FFMA.FTZ R98, R132, UR10, -R124 ;  /* 0x0000000a84627c23 */ /* 0x004fe4000801087c */
[----:B------:R-:W2:Y:S05]  /*34b0*/  SHFL.IDX PT, R132, R13, R235, 0x1f ;  /* 0x00001feb0d847589 */ /* 0x000eaa00000e0000 */
[----:B------:R-:W-:Y:S01]  /*34c0*/  MUFU.EX2 R92, R93 ;  /* 0x0000005d005c7308 */ /* 0x000fe20000000800 */
[----:B-1----:R1:W3:Y:S07]  /*34d0*/  SHFL.IDX PT, R121, R11, R232, 0x1f ;  /* 0x00001fe80b797589 */ /* 0x0022ee00000e0000 */
[----:B------:R-:W-:Y:S08]  /*34e0*/  MUFU.EX2 R93, R101 ;  /* 0x00000065005d7308 */ /* 0x000ff00000000800 */
[----:B-1----:R1:W-:Y:S01]  /*34f0*/  MUFU.EX2 R11, R99 ;  /* 0x00000063000b7308 */ /* 0x0023e20000000800 */
[----:B--2---:R-:W-:-:S02]  /*3500*/  FFMA.FTZ R102, R140, UR10, -R132 ;  /* 0x0000000a8c667c23 */ /* 0x004fc40008010884 */
[----:B------:R-:W-:Y:S05]  /*3510*/  SHFL.IDX PT, R140, R13, R230, 0x1f ;  /* 0x00001fe60d8c7589 */ /* 0x000fea00000e0000 */
[----:B------:R-:W-:Y:S01]  /*3520*/  MUFU.EX2 R20, R20 ;  /* 0x0000001400147308 */ /* 0x000fe20000000800 */
[----:B---3--:R-:W-:Y:S01]  /*3530*/  FFMA.FTZ R97, R129, UR10, -R121 ;  /* 0x0000000a81617c23 */ /* 0x008fe20008010879 */
[----:B-1----:R-:W-:Y:S01]  /*3540*/  FFMA.FTZ R99, R133, UR10, -R125 ;  /* 0x0000000a85637c23 */ /* 0x002fe2000801087d */
[----:B------:R-:W1:Y:S04]  /*3550*/  SHFL.IDX PT, R129, R13, R237, 0x1f ;  /* 0x00001fed0d817589 */ /* 0x000e6800000e0000 */
[----:B------:R-:W-:Y:S01]  /*3560*/  SHFL.IDX PT, R133, R13, R233, 0x1f ;  /* 0x00001fe90d857589 */ /* 0x000fe200000e0000 */
[----:B------:R-:W-:Y:S01]  /*3570*/  FFMA.FTZ R105, R148, UR10, -R227 ;  /* 0x0000000a94697c23 */ /* 0x000fe200080108e3 */
[----:B------:R-:W-:Y:S08]  /*3580*/  MUFU.EX2 R222, R222 ;  /* 0x000000de00de7308 */ /* 0x000ff00000000800 */
[----:B------:R-:W-:Y:S08]  /*3590*/  MUFU.EX2 R22, R22 ;  /* 0x0000001600167308 */ /* 0x000ff00000000800 */
[----:B------:R-:W-:Y:S01]  /*35a0*/  MUFU.EX2 R23, R23 ;  /* 0x0000001700177308 */ /* 0x000fe20000000800 */
[----:B-1----:R-:W-:-:S02]  /*35b0*/  FFMA.FTZ R101, R137, UR10, -R129 ;  /* 0x0000000a89657c23 */ /* 0x002fc40008010881 */
[----:B------:R1:W2:Y:S01]  /*35c0*/  SHFL.IDX PT, R137, R13, R232, 0x1f ;  /* 0x00001fe80d897589 */ /* 0x0002a200000e0000 */
[----:B------:R-:W-:Y:S02]  /*35d0*/  WARPGROUP.DEPBAR.LE gsb0, 0x0 ;  /* 0x00008000000079c5 */ /* 0x000fe40000010000 */
[----:B------:R-:W-:Y:S01]  /*35e0*/  WARPGROUP.ARRIVE ;  /* 0x00000000000079c5 */ /* 0x000fe20000000000 */
[----:B------:R-:W-:Y:S01]  /*35f0*/  FFMA.FTZ R118, R118, UR10, -R108 ;  /* 0x0000000a76767c23 */ /* 0x000fe2000801086c */
[----:B------:R-:W-:Y:S01]  /*3600*/  FFMA.FTZ R135, R135, UR10, -R125 ;  /* 0x0000000a87877c23 */ /* 0x000fe2000801087d */
[----:B------:R-:W-:Y:S01]  /*3610*/  FFMA.FTZ R123, R123, UR10, -R116 ;  /* 0x0000000a7b7b7c23 */ /* 0x000fe20008010874 */
[----:B-1----:R1:W-:Y:S02]  /*3620*/  MUFU.EX2 R13, R102 ;  /* 0x00000066000d7308 */ /* 0x0023e40000000800 */
[----:B------:R-:W-:Y:S01]  /*3630*/  HGMMA.64x128x16.F32.BF16 R24, gdesc[UR4], R24, gsb0 ;  /* 0x01e00000041879f0 */ /* 0x000fe20008001818 */
[----:B------:R-:W-:Y:S01]  /*3640*/  FFMA.FTZ R131, R131, UR10, -R121 ;  /* 0x0000000a83837c23 */ /* 0x000fe20008010879 */
[----:B------:R-:W-:Y:S01]  /*3650*/  FFMA.FTZ R134, R134, UR10, -R124 ;  /* 0x0000000a86867c23 */ /* 0x000fe2000801087c */
[----:B------:R-:W-:Y:S01]  /*3660*/  FFMA.FTZ R127, R127, UR10, -R120 ;  /* 0x0000000a7f7f7c23 */ /* 0x000fe20008010878 */
[----:B------:R-:W-:Y:S01]  /*3670*/  FFMA.FTZ R130, R130, UR10, -R226 ;  /* 0x0000000a82827c23 */ /* 0x000fe200080108e2 */
[----:B------:R-:W-:Y:S01]  /*3680*/  FFMA.FTZ R126, R126, UR10, -R225 ;  /* 0x0000000a7e7e7c23 */ /* 0x000fe200080108e1 */
[----:B------:R-:W3:Y:S01]  /*3690*/  MUFU.EX2 R97, R97 ;  /* 0x0000006100617308 */ /* 0x000ee20000000800 */
[----:B-1----:R-:W-:-:S02]  /*36a0*/  FFMA.FTZ R102, R141, UR10, -R136 ;  /* 0x0000000a8d667c23 */ /* 0x002fc40008010888 */
[----:B------:R-:W4:Y:S01]  /*36b0*/  LDL R141, [R1+0x28] ;  /* 0x00002800018d7983 */ /* 0x000f220000100800 */
[----:B------:R-:W-:Y:S02]  /*36c0*/  R2UR UR4, R15 ;  /* 0x000000000f0472ca */ /* 0x000fe400000e0000 */
[----:B------:R-:W-:Y:S02]  /*36d0*/  FSEL R108, R147, -INF , !P5 ;  /* 0xff800000936c7808 */ /* 0x000fe40006800000 */
[----:B------:R-:W-:Y:S01]  /*36e0*/  FSEL R15, R142, -INF , !P2 ;  /* 0xff8000008e0f7808 */ /* 0x000fe20005000000 */
[--C-:B--2---:R-:W-:Y:S01]  /*36f0*/  FFMA.FTZ R104, R145, UR10, -R137.reuse ;  /* 0x0000000a91687c23 */ /* 0x104fe20008010889 */
[----:B------:R-:W-:Y:S01]  /*3700*/  MUFU.EX2 R18, R18 ;  /* 0x0000001200127308 */ /* 0x000fe20000000800 */
[----:B------:R-:W-:Y:S02]  /*3710*/  FFMA.FTZ R137, R108, UR10, -R137 ;  /* 0x0000000a6c897c23 */ /* 0x000fe40008010889 */
[----:B------:R-:W-:-:S05]  /*3720*/  FFMA.FTZ R132, R15, UR10, -R132 ;  /* 0x0000000a0f847c23 */ /* 0x000fca0008010884 */
[----:B------:R-:W1:Y:S01]  /*3730*/  MUFU.EX2 R130, R130 ;  /* 0x0000008200827308 */ /* 0x000e620000000800 */
[----:B------:R-:W-:-:S07]  /*3740*/  FFMA.FTZ R138, R138, UR10, -R128 ;  /* 0x0000000a8a8a7c23 */ /* 0x000fce0008010880 */
[----:B------:R-:W2:Y:S08]  /*3750*/  MUFU.EX2 R98, R98 ;  /* 0x0000006200627308 */ /* 0x000eb00000000800 */
[----:B------:R-:W5:Y:S01]  /*3760*/  MUFU.EX2 R99, R99 ;  /* 0x0000006300637308 */ /* 0x000f620000000800 */
[----:B------:R-:W-:Y:S01]  /*3770*/  FFMA.FTZ R122, R122, UR10, -R224 ;  /* 0x0000000a7a7a7c23 */ /* 0x000fe200080108e0 */
[----:B------:R-:W-:-:S06]  /*3780*/  FSEL R143, R143, -INF , !P3 ;  /* 0xff8000008f8f7808 */ /* 0x000fcc0005800000 */
[----:B------:R-:W5:Y:S01]  /*3790*/  MUFU.EX2 R95, R95 ;  /* 0x0000005f005f7308 */ /* 0x000f620000000800 */
[----:B------:R-:W-:Y:S01]  /*37a0*/  FSEL R146, R146, -INF , !P4 ;  /* 0xff80000092927808 */ /* 0x000fe20006000000 */
[----:B------:R-:W-:Y:S01]  /*37b0*/  FFMA.FTZ R119, R119, UR10, -R223 ;  /* 0x0000000a77777c23 */ /* 0x000fe200080108df */
[----:B------:R-:W-:Y:S02]  /*37c0*/  FSEL R150, R150, -INF , !P6 ;  /* 0xff80000096967808 */ /* 0x000fe40007000000 */
[----:B------:R-:W-:-:S03]  /*37d0*/  FSEL R151, R151, -INF , !P1 ;  /* 0xff80000097977808 */ /* 0x000fc60004800000 */
[----:B------:R-:W-:Y:S01]  /*37e0*/  MUFU.EX2 R100, R100 ;  /* 0x0000006400647308 */ /* 0x000fe20000000800 */
[----:B------:R-:W-:Y:S01]  /*37f0*/  FFMA.FTZ R103, R144, UR10, -R133 ;  /* 0x0000000a90677c23 */ /* 0x000fe20008010885 */
[----:B------:R-:W-:-:S06]  /*3800*/  FFMA.FTZ R139, R139, UR10, -R129 ;  /* 0x0000000a8b8b7c23 */ /* 0x000fcc0008010881 */
        /* <DEDUP_REMOVED lines=16> */
[----:B------:R-:W5:Y:S04]  /*3910*/  SHFL.IDX PT, R121, R16, R235, 0x1f ;  /* 0x00001feb10797589 */ /* 0x000f6800000e0000 */
[----:B------:R-:W5:Y:S04]  /*3920*/  SHFL.IDX PT, R116, R16, R233, 0x1f ;  /* 0x00001fe910747589 */ /* 0x000f6800000e0000 */
[----:B------:R-:W5:Y:S04]  /*3930*/  SHFL.IDX PT, R15, R16, R231, 0x1f ;  /* 0x00001fe7100f7589 */ /* 0x000f6800000e0000 */
[----:B------:R-:W5:Y:S01]  /*3940*/  SHFL.IDX PT, R120, R16, R234, 0x1f ;  /* 0x00001fea10787589 */ /* 0x000f6200000e0000 */
[--C-:B---3--:R-:W-:Y:S01]  /*3950*/  FADD.FTZ R24, R24, -R125.reuse ;  /* 0x8000007d18187221 */ /* 0x108fe20000010000 */
[----:B------:R-:W-:-:S02]  /*3960*/  FADD.FTZ R26, R26, -R125 ;  /* 0x8000007d1a1a7221 */ /* 0x000fc40000010000 */
[----:B------:R-:W-:Y:S01]  /*3970*/  SHFL.IDX PT, R125, R16, R230, 0x1f ;  /* 0x00001fe6107d7589 */ /* 0x000fe200000e0000 */
[----:B-1----:R-:W-:-:S03]  /*3980*/  FADD.FTZ R33, R33, -R108 ;  /* 0x8000006c21217221 */ /* 0x002fc60000010000 */
[----:B------:R-:W1:Y:S01]  /*3990*/  SHFL.IDX PT, R16, R228, R232, 0x1f ;  /* 0x00001fe8e4107589 */ /* 0x000e6200000e0000 */
[----:B------:R-:W-:Y:S01]  /*39a0*/  FADD.FTZ R35, R35, -R108 ;  /* 0x8000006c23237221 */ /* 0x000fe20000010000 */
[--C-:B--2---:R-:W-:Y:S01]  /*39b0*/  FADD.FTZ R25, R25, -R124.reuse ;  /* 0x8000007c19197221 */ /* 0x104fe20000010000 */
[----:B------:R-:W-:Y:S01]  /*39c0*/  FADD.FTZ R27, R27, -R124 ;  /* 0x8000007c1b1b7221 */ /* 0x000fe20000010000 */
[--C-:B-----5:R-:W-:Y:S01]  /*39d0*/  FADD.FTZ R28, R28, -R121.reuse ;  /* 0x800000791c1c7221 */ /* 0x120fe20000010000 */
[----:B------:R-:W-:Y:S01]  /*39e0*/  FADD.FTZ R30, R30, -R121 ;  /* 0x800000791e1e7221 */ /* 0x000fe20000010000 */
[----:B------:R-:W2:Y:S01]  /*39f0*/  SHFL.IDX PT, R108, R228, R233, 0x1f ;  /* 0x00001fe9e46c7589 */ /* 0x000ea200000e0000 */
[--C-:B------:R-:W-:Y:S01]  /*3a00*/  FADD.FTZ R32, R32, -R116.reuse ;  /* 0x8000007420207221 */ /* 0x100fe20000010000 */
[----:B------:R-:W-:Y:S02]  /*3a10*/  FADD.FTZ R34, R34, -R116 ;  /* 0x8000007422227221 */ /* 0x000fe40000010000 */
[----:B------:R-:W3:Y:S01]  /*3a20*/  SHFL.IDX PT, R124, R228, R8, 0x1f ;  /* 0x00001f08e47c7589 */ /* 0x000ee200000e0000 */
[--C-:B------:R-:W-:Y:S01]  /*3a30*/  FADD.FTZ R36, R36, -R15.reuse ;  /* 0x8000000f24247221 */ /* 0x100fe20000010000 */
[----:B------:R-:W-:-:S02]  /*3a40*/  FADD.FTZ R38, R38, -R15 ;  /* 0x8000000f26267221 */ /* 0x000fc40000010000 */
[----:B------:R-:W5:Y:S04]  /*3a50*/  SHFL.IDX PT, R121, R228, R235, 0x1f ;  /* 0x00001febe4797589 */ /* 0x000f6800000e0000 */
[----:B------:R-:W5:Y:S04]  /*3a60*/  SHFL.IDX PT, R116, R228, R234, 0x1f ;  /* 0x00001feae4747589 */ /* 0x000f6800000e0000 */
[----:B------:R-:W5:Y:S01]  /*3a70*/  SHFL.IDX PT, R15, R228, R231, 0x1f ;  /* 0x00001fe7e40f7589 */ /* 0x000f6200000e0000 */
[--C-:B------:R-:W-:Y:S01]  /*3a80*/  FADD.FTZ R29, R29, -R120.reuse ;  /* 0x800000781d1d7221 */ /* 0x100fe20000010000 */
[----:B------:R-:W-:-:S02]  /*3a90*/  FADD.FTZ R31, R31, -R120 ;  /* 0x800000781f1f7221 */ /* 0x000fc40000010000 */
[----:B------:R-:W5:Y:S01]  /*3aa0*/  SHFL.IDX PT, R120, R228, R237, 0x1f ;  /* 0x00001fede4787589 */ /* 0x000f6200000e0000 */
[--C-:B-1----:R-:W-:Y:S01]  /*3ab0*/  FADD.FTZ R49, R49, -R16.reuse ;  /* 0x8000001031317221 */ /* 0x102fe20000010000 */
[----:B------:R-:W-:Y:S02]  /*3ac0*/  FADD.FTZ R51, R51, -R16 ;  /* 0x8000001033337221 */ /* 0x000fe40000010000 */
[----:B------:R-:W-:Y:S01]  /*3ad0*/  SHFL.IDX PT, R16, R12, R231, 0x1f ;  /* 0x00001fe70c107589 */ /* 0x000fe200000e0000 */
[--C-:B--2---:R-:W-:Y:S01]  /*3ae0*/  FADD.FTZ R48, R48, -R108.reuse ;  /* 0x8000006c30307221 */ /* 0x104fe20000010000 */
[----:B------:R-:W-:Y:S02]  /*3af0*/  FADD.FTZ R50, R50, -R108 ;  /* 0x8000006c32327221 */ /* 0x000fe40000010000 */
[----:B------:R-:W1:Y:S01]  /*3b00*/  SHFL.IDX PT, R231, R9, R231, 0x1f ;  /* 0x00001fe709e77589 */ /* 0x000e6200000e0000 */
[--C-:B------:R-:W-:Y:S01]  /*3b10*/  FADD.FTZ R37, R37, -R125.reuse ;  /* 0x8000007d25257221 */ /* 0x100fe20000010000 */
[----:B------:R-:W-:Y:S01]  /*3b20*/  FADD.FTZ R39, R39, -R125 ;  /* 0x8000007d27277221 */ /* 0x000fe20000010000 */
[--C-:B---3--:R-:W-:Y:S01]  /*3b30*/  FADD.FTZ R40, R40, -R124.reuse ;  /* 0x8000007c28287221 */ /* 0x108fe20000010000 */
[----:B------:R-:W-:Y:S01]  /*3b40*/  FADD.FTZ R42, R42, -R124 ;  /* 0x8000007c2a2a7221 */ /* 0x000fe20000010000 */
[--C-:B-----5:R-:W-:Y:S01]  /*3b50*/  FADD.FTZ R44, R44, -R121.reuse ;  /* 0x800000792c2c7221 */ /* 0x120fe20000010000 */
[----:B------:R-:W-:Y:S01]  /*3b60*/  FADD.FTZ R46, R46, -R121 ;  /* 0x800000792e2e7221 */ /* 0x000fe20000010000 */
[----:B------:R-:W2:Y:S01]  /*3b70*/  SHFL.IDX PT, R108, R12, R232, 0x1f ;  /* 0x00001fe80c6c7589 */ /* 0x000ea200000e0000 */
[--C-:B------:R-:W-:Y:S01]  /*3b80*/  FADD.FTZ R45, R45, -R116.reuse ;  /* 0x800000742d2d7221 */ /* 0x100fe20000010000 */
[----:B------:R-:W-:-:S02]  /*3b90*/  FADD.FTZ R47, R47, -R116 ;  /* 0x800000742f2f7221 */ /* 0x000fc40000010000 */
[----:B------:R-:W-:Y:S01]  /*3ba0*/  SHFL.IDX PT, R124, R12, R8, 0x1f ;  /* 0x00001f080c7c7589 */ /* 0x000fe200000e0000 */
[--C-:B------:R-:W-:Y:S01]  /*3bb0*/  FADD.FTZ R52, R52, -R15.reuse ;  /* 0x8000000f34347221 */ /* 0x100fe20000010000 */
[----:B------:R-:W-:Y:S02]  /*3bc0*/  FADD.FTZ R54, R54, -R15 ;  /* 0x8000000f36367221 */ /* 0x000fe40000010000 */
[----:B------:R-:W-:Y:S04]  /*3bd0*/  SHFL.IDX PT, R125, R12, R237, 0x1f ;  /* 0x00001fed0c7d7589 */ /* 0x000fe800000e0000 */
[----:B------:R-:W-:Y:S04]  /*3be0*/  SHFL.IDX PT, R121, R12, R235, 0x1f ;  /* 0x00001feb0c797589 */ /* 0x000fe800000e0000 */
[----:B------:R-:W-:Y:S04]  /*3bf0*/  SHFL.IDX PT, R15, R12, R234, 0x1f ;  /* 0x00001fea0c0f7589 */ /* 0x000fe800000e0000 */
[----:B------:R-:W3:Y:S04]  /*3c00*/  SHFL.IDX PT, R116, R12, R233, 0x1f ;  /* 0x00001fe90c747589 */ /* 0x000ee800000e0000 */
[----:B------:R-:W5:Y:S01]  /*3c10*/  SHFL.IDX PT, R12, R12, R230, 0x1f ;  /* 0x00001fe60c0c7589 */ /* 0x000f6200000e0000 */
[--C-:B------:R-:W-:Y:S01]  /*3c20*/  FADD.FTZ R41, R41, -R120.reuse ;  /* 0x8000007829297221 */ /* 0x100fe20000010000 */
[----:B------:R-:W-:-:S02]  /*3c30*/  FADD.FTZ R43, R43, -R120 ;  /* 0x800000782b2b7221 */ /* 0x000fc40000010000 */
[----:B------:R-:W-:Y:S04]  /*3c40*/  SHFL.IDX PT, R237, R9, R237, 0x1f ;  /* 0x00001fed09ed7589 */ /* 0x000fe800000e0000 */
[----:B------:R-:W4:Y:S01]  /*3c50*/  SHFL.IDX PT, R120, R9, R8, 0x1f ;  /* 0x00001f0809787589 */ /* 0x000f2200000e0000 */
[----:B------:R-:W4:Y:S01]  /*3c60*/  MUFU.EX2 R126, R126 ;  /* 0x0000007e007e7308 */ /* 0x000f220000000800 */
[----:B-1----:R-:W-:Y:S01]  /*3c70*/  FADD.FTZ R128, R84, -R231 ;  /* 0x800000e754807221 */ /* 0x002fe20000010000 */
[----:B------:R-:W-:Y:S01]  /*3c80*/  FMUL.FTZ R84, R216, R24 ;  /* 0x00000018d8547220 */ /* 0x000fe20000410000 */
[----:B------:R-:W1:Y:S01]  /*3c90*/  SHFL.IDX PT, R228, R228, R230, 0x1f ;  /* 0x00001fe6e4e47589 */ /* 0x000e6200000e0000 */
[----:B------:R-:W-:-:S04]  /*3ca0*/  FMUL.FTZ R25, R219, R25 ;  /* 0x00000019db197220 */ /* 0x000fc80000410000 */
[----:B------:R-:W4:Y:S01]  /*3cb0*/  MUFU.EX2 R127, R127 ;  /* 0x0000007f007f7308 */ /* 0x000f220000000800 */
[----:B------:R-:W1:Y:S01]  /*3cc0*/  SHFL.IDX PT, R235, R9, R235, 0x1f ;  /* 0x00001feb09eb7589 */ /* 0x000e6200000e0000 */
[----:B--2---:R-:W-:Y:S01]  /*3cd0*/  FADD.FTZ R65, R65, -R108 ;  /* 0x8000006c41417221 */ /* 0x004fe20000010000 */
[----:B---3--:R-:W-:Y:S02]  /*3ce0*/  FADD.FTZ R66, R66, -R116 ;  /* 0x8000007442427221 */ /* 0x008fe40000010000 */
[----:B------:R-:W2:Y:S04]  /*3cf0*/  SHFL.IDX PT, R234, R9, R234, 0x1f ;  /* 0x00001fea09ea7589 */ /* 0x000ea800000e0000 */
[----:B------:R-:W3:Y:S04]  /*3d00*/  SHFL.IDX PT, R233, R9, R233, 0x1f ;  /* 0x00001fe909e97589 */ /* 0x000ee800000e0000 */
[----:B------:R-:W3:Y:S04]  /*3d10*/  SHFL.IDX PT, R232, R9, R232, 0x1f ;  /* 0x00001fe809e87589 */ /* 0x000ee800000e0000 */
[----:B------:R5:W3:Y:S01]  /*3d20*/  SHFL.IDX PT, R230, R9, R230, 0x1f ;  /* 0x00001fe609e67589 */ /* 0x000ae200000e0000 */
[----:B------:R-:W-:Y:S01]  /*3d30*/  F2FP.BF16.F32.PACK_AB R84, R25, R84 ;  /* 0x000000541954723e */ /* 0x000fe200000010ff */
[----:B------:R-:W-:Y:S01]  /*3d40*/  FMUL.FTZ R25, R97, R65 ;  /* 0x0000004161197220 */ /* 0x000fe20000410000 */
[----:B------:R-:W-:Y:S01]  /*3d50*/  FFMA.FTZ R136, R143, UR10, -R136 ;  /* 0x0000000a8f887c23 */ /* 0x000fe20008010888 */
[----:B------:R-:W-:Y:S01]  /*3d60*/  FMUL.FTZ R65, R130, R66 ;  /* 0x0000004282417220 */ /* 0x000fe20000410000 */
[--C-:B-----5:R-:W-:Y:S01]  /*3d70*/  FADD.FTZ R9, R68, -R16.reuse ;  /* 0x8000001044097221 */ /* 0x120fe20000010000 */
[----:B------:R-:W-:Y:S01]  /*3d80*/  FADD.FTZ R16, R70, -R16 ;  /* 0x8000001046107221 */ /* 0x000fe20000010000 */
[----:B------:R-:W-:Y:S01]  /*3d90*/  FADD.FTZ R70, R69, -R12 ;  /* 0x8000000c45467221 */ /* 0x000fe20000010000 */
[--C-:B------:R-:W-:Y:S01]  /*3da0*/  FFMA.FTZ R106, R149, UR10, -R140.reuse ;  /* 0x0000000a956a7c23 */ /* 0x100fe2000801088c */
[----:B------:R-:W5:Y:S01]  /*3db0*/  MUFU.EX2 R109, R109 ;  /* 0x0000006d006d7308 */ /* 0x000f620000000800 */
[----:B------:R-:W-:Y:S01]  /*3dc0*/  FFMA.FTZ R133, R146, UR10, -R133 ;  /* 0x0000000a92857c23 */ /* 0x000fe20008010885 */
[----:B------:R-:W-:Y:S01]  /*3dd0*/  FADD.FTZ R61, R61, -R15 ;  /* 0x8000000f3d3d7221 */ /* 0x000fe20000010000 */
[----:B------:R-:W-:Y:S01]  /*3de0*/  FMUL.FTZ R28, R17, R28 ;  /* 0x0000001c111c7220 */ /* 0x000fe20000410000 */
[----:B------:R-:W-:Y:S01]  /*3df0*/  FMUL.FTZ R29, R18, R29 ;  /* 0x0000001d121d7220 */ /* 0x000fe20000410000 */
[----:B------:R-:W-:Y:S01]  /*3e00*/  FMUL.FTZ R9, R98, R9 ;  /* 0x0000000962097220 */ /* 0x000fe20000410000 */
[----:B------:R-:W-:Y:S01]  /*3e10*/  FMUL.FTZ R66, R99, R70 ;  /* 0x0000004663427220 */ /* 0x000fe20000410000 */
[--C-:B------:R-:W-:Y:S01]  /*3e20*/  FADD.FTZ R60, R60, -R121.reuse ;  /* 0x800000793c3c7221 */ /* 0x100fe20000010000 */
[----:B------:R-:W3:Y:S01]  /*3e30*/  MUFU.EX2 R113, R113 ;  /* 0x0000007100717308 */ /* 0x000ee20000000800 */
[----:B------:R-:W-:Y:S01]  /*3e40*/  FADD.FTZ R62, R62, -R121 ;  /* 0x800000793e3e7221 */ /* 0x000fe20000010000 */
[----:B------:R-:W-:Y:S01]  /*3e50*/  FADD.FTZ R15, R63, -R15 ;  /* 0x8000000f3f0f7221 */ /* 0x000fe20000010000 */
[----:B------:R-:W-:Y:S01]  /*3e60*/  FFMA.FTZ R227, R150, UR10, -R227 ;  /* 0x0000000a96e37c23 */ /* 0x000fe200080108e3 */
[----:B------:R-:W-:-:S04]  /*3e70*/  FFMA.FTZ R140, R151, UR10, -R140 ;  /* 0x0000000a978c7c23 */ /* 0x000fc8000801088c */
[----:B------:R-:W3:Y:S01]  /*3e80*/  MUFU.EX2 R122, R122 ;  /* 0x0000007a007a7308 */ /* 0x000ee20000000800 */
[----:B------:R-:W-:Y:S01]  /*3e90*/  FADD.FTZ R231, R86, -R231 ;  /* 0x800000e756e77221 */ /* 0x000fe20000010000 */
[----:B------:R-:W-:Y:S01]  /*3ea0*/  F2FP.BF16.F32.PACK_AB R86, R29, R28 ;  /* 0x0000001c1d56723e */ /* 0x000fe200000010ff */
[----:B------:R-:W-:-:S05]  /*3eb0*/  FMUL.FTZ R60, R95, R60 ;  /* 0x0000003c5f3c7220 */ /* 0x000fca0000410000 */
[----:B------:R-:W3:Y:S01]  /*3ec0*/  MUFU.EX2 R123, R123 ;  /* 0x0000007b007b7308 */ /* 0x000ee20000000800 */
[----:B------:R-:W-:Y:S01]  /*3ed0*/  FMUL.FTZ R61, R11, R61 ;  /* 0x0000003d0b3d7220 */ /* 0x000fe20000410000 */
[----:B----4-:R-:W-:Y:S01]  /*3ee0*/  FMUL.FTZ R62, R126, R62 ;  /* 0x0000003e7e3e7220 */ /* 0x010fe20000410000 */
[----:B------:R-:W-:Y:S01]  /*3ef0*/  FMUL.FTZ R15, R127, R15 ;  /* 0x0000000f7f0f7220 */ /* 0x000fe20000410000 */
[----:B------:R-:W-:-:S04]  /*3f00*/  F2FP.BF16.F32.PACK_AB R66, R66, R9 ;  /* 0x000000094242723e */ /* 0x000fc800000010ff */
[----:B------:R-:W4:Y:S01]  /*3f10*/  MUFU.EX2 R117, R117 ;  /* 0x0000007500757308 */ /* 0x000f220000000800 */
[----:B------:R-:W-:Y:S01]  /*3f20*/  FADD.FTZ R67, R67, -R108 ;  /* 0x8000006c43437221 */ /* 0x000fe20000010000 */
[----:B------:R-:W-:Y:S01]  /*3f30*/  FADD.FTZ R63, R72, -R120 ;  /* 0x80000078483f7221 */ /* 0x000fe20000010000 */
[----:B------:R-:W-:-:S05]  /*3f40*/  FADD.FTZ R108, R73, -R237 ;  /* 0x800000ed496c7221 */ /* 0x000fca0000010000 */
[----:B------:R-:W4:Y:S01]  /*3f50*/  MUFU.EX2 R114, R114 ;  /* 0x0000007200727308 */ /* 0x000f220000000800 */
[----:B------:R-:W-:-:S07]  /*3f60*/  FADD.FTZ R12, R71, -R12 ;  /* 0x8000000c470c7221 */ /* 0x000fce0000010000 */
[----:B------:R-:W4:Y:S08]  /*3f70*/  MUFU.EX2 R115, R115 ;  /* 0x0000007300737308 */ /* 0x000f300000000800 */
[----:B------:R-:W4:Y:S08]  /*3f80*/  MUFU.EX2 R118, R118 ;  /* 0x0000007600767308 */ /* 0x000f300000000800 */
[----:B------:R-:W4:Y:S01]  /*3f90*/  MUFU.EX2 R119, R119 ;  /* 0x0000007700777308 */ /* 0x000f220000000800 */
[----:B------:R-:W-:-:S07]  /*3fa0*/  F2FP.BF16.F32.PACK_AB R70, R61, R60 ;  /* 0x0000003c3d46723e */ /* 0x000fce00000010ff */
[----:B------:R-:W4:Y:S01]  /*3fb0*/  MUFU.EX2 R131, R131 ;  /* 0x0000008300837308 */ /* 0x000f220000000800 */
[----:B------:R-:W-:-:S07]  /*3fc0*/  F2FP.BF16.F32.PACK_AB R71, R15, R62 ;  /* 0x0000003e0f47723e */ /* 0x000fce00000010ff */
[----:B------:R-:W4:Y:S01]  /*3fd0*/  MUFU.EX2 R134, R134 ;  /* 0x0000008600867308 */ /* 0x000f220000000800 */
[----:B------:R-:W-:-:S07]  /*3fe0*/  FMUL.FTZ R60, R100, R63 ;  /* 0x0000003f643c7220 */ /* 0x000fce0000410000 */
[----:B------:R-:W4:Y:S01]  /*3ff0*/  MUFU.EX2 R135, R135 ;  /* 0x0000008700877308 */ /* 0x000f220000000800 */
[----:B------:R-:W-:-:S07]  /*4000*/  FMUL.FTZ R15, R101, R108 ;  /* 0x0000006c650f7220 */ /* 0x000fce0000410000 */
[----:B------:R-:W-:Y:S01]  /*4010*/  MUFU.EX2 R102, R102 ;  /* 0x0000006600667308 */ /* 0x000fe20000000800 */
[----:B------:R-:W-:-:S07]  /*4020*/  FADD.FTZ R64, R64, -R116 ;  /* 0x8000007440407221 */ /* 0x000fce0000010000 */
[----:B------:R-:W4:Y:S08]  /*4030*/  MUFU.EX2 R138, R138 ;  /* 0x0000008a008a7308 */ /* 0x000f300000000800 */
[----:B------:R-:W4:Y:S08]  /*4040*/  MUFU.EX2 R139, R139 ;  /* 0x0000008b008b7308 */ /* 0x000f300000000800 */
        /* <DEDUP_REMOVED lines=14> */
[----:B------:R-:W-:Y:S01]  /*4130*/  FMUL.FTZ R26, R217, R26 ;  /* 0x0000001ad91a7220 */ /* 0x000fe20000410000 */
[----:B------:R-:W-:Y:S01]  /*4140*/  FMUL.FTZ R27, R218, R27 ;  /* 0x0000001bda1b7220 */ /* 0x000fe20000410000 */
[--C-:B-1----:R-:W-:Y:S01]  /*4150*/  FADD.FTZ R53, R53, -R228.reuse ;  /* 0x800000e435357221 */ /* 0x102fe20000010000 */
[----:B------:R-:W-:Y:S01]  /*4160*/  FADD.FTZ R55, R55, -R228 ;  /* 0x800000e437377221 */ /* 0x000fe20000010000 */
[----:B------:R-:W-:Y:S01]  /*4170*/  FMUL.FTZ R30, R220, R30 ;  /* 0x0000001edc1e7220 */ /* 0x000fe20000410000 */
[----:B------:R-:W-:Y:S01]  /*4180*/  FMUL.FTZ R31, R221, R31 ;  /* 0x0000001fdd1f7220 */ /* 0x000fe20000410000 */
[----:B------:R-:W-:Y:S01]  /*4190*/  FMUL.FTZ R64, R96, R64 ;  /* 0x0000004060407220 */ /* 0x000fe20000410000 */
[----:B------:R-:W-:Y:S01]  /*41a0*/  F2FP.BF16.F32.PACK_AB R60, R15, R60 ;  /* 0x0000003c0f3c723e */ /* 0x000fe200000010ff */
[----:B------:R-:W-:Y:S01]  /*41b0*/  FADD.FTZ R116, R76, -R235 ;  /* 0x800000eb4c747221 */ /* 0x000fe20000010000 */
[----:B--2---:R-:W-:Y:S01]  /*41c0*/  FADD.FTZ R124, R77, -R234 ;  /* 0x800000ea4d7c7221 */ /* 0x004fe20000010000 */
[----:B------:R-:W-:Y:S01]  /*41d0*/  FMUL.FTZ R32, R10, R32 ;  /* 0x000000200a207220 */ /* 0x000fe20000410000 */
[----:B------:R-:W-:Y:S01]  /*41e0*/  FMUL.FTZ R33, R19, R33 ;  /* 0x0000002113217220 */ /* 0x000fe20000410000 */
[----:B------:R-:W-:Y:S01]  /*41f0*/  FMUL.FTZ R34, R222, R34 ;  /* 0x00000022de227220 */ /* 0x000fe20000410000 */
[----:B-----5:R-:W-:Y:S01]  /*4200*/  FMUL.FTZ R35, R109, R35 ;  /* 0x000000236d237220 */ /* 0x020fe20000410000 */
[----:B------:R-:W-:Y:S01]  /*4210*/  FMUL.FTZ R36, R20, R36 ;  /* 0x0000002414247220 */ /* 0x000fe20000410000 */
[----:B------:R-:W-:Y:S01]  /*4220*/  FMUL.FTZ R37, R21, R37 ;  /* 0x0000002515257220 */ /* 0x000fe20000410000 */
[----:B------:R-:W-:Y:S01]  /*4230*/  FMUL.FTZ R38, R112, R38 ;  /* 0x0000002670267220 */ /* 0x000fe20000410000 */
[----:B---3--:R-:W-:Y:S01]  /*4240*/  FMUL.FTZ R39, R113, R39 ;  /* 0x0000002771277220 */ /* 0x008fe20000410000 */
        /* <DEDUP_REMOVED lines=10> */
[----:B------:R-:W-:Y:S01]  /*42f0*/  FADD.FTZ R125, R81, -R232 ;  /* 0x800000e8517d7221 */ /* 0x000fe20000010000 */
[----:B------:R-:W-:Y:S01]  /*4300*/  FADD.FTZ R129, R85, -R230 ;  /* 0x800000e655817221 */ /* 0x000fe20000010000 */
[----:B------:R-:W-:Y:S01]  /*4310*/  FMUL.FTZ R40, R22, R40 ;  /* 0x0000002816287220 */ /* 0x000fe20000410000 */
[----:B------:R-:W-:Y:S01]  /*4320*/  FMUL.FTZ R41, R23, R41 ;  /* 0x0000002917297220 */ /* 0x000fe20000410000 */
[----:B----4-:R-:W-:Y:S01]  /*4330*/  FMUL.FTZ R42, R117, R42 ;  /* 0x0000002a752a7220 */ /* 0x010fe20000410000 */
        /* <DEDUP_REMOVED lines=142> */
[----:B------:R-:W-:Y:S02]  /*4c20*/  SHF.R.U32.HI R10, RZ, 0x4, R10 ;  /* 0x00000004ff0a7819 */ /* 0x000fe4000001160a */
[----:B------:R-:W-:Y:S02]  /*4c30*/  R2UR UR5, R236 ;  /* 0x00000000ec0572ca */ /* 0x000fe400000e0000 */
[----:B------:R-:W-:-:S04]  /*4c40*/  LOP3.LUT R10, R10, 0x3fff, RZ, 0xc0, !PT ;  /* 0x00003fff0a0a7812 */ /* 0x000fc800078ec0ff */
[----:B------:R-:W-:-:S05]  /*4c50*/  LOP3.LUT R11, R10, 0x10000, RZ, 0xfc, !PT ;  /* 0x000100000a0b7812 */ /* 0x000fca00078efcff */
[----:B------:R-:W-:Y:S02]  /*4c60*/  IMAD R11, R0, 0x800, R11 ;  /* 0x00000800000b7824 */ /* 0x000fe400078e020b */
[----:B------:R-:W-:-:S03]  /*4c70*/  USHF.R.U32.HI UR5, URZ, 0x4, UR5 ;  /* 0x000000043f057899 */ /* 0x000fc60008011605 */
[----:B------:R-:W-:Y:S01]  /*4c80*/  R2UR UR8, R11 ;  /* 0x000000000b0872ca */ /* 0x000fe200000e0000 */
[----:B------:R-:W-:Y:S01]  /*4c90*/  ULOP3.LUT UR10, UR5, 0x3fff, URZ, 0xc0, !UPT ;  /* 0x00003fff050a7892 */ /* 0x000fe2000f8ec03f */
[----:B------:R-:W-:Y:S02]  /*4ca0*/  WARPGROUP.DEPBAR.LE gsb0, 0x0 ;  /* 0x00008000000079c5 */ /* 0x000fe40000010000 */
[----:B------:R2:W-:Y:S06]  /*4cb0*/  MEMBAR.ALL.CTA ;  /* 0x0000000000007992 */ /* 0x0005ec0000008000 */
[----:B--2---:R-:W2:Y:S02]  /*4cc0*/  FENCE.VIEW.ASYNC.S ;  /* 0x00000000000073c6 */ /* 0x004ea40000000000 */
[----:B--2---:R-:W-:Y:S06]  /*4cd0*/  BAR.SYNC.DEFER_BLOCKING 0x9, 0x100 ;  /* 0x0244000000007b1d */ /* 0x004fec0000010000 */
[----:B------:R-:W-:Y:S01]  /*4ce0*/  UMOV UR9, 0x40000040 ;  /* 0x4000004000097882 */ /* 0x000fe20000000000 */
        /* <DEDUP_REMOVED lines=55> */
.L_x_3021:
        /* <DEDUP_REMOVED lines=68> */
.L_x_3022:
        /* <DEDUP_REMOVED lines=12> */
.L_x_3012:
[----:B------:R-:W-:-:S06]  /*5560*/  UISETP.GE.AND UP0, UPT, UR45, UR44, UPT ;  /* 0x0000002c2d00728c */ /* 0x000fcc000bf06270 */
[----:B------:R-:W-:-:S13]  /*5570*/  PLOP3.LUT P0, PT, PT, PT, UP0, 0x80, 0x0 ;  /* 0x000000000000781c */ /* 0x000fda0003f0f008 */
[----:B------:R-:W-:Y:S05]  /*5580*/  @P0 BRA `(.L_x_3024) ;  /* 0x0000003800440947 */ /* 0x000fea0003800000 */
[----:B------:R-:W1:Y:S04]  /*5590*/  LDL.LU R9, [R1+0x20] ;  /* 0x0000200001097983 */ /* 0x000e680000300800 */
        /* <DEDUP_REMOVED lines=9> */
[CC--:B------:R-:W-:Y:S02]  /*5630*/  LEA.HI R7, R6.reuse, R5.reuse, RZ, 0x7 ;  /* 0x0000000506077211 */ /* 0x0c0fe400078f38ff */
[----:B------:R-:W-:Y:S02]  /*5640*/  LEA.HI R8, R6, R5, RZ, 0x5 ;  /* 0x0000000506087211 */ /* 0x000fe400078f28ff */
[----:B------:R-:W-:Y:S02]  /*5650*/  LOP3.LUT R10, R7, 0xffffff80, RZ, 0xc0, !PT ;  /* 0xffffff80070a7812 */ /* 0x000fe400078ec0ff */
[----:B------:R-:W-:Y:S02]  /*5660*/  SHF.R.S32.HI R7, RZ, 0x7, R7 ;  /* 0x00000007ff077819 */ /* 0x000fe40000011407 */
[----:B------:R-:W-:Y:S01]  /*5670*/  LOP3.LUT R8, R8, 0xffffffe0, RZ, 0xc0, !PT ;  /* 0xffffffe008087812 */ /* 0x000fe200078ec0ff */
[----:B------:R-:W-:-:S04]  /*5680*/  IMAD.IADD R10, R5, 0x1, -R10 ;  /* 0x00000001050a7824 */ /* 0x000fc800078e0a0a */
[----:B------:R-:W-:Y:S01]  /*5690*/  IMAD.IADD R8, R5, 0x1, -R8 ;  /* 0x0000000105087824 */ /* 0x000fe200078e0a08 */
[----:B-1----:R-:W-:Y:S02]  /*56a0*/  LEA.HI R13, R9, R10, RZ, 0x5 ;  /* 0x0000000a090d7211 */ /* 0x002fe400078f28ff */
[----:B------:R-:W-:Y:S02]  /*56b0*/  LEA.HI R9, R7, R7, RZ, 0x1 ;  /* 0x0000000707097211 */ /* 0x000fe400078f08ff */
[--C-:B---3--:R-:W-:Y:S02]  /*56c0*/  SHF.R.S32.HI R11, RZ, 0x2, R12.reuse ;  /* 0x00000002ff0b7819 */ /* 0x108fe4000001140c */
[----:B------:R-:W-:Y:S02]  /*56d0*/  SHF.R.S32.HI R10, RZ, 0x1f, R12 ;  /* 0x0000001fff0a7819 */ /* 0x000fe4000001140c */
[----:B------:R-:W-:Y:S02]  /*56e0*/  LOP3.LUT R12, R9, 0xfffffffe, RZ, 0xc0, !PT ;  /* 0xfffffffe090c7812 */ /* 0x000fe400078ec0ff */
        /* <DEDUP_REMOVED lines=91> */
.L_x_3035:
[----:B------:R-:W-:-:S05]  /*5ca0*/  IMAD.U32 R7, RZ, RZ, UR36 ;  /* 0x00000024ff077e24 */ /* 0x000fca000f8e00ff */
[----:B------:R-:W-:-:S04]  /*5cb0*/  LOP3.LUT R7, R7, 0x1, RZ, 0xfc, !PT ;  /* 0x0000000107077812 */ /* 0x000fc800078efcff */
[----:B------:R-:W-:-:S13]  /*5cc0*/  ISETP.NE.AND P0, PT, R7, 0x3, PT ;  /* 0x000000030700780c */ /* 0x000fda0003f05270 */
[----:B--2---:R-:W-:Y:S05]  /*5cd0*/  @!P0 BRA `(.L_x_3025) ;  /* 0x0000000000048947 */ /* 0x004fea0003800000 */
[----:B------:R-:W-:Y:S01]  /*5ce0*/  BPT.TRAP 0x1 ;  /* 0x000000040000795c */ /* 0x000fe20000300000 */
.L_x_3025:
[----:B------:R-:W-:Y:S01]  /*5cf0*/  IMAD R7, R0, 0x8, R236 ;  /* 0x0000000800077824 */ /* 0x000fe200078e02ec */
[----:B------:R-:W-:-:S04]  /*5d00*/  SHF.L.U32 R18, R4, 0x1f, RZ ;  /* 0x0000001f04127819 */ /* 0x000fc800000006ff */
[----:B------:R1:W2:Y:S01]  /*5d10*/  SYNCS.PHASECHK.TRANS64.TRYWAIT P1, [R7+URZ+0x30c10], R18 ;  /* 0x030c1012070075a7 */ /* 0x0002a2000802017f */
[----:B------:R-:W-:Y:S05]  /*5d20*/  @!P0 BRA `(.L_x_3026) ;  /* 0x0000000000048947 */ /* 0x000fea0003800000 */
[----:B------:R-:W-:Y:S01]  /*5d30*/  BPT.TRAP 0x1 ;  /* 0x000000040000795c */ /* 0x000fe20000300000 */
.L_x_3026:
[----:B---3--:R-:W-:-:S05]  /*5d40*/  VIADD R8, R236, 0x10000 ;  /* 0x00010000ec087836 */ /* 0x008fca0000000000 */
[----:B------:R-:W-:-:S04]  /*5d50*/  SHF.R.U32.HI R8, RZ, 0x4, R8 ;  /* 0x00000004ff087819 */ /* 0x000fc80000011608 */
[----:B------:R-:W-:-:S04]  /*5d60*/  LOP3.LUT R8, R8, 0x3fff, RZ, 0xc0, !PT ;  /* 0x00003fff08087812 */ /* 0x000fc800078ec0ff */
[----:B------:R-:W-:Y:S01]  /*5d70*/  LOP3.LUT R9, R8, 0x10000, RZ, 0xfc, !PT ;  /* 0x0001000008097812 */ /* 0x000fe200078efcff */
[----:B--2---:R-:W-:Y:S06]  /*5d80*/  @P1 BRA `(.L_x_3027) ;  /* 0x0000000000081947 */ /* 0x004fec0003800000 */
[----:B------:R-:W2:Y:S02]  /*5d90*/  SYNCS.PHASECHK.TRANS64.TRYWAIT P1, [R7+URZ+0x30c10], R18 ;  /* 0x030c1012070075a7 */ /* 0x000ea4000802017f */
[----:B--2---:R-:W-:Y:S05]  /*5da0*/  @!P1 BRA `(.L_x_3028) ;  /* 0x0000008c00b09947 */ /* 0x004fea0003800000 */
.L_x_3027:
        /* <DEDUP_REMOVED lines=29> */
[----:B------:R-:W-:-:S04]  /*5f80*/  IMAD R9, R3, 0x2, R12 ;  /* 0x0000000203097824 */ /* 0x000fc800078e020c */
        /* <DEDUP_REMOVED lines=18> */
[----:B------:R-:W-:-:S02]  /*60b0*/  IMAD R217, R217, 0x4, R216 ;  /* 0x00000004d9d97824 */ /* 0x000fc400078e02d8 */
        /* <DEDUP_REMOVED lines=14> */
.L_x_3029:
[----:B------:R1:W1:Y:S01]  /*61a0*/  SYNCS.PHASECHK.TRANS64.TRYWAIT P1, [R7+URZ+0x30c30], R18 ;  /* 0x030c3012070075a7 */ /* 0x000262000802017f */
[----:B------:R-:W-:Y:S05]  /*61b0*/  @!P0 BRA `(.L_x_3030) ;  /* 0x0000000000048947 */ /* 0x000fea0003800000 */
[----:B------:R-:W-:Y:S01]  /*61c0*/  BPT.TRAP 0x1 ;  /* 0x000000040000795c */ /* 0x000fe20000300000 */
.L_x_3030:
        /* <DEDUP_REMOVED lines=8> */
.L_x_3031:
        /* <DEDUP_REMOVED lines=8> */
[----:B--2---:R-:W-:Y:S01]  /*62d0*/  SHFL.IDX PT, R9, R16, R5, 0x1f ;  /* 0x00001f0510097589 */ /* 0x004fe200000e0000 */
[C---:B------:R-:W-:Y:S01]  /*62e0*/  VIADD R13, R5.reuse, 0x10 ;  /* 0x00000010050d7836 */ /* 0x040fe20000000000 */
[C---:B------:R-:W-:Y:S01]  /*62f0*/  ISETP.GT.AND P2, PT, R6.reuse, RZ, PT ;  /* 0x000000ff0600720c */ /* 0x040fe20003f44270 */
[C---:B------:R-:W-:Y:S01]  /*6300*/  VIADD R14, R5.reuse, 0x14 ;  /* 0x00000014050e7836 */ /* 0x040fe20000000000 */
[----:B---3--:R-:W-:Y:S01]  /*6310*/  SHFL.IDX PT, R18, R231, R5, 0x1f ;  /* 0x00001f05e7127589 */ /* 0x008fe200000e0000 */
[C---:B------:R-:W-:Y:S01]  /*6320*/  VIADD R15, R5.reuse, 0x18 ;  /* 0x00000018050f7836 */ /* 0x040fe20000000000 */
[----:B------:R-:W-:Y:S01]  /*6330*/  ISETP.GT.AND P1, PT, R6, 0x8, PT ;  /* 0x000000080600780c */ /* 0x000fe20003f24270 */
[C---:B------:R-:W-:Y:S01]  /*6340*/  VIADD R19, R5.reuse, 0x4 ;  /* 0x0000000405137836 */ /* 0x040fe20000000000 */
[----:B------:R-:W-:Y:S01]  /*6350*/  HGMMA.64x128x16.F32.BF16 R24, gdesc[UR4], RZ, !UPT, gsb0 ;  /* 0x01e00000041879f0 */ /* 0x000fe2000c0018ff */
[----:B------:R-:W-:Y:S01]  /*6360*/  UIADD3 UR4, UR6, 0x2, URZ ;  /* 0x0000000206047890 */ /* 0x000fe2000fffe03f */
[C---:B------:R-:W-:Y:S01]  /*6370*/  VIADD R17, R5.reuse, 0x8 ;  /* 0x0000000805117836 */ /* 0x040fe20000000000 */
[----:B------:R-:W1:Y:S01]  /*6380*/  SHFL.IDX PT, R12, R16, R12, 0x1f ;  /* 0x00001f0c100c7589 */ /* 0x000e6200000e0000 */
[----:B------:R-:W-:Y:S01]  /*6390*/  VIADD R20, R5, 0x1c ;  /* 0x0000001c05147836 */ /* 0x000fe20000000000 */
[----:B------:R-:W-:Y:S01]  /*63a0*/  FSEL R101, R101, -INF , P2 ;  /* 0xff80000065657808 */ /* 0x000fe20001000000 */
[----:B------:R-:W-:Y:S01]  /*63b0*/  ULDC UR12, c[0x0][0x744] ;  /* 0x0001d100000c7ab9 */ /* 0x000fe20000000800 */
[----:B------:R-:W2:Y:S01]  /*63c0*/  SHFL.IDX PT, R13, R16, R13, 0x1f ;  /* 0x00001f0d100d7589 */ /* 0x000ea200000e0000 */
[----:B------:R-:W-:Y:S01]  /*63d0*/  UMOV UR10, UR4 ;  /* 0x00000004000a7c82 */ /* 0x000fe20008000000 */
[----:B------:R-:W-:Y:S01]  /*63e0*/  UIADD3 UR4, UR6, 0x4, URZ ;  /* 0x0000000406047890 */ /* 0x000fe2000fffe03f */
[----:B------:R-:W-:Y:S01]  /*63f0*/  FSEL R93, R93, -INF , P2 ;  /* 0xff8000005d5d7808 */ /* 0x000fe20001000000 */
[----:B------:R-:W3:Y:S01]  /*6400*/  SHFL.IDX PT, R14, R16, R14, 0x1f ;  /* 0x00001f0e100e7589 */ /* 0x000ee200000e0000 */
[----:B------:R-:W-:Y:S01]  /*6410*/  FSEL R96, R96, -INF , P2 ;  /* 0xff80000060607808 */ /* 0x000fe20001000000 */
[----:B------:R-:W-:Y:S01]  /*6420*/  UIADD3 UR6, UR6, 0x6, URZ ;  /* 0x0000000606067890 */ /* 0x000fe2000fffe03f */
[----:B------:R-:W-:Y:S01]  /*6430*/  FSEL R104, R104, -INF , P2 ;  /* 0xff80000068687808 */ /* 0x000fe20001000000 */
[----:B------:R-:W-:Y:S01]  /*6440*/  SHFL.IDX PT, R15, R16, R15, 0x1f ;  /* 0x00001f0f100f7589 */ /* 0x000fe200000e0000 */
[----:B------:R-:W-:Y:S01]  /*6450*/  FSEL R98, R98, -INF , P1 ;  /* 0xff80000062627808 */ /* 0x000fe20000800000 */
[----:B------:R-:W-:Y:S01]  /*6460*/  UMOV UR7, 0x40000040 ;  /* 0x4000004000077882 */ /* 0x000fe20000000000 */
[----:B------:R-:W-:Y:S01]  /*6470*/  FSEL R103, R103, -INF , P1 ;  /* 0xff80000067677808 */ /* 0x000fe20000800000 */
[----:B------:R-:W-:Y:S01]  /*6480*/  SHFL.IDX PT, R22, R231, R17, 0x1f ;  /* 0x00001f11e7167589 */ /* 0x000fe200000e0000 */
[----:B------:R-:W-:Y:S01]  /*6490*/  FSEL R106, R106, -INF , P1 ;  /* 0xff8000006a6a7808 */ /* 0x000fe20000800000 */
[----:B------:R-:W-:Y:S01]  /*64a0*/  IMAD R220, R0, 0x400, R220 ;  /* 0x0000040000dc7824 */ /* 0x000fe200078e02dc */
[----:B------:R-:W-:-:S02]  /*64b0*/  FSEL R222, R88, -INF , P2 ;  /* 0xff80000058de7808 */ /* 0x000fc40001000000 */
[----:B------:R-:W-:Y:S02]  /*64c0*/  FSEL R230, R92, -INF , P2 ;  /* 0xff8000005ce67808 */ /* 0x000fe40001000000 */
[----:B------:R-:W-:Y:S01]  /*64d0*/  FSEL R90, R90, -INF , P1 ;  /* 0xff8000005a5a7808 */ /* 0x000fe20000800000 */
[----:B-1----:R-:W-:Y:S01]  /*64e0*/  FFMA.FTZ R93, R93, UR12, -R12 ;  /* 0x0000000c5d5d7c23 */ /* 0x002fe2000801080c */
[----:B------:R-:W-:Y:S01]  /*64f0*/  FSEL R94, R94, -INF , P1 ;  /* 0xff8000005e5e7808 */ /* 0x000fe20000800000 */
[----:B------:R-:W-:Y:S01]  /*6500*/  FFMA.FTZ R222, R222, UR12, -R9 ;  /* 0x0000000cdede7c23 */ /* 0x000fe20008010809 */
[----:B------:R-:W-:Y:S01]  /*6510*/  FSEL R97, R97, -INF , P2 ;  /* 0xff80000061617808 */ /* 0x000fe20001000000 */
[--C-:B--2---:R-:W-:Y:S01]  /*6520*/  FFMA.FTZ R96, R96, UR12, -R13.reuse ;  /* 0x0000000c60607c23 */ /* 0x104fe2000801080d */
[----:B------:R-:W-:Y:S01]  /*6530*/  FFMA.FTZ R13, R98, UR12, -R13 ;  /* 0x0000000c620d7c23 */ /* 0x000fe2000801080d */
[----:B------:R1:W-:Y:S01]  /*6540*/  MUFU.EX2 R227, R93 ;  /* 0x0000005d00e37308 */ /* 0x0003e20000000800 */
[----:B----4-:R-:W2:Y:S01]  /*6550*/  SHFL.IDX PT, R98, R223, R5, 0x1f ;  /* 0x00001f05df627589 */ /* 0x010ea200000e0000 */
[----:B------:R-:W-:Y:S01]  /*6560*/  FFMA.FTZ R9, R90, UR12, -R9 ;  /* 0x0000000c5a097c23 */ /* 0x000fe20008010809 */
[----:B---3--:R-:W-:Y:S01]  /*6570*/  FFMA.FTZ R97, R97, UR12, -R14 ;  /* 0x0000000c61617c23 */ /* 0x008fe2000801080e */
[----:B------:R-:W-:-:S02]  /*6580*/  FSEL R120, R120, -INF , P2 ;  /* 0xff80000078787808 */ /* 0x000fc40001000000 */
[----:B------:R-:W-:Y:S02]  /*6590*/  FSEL R95, R95, -INF , P1 ;  /* 0xff8000005f5f7808 */ /* 0x000fe40000800000 */
[----:B------:R2:W-:Y:S01]  /*65a0*/  MUFU.EX2 R226, R97 ;  /* 0x0000006100e27308 */ /* 0x0005e20000000800 */
[----:B-1----:R-:W-:Y:S01]  /*65b0*/  VIADD R93, R5, 0x1c ;  /* 0x0000001c055d7836 */ /* 0x002fe20000000000 */
[----:B------:R-:W-:Y:S01]  /*65c0*/  FSEL R117, R117, -INF , P2 ;  /* 0xff80000075757808 */ /* 0x000fe20001000000 */
[----:B------:R-:W-:Y:S01]  /*65d0*/  FFMA.FTZ R12, R95, UR12, -R12 ;  /* 0x0000000c5f0c7c23 */ /* 0x000fe2000801080c */
[----:B------:R-:W-:Y:S02]  /*65e0*/  FSEL R116, R116, -INF , P2 ;  /* 0xff80000074747808 */ /* 0x000fe40001000000 */
[----:B------:R-:W-:Y:S02]  /*65f0*/  FSEL R118, R118, -INF , P1 ;  /* 0xff80000076767808 */ /* 0x000fe40000800000 */
[----:B------:R-:W-:Y:S01]  /*6600*/  FSEL R147, R147, -INF , P1 ;  /* 0xff80000093937808 */ /* 0x000fe20000800000 */
[----:B------:R-:W-:Y:S01]  /*6610*/  MUFU.EX2 R229, R96 ;  /* 0x0000006000e57308 */ /* 0x000fe20000000800 */
[----:B------:R-:W-:-:S02]  /*6620*/  R2UR UR5, R233 ;  /* 0x00000000e90572ca */ /* 0x000fc400000e0000 */
[----:B------:R-:W-:Y:S02]  /*6630*/  FSEL R89, R89, -INF , P2 ;  /* 0xff80000059597808 */ /* 0x000fe40001000000 */
[----:B------:R-:W-:Y:S02]  /*6640*/  FSEL R91, R91, -INF , P1 ;  /* 0xff8000005b5b7808 */ /* 0x000fe40000800000 */
[----:B------:R-:W-:Y:S01]  /*6650*/  FSEL R100, R100, -INF , P2 ;  /* 0xff80000064647808 */ /* 0x000fe20001000000 */
[----:B--2---:R-:W-:Y:S01]  /*6660*/  FFMA.FTZ R97, R120, UR12, -R98 ;  /* 0x0000000c78617c23 */ /* 0x004fe20008010862 */
[----:B------:R-:W-:Y:S01]  /*6670*/  FSEL R120, R144, -INF , P2 ;  /* 0xff80000090787808 */ /* 0x000fe20001000000 */
[----:B------:R-:W-:Y:S01]  /*6680*/  VIADD R144, R5, 0x14 ;  /* 0x0000001405907836 */ /* 0x000fe20000000000 */
[----:B------:R-:W-:Y:S01]  /*6690*/  FSEL R113, R113, -INF , P2 ;  /* 0xff80000071717808 */ /* 0x000fe20001000000 */
[----:B------:R-:W-:Y:S01]  /*66a0*/  FFMA.FTZ R100, R100, UR12, -R15 ;  /* 0x0000000c64647c23 */ /* 0x000fe2000801080f */
[----:B------:R-:W-:Y:S01]  /*66b0*/  FSEL R108, R108, -INF , P2 ;  /* 0xff8000006c6c7808 */ /* 0x000fe20001000000 */
[----:B------:R-:W1:Y:S01]  /*66c0*/  MUFU.EX2 R9, R9 ;  /* 0x0000000900097308 */ /* 0x000e620000000800 */
[----:B------:R-:W-:-:S02]  /*66d0*/  FSEL R110, R110, -INF , P1 ;  /* 0xff8000006e6e7808 */ /* 0x000fc40000800000 */
[----:B------:R-:W-:Y:S01]  /*66e0*/  FSEL R112, R112, -INF , P2 ;  /* 0xff80000070707808 */ /* 0x000fe20001000000 */
[--C-:B------:R-:W-:Y:S01]  /*66f0*/  FFMA.FTZ R21, R108, UR12, -R22.reuse ;  /* 0x0000000c6c157c23 */ /* 0x100fe20008010816 */
[----:B------:R-:W-:Y:S01]  /*6700*/  FSEL R114, R114, -INF , P1 ;  /* 0xff80000072727808 */ /* 0x000fe20000800000 */
[----:B------:R-:W-:Y:S01]  /*6710*/  FFMA.FTZ R22, R110, UR12, -R22 ;  /* 0x0000000c6e167c23 */ /* 0x000fe20008010816 */
[----:B------:R-:W-:Y:S01]  /*6720*/  FSEL R102, R102, -INF , P1 ;  /* 0xff80000066667808 */ /* 0x000fe20000800000 */
[----:B------:R-:W-:Y:S01]  /*6730*/  MUFU.EX2 R228, R100 ;  /* 0x0000006400e47308 */ /* 0x000fe20000000800 */
[----:B------:R-:W-:Y:S02]  /*6740*/  FSEL R109, R109, -INF , P2 ;  /* 0xff8000006d6d7808 */ /* 0x000fe40001000000 */
[----:B------:R-:W-:Y:S01]  /*6750*/  FSEL R99, R99, -INF , P1 ;  /* 0xff80000063637808 */ /* 0x000fe20000800000 */
[----:B------:R-:W-:Y:S01]  /*6760*/  FFMA.FTZ R15, R102, UR12, -R15 ;  /* 0x0000000c660f7c23 */ /* 0x000fe2000801080f */
[----:B------:R-:W-:-:S02]  /*6770*/  FSEL R119, R119, -INF , P1 ;  /* 0xff80000077777808 */ /* 0x000fc40000800000 */
[----:B------:R-:W-:Y:S01]  /*6780*/  FSEL R105, R105, -INF , P2 ;  /* 0xff80000069697808 */ /* 0x000fe20001000000 */
[----:B------:R-:W-:Y:S01]  /*6790*/  FFMA.FTZ R14, R99, UR12, -R14 ;  /* 0x0000000c630e7c23 */ /* 0x000fe2000801080e */
        /* <DEDUP_REMOVED lines=8> */
[----:B------:R-:W-:Y:S02]  /*6820*/  FSEL R126, R126, -INF , P1 ;  /* 0xff8000007e7e7808 */ /* 0x000fe40000800000 */
[----:B------:R-:W-:Y:S02]  /*6830*/  FSEL R130, R130, -INF , P1 ;  /* 0xff80000082827808 */ /* 0x000fe40000800000 */
[----:B------:R-:W-:Y:S01]  /*6840*/  FSEL R135, R135, -INF , P1 ;  /* 0xff80000087877808 */ /* 0x000fe20000800000 */
[----:B------:R-:W-:Y:S01]  /*6850*/  MUFU.EX2 R222, R222 ;  /* 0x000000de00de7308 */ /* 0x000fe20000000800 */
[----:B------:R-:W-:Y:S02]  /*6860*/  FSEL R122, R122, -INF , P1 ;  /* 0xff8000007a7a7808 */ /* 0x000fe40000800000 */
[----:B------:R-:W-:Y:S02]  /*6870*/  FSEL R139, R139, -INF , P1 ;  /* 0xff8000008b8b7808 */ /* 0x000fe40000800000 */
[----:B------:R-:W-:Y:S01]  /*6880*/  FSEL R138, R138, -INF , P1 ;  /* 0xff8000008a8a7808 */ /* 0x000fe20000800000 */
[----:B------:R-:W-:Y:S01]  /*6890*/  FFMA.FTZ R98, R122, UR12, -R98 ;  /* 0x0000000c7a627c23 */ /* 0x000fe20008010862 */
[----:B------:R-:W-:Y:S01]  /*68a0*/  FSEL R122, R141, -INF , P2 ;  /* 0xff8000008d7a7808 */ /* 0x000fe20001000000 */
[----:B------:R-:W-:Y:S01]  /*68b0*/  MUFU.EX2 R13, R13 ;  /* 0x0000000d000d7308 */ /* 0x000fe20000000800 */
[----:B------:R-:W-:-:S02]  /*68c0*/  FSEL R143, R143, -INF , P1 ;  /* 0xff8000008f8f7808 */ /* 0x000fc40000800000 */
[----:B------:R-:W-:Y:S02]  /*68d0*/  FSEL R142, R142, -INF , P1 ;  /* 0xff8000008e8e7808 */ /* 0x000fe40000800000 */
[----:B------:R-:W-:Y:S02]  /*68e0*/  FSEL R115, R115, -INF , P1 ;  /* 0xff80000073737808 */ /* 0x000fe40000800000 */
[----:B------:R-:W-:Y:S01]  /*68f0*/  FSEL R146, R146, -INF , P1 ;  /* 0xff80000092927808 */ /* 0x000fe20000800000 */
[----:B------:R-:W-:Y:S01]  /*6900*/  MUFU.EX2 R14, R14 ;  /* 0x0000000e000e7308 */ /* 0x000fe20000000800 */
[----:B------:R-:W-:-:S07]  /*6910*/  FSEL R150, R150, -INF , P1 ;  /* 0xff80000096967808 */ /* 0x000fce0000800000 */
[----:B------:R-:W-:Y:S08]  /*6920*/  MUFU.EX2 R97, R97 ;  /* 0x0000006100617308 */ /* 0x000ff00000000800 */
[----:B------:R-:W-:Y:S01]  /*6930*/  MUFU.EX2 R98, R98 ;  /* 0x0000006200627308 */ /* 0x000fe20000000800 */
[----:B------:R-:W-:Y:S02]  /*6940*/  WARPGROUP.DEPBAR.LE gsb0, 0x0 ;  /* 0x00008000000079c5 */ /* 0x000fe40000010000 */
[----:B------:R-:W-:-:S05]  /*6950*/  WARPGROUP.ARRIVE ;  /* 0x00000000000079c5 */ /* 0x000fca0000000000 */
[----:B------:R-:W-:Y:S08]  /*6960*/  MUFU.EX2 R21, R21 ;  /* 0x0000001500157308 */ /* 0x000ff00000000800 */
[----:B------:R-:W-:Y:S01]  /*6970*/  MUFU.EX2 R22, R22 ;  /* 0x0000001600167308 */ /* 0x000fe20000000800 */
[----:B-----5:R-:W-:Y:S02]  /*6980*/  R2UR UR8, R10 ;  /* 0x000000000a0872ca */ /* 0x020fe400000e0000 */
[----:B------:R-:W-:Y:S01]  /*6990*/  R2UR UR9, R11 ;  /* 0x000000000b0972ca */ /* 0x000fe200000e0000 */
[----:B------:R-:W2:Y:S04]  /*69a0*/  SHFL.IDX PT, R10, R16, R19, 0x1f ;  /* 0x00001f13100a7589 */ /* 0x000ea800000e0000 */
[----:B------:R3:W4:Y:S04]  /*69b0*/  SHFL.IDX PT, R11, R16, R17, 0x1f ;  /* 0x00001f11100b7589 */ /* 0x00072800000e0000 */
[----:B------:R-:W5:Y:S04]  /*69c0*/  SHFL.IDX PT, R16, R16, R20, 0x1f ;  /* 0x00001f1410107589 */ /* 0x000f6800000e0000 */
[----:B------:R-:W-:Y:S01]  /*69d0*/  HGMMA.64x128x16.F32.BF16 R24, gdesc[UR8], R24, gsb0 ;  /* 0x01e00000081879f0 */ /* 0x000fe20008001818 */
[----:B------:R-:W-:Y:S01]  /*69e0*/  R2UR UR8, R234 ;  /* 0x00000000ea0872ca */ /* 0x000fe200000e0000 */
[----:B------:R-:W-:Y:S01]  /*69f0*/  UMOV UR10, UR4 ;  /* 0x00000004000a7c82 */ /* 0x000fe20008000000 */
[----:B------:R-:W-:Y:S01]  /*6a00*/  R2UR UR9, R235 ;  /* 0x00000000eb0972ca */ /* 0x000fe200000e0000 */
[----:B------:R-:W-:Y:S01]  /*6a10*/  UMOV UR11, 0x40000040 ;  /* 0x40000040000b7882 */ /* 0x000fe20000000000 */
[--C-:B---3--:R-:W-:Y:S01]  /*6a20*/  FFMA.FTZ R17, R104, UR12, -R18.reuse ;  /* 0x0000000c68117c23 */ /* 0x108fe20008010812 */
[----:B------:R-:W-:Y:S01]  /*6a30*/  FFMA.FTZ R18, R106, UR12, -R18 ;  /* 0x0000000c6a127c23 */ /* 0x000fe20008010812 */
[C---:B------:R-:W-:Y:S01]  /*6a40*/  VIADD R106, R5.reuse, 0x10 ;  /* 0x00000010056a7836 */ /* 0x040fe20000000000 */
[----:B------:R-:W3:Y:S01]  /*6a50*/  SHFL.IDX PT, R20, R231, R19, 0x1f ;  /* 0x00001f13e7147589 */ /* 0x000ee200000e0000 */
[----:B------:R-:W-:Y:S01]  /*6a60*/  VIADD R104, R5, 0x18 ;  /* 0x0000001805687836 */ /* 0x000fe20000000000 */
[----:B------:R-:W-:Y:S01]  /*6a70*/  R2UR UR4, R232 ;  /* 0x00000000e80472ca */ /* 0x000fe200000e0000 */
[----:B------:R-:W-:Y:S01]  /*6a80*/  MUFU.EX2 R17, R17 ;  /* 0x0000001100117308 */ /* 0x000fe20000000800 */
[----:B------:R-:W1:Y:S01]  /*6a90*/  SHFL.IDX PT, R90, R231, R106, 0x1f ;  /* 0x00001f6ae75a7589 */ /* 0x000e6200000e0000 */
[--C-:B--2---:R-:W-:Y:S01]  /*6aa0*/  FFMA.FTZ R89, R89, UR12, -R10.reuse ;  /* 0x0000000c59597c23 */ /* 0x104fe2000801080a */
[----:B------:R-:W-:Y:S01]  /*6ab0*/  FFMA.FTZ R10, R91, UR12, -R10 ;  /* 0x0000000c5b0a7c23 */ /* 0x000fe2000801080a */
[--C-:B----4-:R-:W-:Y:S01]  /*6ac0*/  FFMA.FTZ R230, R230, UR12, -R11.reuse ;  /* 0x0000000ce6e67c23 */ /* 0x110fe2000801080b */
[----:B------:R-:W-:Y:S01]  /*6ad0*/  FFMA.FTZ R11, R94, UR12, -R11 ;  /* 0x0000000c5e0b7c23 */ /* 0x000fe2000801080b */
[----:B------:R-:W-:Y:S02]  /*6ae0*/  SHFL.IDX PT, R110, R223, R104, 0x1f ;  /* 0x00001f68df6e7589 */ /* 0x000fe400000e0000 */
[----:B------:R-:W-:Y:S01]  /*6af0*/  MUFU.EX2 R224, R89 ;  /* 0x0000005900e07308 */ /* 0x000fe20000000800 */
[--C-:B-----5:R-:W-:Y:S01]  /*6b00*/  FFMA.FTZ R101, R101, UR12, -R16.reuse ;  /* 0x0000000c65657c23 */ /* 0x120fe20008010810 */
[----:B------:R-:W-:Y:S01]  /*6b10*/  FFMA.FTZ R16, R103, UR12, -R16 ;  /* 0x0000000c67107c23 */ /* 0x000fe20008010810 */
[----:B------:R-:W-:Y:S01]  /*6b20*/  VIADD R103, R5, 0xc ;  /* 0x0000000c05677836 */ /* 0x000fe20000000000 */
[----:B------:R2:W-:Y:S04]  /*6b30*/  SHFL.IDX PT, R94, R231, R104, 0x1f ;  /* 0x00001f68e75e7589 */ /* 0x0005e800000e0000 */
[----:B------:R4:W-:Y:S01]  /*6b40*/  MUFU.EX2 R225, R101 ;  /* 0x0000006500e17308 */ /* 0x0009e20000000800 */
[----:B------:R-:W5:Y:S04]  /*6b50*/  SHFL.IDX PT, R88, R231, R103, 0x1f ;  /* 0x00001f67e7587589 */ /* 0x000f6800000e0000 */
[----:B------:R-:W5:Y:S01]  /*6b60*/  SHFL.IDX PT, R103, R223, R103, 0x1f ;  /* 0x00001f67df677589 */ /* 0x000f6200000e0000 */
[----:B--2---:R-:W-:Y:S01]  /*6b70*/  FSEL R104, R127, -INF , P1 ;  /* 0xff8000007f687808 */ /* 0x004fe20000800000 */
[--C-:B---3--:R-:W-:Y:S01]  /*6b80*/  FFMA.FTZ R19, R105, UR12, -R20.reuse ;  /* 0x0000000c69137c23 */ /* 0x108fe20008010814 */
[----:B------:R-:W-:Y:S01]  /*6b90*/  FFMA.FTZ R20, R107, UR12, -R20 ;  /* 0x0000000c6b147c23 */ /* 0x000fe20008010814 */
[----:B----4-:R-:W-:-:S02]  /*6ba0*/  VIADD R101, R5, 0x14 ;  /* 0x0000001405657836 */ /* 0x010fc40000000000 */
[--C-:B-1----:R-:W-:Y:S01]  /*6bb0*/  FFMA.FTZ R89, R112, UR12, -R90.reuse ;  /* 0x0000000c70597c23 */ /* 0x102fe2000801085a */
[----:B------:R-:W-:Y:S01]  /*6bc0*/  FFMA.FTZ R90, R114, UR12, -R90 ;  /* 0x0000000c725a7c23 */ /* 0x000fe2000801085a */
[----:B------:R-:W-:Y:S01]  /*6bd0*/  VIADD R114, R5, 0x8 ;  /* 0x0000000805727836 */ /* 0x000fe20000000000 */
[----:B------:R-:W-:Y:S01]  /*6be0*/  SHFL.IDX PT, R106, R223, R106, 0x1f ;  /* 0x00001f6adf6a7589 */ /* 0x000fe200000e0000 */
[----:B------:R-:W-:Y:S01]  /*6bf0*/  FSEL R107, R129, -INF , P2 ;  /* 0xff800000816b7808 */ /* 0x000fe20001000000 */
[----:B------:R-:W-:Y:S01]  /*6c00*/  MUFU.EX2 R10, R10 ;  /* 0x0000000a000a7308 */ /* 0x000fe20000000800 */
[----:B------:R-:W-:Y:S01]  /*6c10*/  FSEL R105, R128, -INF , P2 ;  /* 0xff80000080697808 */ /* 0x000fe20001000000 */
[----:B------:R-:W1:Y:S04]  /*6c20*/  SHFL.IDX PT, R92, R231, R101, 0x1f ;  /* 0x00001f65e75c7589 */ /* 0x000e6800000e0000 */
[----:B------:R2:W3:Y:S02]  /*6c30*/  SHFL.IDX PT, R231, R231, R93, 0x1f ;  /* 0x00001f5de7e77589 */ /* 0x0004e400000e0000 */
[----:B------:R-:W4:Y:S02]  /*6c40*/  MUFU.EX2 R11, R11 ;  /* 0x0000000b000b7308 */ /* 0x000f240000000800 */
[----:B------:R2:W4:Y:S01]  /*6c50*/  SHFL.IDX PT, R108, R223, R101, 0x1f ;  /* 0x00001f65df6c7589 */ /* 0x00052200000e0000 */
[--C-:B-----5:R-:W-:Y:S01]  /*6c60*/  FFMA.FTZ R23, R109, UR12, -R88.reuse ;  /* 0x0000000c6d177c23 */ /* 0x120fe20008010858 */
[----:B------:R-:W-:Y:S01]  /*6c70*/  FSEL R109, R125, -INF , P2 ;  /* 0xff8000007d6d7808 */ /* 0x000fe20001000000 */
[----:B------:R-:W-:Y:S01]  /*6c80*/  FFMA.FTZ R88, R111, UR12, -R88 ;  /* 0x0000000c6f587c23 */ /* 0x000fe20008010858 */
[----:B------:R-:W5:Y:S01]  /*6c90*/  SHFL.IDX PT, R102, R223, R114, 0x1f ;  /* 0x00001f72df667589 */ /* 0x000f6200000e0000 */
[--C-:B------:R-:W-:Y:S01]  /*6ca0*/  FFMA.FTZ R104, R104, UR12, -R103.reuse ;  /* 0x0000000c68687c23 */ /* 0x100fe20008010867 */
[--C-:B--2---:R-:W-:Y:S01]  /*6cb0*/  FFMA.FTZ R93, R116, UR12, -R94.reuse ;  /* 0x0000000c745d7c23 */ /* 0x104fe2000801085e */
[----:B------:R-:W-:Y:S01]  /*6cc0*/  FFMA.FTZ R94, R118, UR12, -R94 ;  /* 0x0000000c765e7c23 */ /* 0x000fe2000801085e */
[----:B------:R-:W-:Y:S01]  /*6cd0*/  FSEL R118, R145, -INF , P2 ;  /* 0xff80000091767808 */ /* 0x000fe20001000000 */
[----:B------:R-:W-:Y:S01]  /*6ce0*/  FFMA.FTZ R109, R109, UR12, -R103 ;  /* 0x0000000c6d6d7c23 */ /* 0x000fe20008010867 */
[----:B------:R-:W-:Y:S01]  /*6cf0*/  FSEL R101, R124, -INF , P2 ;  /* 0xff8000007c657808 */ /* 0x000fe20001000000 */
[C---:B------:R-:W-:Y:S01]  /*6d00*/  VIADD R145, R5.reuse, 0x10 ;  /* 0x0000001005917836 */ /* 0x040fe20000000000 */
[----:B------:R-:W-:Y:S01]  /*6d10*/  FSEL R116, R148, -INF , P2 ;  /* 0xff80000094747808 */ /* 0x000fe20001000000 */
[----:B------:R2:W-:Y:S01]  /*6d20*/  MUFU.EX2 R103, R109 ;  /* 0x0000006d00677308 */ /* 0x0005e20000000800 */
[----:B------:R-:W-:Y:S01]  /*6d30*/  VIADD R148, R5, 0xc ;  /* 0x0000000c05947836 */ /* 0x000fe20000000000 */
[----:B------:R-:W-:Y:S01]  /*6d40*/  FSEL R111, R133, -INF , P2 ;  /* 0xff800000856f7808 */ /* 0x000fe20001000000 */
[----:B-1----:R-:W-:Y:S01]  /*6d50*/  FFMA.FTZ R91, R113, UR12, -R92 ;  /* 0x0000000c715b7c23 */ /* 0x002fe2000801085c */
[----:B------:R-:W-:-:S02]  /*6d60*/  VIADD R113, R5, 0x4 ;  /* 0x0000000405717836 */ /* 0x000fc40000000000 */
[----:B------:R-:W-:Y:S01]  /*6d70*/  FFMA.FTZ R105, R105, UR12, -R106 ;  /* 0x0000000c69697c23 */ /* 0x000fe2000801086a */
[----:B------:R-:W1:Y:S01]  /*6d80*/  SHFL.IDX PT, R121, R219, R148, 0x1f ;  /* 0x00001f94db797589 */ /* 0x000e6200000e0000 */
[--C-:B---3--:R-:W-:Y:S01]  /*6d90*/  FFMA.FTZ R95, R117, UR12, -R231.reuse ;  /* 0x0000000c755f7c23 */ /* 0x108fe200080108e7 */
[----:B------:R-:W-:Y:S01]  /*6da0*/  FFMA.FTZ R96, R119, UR12, -R231 ;  /* 0x0000000c77607c23 */ /* 0x000fe200080108e7 */
[----:B--2---:R-:W-:Y:S01]  /*6db0*/  FSEL R109, R132, -INF , P2 ;  /* 0xff800000846d7808 */ /* 0x004fe20001000000 */
[----:B------:R-:W2:Y:S01]  /*6dc0*/  SHFL.IDX PT, R117, R219, R144, 0x1f ;  /* 0x00001f90db757589 */ /* 0x000ea200000e0000 */
[----:B------:R-:W-:Y:S02]  /*6dd0*/  VIADD R231, R5, 0x1c ;  /* 0x0000001c05e77836 */ /* 0x000fe40000000000 */
[--C-:B----4-:R-:W-:Y:S01]  /*6de0*/  FFMA.FTZ R107, R107, UR12, -R108.reuse ;  /* 0x0000000c6b6b7c23 */ /* 0x110fe2000801086c */
[----:B------:R-:W-:Y:S01]  /*6df0*/  FFMA.FTZ R108, R131, UR12, -R108 ;  /* 0x0000000c836c7c23 */ /* 0x000fe2000801086c */
[----:B------:R-:W3:Y:S01]  /*6e00*/  SHFL.IDX PT, R100, R223, R113, 0x1f ;  /* 0x00001f71df647589 */ /* 0x000ee200000e0000 */
[--C-:B------:R-:W-:Y:S01]  /*6e10*/  FFMA.FTZ R109, R109, UR12, -R110.reuse ;  /* 0x0000000c6d6d7c23 */ /* 0x100fe2000801086e */
[----:B------:R-:W-:Y:S01]  /*6e20*/  FFMA.FTZ R110, R134, UR12, -R110 ;  /* 0x0000000c866e7c23 */ /* 0x000fe2000801086e */
[--C-:B-----5:R-:W-:Y:S01]  /*6e30*/  FFMA.FTZ R101, R101, UR12, -R102.reuse ;  /* 0x0000000c65657c23 */ /* 0x120fe20008010866 */
[----:B------:R4:W5:Y:S01]  /*6e40*/  SHFL.IDX PT, R112, R223, R231, 0x1f ;  /* 0x00001fe7df707589 */ /* 0x00096200000e0000 */
[----:B------:R-:W-:Y:S01]  /*6e50*/  FFMA.FTZ R102, R126, UR12, -R102 ;  /* 0x0000000c7e667c23 */ /* 0x000fe20008010866 */
[----:B------:R-:W-:Y:S01]  /*6e60*/  FFMA.FTZ R106, R130, UR12, -R106 ;  /* 0x0000000c826a7c23 */ /* 0x000fe2000801086a */
[----:B------:R-:W-:Y:S01]  /*6e70*/  FSEL R130, R136, -INF , P2 ;  /* 0xff80000088827808 */ /* 0x000fe20001000000 */
[----:B------:R2:W-:Y:S01]  /*6e80*/  SHFL.IDX PT, R134, R219, R113, 0x1f ;  /* 0x00001f71db867589 */ /* 0x0005e200000e0000 */
[----:B------:R-:W-:Y:S01]  /*6e90*/  FSEL R125, R140, -INF , P2 ;  /* 0xff8000008c7d7808 */ /* 0x000fe20001000000 */
[----:B------:R-:W-:Y:S01]  /*6ea0*/  FFMA.FTZ R92, R115, UR12, -R92 ;  /* 0x0000000c735c7c23 */ /* 0x000fe2000801085c */
[----:B------:R-:W5:Y:S01]  /*6eb0*/  MUFU.EX2 R107, R107 ;  /* 0x0000006b006b7308 */ /* 0x000f620000000800 */
[----:B------:R-:W5:Y:S01]  /*6ec0*/  SHFL.IDX PT, R131, R219, R5, 0x1f ;  /* 0x00001f05db837589 */ /* 0x000f6200000e0000 */
[----:B----4-:R-:W-:-:S02]  /*6ed0*/  VIADD R223, R5, 0x18 ;  /* 0x0000001805df7836 */ /* 0x010fc40000000000 */
[--C-:B-1----:R-:W-:Y:S01]  /*6ee0*/  FFMA.FTZ R122, R122, UR12, -R121.reuse ;  /* 0x0000000c7a7a7c23 */ /* 0x102fe20008010879 */
[----:B------:R-:W-:Y:S01]  /*6ef0*/  FFMA.FTZ R121, R143, UR12, -R121 ;  /* 0x0000000c8f797c23 */ /* 0x000fe20008010879 */
[----:B--2---:R-:W-:Y:S01]  /*6f00*/  FSEL R113, R151, -INF , P1 ;  /* 0xff80000097717808 */ /* 0x004fe20000800000 */
[----:B------:R-:W-:Y:S02]  /*6f10*/  VIADD R151, R5, 0x4 ;  /* 0x0000000405977836 */ /* 0x000fe40000000000 */
[--C-:B------:R-:W-:Y:S01]  /*6f20*/  FFMA.FTZ R118, R118, UR12, -R117.reuse ;  /* 0x0000000c76767c23 */ /* 0x100fe20008010875 */
[----:B------:R-:W-:Y:S01]  /*6f30*/  FFMA.FTZ R117, R147, UR12, -R117 ;  /* 0x0000000c93757c23 */ /* 0x000fe20008010875 */
[----:B------:R-:W1:Y:S01]  /*6f40*/  SHFL.IDX PT, R119, R219, R145, 0x1f ;  /* 0x00001f91db777589 */ /* 0x000e6200000e0000 */
[----:B------:R-:W2:Y:S01]  /*6f50*/  MUFU.EX2 R230, R230 ;  /* 0x000000e600e67308 */ /* 0x000ea20000000800 */
[--C-:B---3--:R-:W-:Y:S01]  /*6f60*/  FFMA.FTZ R99, R99, UR12, -R100.reuse ;  /* 0x0000000c63637c23 */ /* 0x108fe20008010864 */
[----:B------:R-:W-:Y:S01]  /*6f70*/  FFMA.FTZ R100, R123, UR12, -R100 ;  /* 0x0000000c7b647c23 */ /* 0x000fe20008010864 */
[----:B------:R-:W3:Y:S01]  /*6f80*/  LDL R147, [R1+0x28] ;  /* 0x0000280001937983 */ /* 0x000ee20000100800 */
[--C-:B-----5:R-:W-:Y:S01]  /*6f90*/  FFMA.FTZ R111, R111, UR12, -R112.reuse ;  /* 0x0000000c6f6f7c23 */ /* 0x120fe20008010870 */
[----:B------:R-:W-:-:S02]  /*6fa0*/  FFMA.FTZ R112, R135, UR12, -R112 ;  /* 0x0000000c87707c23 */ /* 0x000fc40008010870 */
[----:B------:R4:W5:Y:S01]  /*6fb0*/  SHFL.IDX PT, R123, R219, R114, 0x1f ;  /* 0x00001f72db7b7589 */ /* 0x00096200000e0000 */
[----:B------:R-:W-:Y:S01]  /*6fc0*/  FSEL R135, R137, -INF , P2 ;  /* 0xff80000089877808 */ /* 0x000fe20001000000 */
[----:B------:R-:W2:Y:S02]  /*6fd0*/  MUFU.EX2 R106, R106 ;  /* 0x0000006a006a7308 */ /* 0x000ea40000000800 */
[----:B------:R-:W2:Y:S01]  /*6fe0*/  SHFL.IDX PT, R115, R219, R223, 0x1f ;  /* 0x00001fdfdb737589 */ /* 0x000ea200000e0000 */
[--C-:B------:R-:W-:Y:S01]  /*6ff0*/  FFMA.FTZ R130, R130, UR12, -R131.reuse ;  /* 0x0000000c82827c23 */ /* 0x100fe20008010883 */
[--C-:B------:R-:W-:Y:S01]  /*7000*/  FFMA.FTZ R135, R135, UR12, -R134.reuse ;  /* 0x0000000c87877c23 */ /* 0x100fe20008010886 */
[----:B------:R-:W-:Y:S01]  /*7010*/  FFMA.FTZ R134, R139, UR12, -R134 ;  /* 0x0000000c8b867c23 */ /* 0x000fe20008010886 */
[----:B------:R-:W-:Y:S01]  /*7020*/  FFMA.FTZ R131, R138, UR12, -R131 ;  /* 0x0000000c8a837c23 */ /* 0x000fe20008010883 */
[----:B----4-:R-:W-:Y:S01]  /*7030*/  FSEL R114, R149, -INF , P2 ;  /* 0xff80000095727808 */ /* 0x010fe20001000000 */
[----:B------:R-:W-:Y:S01]  /*7040*/  VIADD R149, R5, 0x8 ;  /* 0x0000000805957836 */ /* 0x000fe20000000000 */
[----:B------:R-:W4:Y:S01]  /*7050*/  SHFL.IDX PT, R219, R219, R231, 0x1f ;  /* 0x00001fe7dbdb7589 */ /* 0x000f2200000e0000 */
[----:B------:R-:W3:Y:S01]  /*7060*/  MUFU.EX2 R16, R16 ;  /* 0x0000001000107308 */ /* 0x000ee20000000800 */
[--C-:B-1----:R-:W-:Y:S01]  /*7070*/  FFMA.FTZ R120, R120, UR12, -R119.reuse ;  /* 0x0000000c78787c23 */ /* 0x102fe20008010877 */
[----:B------:R-:W-:-:S06]  /*7080*/  FFMA.FTZ R119, R146, UR12, -R119 ;  /* 0x0000000c92777c23 */ /* 0x000fcc0008010877 */
[----:B------:R-:W1:Y:S01]  /*7090*/  MUFU.EX2 R101, R101 ;  /* 0x0000006500657308 */ /* 0x000e620000000800 */
[--C-:B-----5:R-:W-:Y:S01]  /*70a0*/  FFMA.FTZ R125, R125, UR12, -R123.reuse ;  /* 0x0000000c7d7d7c23 */ /* 0x120fe2000801087b */
[----:B------:R-:W-:Y:S02]  /*70b0*/  WARPGROUP.DEPBAR.LE gsb0, 0x0 ;  /* 0x00008000000079c5 */ /* 0x000fe40000010000 */
[----:B------:R-:W-:Y:S01]  /*70c0*/  WARPGROUP.ARRIVE ;  /* 0x00000000000079c5 */ /* 0x000fe20000000000 */
[----:B------:R-:W-:-:S03]  /*70d0*/  FFMA.FTZ R123, R142, UR12, -R123 ;  /* 0x0000000c8e7b7c23 */ /* 0x000fc6000801087b */
[----:B------:R-:W5:Y:S01]  /*70e0*/  MUFU.EX2 R102, R102 ;  /* 0x0000006600667308 */ /* 0x000f620000000800 */
[--C-:B--2---:R-:W-:Y:S01]  /*70f0*/  FFMA.FTZ R116, R116, UR12, -R115.reuse ;  /* 0x0000000c74747c23 */ /* 0x104fe20008010873 */
[----:B------:R-:W-:Y:S01]  /*7100*/  FFMA.FTZ R115, R150, UR12, -R115 ;  /* 0x0000000c96737c23 */ /* 0x000fe20008010873 */
[----:B------:R-:W-:Y:S01]  /*7110*/  HGMMA.64x128x16.F32.BF16 R24, gdesc[UR8], R24, gsb0 ;  /* 0x01e00000081879f0 */ /* 0x000fe20008001818 */
[----:B----4-:R-:W-:-:S04]  /*7120*/  FFMA.FTZ R114, R114, UR12, -R219 ;  /* 0x0000000c72727c23 */ /* 0x010fc800080108db */
[----:B------:R-:W2:Y:S01]  /*7130*/  MUFU.EX2 R104, R104 ;  /* 0x0000006800687308 */ /* 0x000ea20000000800 */
[----:B------:R-:W-:-:S07]  /*7140*/  FFMA.FTZ R113, R113, UR12, -R219 ;  /* 0x0000000c71717c23 */ /* 0x000fce00080108db */
        /* <DEDUP_REMOVED lines=20> */
[----:B------:R-:W-:-:S06]  /*7290*/  R2UR UR4, R220 ;  /* 0x00000000dc0472ca */ /* 0x000fcc00000e0000 */
[----:B------:R-:W-:Y:S08]  /*72a0*/  MUFU.EX2 R95, R95 ;  /* 0x0000005f005f7308 */ /* 0x000ff00000000800 */
[----:B------:R-:W-:Y:S08]  /*72b0*/  MUFU.EX2 R96, R96 ;  /* 0x0000006000607308 */ /* 0x000ff00000000800 */
[----:B------:R-:W-:Y:S08]  /*72c0*/  MUFU.EX2 R110, R110 ;  /* 0x0000006e006e7308 */ /* 0x000ff00000000800 */
[----:B------:R-:W-:Y:S01]  /*72d0*/  MUFU.EX2 R112, R112 ;  /* 0x0000007000707308 */ /* 0x000fe20000000800 */
[----:B------:R-:W-:-:S02]  /*72e0*/  WARPGROUP.DEPBAR.LE gsb0, 0x0 ;  /* 0x00008000000079c5 */ /* 0x000fc40000010000 */
[----:B------:R-:W1:Y:S04]  /*72f0*/  LDS R221, [R221+0x400] ;  /* 0x00040000dddd7984 */ /* 0x000e680000000800 */
[----:B------:R-:W5:Y:S04]  /*7300*/  LDS R218, [R218+0x400] ;  /* 0x00040000dada7984 */ /* 0x000f680000000800 */
[----:B------:R-:W-:Y:S04]  /*7310*/  LDS R217, [R217+0x400] ;  /* 0x00040000d9d97984 */ /* 0x000fe80000000800 */
[----:B------:R-:W-:Y:S04]  /*7320*/  LDS R216, [R216+0x400] ;  /* 0x00040000d8d87984 */ /* 0x000fe80000000800 */
[----:B-1----:R-:W1:Y:S04]  /*7330*/  SHFL.IDX PT, R124, R221, R5, 0x1f ;  /* 0x00001f05dd7c7589 */ /* 0x002e6800000e0000 */
[----:B------:R-:W2:Y:S04]  /*7340*/  SHFL.IDX PT, R126, R221, R151, 0x1f ;  /* 0x00001f97dd7e7589 */ /* 0x000ea800000e0000 */
[----:B------:R-:W4:Y:S04]  /*7350*/  SHFL.IDX PT, R133, R221, R149, 0x1f ;  /* 0x00001f95dd857589 */ /* 0x000f2800000e0000 */
[----:B------:R-:W4:Y:S04]  /*7360*/  SHFL.IDX PT, R128, R221, R148, 0x1f ;  /* 0x00001f94dd807589 */ /* 0x000f2800000e0000 */
[----:B------:R-:W3:Y:S04]  /*7370*/  SHFL.IDX PT, R129, R221, R145, 0x1f ;  /* 0x00001f91dd817589 */ /* 0x000ee800000e0000 */
[----:B-----5:R-:W5:Y:S01]  /*7380*/  SHFL.IDX PT, R139, R218, R149, 0x1f ;  /* 0x00001f95da8b7589 */ /* 0x020f6200000e0000 */
[--C-:B-1----:R-:W-:Y:S01]  /*7390*/  FADD.FTZ R24, R24, -R124.reuse ;  /* 0x8000007c18187221 */ /* 0x102fe20000010000 */
[----:B------:R-:W-:-:S02]  /*73a0*/  FADD.FTZ R26, R26, -R124 ;  /* 0x8000007c1a1a7221 */ /* 0x000fc40000010000 */
[----:B------:R-:W1:Y:S01]  /*73b0*/  SHFL.IDX PT, R136, R218, R223, 0x1f ;  /* 0x00001fdfda887589 */ /* 0x000e6200000e0000 */
[--C-:B--2---:R-:W-:Y:S01]  /*73c0*/  FADD.FTZ R124, R25, -R126.reuse ;  /* 0x8000007e197c7221 */ /* 0x104fe20000010000 */
[----:B------:R-:W-:Y:S02]  /*73d0*/  FADD.FTZ R126, R27, -R126 ;  /* 0x8000007e1b7e7221 */ /* 0x000fe40000010000 */
[----:B------:R-:W2:Y:S01]  /*73e0*/  SHFL.IDX PT, R143, R221, R223, 0x1f ;  /* 0x00001fdfdd8f7589 */ /* 0x000ea200000e0000 */
[--C-:B----4-:R-:W-:Y:S01]  /*73f0*/  FADD.FTZ R127, R28, -R133.reuse ;  /* 0x800000851c7f7221 */ /* 0x110fe20000010000 */
[----:B------:R-:W-:Y:S01]  /*7400*/  FADD.FTZ R25, R30, -R133 ;  /* 0x800000851e197221 */ /* 0x000fe20000010000 */
[----:B------:R4:W2:Y:S01]  /*7410*/  MUFU.EX2 R28, R130 ;  /* 0x00000082001c7308 */ /* 0x0008a20000000800 */
[----:B------:R-:W2:Y:S01]  /*7420*/  SHFL.IDX PT, R141, R218, R5, 0x1f ;  /* 0x00001f05da8d7589 */ /* 0x000ea200000e0000 */
[----:B------:R-:W-:-:S03]  /*7430*/  FADD.FTZ R27, R31, -R128 ;  /* 0x800000801f1b7221 */ /* 0x000fc60000010000 */
[----:B------:R-:W2:Y:S03]  /*7440*/  SHFL.IDX PT, R138, R218, R145, 0x1f ;  /* 0x00001f91da8a7589 */ /* 0x000ea600000e0000 */
[----:B------:R1:W2:Y:S01]  /*7450*/  MUFU.EX2 R30, R135 ;  /* 0x00000087001e7308 */ /* 0x0002a20000000800 */
[----:B----4-:R-:W-:Y:S01]  /*7460*/  FADD.FTZ R130, R29, -R128 ;  /* 0x800000801d827221 */ /* 0x010fe20000010000 */
[----:B---3--:R-:W-:Y:S01]  /*7470*/  FADD.FTZ R128, R32, -R129 ;  /* 0x8000008120807221 */ /* 0x008fe20000010000 */
[----:B------:R-:W3:Y:S01]  /*7480*/  SHFL.IDX PT, R137, R218, R148, 0x1f ;  /* 0x00001f94da897589 */ /* 0x000ee200000e0000 */
[--C-:B-----5:R-:W-:Y:S01]  /*7490*/  FADD.FTZ R44, R44, -R139.reuse ;  /* 0x8000008b2c2c7221 */ /* 0x120fe20000010000 */
[----:B------:R-:W-:Y:S01]  /*74a0*/  FADD.FTZ R46, R46, -R139 ;  /* 0x8000008b2e2e7221 */ /* 0x000fe20000010000 */
[----:B------:R-:W-:Y:S01]  /*74b0*/  FADD.FTZ R129, R34, -R129 ;  /* 0x8000008122817221 */ /* 0x000fe20000010000 */
[----:B------:R-:W4:Y:S01]  /*74c0*/  SHFL.IDX PT, R32, R218, R144, 0x1f ;  /* 0x00001f90da207589 */ /* 0x000f2200000e0000 */
[--C-:B-1----:R-:W-:Y:S01]  /*74d0*/  FADD.FTZ R52, R52, -R136.reuse ;  /* 0x8000008834347221 */ /* 0x102fe20000010000 */
[----:B------:R-:W-:Y:S01]  /*74e0*/  FADD.FTZ R54, R54, -R136 ;  /* 0x8000008836367221 */ /* 0x000fe20000010000 */
[----:B------:R1:W5:Y:S01]  /*74f0*/  MUFU.EX2 R29, R131 ;  /* 0x00000083001d7308 */ /* 0x0003620000000800 */
[----:B------:R-:W1:Y:S01]  /*7500*/  SHFL.IDX PT, R135, R217, R5, 0x1f ;  /* 0x00001f05d9877589 */ /* 0x000e6200000e0000 */
[--C-:B--2---:R-:W-:Y:S01]  /*7510*/  FADD.FTZ R133, R36, -R143.reuse ;  /* 0x8000008f24857221 */ /* 0x104fe20000010000 */
[----:B------:R-:W-:-:S02]  /*7520*/  FADD.FTZ R38, R38, -R143 ;  /* 0x8000008f26267221 */ /* 0x000fc40000010000 */
[----:B------:R-:W2:Y:S01]  /*7530*/  SHFL.IDX PT, R132, R221, R144, 0x1f ;  /* 0x00001f90dd847589 */ /* 0x000ea200000e0000 */
[--C-:B------:R-:W-:Y:S01]  /*7540*/  FADD.FTZ R40, R40, -R141.reuse ;  /* 0x8000008d28287221 */ /* 0x100fe20000010000 */
[----:B------:R-:W-:Y:S02]  /*7550*/  FADD.FTZ R42, R42, -R141 ;  /* 0x8000008d2a2a7221 */ /* 0x000fe40000010000 */
[----:B------:R-:W5:Y:S01]  /*7560*/  SHFL.IDX PT, R136, R217, R145, 0x1f ;  /* 0x00001f91d9887589 */ /* 0x000f6200000e0000 */
[----:B------:R-:W5:Y:S01]  /*7570*/  MUFU.EX2 R31, R134 ;  /* 0x00000086001f7308 */ /* 0x000f620000000800 */
[--C-:B------:R-:W-:Y:S01]  /*7580*/  FADD.FTZ R48, R48, -R138.reuse ;  /* 0x8000008a30307221 */ /* 0x100fe20000010000 */
[----:B------:R-:W-:Y:S01]  /*7590*/  FADD.FTZ R50, R50, -R138 ;  /* 0x8000008a32327221 */ /* 0x000fe20000010000 */
[----:B------:R-:W-:Y:S04]  /*75a0*/  SHFL.IDX PT, R139, R216, R145, 0x1f ;  /* 0x00001f91d88b7589 */ /* 0x000fe800000e0000 */
[----:B------:R-:W-:Y:S01]  /*75b0*/  SHFL.IDX PT, R138, R216, R149, 0x1f ;  /* 0x00001f95d88a7589 */ /* 0x000fe200000e0000 */
[--C-:B---3--:R-:W-:Y:S01]  /*75c0*/  FADD.FTZ R45, R45, -R137.reuse ;  /* 0x800000892d2d7221 */ /* 0x108fe20000010000 */
[----:B------:R-:W-:Y:S01]  /*75d0*/  FADD.FTZ R47, R47, -R137 ;  /* 0x800000892f2f7221 */ /* 0x000fe20000010000 */
[--C-:B----4-:R-:W-:Y:S01]  /*75e0*/  FADD.FTZ R49, R49, -R32.reuse ;  /* 0x8000002031317221 */ /* 0x110fe20000010000 */
[----:B------:R-:W-:Y:S01]  /*75f0*/  FADD.FTZ R51, R51, -R32 ;  /* 0x8000002033337221 */ /* 0x000fe20000010000 */
[----:B------:R-:W-:Y:S01]  /*7600*/  SHFL.IDX PT, R143, R216, R148, 0x1f ;  /* 0x00001f94d88f7589 */ /* 0x000fe200000e0000 */
[----:B------:R3:W4:Y:S01]  /*7610*/  MUFU.EX2 R32, R125 ;  /* 0x0000007d00207308 */ /* 0x0007220000000800 */
[--C-:B-1----:R-:W-:Y:S01]  /*7620*/  FADD.FTZ R56, R56, -R135.reuse ;  /* 0x8000008738387221 */ /* 0x102fe20000010000 */
[----:B------:R-:W-:Y:S01]  /*7630*/  FADD.FTZ R58, R58, -R135 ;  /* 0x800000873a3a7221 */ /* 0x000fe20000010000 */
[----:B------:R-:W-:Y:S01]  /*7640*/  SHFL.IDX PT, R141, R216, R144, 0x1f ;  /* 0x00001f90d88d7589 */ /* 0x000fe200000e0000 */
[--C-:B--2---:R-:W-:Y:S01]  /*7650*/  FADD.FTZ R131, R33, -R132.reuse ;  /* 0x8000008421837221 */ /* 0x104fe20000010000 */
[----:B------:R-:W-:-:S02]  /*7660*/  FADD.FTZ R132, R35, -R132 ;  /* 0x8000008423847221 */ /* 0x000fc40000010000 */
[----:B------:R-:W-:Y:S04]  /*7670*/  SHFL.IDX PT, R135, R216, R151, 0x1f ;  /* 0x00001f97d8877589 */ /* 0x000fe800000e0000 */
[----:B------:R-:W1:Y:S04]  /*7680*/  SHFL.IDX PT, R142, R221, R231, 0x1f ;  /* 0x00001fe7dd8e7589 */ /* 0x000e6800000e0000 */
[----:B------:R-:W2:Y:S01]  /*7690*/  SHFL.IDX PT, R140, R218, R151, 0x1f ;  /* 0x00001f97da8c7589 */ /* 0x000ea200000e0000 */
[----:B------:R-:W-:Y:S01]  /*76a0*/  FMUL.FTZ R26, R9, R26 ;  /* 0x0000001a091a7220 */ /* 0x000fe20000410000 */
[----:B------:R-:W-:Y:S01]  /*76b0*/  FMUL.FTZ R25, R11, R25 ;  /* 0x000000190b197220 */ /* 0x000fe20000410000 */
[--C-:B-----5:R-:W-:Y:S01]  /*76c0*/  FADD.FTZ R66, R66, -R136.reuse ;  /* 0x8000008842427221 */ /* 0x120fe20000010000 */
[----:B---3--:R-:W-:Y:S01]  /*76d0*/  SHFL.IDX PT, R125, R216, R5, 0x1f ;  /* 0x00001f05d87d7589 */ /* 0x008fe200000e0000 */
[----:B------:R-:W-:Y:S01]  /*76e0*/  MUFU.EX2 R119, R119 ;  /* 0x0000007700777308 */ /* 0x000fe20000000800 */
[----:B------:R-:W-:-:S02]  /*76f0*/  FADD.FTZ R64, R64, -R136 ;  /* 0x8000008840407221 */ /* 0x000fc40000010000 */
[----:B------:R-:W-:Y:S04]  /*7700*/  SHFL.IDX PT, R145, R216, R223, 0x1f ;  /* 0x00001fdfd8917589 */ /* 0x000fe800000e0000 */
[----:B------:R-:W3:Y:S04]  /*7710*/  SHFL.IDX PT, R216, R216, R231, 0x1f ;  /* 0x00001fe7d8d87589 */ /* 0x000ee800000e0000 */
[----:B------:R-:W5:Y:S04]  /*7720*/  SHFL.IDX PT, R137, R217, R149, 0x1f ;  /* 0x00001f95d9897589 */ /* 0x000f6800000e0000 */
[----:B------:R-:W4:Y:S01]  /*7730*/  SHFL.IDX PT, R34, R217, R151, 0x1f ;  /* 0x00001f97d9227589 */ /* 0x000f2200000e0000 */
[--C-:B-1----:R-:W-:Y:S01]  /*7740*/  FADD.FTZ R37, R37, -R142.reuse ;  /* 0x8000008e25257221 */ /* 0x102fe20000010000 */
[----:B------:R-:W-:Y:S01]  /*7750*/  MUFU.EX2 R118, R118 ;  /* 0x0000007600767308 */ /* 0x000fe20000000800 */
[----:B------:R-:W-:Y:S01]  /*7760*/  FADD.FTZ R39, R39, -R142 ;  /* 0x8000008e27277221 */ /* 0x000fe20000010000 */
[----:B------:R-:W1:Y:S04]  /*7770*/  SHFL.IDX PT, R35, R217, R148, 0x1f ;  /* 0x00001f94d9237589 */ /* 0x000e6800000e0000 */
[----:B------:R-:W1:Y:S04]  /*7780*/  SHFL.IDX PT, R33, R218, R231, 0x1f ;  /* 0x00001fe7da217589 */ /* 0x000e6800000e0000 */
[----:B------:R-:W1:Y:S04]  /*7790*/  SHFL.IDX PT, R134, R217, R144, 0x1f ;  /* 0x00001f90d9867589 */ /* 0x000e6800000e0000 */
[----:B------:R-:W1:Y:S01]  /*77a0*/  SHFL.IDX PT, R36, R217, R223, 0x1f ;  /* 0x00001fdfd9247589 */ /* 0x000e6200000e0000 */
[----:B------:R-:W-:Y:S01]  /*77b0*/  MUFU.EX2 R117, R117 ;  /* 0x0000007500757308 */ /* 0x000fe20000000800 */
[----:B------:R-:W-:Y:S01]  /*77c0*/  FMUL.FTZ R38, R15, R38 ;  /* 0x000000260f267220 */ /* 0x000fe20000410000 */
[----:B--2---:R-:W-:Y:S01]  /*77d0*/  FADD.FTZ R41, R41, -R140 ;  /* 0x8000008c29297221 */ /* 0x004fe20000010000 */
[----:B------:R-:W2:Y:S01]  /*77e0*/  SHFL.IDX PT, R217, R217, R231, 0x1f ;  /* 0x00001fe7d9d97589 */ /* 0x000ea200000e0000 */
[----:B---3--:R-:W-:Y:S01]  /*77f0*/  FADD.FTZ R146, R85, -R216 ;  /* 0x800000d855927221 */ /* 0x008fe20000010000 */
[--C-:B-----5:R-:W-:Y:S01]  /*7800*/  FADD.FTZ R60, R60, -R137.reuse ;  /* 0x800000893c3c7221 */ /* 0x120fe20000010000 */
[----:B------:R-:W-:Y:S01]  /*7810*/  FADD.FTZ R62, R62, -R137 ;  /* 0x800000893e3e7221 */ /* 0x000fe20000010000 */
[----:B------:R-:W-:Y:S01]  /*7820*/  FMUL.FTZ R85, R10, R126 ;  /* 0x0000007e0a557220 */ /* 0x000fe20000410000 */
[--C-:B------:R-:W-:Y:S01]  /*7830*/  FADD.FTZ R137, R80, -R139.reuse ;  /* 0x8000008b50897221 */ /* 0x100fe20000010000 */
[--C-:B----4-:R-:W-:Y:S01]  /*7840*/  FADD.FTZ R57, R57, -R34.reuse ;  /* 0x8000002239397221 */ /* 0x110fe20000010000 */
[----:B------:R-:W-:Y:S01]  /*7850*/  FADD.FTZ R59, R59, -R34 ;  /* 0x800000223b3b7221 */ /* 0x000fe20000010000 */
[----:B------:R-:W-:Y:S01]  /*7860*/  FADD.FTZ R139, R82, -R139 ;  /* 0x8000008b528b7221 */ /* 0x000fe20000010000 */
[----:B------:R3:W4:Y:S01]  /*7870*/  MUFU.EX2 R34, R122 ;  /* 0x0000007a00227308 */ /* 0x0007220000000800 */
[----:B------:R-:W-:Y:S01]  /*7880*/  FMUL.FTZ R82, R228, R133 ;  /* 0x00000085e4527220 */ /* 0x000fe20000410000 */
[----:B------:R-:W-:Y:S01]  /*7890*/  FMUL.FTZ R37, R225, R37 ;  /* 0x00000025e1257220 */ /* 0x000fe20000410000 */
[--C-:B-1----:R-:W-:Y:S01]  /*78a0*/  FADD.FTZ R61, R61, -R35.reuse ;  /* 0x800000233d3d7221 */ /* 0x102fe20000010000 */
[----:B------:R-:W-:Y:S01]  /*78b0*/  FADD.FTZ R63, R63, -R35 ;  /* 0x800000233f3f7221 */ /* 0x000fe20000010000 */
[----:B------:R-:W-:Y:S01]  /*78c0*/  F2FP.BF16.F32.PACK_AB R85, R85, R26 ;  /* 0x0000001a5555723e */ /* 0x000fe200000010ff */
[----:B------:R-:W-:Y:S01]  /*78d0*/  FMUL.FTZ R26, R12, R27 ;  /* 0x0000001b0c1a7220 */ /* 0x000fe20000410000 */
[--C-:B------:R-:W-:Y:S01]  /*78e0*/  FADD.FTZ R53, R53, -R33.reuse ;  /* 0x8000002135357221 */ /* 0x100fe20000010000 */
[----:B------:R1:W-:Y:S01]  /*78f0*/  MUFU.EX2 R35, R121 ;  /* 0x0000007900237308 */ /* 0x0003e20000000800 */
[----:B------:R-:W-:Y:S01]  /*7900*/  FADD.FTZ R55, R55, -R33 ;  /* 0x8000002137377221 */ /* 0x000fe20000010000 */
[----:B------:R-:W-:Y:S01]  /*7910*/  FADD.FTZ R65, R65, -R134 ;  /* 0x8000008641417221 */ /* 0x000fe20000010000 */
[----:B---3--:R-:W-:Y:S01]  /*7920*/  FADD.FTZ R122, R68, -R36 ;  /* 0x80000024447a7221 */ /* 0x008fe20000010000 */
[----:B------:R-:W-:Y:S01]  /*7930*/  F2FP.BF16.F32.PACK_AB R82, R37, R82 ;  /* 0x000000522552723e */ /* 0x000fe200000010ff */
[----:B------:R-:W-:Y:S01]  /*7940*/  FADD.FTZ R216, R87, -R216 ;  /* 0x800000d857d87221 */ /* 0x000fe20000010000 */
[----:B------:R-:W-:-:S02]  /*7950*/  FADD.FTZ R43, R43, -R140 ;  /* 0x8000008c2b2b7221 */ /* 0x000fc40000010000 */
[----:B------:R-:W3:Y:S01]  /*7960*/  MUFU.EX2 R33, R123 ;  /* 0x0000007b00217308 */ /* 0x000ee20000000800 */
[----:B-1----:R-:W-:Y:S01]  /*7970*/  FADD.FTZ R121, R67, -R134 ;  /* 0x8000008643797221 */ /* 0x002fe20000010000 */
[----:B------:R-:W-:Y:S01]  /*7980*/  FADD.FTZ R67, R70, -R36 ;  /* 0x8000002446437221 */ /* 0x000fe20000010000 */
[----:B--2---:R-:W-:Y:S01]  /*7990*/  FADD.FTZ R70, R69, -R217 ;  /* 0x800000d945467221 */ /* 0x004fe20000010000 */
[----:B------:R-:W-:Y:S01]  /*79a0*/  FADD.FTZ R144, R84, -R145 ;  /* 0x8000009154907221 */ /* 0x000fe20000010000 */
[----:B------:R-:W-:-:S03]  /*79b0*/  F2FP.BF16.F32.PACK_AB R87, R26, R25 ;  /* 0x000000191a57723e */ /* 0x000fc600000010ff */
[----:B------:R1:W2:Y:S01]  /*79c0*/  MUFU.EX2 R36, R120 ;  /* 0x0000007800247308 */ /* 0x0002a20000000800 */
[----:B------:R-:W-:Y:S01]  /*79d0*/  FADD.FTZ R145, R86, -R145 ;  /* 0x8000009156917221 */ /* 0x000fe20000010000 */
[----:B------:R-:W-:Y:S01]  /*79e0*/  FMUL.FTZ R25, R107, R65 ;  /* 0x000000416b197220 */ /* 0x000fe20000410000 */
[----:B------:R-:W-:Y:S01]  /*79f0*/  FMUL.FTZ R86, R230, R127 ;  /* 0x0000007fe6567220 */ /* 0x000fe20000410000 */
[----:B------:R-:W-:-:S04]  /*7a00*/  FMUL.FTZ R65, R106, R66 ;  /* 0x000000426a417220 */ /* 0x000fc80000410000 */
[----:B------:R-:W5:Y:S01]  /*7a10*/  MUFU.EX2 R116, R116 ;  /* 0x0000007400747308 */ /* 0x000f620000000800 */
[----:B-1----:R-:W-:Y:S01]  /*7a20*/  FADD.FTZ R120, R71, -R217 ;  /* 0x800000d947787221 */ /* 0x002fe20000010000 */
[----:B------:R-:W-:Y:S01]  /*7a30*/  FMUL.FTZ R71, R227, R130 ;  /* 0x00000082e3477220 */ /* 0x000fe20000410000 */
[----:B------:R-:W-:-:S05]  /*7a40*/  FMUL.FTZ R39, R16, R39 ;  /* 0x0000002710277220 */ /* 0x000fca0000410000 */
[----:B------:R-:W1:Y:S01]  /*7a50*/  MUFU.EX2 R115, R115 ;  /* 0x0000007300737308 */ /* 0x000e620000000800 */
[----:B------:R-:W-:Y:S01]  /*7a60*/  FMUL.FTZ R60, R101, R60 ;  /* 0x0000003c653c7220 */ /* 0x000fe20000410000 */
        /* <DEDUP_REMOVED lines=9> */
[----:B------:R-:W-:Y:S01]  /*7b00*/  FADD.FTZ R123, R72, -R125 ;  /* 0x8000007d487b7221 */ /* 0x000fe20000010000 */
[----:B------:R-:W-:Y:S01]  /*7b10*/  FADD.FTZ R134, R73, -R135 ;  /* 0x8000008749867221 */ /* 0x000fe20000010000 */
[----:B------:R-:W-:Y:S01]  /*7b20*/  FADD.FTZ R125, R74, -R125 ;  /* 0x8000007d4a7d7221 */ /* 0x000fe20000010000 */
        /* <DEDUP_REMOVED lines=27> */
[----:B----4-:R-:W-:Y:S01]  /*7ce0*/  FMUL.FTZ R27, R34, R142 ;  /* 0x0000008e221b7220 */ /* 0x010fe20000410000 */
        /* <DEDUP_REMOVED lines=22> */
[----:B------:R-:W-:Y:S01]  /*7e50*/  IMAD R39, R39, 0x2, R236 ;  /* 0x0000000227277824 */ /* 0x000fe200078e02ec */
[----:B------:R-:W-:Y:S01]  /*7e60*/  F2FP.BF16.F32.PACK_AB R80, R131, R80 ;  /* 0x000000508350723e */ /* 0x000fe200000010ff */
[----:B---3--:R-:W-:Y:S01]  /*7e70*/  FMUL.FTZ R63, R33, R138 ;  /* 0x0000008a213f7220 */ /* 0x008fe20000410000 */
        /* <DEDUP_REMOVED lines=13> */
[----:B-1----:R-:W-:Y:S01]  /*7f50*/  FMUL.FTZ R59, R115, R145 ;  /* 0x00000091733b7220 */ /* 0x002fe20000410000 */
        /* <DEDUP_REMOVED lines=162> */
.L_x_3033:
        /* <DEDUP_REMOVED lines=70> */
.L_x_3034:
        /* <DEDUP_REMOVED lines=12> */
.L_x_3024:
        /* <DEDUP_REMOVED lines=34> */
.L_x_3004:
[----:B------:R-:W-:Y:S05]  /*90c0*/  @P0 BRA `(.L_x_3036) ;  /* 0x0000001000ac0947 */ /* 0x000fea0003800000 */
[----:B------:R-:W1:Y:S01]  /*90d0*/  S2R R0, SR_TID.X ;  /* 0x0000000000007919 */ /* 0x000e620000002100 */
[----:B------:R-:W3:Y:S01]  /*90e0*/  S2UR UR5, SR_CgaCtaId ;  /* 0x00000000000579c3 */ /* 0x000ee20000008800 */
[----:B------:R-:W-:Y:S01]  /*90f0*/  UMOV UR4, 0x400 ;  /* 0x0000040000047882 */ /* 0x000fe20000000000 */
[----:B------:R-:W-:-:S06]  /*9100*/  F2FP.BF16.F32.PACK_AB R184, R185, R184 ;  /* 0x000000b8b9b8723e */ /* 0x000fcc00000010ff */
[----:B------:R-:W-:Y:S01]  /*9110*/  BAR.SYNC.DEFER_BLOCKING 0x1, 0x100 ;  /* 0x0044000000007b1d */ /* 0x000fe20000010000 */
[----:B------:R-:W-:Y:S02]  /*9120*/  F2FP.BF16.F32.PACK_AB R185, R187, R186 ;  /* 0x000000babbb9723e */ /* 0x000fe400000010ff */
[----:B------:R-:W-:Y:S02]  /*9130*/  F2FP.BF16.F32.PACK_AB R192, R193, R192 ;  /* 0x000000c0c1c0723e */ /* 0x000fe400000010ff */
[----:B------:R-:W-:Y:S01]  /*9140*/  F2FP.BF16.F32.PACK_AB R186, R189, R188 ;  /* 0x000000bcbdba723e */ /* 0x000fe200000010ff */
[----:B------:R-:W-:Y:S01]  /*9150*/  ULDC.64 UR8, c[0x0][0x878] ;  /* 0x00021e0000087ab9 */ /* 0x000fe20000000a00 */
[----:B------:R-:W-:Y:S01]  /*9160*/  F2FP.BF16.F32.PACK_AB R187, R191, R190 ;  /* 0x000000bebfbb723e */ /* 0x000fe200000010ff */
[----:B------:R-:W-:Y:S01]  /*9170*/  UISETP.NE.U32.AND UP0, UPT, UR8, URZ, UPT ;  /* 0x0000003f0800728c */ /* 0x000fe2000bf05070 */
[----:B------:R-:W-:Y:S02]  /*9180*/  F2FP.BF16.F32.PACK_AB R193, R195, R194 ;  /* 0x000000c2c3c1723e */ /* 0x000fe400000010ff */
[----:B------:R-:W-:Y:S01]  /*9190*/  F2FP.BF16.F32.PACK_AB R200, R201, R200 ;  /* 0x000000c8c9c8723e */ /* 0x000fe200000010ff */
[----:B------:R-:W-:Y:S01]  /*91a0*/  UISETP.NE.AND.EX UP0, UPT, UR9, URZ, UPT, UP0 ;  /* 0x0000003f0900728c */ /* 0x000fe2000bf05300 */
[----:B------:R-:W-:-:S02]  /*91b0*/  F2FP.BF16.F32.PACK_AB R194, R197, R196 ;  /* 0x000000c4c5c2723e */ /* 0x000fc400000010ff */
[----:B------:R-:W-:Y:S02]  /*91c0*/  F2FP.BF16.F32.PACK_AB R195, R199, R198 ;  /* 0x000000c6c7c3723e */ /* 0x000fe400000010ff */
[----:B------:R-:W-:Y:S02]  /*91d0*/  F2FP.BF16.F32.PACK_AB R201, R203, R202 ;  /* 0x000000cacbc9723e */ /* 0x000fe400000010ff */
[----:B------:R-:W-:Y:S01]  /*91e0*/  F2FP.BF16.F32.PACK_AB R208, R209, R208 ;  /* 0x000000d0d1d0723e */ /* 0x000fe200000010ff */
[----:B---3--:R-:W-:Y:S01]  /*91f0*/  ULEA UR6, UR5, UR4, 0x18 ;  /* 0x0000000405067291 */ /* 0x008fe2000f8ec03f */
[----:B------:R-:W-:Y:S02]  /*9200*/  F2FP.BF16.F32.PACK_AB R202, R205, R204 ;  /* 0x000000cccdca723e */ /* 0x000fe400000010ff */
[----:B------:R-:W-:Y:S01]  /*9210*/  F2FP.BF16.F32.PACK_AB R203, R207, R206 ;  /* 0x000000cecfcb723e */ /* 0x000fe200000010ff */
[----:B------:R-:W-:Y:S01]  /*9220*/  ULDC.64 UR4, c[0x0][0x870] ;  /* 0x00021c0000047ab9 */ /* 0x000fe20000000a00 */
[----:B------:R-:W-:Y:S01]  /*9230*/  F2FP.BF16.F32.PACK_AB R209, R211, R210 ;  /* 0x000000d2d3d1723e */ /* 0x000fe200000010ff */
[----:B-1----:R-:W-:Y:S01]  /*9240*/  VIADD R13, R0, 0xffffff80 ;  /* 0xffffff80000d7836 */ /* 0x002fe20000000000 */
        /* <DEDUP_REMOVED lines=50> */
[----:B------:R-:W-:Y:S01]  /*9570*/  STSM.16.M88.4 [R8], R200 ;  /* 0x000000c808007844 */ /* 0x000fe20000000200 */
[----:B------:R-:W-:Y:S02]  /*9580*/  PLOP3.LUT P1, PT, PT, PT, UP0, 0x80, 0x0 ;  /* 0x000000000000781c */ /* 0x000fe40003f2f008 */
[----:B------:R-:W-:Y:S01]  /*9590*/  ISETP.NE.AND.EX P4, PT, RZ, UR5, PT, P4 ;  /* 0x00000005ff007c0c */ /* 0x000fe2000bf85340 */
[----:B------:R-:W-:Y:S01]  /*95a0*/  STSM.16.M88.4 [R3], R208 ;  /* 0x000000d003007844 */ /* 0x000fe20000000200 */
[----:B------:R-:W-:Y:S02]  /*95b0*/  ULDC.64 UR4, c[0x0][0x870] ;  /* 0x00021c0000047ab9 */ /* 0x000fe40000000a00 */
[----:B------:R-:W-:Y:S01]  /*95c0*/  UIMAD.WIDE UR4, UR41, 0x4, UR4 ;  /* 0x00000004290478a5 */ /* 0x000fe2000f8e0204 */
[----:B------:R1:W-:Y:S04]  /*95d0*/  STSM.16.M88.4 [R0], R152 ;  /* 0x0000009800007844 */ /* 0x0003e80000000200 */
[----:B------:R2:W-:Y:S01]  /*95e0*/  STSM.16.M88.4 [R2+-0x4000], R160 ;  /* 0xffc000a002007844 */ /* 0x0005e20000000200 */
[----:B------:R-:W-:-:S02]  /*95f0*/  IMAD.U32 R4, RZ, RZ, UR4 ;  /* 0x00000004ff047e24 */ /* 0x000fc4000f8e00ff */
[----:B------:R-:W-:Y:S01]  /*9600*/  IMAD.U32 R5, RZ, RZ, UR5 ;  /* 0x00000005ff057e24 */ /* 0x000fe2000f8e00ff */
[----:B------:R-:W-:Y:S01]  /*9610*/  STSM.16.M88.4 [R8+-0x4000], R168 ;  /* 0xffc000a808007844 */ /* 0x000fe20000000200 */
[----:B------:R-:W-:-:S03]  /*9620*/  @UP0 ULDC.64 UR4, c[0x0][0x878] ;  /* 0x00021e0000040ab9 */ /* 0x000fc60000000a00 */
[----:B------:R3:W-:Y:S01]  /*9630*/  STSM.16.M88.4 [R3+-0x4000], R176 ;  /* 0xffc000b003007844 */ /* 0x0007e20000000200 */
[----:B------:R-:W-:Y:S01]  /*9640*/  BAR.SYNC.DEFER_BLOCKING 0x1, 0x100 ;  /* 0x0044000000007b1d */ /* 0x000fe20000010000 */
[----:B------:R-:W-:-:S06]  /*9650*/  @UP0 UIMAD.WIDE UR4, UR41, 0x4, UR4 ;  /* 0x00000004290408a5 */ /* 0x000fcc000f8e0204 */
[----:B------:R-:W-:Y:S02]  /*9660*/  IMAD.U32 R6, RZ, RZ, UR4 ;  /* 0x00000004ff067e24 */ /* 0x000fe4000f8e00ff */
[----:B------:R-:W-:Y:S01]  /*9670*/  IMAD.U32 R7, RZ, RZ, UR5 ;  /* 0x00000005ff077e24 */ /* 0x000fe2000f8e00ff */
[----:B------:R-:W4:Y:S04]  /*9680*/  @P4 LDG.E R9, desc[UR38][R4.64] ;  /* 0x0000002604094981 */ /* 0x000f28000c1e1900 */
[----:B------:R5:W4:Y:S01]  /*9690*/  @P1 LDG.E R6, desc[UR38][R6.64] ;  /* 0x0000002606061981 */ /* 0x000b22000c1e1900 */
[----:B------:R-:W-:Y:S01]  /*96a0*/  LEA.HI R19, R10, R13, RZ, 0x3 ;  /* 0x0000000d0a137211 */ /* 0x000fe200078f18ff */
[----:B------:R-:W-:-:S03]  /*96b0*/  ULDC UR4, c[0x0][0x808] ;  /* 0x0002020000047ab9 */ /* 0x000fc60000000800 */
[----:B-1----:R-:W-:Y:S02]  /*96c0*/  LOP3.LUT R0, R19, 0x1ffffff8, RZ, 0xc0, !PT ;  /* 0x1ffffff813007812 */ /* 0x002fe400078ec0ff */
[----:B------:R-:W-:-:S03]  /*96d0*/  SHF.R.S32.HI R19, RZ, 0x3, R19 ;  /* 0x00000003ff137819 */ /* 0x000fc60000011413 */
[----:B------:R-:W-:Y:S01]  /*96e0*/  IMAD.IADD R0, R13, 0x1, -R0 ;  /* 0x000000010d007824 */ /* 0x000fe200078e0a00 */
[----:B-----5:R-:W-:Y:S01]  /*96f0*/  LEA.HI R7, R10, R13, RZ, 0x6 ;  /* 0x0000000d0a077211 */ /* 0x020fe200078f30ff */
[----:B--2---:R-:W-:Y:S02]  /*9700*/  IMAD.SHL.U32 R2, R19, 0x40, RZ ;  /* 0x0000004013027824 */ /* 0x004fe400078e00ff */
[----:B------:R-:W-:Y:S02]  /*9710*/  IMAD.SHL.U32 R20, R0, 0x8, RZ ;  /* 0x0000000800147824 */ /* 0x000fe400078e00ff */
[----:B------:R-:W-:Y:S01]  /*9720*/  IMAD.SHL.U32 R7, R7, 0x8, RZ ;  /* 0x0000000807077824 */ /* 0x000fe200078e00ff */
[----:B------:R-:W-:Y:S02]  /*9730*/  LOP3.LUT R11, R2, 0x1c0, RZ, 0xc0, !PT ;  /* 0x000001c0020b7812 */ /* 0x000fe400078ec0ff */
[----:B---3--:R-:W-:Y:S02]  /*9740*/  CS2R R2, SRZ ;  /* 0x0000000000027805 */ /* 0x008fe4000001ff00 */
[----:B------:R-:W-:-:S02]  /*9750*/  LOP3.LUT R0, R11, 0x38, R20, 0xf8, !PT ;  /* 0x000000380b007812 */ /* 0x000fc400078ef814 */
[----:B------:R-:W-:-:S04]  /*9760*/  SHF.R.U32.HI R11, RZ, 0x3, R11 ;  /* 0x00000003ff0b7819 */ /* 0x000fc8000001160b */
[----:B------:R-:W-:-:S04]  /*9770*/  LOP3.LUT R0, R0, R11, RZ, 0x3c, !PT ;  /* 0x0000000b00007212 */ /* 0x000fc800078e3cff */
[----:B------:R-:W-:Y:S01]  /*9780*/  LOP3.LUT R0, R0, 0x7ffffe00, R7, 0xf8, !PT ;  /* 0x7ffffe0000007812 */ /* 0x000fe200078ef807 */
[--C-:B----4-:R-:W-:Y:S01]  /*9790*/  @P4 IMAD.MOV.U32 R2, RZ, RZ, R9.reuse ;  /* 0x000000ffff024224 */ /* 0x110fe200078e0009 */
[----:B------:R-:W-:Y:S02]  /*97a0*/  @P4 SHF.R.S32.HI R3, RZ, 0x1f, R9 ;  /* 0x0000001fff034819 */ /* 0x000fe40000011409 */
[----:B------:R-:W-:Y:S02]  /*97b0*/  @P1 R2UR UR4, R6 ;  /* 0x00000000060412ca */ /* 0x000fe400000e0000 */
[----:B------:R-:W-:Y:S01]  /*97c0*/  IADD3 R16, P0, R19, R2, RZ ;  /* 0x0000000213107210 */ /* 0x000fe20007f1e0ff */
[----:B------:R-:W-:-:S12]  /*97d0*/  @P1 BRA `(.L_x_3037) ;  /* 0x0000000000181947 */ /* 0x000fd80003800000 */
[----:B------:R-:W-:Y:S05]  /*97e0*/  @!P4 BRA `(.L_x_3037) ;  /* 0x000000000014c947 */ /* 0x000fea0003800000 */
[----:B------:R-:W2:Y:S04]  /*97f0*/  LDG.E R7, desc[UR38][R4.64] ;  /* 0x0000002604077981 */ /* 0x000ea8000c1e1900 */
[----:B------:R-:W3:Y:S01]  /*9800*/  LDG.E R6, desc[UR38][R4.64+0x4] ;  /* 0x0000042604067981 */ /* 0x000ee2000c1e1900 */
[----:B--2---:R-:W-:Y:S02]  /*9810*/  R2UR UR5, R7 ;  /* 0x00000000070572ca */ /* 0x004fe400000e0000 */
[----:B---3--:R-:W-:-:S13]  /*9820*/  R2UR UR4, R6 ;  /* 0x00000000060472ca */ /* 0x008fda00000e0000 */
[----:B------:R-:W-:-:S12]  /*9830*/  UIADD3 UR4, -UR5, UR4, URZ ;  /* 0x0000000405047290 */ /* 0x000fd8000fffe13f */
.L_x_3037:
[----:B------:R-:W-:Y:S01]  /*9840*/  LEA R0, R0, UR6, 0x1 ;  /* 0x0000000600007c11 */ /* 0x000fe2000f8e08ff */
[----:B------:R-:W1:Y:S01]  /*9850*/  LDC R31, c[0x0][0x83c] ;  /* 0x00020f00ff1f7b82 */ /* 0x000e620000000800 */
[----:B------:R-:W-:Y:S01]  /*9860*/  UIMAD UR4, UR37, -0x80, UR4 ;  /* 0xffffff80250478a4 */ /* 0x000fe2000f8e0204 */
[C---:B------:R-:W-:Y:S01]  /*9870*/  VIADD R2, R19.reuse, 0x20 ;  /* 0x0000002013027836 */ /* 0x040fe20000000000 */
[----:B------:R-:W-:Y:S01]  /*9880*/  USHF.R.S32.HI UR5, URZ, 0x1f, UR41 ;  /* 0x0000001f3f057899 */ /* 0x000fe20008011429 */
[----:B------:R2:W3:Y:S01]  /*9890*/  LDS.128 R12, [R0+0x1000] ;  /* 0x00100000000c7984 */ /* 0x0004e20000000c00 */
[----:B------:R-:W-:Y:S01]  /*98a0*/  ULDC.64 UR6, c[0x0][0x850] ;  /* 0x0002140000067ab9 */ /* 0x000fe20000000a00 */
[C---:B------:R-:W-:Y:S01]  /*98b0*/  LEA.HI.X.SX32 R17, R19.reuse, R3, 0x1, P0 ;  /* 0x0000000313117211 */ /* 0x040fe200000f0eff */
[----:B------:R-:W-:Y:S01]  /*98c0*/  IMAD.U32 R22, RZ, RZ, UR4 ;  /* 0x00000004ff167e24 */ /* 0x000fe2000f8e00ff */
[----:B------:R2:W4:Y:S01]  /*98d0*/  LDS.128 R8, [R0+0x2000] ;  /* 0x0020000000087984 */ /* 0x0005220000000c00 */
[----:B------:R-:W-:Y:S01]  /*98e0*/  UIMAD UR4, UR46, UR6, URZ ;  /* 0x000000062e0472a4 */ /* 0x000fe2000f8e023f */
[--C-:B------:R-:W-:Y:S01]  /*98f0*/  SHF.R.S32.HI R21, RZ, 0x1f, R20.reuse ;  /* 0x0000001fff157819 */ /* 0x100fe20000011414 */
[----:B------:R-:W2:Y:S01]  /*9900*/  LDC R33, c[0x0][0x80c] ;  /* 0x00020300ff217b82 */ /* 0x000ea20000000800 */
[----:B------:R1:W2:Y:S01]  /*9910*/  LDS.128 R4, [R0+0x3000] ;  /* 0x0030000000047984 */ /* 0x0002a20000000c00 */
[----:B------:R-:W-:Y:S01]  /*9920*/  VIMNMX R22, R22, 0x80, PT ;  /* 0x0000008016167848 */ /* 0x000fe20003fe0100 */
[----:B------:R-:W-:Y:S01]  /*9930*/  IMAD.U32 R3, RZ, RZ, UR6 ;  /* 0x00000006ff037e24 */ /* 0x000fe2000f8e00ff */
[----:B------:R-:W-:Y:S01]  /*9940*/  UIMAD UR4, UR40, UR7, UR4 ;  /* 0x00000007280472a4 */ /* 0x000fe2000f8e0204 */
[----:B------:R-:W-:Y:S01]  /*9950*/  IMAD.U32 R30, RZ, RZ, UR5 ;  /* 0x00000005ff1e7e24 */ /* 0x000fe2000f8e00ff */
[CC--:B------:R-:W-:Y:S01]  /*9960*/  ISETP.GE.AND P3, PT, R19.reuse, R22.reuse, PT ;  /* 0x000000161300720c */ /* 0x0c0fe20003f66270 */
[----:B------:R-:W-:Y:S01]  /*9970*/  VIADD R18, R19, 0x40 ;  /* 0x0000004013127836 */ /* 0x000fe20000000000 */
[-C--:B------:R-:W-:Y:S01]  /*9980*/  ISETP.GE.AND P2, PT, R2, R22.reuse, PT ;  /* 0x000000160200720c */ /* 0x080fe20003f46270 */
[----:B------:R-:W-:Y:S01]  /*9990*/  IMAD.WIDE.U32 R2, R3, UR40, R20 ;  /* 0x0000002803027c25 */ /* 0x000fe2000f8e0014 */
[----:B------:R-:W-:Y:S01]  /*99a0*/  SEL R30, R30, RZ, !P4 ;  /* 0x000000ff1e1e7207 */ /* 0x000fe20006000000 */
[----:B------:R-:W-:Y:S01]  /*99b0*/  BSSY B0, `(.L_x_3038) ;  /* 0x000001c000007945 */ /* 0x000fe20003800000 */
[----:B------:R-:W-:Y:S01]  /*99c0*/  ISETP.GE.AND P1, PT, R18, R22, PT ;  /* 0x000000161200720c */ /* 0x000fe20003f26270 */
[----:B------:R-:W-:Y:S01]  /*99d0*/  VIADD R3, R3, UR4 ;  /* 0x0000000403037c36 */ /* 0x000fe20008000000 */
[-C--:B-1----:R-:W-:Y:S01]  /*99e0*/  ISETP.GE.OR P6, PT, R20, R31.reuse, P3 ;  /* 0x0000001f1400720c */ /* 0x082fe20001fc6670 */
[----:B------:R-:W-:Y:S01]  /*99f0*/  ULDC.64 UR4, c[0x0][0x858] ;  /* 0x0002160000047ab9 */ /* 0x000fe20000000a00 */
[----:B------:R-:W-:Y:S01]  /*9a00*/  SEL R35, RZ, UR41, P4 ;  /* 0x00000029ff237c07 */ /* 0x000fe2000a000000 */
[----:B------:R-:W-:Y:S01]  /*9a10*/  IMAD R18, R30, UR4, RZ ;  /* 0x000000041e127c24 */ /* 0x000fe2000f8e02ff */
[CC--:B------:R-:W-:Y:S01]  /*9a20*/  ISETP.GE.OR P5, PT, R20.reuse, R31.reuse, P2 ;  /* 0x0000001f1400720c */ /* 0x0c0fe200017a6670 */
[----:B------:R-:W-:Y:S01]  /*9a30*/  VIADD R19, R19, 0x60 ;  /* 0x0000006013137836 */ /* 0x000fe20000000000 */
[----:B------:R-:W-:Y:S01]  /*9a40*/  ISETP.GE.OR P4, PT, R20, R31, P1 ;  /* 0x0000001f1400720c */ /* 0x000fe20000f86670 */
[----:B------:R-:W-:-:S02]  /*9a50*/  IMAD.U32 R27, RZ, RZ, UR37 ;  /* 0x00000025ff1b7e24 */ /* 0x000fc4000f8e00ff */
[----:B------:R-:W-:Y:S01]  /*9a60*/  IMAD R23, R35, UR5, R18 ;  /* 0x0000000523177c24 */ /* 0x000fe2000f8e0212 */
[----:B------:R-:W-:Y:S01]  /*9a70*/  ISETP.GE.AND P0, PT, R19, R22, PT ;  /* 0x000000161300720c */ /* 0x000fe20003f06270 */
[----:B------:R-:W-:-:S04]  /*9a80*/  IMAD.WIDE.U32 R28, R35, UR4, R2 ;  /* 0x00000004231c7c25 */ /* 0x000fc8000f8e0002 */
[----:B------:R-:W-:-:S04]  /*9a90*/  IMAD.WIDE R26, R27, 0x80, R16 ;  /* 0x000000801b1a7825 */ /* 0x000fc800078e0210 */
[----:B------:R-:W-:Y:S01]  /*9aa0*/  IMAD.IADD R23, R29, 0x1, R23 ;  /* 0x000000011d177824 */ /* 0x000fe200078e0217 */
[----:B--234-:R-:W-:Y:S06]  /*9ab0*/  @P6 BRA `(.L_x_3039) ;  /* 0x00000000002c6947 */ /* 0x01cfec0003800000 */
        /* <DEDUP_REMOVED lines=11> */
.L_x_3039:
[----:B------:R-:W-:Y:S05]  /*9b70*/  BSYNC B0 ;  /* 0x0000000000007941 */ /* 0x000fea0003800000 */
.L_x_3038:
[----:B-1----:R1:W2:Y:S01]  /*9b80*/  LDS.128 R16, [R0+0x5000] ;  /* 0x0050000000107984 */ /* 0x0022a20000000c00 */
[----:B------:R-:W-:Y:S01]  /*9b90*/  BSSY B0, `(.L_x_3040) ;  /* 0x0000010000007945 */ /* 0x000fe20003800000 */
[----:B------:R-:W-:-:S03]  /*9ba0*/  ISETP.GE.OR P6, PT, R20, R31, P0 ;  /* 0x0000001f1400720c */ /* 0x000fc600007c6670 */
[----:B------:R-:W-:Y:S10]  /*9bb0*/  @P5 BRA `(.L_x_3041) ;  /* 0x0000000000345947 */ /* 0x000ff40003800000 */
[----:B------:R-:W-:Y:S01]  /*9bc0*/  IADD3 R25, P5, R26, 0x20, RZ ;  /* 0x000000201a197810 */ /* 0x000fe20007fbe0ff */
[----:B------:R-:W-:Y:S01]  /*9bd0*/  ULDC.64 UR4, c[0x0][0x848] ;  /* 0x0002120000047ab9 */ /* 0x000fe20000000a00 */
[----:B------:R-:W-:-:S03]  /*9be0*/  IMAD.MOV.U32 R3, RZ, RZ, R23 ;  /* 0x000000ffff037224 */ /* 0x000fc600078e0017 */
[----:B------:R-:W-:-:S04]  /*9bf0*/  IMAD.X R2, RZ, RZ, R27, P5 ;  /* 0x000000ffff027224 */ /* 0x000fc800028e061b */
[----:B------:R-:W-:Y:S02]  /*9c00*/  IMAD R24, R2, UR4, RZ ;  /* 0x0000000402187c24 */ /* 0x000fe4000f8e02ff */
[----:B------:R-:W-:-:S04]  /*9c10*/  IMAD.MOV.U32 R2, RZ, RZ, R28 ;  /* 0x000000ffff027224 */ /* 0x000fc800078e001c */
[----:B------:R-:W-:-:S04]  /*9c20*/  IMAD.WIDE.U32 R2, R25, UR4, R2 ;  /* 0x0000000419027c25 */ /* 0x000fc8000f8e0002 */
[----:B------:R-:W-:Y:S01]  /*9c30*/  IMAD R25, R25, UR5, R24 ;  /* 0x0000000519197c24 */ /* 0x000fe2000f8e0218 */
[----:B------:R-:W-:Y:S02]  /*9c40*/  ULDC.64 UR4, c[0x0][0x830] ;  /* 0x00020c0000047ab9 */ /* 0x000fe40000000a00 */
[----:B------:R-:W-:Y:S01]  /*9c50*/  LEA R24, P5, R2, UR4, 0x1 ;  /* 0x0000000402187c11 */ /* 0x000fe2000f8a08ff */
[----:B------:R-:W-:-:S05]  /*9c60*/  IMAD.IADD R3, R3, 0x1, R25 ;  /* 0x0000000103037824 */ /* 0x000fca00078e0219 */
[----:B------:R-:W-:-:S05]  /*9c70*/  LEA.HI.X R25, R2, UR5, R3, 0x1, P5 ;  /* 0x0000000502197c11 */ /* 0x000fca000a8f0c03 */
[----:B--2---:R3:W-:Y:S02]  /*9c80*/  STG.E.128 desc[UR38][R24.64], R16 ;  /* 0x0000001018007986 */ /* 0x0047e4000c101d26 */
.L_x_3041:
[----:B------:R-:W-:Y:S05]  /*9c90*/  BSYNC B0 ;  /* 0x0000000000007941 */ /* 0x000fea0003800000 */
.L_x_3040:
[----:B--23--:R2:W3:Y:S01]  /*9ca0*/  LDS.128 R16, [R0+0x6000] ;  /* 0x0060000000107984 */ /* 0x00c4e20000000c00 */
[----:B------:R-:W-:Y:S04]  /*9cb0*/  BSSY B0, `(.L_x_3042) ;  /* 0x000000f000007945 */ /* 0x000fe80003800000 */
[----:B------:R-:W-:Y:S05]  /*9cc0*/  @P4 BRA `(.L_x_3043) ;  /* 0x0000000000344947 */ /* 0x000fea0003800000 */
        /* <DEDUP_REMOVED lines=12> */
[----:B---3--:R4:W-:Y:S02]  /*9d90*/  STG.E.128 desc[UR38][R24.64], R16 ;  /* 0x0000001018007986 */ /* 0x0089e4000c101d26 */
.L_x_3043:
[----:B------:R-:W-:Y:S05]  /*9da0*/  BSYNC B0 ;  /* 0x0000000000007941 */ /* 0x000fea0003800000 */
.L_x_3042:
[----:B---34-:R3:W4:Y:S01]  /*9db0*/  LDS.128 R16, [R0+0x7000] ;  /* 0x0070000000107984 */ /* 0x0187220000000c00 */
        /* <DEDUP_REMOVED lines=14> */
[----:B----4-:R4:W-:Y:S02]  /*9ea0*/  STG.E.128 desc[UR38][R22.64], R16 ;  /* 0x0000001016007986 */ /* 0x0109e4000c101d26 */
.L_x_3045:
[----:B------:R-:W-:Y:S05]  /*9eb0*/  BSYNC B0 ;  /* 0x0000000000007941 */ /* 0x000fea0003800000 */
.L_x_3044:
[----:B----4-:R4:W1:Y:S01]  /*9ec0*/  LDS.128 R16, [R0] ;  /* 0x0000000000107984 */ /* 0x0108620000000c00 */
[----:B------:R-:W-:Y:S01]  /*9ed0*/  ULDC.64 UR6, c[0x0][0x820] ;  /* 0x0002080000067ab9 */ /* 0x000fe20000000a00 */
[CC--:B------:R-:W-:Y:S01]  /*9ee0*/  ISETP.GE.OR P3, PT, R20.reuse, R33.reuse, P3 ;  /* 0x000000211400720c */ /* 0x0c0fe20001f66670 */
[----:B------:R-:W-:Y:S02]  /*9ef0*/  UIMAD UR4, UR46, UR6, URZ ;  /* 0x000000062e0472a4 */ /* 0x000fe4000f8e023f */
[----:B------:R-:W-:Y:S01]  /*9f00*/  IMAD.U32 R3, RZ, RZ, UR6 ;  /* 0x00000006ff037e24 */ /* 0x000fe2000f8e00ff */
[----:B------:R-:W-:Y:S01]  /*9f10*/  BSSY B0, `(.L_x_3046) ;  /* 0x0000017000007945 */ /* 0x000fe20003800000 */
[CC--:B------:R-:W-:Y:S01]  /*9f20*/  ISETP.GE.OR P2, PT, R20.reuse, R33.reuse, P2 ;  /* 0x000000211400720c */ /* 0x0c0fe20001746670 */
[----:B------:R-:W-:Y:S02]  /*9f30*/  UIMAD UR4, UR40, UR7, UR4 ;  /* 0x00000007280472a4 */ /* 0x000fe4000f8e0204 */
[----:B------:R-:W-:Y:S01]  /*9f40*/  IMAD.WIDE.U32 R2, R3, UR40, R20 ;  /* 0x0000002803027c25 */ /* 0x000fe2000f8e0014 */
[----:B------:R-:W-:-:S02]  /*9f50*/  ISETP.GE.OR P1, PT, R20, R33, P1 ;  /* 0x000000211400720c */ /* 0x000fc40000f26670 */
[----:B------:R-:W-:Y:S01]  /*9f60*/  ISETP.GE.OR P0, PT, R20, R33, P0 ;  /* 0x000000211400720c */ /* 0x000fe20000706670 */
[----:B------:R-:W-:Y:S01]  /*9f70*/  VIADD R3, R3, UR4 ;  /* 0x0000000403037c36 */ /* 0x000fe20008000000 */
[----:B------:R-:W-:Y:S02]  /*9f80*/  ULDC.64 UR4, c[0x0][0x828] ;  /* 0x00020a0000047ab9 */ /* 0x000fe40000000a00 */
[----:B------:R-:W-:Y:S02]  /*9f90*/  IMAD R21, R30, UR4, RZ ;  /* 0x000000041e157c24 */ /* 0x000fe4000f8e02ff */
[----:B------:R-:W-:-:S04]  /*9fa0*/  IMAD.WIDE.U32 R24, R35, UR4, R2 ;  /* 0x0000000423187c25 */ /* 0x000fc8000f8e0002 */
[----:B------:R-:W-:-:S04]  /*9fb0*/  IMAD R21, R35, UR5, R21 ;  /* 0x0000000523157c24 */ /* 0x000fc8000f8e0215 */
[----:B------:R-:W-:Y:S01]  /*9fc0*/  IMAD.IADD R21, R25, 0x1, R21 ;  /* 0x0000000119157824 */ /* 0x000fe200078e0215 */
[----:B----4-:R-:W-:Y:S06]  /*9fd0*/  @P3 BRA `(.L_x_3047) ;  /* 0x0000000000283947 */ /* 0x010fec0003800000 */
        /* <DEDUP_REMOVED lines=10> */
.L_x_3047:
[----:B------:R-:W-:Y:S05]  /*a080*/  BSYNC B0 ;  /* 0x0000000000007941 */ /* 0x000fea0003800000 */
.L_x_3046:
[----:B------:R-:W-:Y:S04]  /*a090*/  BSSY B0, `(.L_x_3048) ;  /* 0x000000f000007945 */ /* 0x000fe80003800000 */
[----:B------:R-:W-:Y:S05]  /*a0a0*/  @P2 BRA `(.L_x_3049) ;  /* 0x0000000000342947 */ /* 0x000fea0003800000 */
[----:B-1--4-:R-:W-:Y:S01]  /*a0b0*/  IADD3 R17, P2, R26, 0x20, RZ ;  /* 0x000000201a117810 */ /* 0x012fe20007f5e0ff */
[----:B------:R-:W-:Y:S01]  /*a0c0*/  ULDC.64 UR4, c[0x0][0x818] ;  /* 0x0002060000047ab9 */ /* 0x000fe20000000a00 */
[----:B------:R-:W-:Y:S02]  /*a0d0*/  IMAD.MOV.U32 R2, RZ, RZ, R24 ;  /* 0x000000ffff027224 */ /* 0x000fe400078e0018 */
[----:B------:R-:W-:Y:S02]  /*a0e0*/  IMAD.MOV.U32 R3, RZ, RZ, R21 ;  /* 0x000000ffff037224 */ /* 0x000fe400078e0015 */
[----:B--23--:R-:W-:Y:S02]  /*a0f0*/  IMAD.X R0, RZ, RZ, R27, P2 ;  /* 0x000000ffff007224 */ /* 0x00cfe400010e061b */
        /* <DEDUP_REMOVED lines=8> */
.L_x_3049:
[----:B------:R-:W-:Y:S05]  /*a180*/  BSYNC B0 ;  /* 0x0000000000007941 */ /* 0x000fea0003800000 */
.L_x_3048:
[----:B------:R-:W-:Y:S04]  /*a190*/  BSSY B0, `(.L_x_3050) ;  /* 0x000000f000007945 */ /* 0x000fe80003800000 */
[----:B------:R-:W-:Y:S05]  /*a1a0*/  @P1 BRA `(.L_x_3051) ;  /* 0x0000000000341947 */ /* 0x000fea0003800000 */
[----:B-1----:R-:W-:Y:S01]  /*a1b0*/  IADD3 R13, P1, R26, 0x40, RZ ;  /* 0x000000401a0d7810 */ /* 0x002fe20007f3e0ff */
        /* <DEDUP_REMOVED lines=12> */
.L_x_3051:
[----:B------:R-:W-:Y:S05]  /*a280*/  BSYNC B0 ;  /* 0x0000000000007941 */ /* 0x000fea0003800000 */
.L_x_3050:
        /* <DEDUP_REMOVED lines=15> */
.L_x_3036:
        /* <DEDUP_REMOVED lines=9> */
[----:B------:R-:W-:-:S03]  /*a410*/  UISETP.NE.AND.EX UP0, UPT, UR5, URZ, UPT, UP0 ;  /* 0x0000003f0500728c */ /* 0x000fc6000bf05300 */
[----:B--2---:R-:W2:Y:S01]  /*a420*/  @P4 LDG.E R9, desc[UR38][R4.64] ;  /* 0x0000002604094981 */ /* 0x004ea2000c1e1900 */
[----:B------:R-:W-:Y:S02]  /*a430*/  ULDC UR6, c[0x0][0x808] ;  /* 0x0002020000067ab9 */ /* 0x000fe40000000800 */
[----:B------:R-:W-:Y:S01]  /*a440*/  PLOP3.LUT P1, PT, PT, PT, UP0, 0x80, 0x0 ;  /* 0x000000000000781c */ /* 0x000fe20003f2f008 */
[----:B------:R-:W-:-:S04]  /*a450*/  IMAD.U32 R0, RZ, RZ, UR6 ;  /* 0x00000006ff007e24 */ /* 0x000fc8000f8e00ff */
[----:B------:R-:W-:Y:S02]  /*a460*/  @UP0 ULDC.64 UR4, c[0x0][0x878] ;  /* 0x00021e0000040ab9 */ /* 0x000fe40000000a00 */
[----:B------:R-:W-:-:S06]  /*a470*/  @UP0 UIMAD.WIDE UR4, UR41, 0x4, UR4 ;  /* 0x00000004290408a5 */ /* 0x000fcc000f8e0204 */
[----:B------:R-:W-:Y:S02]  /*a480*/  IMAD.U32 R6, RZ, RZ, UR4 ;  /* 0x00000004ff067e24 */ /* 0x000fe4000f8e00ff */
[----:B------:R-:W-:-:S05]  /*a490*/  IMAD.U32 R7, RZ, RZ, UR5 ;  /* 0x00000005ff077e24 */ /* 0x000fca000f8e00ff */
[----:B------:R3:W5:Y:S01]  /*a4a0*/  @P1 LDG.E R0, desc[UR38][R6.64] ;  /* 0x0000002606001981 */ /* 0x000762000c1e1900 */
[----:B------:R-:W4:Y:S02]  /*a4b0*/  S2R R2, SR_TID.X ;  /* 0x0000000000027919 */ /* 0x000f240000002100 */
[----:B----4-:R-:W-:Y:S01]  /*a4c0*/  VIADD R8, R2, 0xffffff80 ;  /* 0xffffff8002087836 */ /* 0x010fe20000000000 */
[----:B------:R-:W-:-:S04]  /*a4d0*/  CS2R R2, SRZ ;  /* 0x0000000000027805 */ /* 0x000fc8000001ff00 */
[----:B------:R-:W-:-:S04]  /*a4e0*/  SHF.R.S32.HI R11, RZ, 0x1f, R8 ;  /* 0x0000001fff0b7819 */ /* 0x000fc80000011408 */
[----:B------:R-:W-:-:S04]  /*a4f0*/  LEA.HI R11, R11, R8, RZ, 0x3 ;  /* 0x000000080b0b7211 */ /* 0x000fc800078f18ff */
[----:B-1----:R-:W-:Y:S02]  /*a500*/  SHF.R.S32.HI R13, RZ, 0x3, R11 ;  /* 0x00000003ff0d7819 */ /* 0x002fe4000001140b */
[----:B------:R-:W-:-:S05]  /*a510*/  LOP3.LUT R11, R11, 0x1ffffff8, RZ, 0xc0, !PT ;  /* 0x1ffffff80b0b7812 */ /* 0x000fca00078ec0ff */
[----:B------:R-:W-:Y:S02]  /*a520*/  IMAD.IADD R11, R8, 0x1, -R11 ;  /* 0x00000001080b7824 */ /* 0x000fe400078e0a0b */
[--C-:B--2---:R-:W-:Y:S01]  /*a530*/  @P4 IMAD.MOV.U32 R2, RZ, RZ, R9.reuse ;  /* 0x000000ffff024224 */ /* 0x104fe200078e0009 */
[----:B------:R-:W-:Y:S01]  /*a540*/  @P4 SHF.R.S32.HI R3, RZ, 0x1f, R9 ;  /* 0x0000001fff034819 */ /* 0x000fe20000011409 */
[----:B------:R-:W-:-:S03]  /*a550*/  IMAD.U32 R9, RZ, RZ, UR37 ;  /* 0x00000025ff097e24 */ /* 0x000fc6000f8e00ff */
[----:B------:R-:W-:-:S04]  /*a560*/  IADD3 R2, P0, R13, R2, RZ ;  /* 0x000000020d027210 */ /* 0x000fc80007f1e0ff */
[----:B------:R-:W-:Y:S01]  /*a570*/  LEA.HI.X.SX32 R3, R13, R3, 0x1, P0 ;  /* 0x000000030d037211 */ /* 0x000fe200000f0eff */
[----:B---3--:R-:W-:Y:S08]  /*a580*/  @P1 BRA `(.L_x_3052) ;  /* 0x0000000000101947 */ /* 0x008ff00003800000 */
[----:B------:R-:W-:Y:S05]  /*a590*/  @!P4 BRA `(.L_x_3052) ;  /* 0x00000000000cc947 */ /* 0x000fea0003800000 */
[----:B------:R-:W2:Y:S04]  /*a5a0*/  LDG.E R7, desc[UR38][R4.64] ;  /* 0x0000002604077981 */ /* 0x000ea8000c1e1900 */
[----:B-----5:R-:W2:Y:S02]  /*a5b0*/  LDG.E R0, desc[UR38][R4.64+0x4] ;  /* 0x0000042604007981 */ /* 0x020ea4000c1e1900 */
[----:B--2---:R-:W-:-:S07]  /*a5c0*/  IMAD.IADD R0, R0, 0x1, -R7 ;  /* 0x0000000100007824 */ /* 0x004fce00078e0a07 */
.L_x_3052:
[----:B------:R-:W1:Y:S01]  /*a5d0*/  LDC R17, c[0x0][0x80c] ;  /* 0x00020300ff117b82 */ /* 0x000e620000000800 */
[----:B------:R-:W-:Y:S01]  /*a5e0*/  IMAD.SHL.U32 R10, R11, 0x8, RZ ;  /* 0x000000080b0a7824 */ /* 0x000fe200078e00ff */
[----:B------:R-:W-:Y:S01]  /*a5f0*/  USHF.R.S32.HI UR5, URZ, 0x1f, UR41 ;  /* 0x0000001f3f057899 */ /* 0x000fe20008011429 */
[----:B-----5:R-:W-:Y:S01]  /*a600*/  IMAD R0, R9, -0x80, R0 ;  /* 0xffffff8009007824 */ /* 0x020fe200078e0200 */
[----:B------:R-:W-:Y:S01]  /*a610*/  ULDC.64 UR6, c[0x0][0x820] ;  /* 0x0002080000067ab9 */ /* 0x000fe20000000a00 */
[C---:B------:R-:W-:Y:S01]  /*a620*/  VIADD R5, R13.reuse, 0x20 ;  /* 0x000000200d057836 */ /* 0x040fe20000000000 */
[----:B------:R-:W-:Y:S01]  /*a630*/  UIMAD UR4, UR46, UR6, URZ ;  /* 0x000000062e0472a4 */ /* 0x000fe2000f8e023f */
[--C-:B------:R-:W-:Y:S01]  /*a640*/  SHF.R.S32.HI R11, RZ, 0x1f, R10.reuse ;  /* 0x0000001fff0b7819 */ /* 0x100fe2000001140a */
[----:B------:R-:W-:Y:S01]  /*a650*/  IMAD.U32 R7, RZ, RZ, UR6 ;  /* 0x00000006ff077e24 */ /* 0x000fe2000f8e00ff */
[----:B------:R-:W2:Y:S01]  /*a660*/  LDC R19, c[0x0][0x83c] ;  /* 0x00020f00ff137b82 */ /* 0x000ea20000000800 */
[-C--:B------:R-:W-:Y:S01]  /*a670*/  ISETP.GE.AND P3, PT, R13, R0.reuse, PT ;  /* 0x000000000d00720c */ /* 0x080fe20003f66270 */
[----:B------:R-:W-:Y:S01]  /*a680*/  IMAD.U32 R12, RZ, RZ, UR5 ;  /* 0x00000005ff0c7e24 */ /* 0x000fe2000f8e00ff */
[----:B------:R-:W-:Y:S01]  /*a690*/  UIMAD UR4, UR40, UR7, UR4 ;  /* 0x00000007280472a4 */ /* 0x000fe2000f8e0204 */
[----:B------:R-:W-:Y:S01]  /*a6a0*/  ISETP.GE.AND P2, PT, R5, R0, PT ;  /* 0x000000000500720c */ /* 0x000fe20003f46270 */
[----:B------:R-:W-:Y:S01]  /*a6b0*/  IMAD.WIDE.U32 R4, R7, UR40, R10 ;  /* 0x0000002807047c25 */ /* 0x000fe2000f8e000a */
[----:B------:R-:W-:Y:S01]  /*a6c0*/  SEL R15, RZ, UR41, P4 ;  /* 0x00000029ff0f7c07 */ /* 0x000fe2000a000000 */
[----:B------:R-:W-:Y:S01]  /*a6d0*/  BSSY B0, `(.L_x_3053) ;  /* 0x000001c000007945 */ /* 0x000fe20003800000 */
[----:B------:R-:W-:Y:S01]  /*a6e0*/  SEL R12, R12, RZ, !P4 ;  /* 0x000000ff0c0c7207 */ /* 0x000fe20006000000 */
[----:B------:R-:W-:-:S02]  /*a6f0*/  VIADD R7, R13, 0x40 ;  /* 0x000000400d077836 */ /* 0x000fc40000000000 */
[----:B------:R-:W-:Y:S02]  /*a700*/  VIADD R13, R13, 0x60 ;  /* 0x000000600d0d7836 */ /* 0x000fe40000000000 */
[----:B------:R-:W-:Y:S01]  /*a710*/  VIADD R5, R5, UR4 ;  /* 0x0000000405057c36 */ /* 0x000fe20008000000 */
[----:B------:R-:W-:Y:S01]  /*a720*/  ULDC.64 UR4, c[0x0][0x828] ;  /* 0x00020a0000047ab9 */ /* 0x000fe20000000a00 */
[-C--:B-1----:R-:W-:Y:S02]  /*a730*/  ISETP.GE.OR P6, PT, R10, R17.reuse, P3 ;  /* 0x000000110a00720c */ /* 0x082fe40001fc6670 */
[-C--:B------:R-:W-:Y:S01]  /*a740*/  ISETP.GE.AND P1, PT, R7, R0.reuse, PT ;  /* 0x000000000700720c */ /* 0x080fe20003f26270 */
[----:B------:R-:W-:Y:S01]  /*a750*/  IMAD.U32 R7, RZ, RZ, UR37 ;  /* 0x00000025ff077e24 */ /* 0x000fe2000f8e00ff */
[----:B------:R-:W-:Y:S01]  /*a760*/  ISETP.GE.AND P0, PT, R13, R0, PT ;  /* 0x000000000d00720c */ /* 0x000fe20003f06270 */
[----:B------:R-:W-:Y:S01]  /*a770*/  IMAD R0, R12, UR4, RZ ;  /* 0x000000040c007c24 */ /* 0x000fe2000f8e02ff */
[CC--:B------:R-:W-:Y:S01]  /*a780*/  ISETP.GE.OR P5, PT, R10.reuse, R17.reuse, P2 ;  /* 0x000000110a00720c */ /* 0x0c0fe200017a6670 */
[----:B------:R-:W-:Y:S01]  /*a790*/  IMAD.WIDE.U32 R8, R15, UR4, R4 ;  /* 0x000000040f087c25 */ /* 0x000fe2000f8e0004 */
[----:B------:R-:W-:-:S03]  /*a7a0*/  ISETP.GE.OR P4, PT, R10, R17, P1 ;  /* 0x000000110a00720c */ /* 0x000fc60000f86670 */
[----:B------:R-:W-:Y:S02]  /*a7b0*/  IMAD R13, R15, UR5, R0 ;  /* 0x000000050f0d7c24 */ /* 0x000fe4000f8e0200 */
[----:B------:R-:W-:-:S04]  /*a7c0*/  IMAD.WIDE R6, R7, 0x80, R2 ;  /* 0x0000008007067825 */ /* 0x000fc800078e0202 */
        /* <DEDUP_REMOVED lines=12> */
.L_x_3054:
[----:B------:R-:W-:Y:S05]  /*a890*/  BSYNC B0 ;  /* 0x0000000000007941 */ /* 0x000fea0003800000 */
.L_x_3053:
        /* <DEDUP_REMOVED lines=16> */
.L_x_3056:
[----:B------:R-:W-:Y:S05]  /*a9a0*/  BSYNC B0 ;  /* 0x0000000000007941 */ /* 0x000fea0003800000 */
.L_x_3055:
        /* <DEDUP_REMOVED lines=15> */
.L_x_3058:
[----:B------:R-:W-:Y:S05]  /*aaa0*/  BSYNC B0 ;  /* 0x0000000000007941 */ /* 0x000fea0003800000 */
.L_x_3057:
        /* <DEDUP_REMOVED lines=15> */
.L_x_3060:
[----:B------:R-:W-:Y:S05]  /*aba0*/  BSYNC B0 ;  /* 0x0000000000007941 */ /* 0x000fea0003800000 */
.L_x_3059:
        /* <DEDUP_REMOVED lines=14> */
[----:B----4-:R-:W-:-:S04]  /*ac90*/  IMAD R5, R15, UR5, R0 ;  /* 0x000000050f057c24 */ /* 0x010fc8000f8e0200 */
        /* <DEDUP_REMOVED lines=12> */
.L_x_3062:
[----:B------:R-:W-:Y:S05]  /*ad60*/  BSYNC B0 ;  /* 0x0000000000007941 */ /* 0x000fea0003800000 */
.L_x_3061:
        /* <DEDUP_REMOVED lines=15> */
.L_x_3064:
[----:B------:R-:W-:Y:S05]  /*ae60*/  BSYNC B0 ;  /* 0x0000000000007941 */ /* 0x000fea0003800000 */
.L_x_3063:
        /* <DEDUP_REMOVED lines=15> */
.L_x_3066:
[----:B------:R-:W-:Y:S05]  /*af60*/  BSYNC B0 ;  /* 0x0000000000007941 */ /* 0x000fea0003800000 */
.L_x_3065:
        /* <DEDUP_REMOVED lines=15> */
.L_x_2992:
        /* <DEDUP_REMOVED lines=29> */
.L_x_3068:
[----:B------:R-:W-:Y:S01]  /*b230*/  ULDC UR9, c[0x0][0x8c4] ;  /* 0x0002310000097ab9 */ /* 0x000fe20000000800 */
[----:B------:R-:W-:Y:S01]  /*b240*/  UMOV UR7, UR8 ;  /* 0x0000000800077c82 */ /* 0x000fe20008000000 */
[----:B------:R-:W-:-:S11]  /*b250*/  UISETP.NE.AND UP0, UPT, UR9, 0x1, UPT ;  /* 0x000000010900788c */ /* 0x000fd6000bf05270 */
[----:B------:R-:W-:Y:S02]  /*b260*/  @UP0 ULDC.64 UR10, c[0x0][0x8c8] ;  /* 0x00023200000a0ab9 */ /* 0x000fe40000000a00 */
[----:B------:R-:W-:-:S04]  /*b270*/  UIMAD.WIDE.U32 UR4, UR8, UR10, URZ ;  /* 0x0000000a080472a5 */ /* 0x000fc8000f8e003f */
[----:B------:R-:W-:-:S04]  /*b280*/  @UP0 USHF.R.U32.HI UR7, URZ, UR11, UR5 ;  /* 0x0000000b3f070299 */ /* 0x000fc80008011605 */
[----:B------:R-:W-:-:S12]  /*b290*/  UIMAD UR4, UR7, UR9, URZ ;  /* 0x00000009070472a4 */ /* 0x000fd8000f8e023f */
.L_x_3069:
        /* <DEDUP_REMOVED lines=10> */
[----:B------:R-:W-:Y:S01]  /*b340*/  ULDC.64 UR4, c[0x0][0x8f8] ;  /* 0x00023e0000047ab9 */ /* 0x000fe20000000a00 */
[----:B------:R-:W-:Y:S01]  /*b350*/  UIADD3 UR6, -UR13, URZ, URZ ;  /* 0x0000003f0d067290 */ /* 0x000fe2000fffe13f */
[----:B------:R-:W-:-:S03]  /*b360*/  ISETP.NE.U32.AND P0, PT, RZ, UR4, PT ;  /* 0x00000004ff007c0c */ /* 0x000fc6000bf05070 */
[----:B------:R-:W-:Y:S01]  /*b370*/  UIMAD UR6, UR9, UR6, UR8 ;  /* 0x00000006090672a4 */ /* 0x000fe2000f8e0208 */
        /* <DEDUP_REMOVED lines=9> */
.L_x_3070:
        /* <DEDUP_REMOVED lines=11> */
[----:B------:R-:W-:Y:S01]  /*b4c0*/  R2UR UR4, R0 ;  /* 0x00000000000472ca */ /* 0x000fe200000e0000 */
[----:B------:R-:W-:-:S14]  /*b4d0*/  BRA `(.L_x_3071) ;  /* 0x0000000000047947 */ /* 0x000fdc0003800000 */
.L_x_3072:
[----:B------:R-:W-:-:S05]  /*b4e0*/  ULDC UR4, c[0x0][0x8ec] ;  /* 0x00023b0000047ab9 */ /* 0x000fca0000000800 */
.L_x_3071:
        /* <DEDUP_REMOVED lines=8> */
[----:B------:R-:W-:Y:S01]  /*b570*/  ULDC.64 UR4, c[0x0][0x770] ;  /* 0x0001dc0000047ab9 */ /* 0x000fe20000000a00 */
[----:B------:R-:W-:Y:S01]  /*b580*/  ULDC.64 UR14, c[0x0][0x788] ;  /* 0x0001e200000e7ab9 */ /* 0x000fe20000000a00 */
        /* <DEDUP_REMOVED lines=19> */
[----:B------:R-:W-:-:S11]  /*b6c0*/  USHF.R.S32.HI UR11, URZ, 0x1f, UR6 ;  /* 0x0000001f3f0b7899 */ /* 0x000fd60008011406 */
        /* <DEDUP_REMOVED lines=16> */
.L_x_3073:
        /* <DEDUP_REMOVED lines=13> */
.L_x_3074:
        /* <DEDUP_REMOVED lines=12> */
.L_x_3075:
[----:B------:R-:W-:Y:S01]  /*b960*/  ULEA UR7, UR7, UR10, 0x7 ;  /* 0x0000000a07077291 */ /* 0x000fe2000f8e383f */
[----:B------:R-:W-:Y:S01]  /*b970*/  ULDC UR9, c[0x0][0x74c] ;  /* 0x0001d30000097ab9 */ /* 0x000fe20000000800 */
[----:B------:R-:W-:Y:S02]  /*b980*/  UIADD3 UR10, UR10, 0x7f, URZ ;  /* 0x0000007f0a0a7890 */ /* 0x000fe4000fffe03f */
[----:B------:R-:W-:-:S04]  /*b990*/  UIADD3 UR7, UR7, -UR9, -UR8 ;  /* 0x8000000907077290 */ /* 0x000fc8000fffe808 */
        /* <DEDUP_REMOVED lines=11> */
[----:B------:R-:W-:Y:S01]  /*ba50*/  ULDC.64 UR14, c[0x0][0x2d8] ;  /* 0x0000b600000e7ab9 */ /* 0x000fe20000000a00 */
[----:B------:R-:W-:Y:S01]  /*ba60*/  ULDC.64 UR28, c[0x0][0x2e0] ;  /* 0x0000b800001c7ab9 */ /* 0x000fe20000000a00 */
[----:B------:R-:W-:Y:S02]  /*ba70*/  UIMAD UR10, UR11, UR14, URZ ;  /* 0x0000000e0b0a72a4 */ /* 0x000fe4000f8e023f */
[----:B------:R-:W-:Y:S02]  /*ba80*/  UIMAD.WIDE.U32 UR8, UR6, UR14, URZ ;  /* 0x0000000e060872a5 */ /* 0x000fe4000f8e003f */
[----:B------:R-:W-:Y:S02]  /*ba90*/  UIMAD UR15, UR6, UR15, UR10 ;  /* 0x0000000f060f72a4 */ /* 0x000fe4000f8e020a */
[----:B------:R-:W-:Y:S02]  /*baa0*/  UIADD3 UR6, UR7, -UR12, URZ ;  /* 0x8000000c07067290 */ /* 0x000fe4000fffe03f */
[----:B------:R-:W-:-:S02]  /*bab0*/  USHF.R.S32.HI UR11, URZ, 0x1f, UR13 ;  /* 0x0000001f3f0b7899 */ /* 0x000fc4000801140d */
[----:B------:R-:W-:Y:S02]  /*bac0*/  ULOP3.LUT UR6, UR6, 0x1, URZ, 0xc0, !UPT ;  /* 0x0000000106067892 */ /* 0x000fe4000f8ec03f */
[----:B------:R-:W-:Y:S02]  /*bad0*/  USEL UR13, UR13, URZ, !UP0 ;  /* 0x0000003f0d0d7287 */ /* 0x000fe4000c000000 */
[----:B------:R-:W-:Y:S02]  /*bae0*/  USEL UR14, UR11, URZ, !UP0 ;  /* 0x0000003f0b0e7287 */ /* 0x000fe4000c000000 */
[----:B------:R-:W-:Y:S02]  /*baf0*/  UISETP.NE.U32.AND UP0, UPT, UR6, 0x1, UPT ;  /* 0x000000010600788c */ /* 0x000fe4000bf05070 */
[----:B------:R-:W-:Y:S02]  /*bb00*/  UIADD3 UR10, UP1, UR4, UR8, URZ ;  /* 0x00000008040a7290 */ /* 0x000fe4000ff3e03f */
[----:B------:R-:W-:-:S02]  /*bb10*/  UIADD3 UR15, UR9, UR15, URZ ;  /* 0x0000000f090f7290 */ /* 0x000fc4000fffe03f */
[----:B------:R-:W-:Y:S01]  /*bb20*/  PLOP3.LUT P1, PT, PT, PT, UP0, 0x80, 0x0 ;  /* 0x000000000000781c */ /* 0x000fe20003f2f008 */
[----:B------:R-:W-:Y:S02]  /*bb30*/  UIMAD UR14, UR14, UR28, URZ ;  /* 0x0000001c0e0e72a4 */ /* 0x000fe4000f8e023f */
[----:B------:R-:W-:Y:S02]  /*bb40*/  UIADD3.X UR11, UR5, UR15, URZ, UP1, !UPT ;  /* 0x0000000f050b7290 */ /* 0x000fe40008ffe43f */
[----:B------:R-:W-:Y:S02]  /*bb50*/  UIMAD UR14, UR13, UR29, UR14 ;  /* 0x0000001d0d0e72a4 */ /* 0x000fe4000f8e020e */
[----:B------:R-:W-:Y:S01]  /*bb60*/  UIMAD.WIDE.U32 UR10, UR13, UR28, UR10 ;  /* 0x0000001c0d0a72a5 */ /* 0x000fe2000f8e000a */
[----:B------:R-:W-:-:S03]  /*bb70*/  ELECT P0, URZ, PT ;  /* 0x00000000003f782f */ /* 0x000fc60003800000 */
[----:B------:R-:W-:Y:S02]  /*bb80*/  UIADD3 UR27, UR11, UR14, URZ ;  /* 0x0000000e0b1b7290 */ /* 0x000fe4000fffe03f */
[----:B------:R-:W-:Y:S10]  /*bb90*/  @P1 BRA `(.L_x_3076) ;  /* 0x0000000000bc1947 */ /* 0x000ff40003800000 */
        /* <DEDUP_REMOVED lines=18> */
.L_x_3078:
[----:B------:R-:W-:Y:S05]  /*bcc0*/  BSYNC B0 ;  /* 0x0000000000007941 */ /* 0x000fea0003800000 */
.L_x_3077:
        /* <DEDUP_REMOVED lines=19> */
.L_x_3080:
[----:B------:R-:W-:Y:S05]  /*be00*/  BSYNC B0 ;  /* 0x0000000000007941 */ /* 0x000fea0003800000 */
.L_x_3079:
[----:B------:R-:W-:Y:S06]  /*be10*/  BAR.ARV 0xa, 0xa0 ;  /* 0x0282800000007b1d */ /* 0x000fec0000002000 */
[----:B------:R-:W-:Y:S04]  /*be20*/  BSSY B0, `(.L_x_3081) ;  /* 0x0000003000007945 */ /* 0x000fe80003800000 */
[----:B------:R-:W-:Y:S05]  /*be30*/  @!P0 BRA `(.L_x_3082) ;  /* 0x0000000000048947 */ /* 0x000fea0003800000 */
[----:B------:R-:W-:-:S04]  /*be40*/  DEPBAR.LE SB0, 0x0 ;  /* 0x000080000000791a */ /* 0x000fc80000000000 */
.L_x_3082:
[----:B------:R-:W-:Y:S05]  /*be50*/  BSYNC B0 ;  /* 0x0000000000007941 */ /* 0x000fea0003800000 */
.L_x_3081:
[----:B------:R-:W-:Y:S06]  /*be60*/  BAR.ARV 0xb, 0xa0 ;  /* 0x02c2800000007b1d */ /* 0x000fec0000002000 */
[----:B------:R-:W-:Y:S01]  /*be70*/  UIADD3 UR18, UR12, 0x1, URZ ;  /* 0x000000010c127890 */ /* 0x000fe2000fffe03f */
[----:B------:R-:W-:Y:S11]  /*be80*/  BRA `(.L_x_3083) ;  /* 0x0000000000047947 */ /* 0x000ff60003800000 */
.L_x_3076:
[----:B------:R-:W-:-:S05]  /*be90*/  UMOV UR18, UR12 ;  /* 0x0000000c00127c82 */ /* 0x000fca0008000000 */
.L_x_3083:
[----:B------:R-:W-:-:S04]  /*bea0*/  UIADD3 UR6, UR12, 0x1, URZ ;  /* 0x000000010c067890 */ /* 0x000fc8000fffe03f */
[----:B------:R-:W-:-:S06]  /*beb0*/  UISETP.NE.AND UP0, UPT, UR7, UR6, UPT ;  /* 0x000000060700728c */ /* 0x000fcc000bf05270 */
[----:B------:R-:W-:-:S13]  /*bec0*/  PLOP3.LUT P1, PT, PT, PT, UP0, 0x80, 0x0 ;  /* 0x000000000000781c */ /* 0x000fda0003f2f008 */
[----:B------:R-:W-:Y:S05]  /*bed0*/  @!P1 BRA `(.L_x_2999) ;  /* 0x0000002c00049947 */ /* 0x000fea0003800000 */
[----:B------:R-:W-:Y:S01]  /*bee0*/  UMOV UR16, UR8 ;  /* 0x0000000800107c82 */ /* 0x000fe20008000000 */
[----:B------:R-:W-:Y:S01]  /*bef0*/  UMOV UR17, UR15 ;  /* 0x0000000f00117c82 */ /* 0x000fe20008000000 */
[----:B------:R-:W-:Y:S01]  /*bf00*/  ULDC.64 UR20, c[0x0][0x2c0] ;  /* 0x0000b00000147ab9 */ /* 0x000fe20000000a00 */
[----:B------:R-:W-:Y:S02]  /*bf10*/  UIMAD.WIDE.U32 UR16, UR13, UR28, UR16 ;  /* 0x0000001c0d1072a5 */ /* 0x000fe4000f8e0010 */
[----:B------:R-:W-:Y:S02]  /*bf20*/  USHF.L.U32 UR19, UR18, 0xd, URZ ;  /* 0x0000000d12137899 */ /* 0x000fe4000800063f */
[----:B------:R-:W-:Y:S01]  /*bf30*/  UIADD3 UR25, UP0, UR4, UR16, URZ ;  /* 0x0000001004197290 */ /* 0x000fe2000ff1e03f */
[----:B------:R-:W-:Y:S01]  /*bf40*/  UMOV UR6, URZ ;  /* 0x0000003f00067c82 */ /* 0x000fe20008000000 */
[----:B------:R-:W-:Y:S02]  /*bf50*/  ULDC.64 UR30, c[0x0][0x2c0] ;  /* 0x0000b000001e7ab9 */ /* 0x000fe40000000a00 */
[----:B------:R-:W-:-:S02]  /*bf60*/  UIADD3.X UR16, UR5, UR14, UR17, UP0, !UPT ;  /* 0x0000000e05107290 */ /* 0x000fc400087fe411 */
[----:B------:R-:W-:Y:S01]  /*bf70*/  ULEA UR24, UP0, UR25, UR20, 0x2 ;  /* 0x0000001419187291 */ /* 0x000fe2000f80103f */
[----:B------:R-:W-:-:S03]  /*bf80*/  UMOV UR26, UR19 ;  /* 0x00000013001a7c82 */ /* 0x000fc60008000000 */
[----:B------:R-:W-:Y:S02]  /*bf90*/  ULEA.HI.X UR25, UR25, UR21, UR16, 0x2, UP0 ;  /* 0x0000001519197291 */ /* 0x000fe400080f1410 */
[----:B------:R-:W-:Y:S02]  /*bfa0*/  UIADD3 UR20, UP0, UR24, 0x4000, URZ ;  /* 0x0000400018147890 */ /* 0x000fe4000ff1e03f */
[----:B------:R-:W-:Y:S02]  /*bfb0*/  UIADD3 UR22, UP1, UR24, 0x8000, URZ ;  /* 0x0000800018167890 */ /* 0x000fe4000ff3e03f */
[----:B------:R-:W-:Y:S02]  /*bfc0*/  UIADD3 UR24, UP2, UR24, 0xc000, URZ ;  /* 0x0000c00018187890 */ /* 0x000fe4000ff5e03f */
[----:B------:R-:W-:Y:S02]  /*bfd0*/  UIADD3.X UR21, URZ, UR25, URZ, UP0, !UPT ;  /* 0x000000193f157290 */ /* 0x000fe400087fe43f */
[----:B------:R-:W-:-:S02]  /*bfe0*/  UIADD3.X UR23, URZ, UR25, URZ, UP1, !UPT ;  /* 0x000000193f177290 */ /* 0x000fc40008ffe43f */
[----:B------:R-:W-:-:S12]  /*bff0*/  UIADD3.X UR25, URZ, UR25, URZ, UP2, !UPT ;  /* 0x000000193f197290 */ /* 0x000fd800097fe43f */
.L_x_3096:
        /* <DEDUP_REMOVED lines=12> */
[----:B------:R-:W-:-:S04]  /*c0c0*/  ULEA UR40, UP0, UR41, UR30, 0x2 ;  /* 0x0000001e29287291 */ /* 0x000fc8000f80103f */
[----:B------:R-:W-:-:S03]  /*c0d0*/  ULEA.HI.X UR41, UR41, UR31, UR42, 0x2, UP0 ;  /* 0x0000001f29297291 */ /* 0x000fc600080f142a */
[----:B------:R-:W-:Y:S01]  /*c0e0*/  UMOV UR42, 0x0 ;  /* 0x00000000002a7882 */ /* 0x000fe20000000000 */
[----:B-1----:R-:W-:-:S03]  /*c0f0*/  ULEA UR29, UR37, UR29, 0x18 ;  /* 0x0000001d251d7291 */ /* 0x002fc6000f8ec03f */
[----:B------:R-:W-:Y:S01]  /*c100*/  UMOV UR37, 0x400 ;  /* 0x0000040000257882 */ /* 0x000fe20000000000 */
[----:B------:R-:W-:-:S09]  /*c110*/  UIADD3 UR29, UR29, 0x8000, URZ ;  /* 0x000080001d1d7890 */ /* 0x000fd2000fffe03f */
[----:B------:R1:W-:Y:S02]  /*c120*/  UBLKRED.G.S.ADD.F32.RN [UR40], [UR29], UR37, desc[UR42] ;  /* 0x00002a281d0073bb */ /* 0x0003e400080a1425 */
[----:B-1----:R0:W-:Y:S02]  /*c130*/  UTMACMDFLUSH ;  /* 0x00000000000079b7 */ /* 0x0021e40000000000 */
.L_x_3085:
[----:B------:R-:W-:Y:S05]  /*c140*/  BSYNC B0 ;  /* 0x0000000000007941 */ /* 0x000fea0003800000 */
.L_x_3084:
        /* <DEDUP_REMOVED lines=13> */
.L_x_3087:
[----:B------:R-:W-:Y:S05]  /*c220*/  BSYNC B0 ;  /* 0x0000000000007941 */ /* 0x000fea0003800000 */
.L_x_3086:
[----:B------:R-:W-:Y:S06]  /*c230*/  BAR.ARV 0xa, 0xa0 ;  /* 0x0282800000007b1d */ /* 0x000fec0000002000 */
[----:B------:R-:W-:Y:S04]  /*c240*/  BSSY B0, `(.L_x_3088) ;  /* 0x0000003000007945 */ /* 0x000fe80003800000 */
[----:B------:R-:W-:Y:S05]  /*c250*/  @!P0 BRA `(.L_x_3089) ;  /* 0x0000000000048947 */ /* 0x000fea0003800000 */
[----:B------:R-:W-:-:S04]  /*c260*/  DEPBAR.LE SB0, 0x0 ;  /* 0x000080000000791a */ /* 0x000fc80000000000 */
.L_x_3089:
[----:B------:R-:W-:Y:S05]  /*c270*/  BSYNC B0 ;  /* 0x0000000000007941 */ /* 0x000fea0003800000 */
.L_x_3088:
        /* <DEDUP_REMOVED lines=13> */
.L_x_3091:
[----:B------:R-:W-:Y:S05]  /*c350*/  BSYNC B0 ;  /* 0x0000000000007941 */ /* 0x000fea0003800000 */
.L_x_3090:
        /* <DEDUP_REMOVED lines=13> */
.L_x_3093:
[----:B------:R-:W-:Y:S05]  /*c430*/  BSYNC B0 ;  /* 0x0000000000007941 */ /* 0x000fea0003800000 */
.L_x_3092:
[----:B------:R-:W-:Y:S01]  /*c440*/  UIADD3 UR18, UR18, 0x2, URZ ;  /* 0x0000000212127890 */ /* 0x000fe2000fffe03f */
[----:B------:R-:W-:Y:S06]  /*c450*/  BAR.ARV 0xa, 0xa0 ;  /* 0x0282800000007b1d */ /* 0x000fec0000002000 */
[----:B------:R-:W-:Y:S01]  /*c460*/  UISETP.GE.AND UP0, UPT, UR18, UR7, UPT ;  /* 0x000000071200728c */ /* 0x000fe2000bf06270 */
[----:B------:R-:W-:Y:S04]  /*c470*/  BSSY B0, `(.L_x_3094) ;  /* 0x0000003000007945 */ /* 0x000fe80003800000 */
[----:B------:R-:W-:Y:S06]  /*c480*/  @!P0 BRA `(.L_x_3095) ;  /* 0x0000000000048947 */ /* 0x000fec0003800000 */
[----:B------:R-:W-:-:S04]  /*c490*/  DEPBAR.LE SB0, 0x0 ;  /* 0x000080000000791a */ /* 0x000fc80000000000 */
.L_x_3095:
[----:B------:R-:W-:Y:S05]  /*c4a0*/  BSYNC B0 ;  /* 0x0000000000007941 */ /* 0x000fea0003800000 */
.L_x_3094:
[----:B------:R-:W-:Y:S06]  /*c4b0*/  BAR.ARV 0xb, 0xa0 ;  /* 0x02c2800000007b1d */ /* 0x000fec0000002000 */
[----:B------:R-:W-:Y:S01]  /*c4c0*/  PLOP3.LUT P1, PT, PT, PT, UP0, 0x80, 0x0 ;  /* 0x000000000000781c */ /* 0x000fe20003f2f008 */
[----:B------:R-:W-:Y:S02]  /*c4d0*/  UIADD3 UR26, UR26, 0x4000, URZ ;  /* 0x000040001a1a7890 */ /* 0x000fe4000fffe03f */
[----:B------:R-:W-:-:S10]  /*c4e0*/  UIADD3 UR6, UR6, 0x4000, URZ ;  /* 0x0000400006067890 */ /* 0x000fd4000fffe03f */
[----:B------:R-:W-:Y:S05]  /*c4f0*/  @!P1 BRA `(.L_x_3096) ;  /* 0xfffffff800c09947 */ /* 0x000fea000383ffff */
[----:B------:R-:W-:Y:S05]  /*c500*/  BRA `(.L_x_2999) ;  /* 0x0000002400787947 */ /* 0x000fea0003800000 */
.L_x_3067:
[----:B------:R-:W1:Y:S01]  /*c510*/  S2UR UR7, SR_CTAID.X ;  /* 0x00000000000779c3 */ /* 0x000e620000002500 */
[----:B------:R-:W-:Y:S02]  /*c520*/  ULDC UR8, c[0x0][0x8d0] ;  /* 0x0002340000087ab9 */ /* 0x000fe40000000800 */
[----:B------:R-:W-:-:S11]  /*c530*/  UISETP.NE.AND UP0, UPT, UR8, 0x1, UPT ;  /* 0x000000010800788c */ /* 0x000fd6000bf05270 */
[----:B------:R-:W-:Y:S01]  /*c540*/  @UP0 ULDC UR4, c[0x0][0x8d4] ;  /* 0x0002350000040ab9 */ /* 0x000fe20000000800 */
[----:B------:R-:W-:Y:S01]  /*c550*/  @UP0 ULDC UR9, c[0x0][0x8d8] ;  /* 0x0002360000090ab9 */ /* 0x000fe20000000800 */
[----:B-1----:R-:W-:Y:S02]  /*c560*/  UIMAD.WIDE.U32 UR4, UR7, UR4, URZ ;  /* 0x00000004070472a5 */ /* 0x002fe4000f8e003f */
[----:B------:R-:W-:Y:S02]  /*c570*/  UMOV UR6, UR7 ;  /* 0x0000000700067c82 */ /* 0x000fe40008000000 */
[----:B------:R-:W-:-:S03]  /*c580*/  @UP0 USHF.R.U32.HI UR6, URZ, UR9, UR5 ;  /* 0x000000093f060299 */ /* 0x000fc60008011605 */
[----:B------:R-:W-:Y:S02]  /*c590*/  ULDC UR4, c[0x0][0x8e8] ;  /* 0x00023a0000047ab9 */ /* 0x000fe40000000800 */
[----:B------:R-:W-:Y:S02]  /*c5a0*/  UISETP.GE.AND UP0, UPT, UR6, UR4, UPT ;  /* 0x000000040600728c */ /* 0x000fe4000bf06270 */
[----:B------:R-:W-:-:S04]  /*c5b0*/  UIADD3 UR4, -UR6, URZ, URZ ;  /* 0x0000003f06047290 */ /* 0x000fc8000fffe13f */
[----:B------:R-:W-:Y:S01]  /*c5c0*/  PLOP3.LUT P0, PT, PT, PT, UP0, 0x80, 0x0 ;  /* 0x000000000000781c */ /* 0x000fe20003f0f008 */
[----:B------:R-:W-:-:S12]  /*c5d0*/  UIMAD UR8, UR8, UR4, UR7 ;  /* 0x00000004080872a4 */ /* 0x000fd8000f8e0207 */
        /* <DEDUP_REMOVED lines=9> */
.L_x_3097:
[----:B------:R-:W-:Y:S01]  /*c670*/  ULDC UR9, c[0x0][0x8c4] ;  /* 0x0002310000097ab9 */ /* 0x000fe20000000800 */
[----:B------:R-:W-:Y:S01]  /*c680*/  UMOV UR7, UR8 ;  /* 0x0000000800077c82 */ /* 0x000fe20008000000 */
[----:B------:R-:W-:-:S11]  /*c690*/  UISETP.NE.AND UP0, UPT, UR9, 0x1, UPT ;  /* 0x000000010900788c */ /* 0x000fd6000bf05270 */
[----:B------:R-:W-:Y:S02]  /*c6a0*/  @UP0 ULDC.64 UR10, c[0x0][0x8c8] ;  /* 0x00023200000a0ab9 */ /* 0x000fe40000000a00 */
[----:B------:R-:W-:-:S04]  /*c6b0*/  UIMAD.WIDE.U32 UR4, UR8, UR10, URZ ;  /* 0x0000000a080472a5 */ /* 0x000fc8000f8e003f */
[----:B------:R-:W-:-:S04]  /*c6c0*/  @UP0 USHF.R.U32.HI UR7, URZ, UR11, UR5 ;  /* 0x0000000b3f070299 */ /* 0x000fc80008011605 */
[----:B------:R-:W-:-:S12]  /*c6d0*/  UIMAD UR4, UR7, UR9, URZ ;  /* 0x00000009070472a4 */ /* 0x000fd8000f8e023f */
.L_x_3098:
        /* <DEDUP_REMOVED lines=23> */
.L_x_3099:
        /* <DEDUP_REMOVED lines=14> */
.L_x_3101:
[----:B------:R-:W-:-:S05]  /*c930*/  ULDC UR4, c[0x0][0x8ec] ;  /* 0x00023b0000047ab9 */ /* 0x000fca0000000800 */
.L_x_3100:
[----:B------:R-:W-:Y:S01]  /*c940*/  UIADD3 UR4, UR4, 0x7f, URZ ;  /* 0x0000007f04047890 */ /* 0x000fe2000fffe03f */
[----:B------:R-:W-:Y:S02]  /*c950*/  IMAD.MOV.U32 R10, RZ, RZ, 0x1 ;  /* 0x00000001ff0a7424 */ /* 0x000fe400078e00ff */
[----:B------:R-:W-:Y:S01]  /*c960*/  IMAD.MOV.U32 R2, RZ, RZ, RZ ;  /* 0x000000ffff027224 */ /* 0x000fe200078e00ff */
        /* <DEDUP_REMOVED lines=13> */
[----:B------:R-:W1:Y:S02]  /*ca40*/  LDC R0, c[0x0][0x280] ;  /* 0x0000a000ff007b82 */ /* 0x000e640000000800 */
[----:B------:R-:W-:Y:S01]  /*ca50*/  IMAD.U32 R2, RZ, RZ, UR8 ;  /* 0x00000008ff027e24 */ /* 0x000fe2000f8e00ff */
[----:B------:R-:W-:Y:S01]  /*ca60*/  UISETP.NE.U32.AND UP0, UPT, UR4, URZ, UPT ;  /* 0x0000003f0400728c */ /* 0x000fe2000bf05070 */
[----:B------:R-:W-:Y:S01]  /*ca70*/  PLOP3.LUT P1, PT, PT, PT, UP1, 0x80, 0x0 ;  /* 0x000000000000781c */ /* 0x000fe20003f2f018 */
[----:B------:R-:W-:Y:S01]  /*ca80*/  IMAD.U32 R3, RZ, RZ, UR9 ;  /* 0x00000009ff037e24 */ /* 0x000fe2000f8e00ff */
[----:B------:R-:W-:Y:S01]  /*ca90*/  ULDC.64 UR14, c[0x0][0x778] ;  /* 0x0001de00000e7ab9 */ /* 0x000fe20000000a00 */
[----:B------:R-:W-:Y:S01]  /*caa0*/  UISETP.NE.AND.EX UP0, UPT, UR5, URZ, UPT, UP0 ;  /* 0x0000003f0500728c */ /* 0x000fe2000bf05300 */
[----:B------:R-:W-:-:S02]  /*cab0*/  ULDC.64 UR18, c[0x0][0x788] ;  /* 0x0001e20000127ab9 */ /* 0x000fc40000000a00 */
[----:B------:R-:W-:-:S07]  /*cac0*/  ULDC.64 UR4, c[0x0][0x780] ;  /* 0x0001e00000047ab9 */ /* 0x000fce0000000a00 */
[----:B------:R-:W2:Y:S01]  /*cad0*/  @P1 LDG.E R6, desc[UR38][R2.64] ;  /* 0x0000002602061981 */ /* 0x000ea2000c1e1900 */
[----:B------:R-:W-:Y:S01]  /*cae0*/  UISETP.NE.U32.AND UP2, UPT, UR4, URZ, UPT ;  /* 0x0000003f0400728c */ /* 0x000fe2000bf45070 */
[----:B------:R-:W-:Y:S01]  /*caf0*/  PLOP3.LUT P2, PT, PT, PT, UP0, 0x80, 0x0 ;  /* 0x000000000000781c */ /* 0x000fe20003f4f008 */
[----:B------:R-:W-:Y:S01]  /*cb00*/  UIMAD.WIDE UR14, UR13, 0x4, UR14 ;  /* 0x000000040d0e78a5 */ /* 0x000fe2000f8e020e */
[----:B------:R3:W4:Y:S01]  /*cb10*/  @P1 LDG.E R4, desc[UR38][R2.64] ;  /* 0x0000002602041981 */ /* 0x000722000c1e1900 */
[----:B------:R-:W-:-:S06]  /*cb20*/  UISETP.NE.AND.EX UP2, UPT, UR5, URZ, UPT, UP2 ;  /* 0x0000003f0500728c */ /* 0x000fcc000bf45320 */
[----:B------:R-:W-:Y:S01]  /*cb30*/  PLOP3.LUT P3, PT, PT, PT, UP2, 0x80, 0x0 ;  /* 0x000000000000781c */ /* 0x000fe20003f6f028 */
[----:B---3--:R-:W-:-:S04]  /*cb40*/  IMAD.U32 R2, RZ, RZ, UR14 ;  /* 0x0000000eff027e24 */ /* 0x008fc8000f8e00ff */
[----:B------:R-:W-:Y:S01]  /*cb50*/  @UP2 ULDC.64 UR4, c[0x0][0x780] ;  /* 0x0001e00000042ab9 */ /* 0x000fe20000000a00 */
[----:B------:R-:W-:Y:S01]  /*cb60*/  IMAD.U32 R3, RZ, RZ, UR15 ;  /* 0x0000000fff037e24 */ /* 0x000fe2000f8e00ff */
[----:B------:R-:W-:-:S04]  /*cb70*/  @UP2 UIMAD.WIDE UR4, UR13, 0x4, UR4 ;  /* 0x000000040d0428a5 */ /* 0x000fc8000f8e0204 */
[----:B------:R3:W4:Y:S02]  /*cb80*/  @P2 LDG.E R5, desc[UR38][R2.64] ;  /* 0x0000002602052981 */ /* 0x000724000c1e1900 */
[----:B---3--:R-:W-:Y:S02]  /*cb90*/  IMAD.U32 R2, RZ, RZ, UR4 ;  /* 0x00000004ff027e24 */ /* 0x008fe4000f8e00ff */
[----:B------:R-:W-:-:S05]  /*cba0*/  IMAD.U32 R3, RZ, RZ, UR5 ;  /* 0x00000005ff037e24 */ /* 0x000fca000f8e00ff */
[----:B-1----:R1:W5:Y:S01]  /*cbb0*/  @P3 LDG.E R0, desc[UR38][R2.64] ;  /* 0x0000002602003981 */ /* 0x002362000c1e1900 */
        /* <DEDUP_REMOVED lines=10> */
[----:B------:R-:W-:-:S03]  /*cc60*/  @P2 R2UR UR11, R5 ;  /* 0x00000000050b22ca */ /* 0x000fc600000e0000 */
[----:B------:R-:W-:-:S04]  /*cc70*/  @UP1 ULOP3.LUT UR10, UR5, 0xffffff80, URZ, 0xc0, !UPT ;  /* 0xffffff80050a1892 */ /* 0x000fc8000f8ec03f */
[----:B------:R-:W-:Y:S01]  /*cc80*/  @UP1 USHF.R.S32.HI UR12, URZ, 0x1f, UR10 ;  /* 0x0000001f3f0c1899 */ /* 0x000fe2000801140a */
[----:B-1----:R-:W-:Y:S11]  /*cc90*/  @P3 BRA `(.L_x_3103) ;  /* 0x0000000000183947 */ /* 0x002ff60003800000 */
[----:B------:R-:W-:Y:S05]  /*cca0*/  @!P1 BRA `(.L_x_3103) ;  /* 0x0000000000149947 */ /* 0x000fea0003800000 */
[----:B------:R-:W-:Y:S02]  /*ccb0*/  IMAD.U32 R2, RZ, RZ, UR8 ;  /* 0x00000008ff027e24 */ /* 0x000fe4000f8e00ff */
[----:B------:R-:W-:-:S05]  /*ccc0*/  IMAD.U32 R3, RZ, RZ, UR9 ;  /* 0x00000009ff037e24 */ /* 0x000fca000f8e00ff */
[----:B------:R-:W2:Y:S04]  /*ccd0*/  LDG.E R5, desc[UR38][R2.64] ;  /* 0x0000002602057981 */ /* 0x000ea8000c1e1900 */
[----:B-----5:R-:W2:Y:S02]  /*cce0*/  LDG.E R0, desc[UR38][R2.64+0x4] ;  /* 0x0000042602007981 */ /* 0x020ea4000c1e1900 */
[----:B--2---:R-:W-:-:S07]  /*ccf0*/  IMAD.IADD R0, R0, 0x1, -R5 ;  /* 0x0000000100007824 */ /* 0x004fce00078e0a05 */
.L_x_3103:
[----:B------:R-:W-:Y:S01]  /*cd00*/  UMOV UR4, URZ ;  /* 0x0000003f00047c82 */ /* 0x000fe20008000000 */
[----:B------:R-:W-:Y:S01]  /*cd10*/  UMOV UR5, URZ ;  /* 0x0000003f00057c82 */ /* 0x000fe20008000000 */
[----:B------:R-:W-:Y:S01]  /*cd20*/  IMAD.U32 R4, RZ, RZ, UR18 ;  /* 0x00000012ff047e24 */ /* 0x000fe2000f8e00ff */
[----:B------:R-:W-:Y:S01]  /*cd30*/  @UP1 UMOV UR4, UR10 ;  /* 0x0000000a00041c82 */ /* 0x000fe20008000000 */
[----:B------:R-:W-:Y:S01]  /*cd40*/  @UP1 UMOV UR5, UR12 ;  /* 0x0000000c00051c82 */ /* 0x000fe20008000000 */
[----:B------:R-:W-:Y:S05]  /*cd50*/  @!P0 BRA `(.L_x_3104) ;  /* 0x0000000000188947 */ /* 0x000fea0003800000 */
[----:B------:R-:W-:Y:S02]  /*cd60*/  ULDC.64 UR8, c[0x0][0x788] ;  /* 0x0001e20000087ab9 */ /* 0x000fe40000000a00 */
[----:B------:R-:W-:-:S06]  /*cd70*/  UIMAD.WIDE UR8, UR13, 0x4, UR8 ;  /* 0x000000040d0878a5 */ /* 0x000fcc000f8e0208 */
[----:B------:R-:W-:Y:S02]  /*cd80*/  IMAD.U32 R2, RZ, RZ, UR8 ;  /* 0x00000008ff027e24 */ /* 0x000fe4000f8e00ff */
[----:B------:R-:W-:-:S05]  /*cd90*/  IMAD.U32 R3, RZ, RZ, UR9 ;  /* 0x00000009ff037e24 */ /* 0x000fca000f8e00ff */
[----:B------:R1:W5:Y:S01]  /*cda0*/  LDG.E R4, desc[UR38][R2.64] ;  /* 0x0000002602047981 */ /* 0x000362000c1e1900 */
[----:B------:R-:W-:Y:S05]  /*cdb0*/  BRA `(.L_x_3105) ;  /* 0x0000000000187947 */ /* 0x000fea0003800000 */
.L_x_3104:
[----:B------:R-:W-:Y:S05]  /*cdc0*/  @!P2 BRA `(.L_x_3105) ;  /* 0x000000000014a947 */ /* 0x000fea0003800000 */
[----:B------:R-:W-:Y:S02]  /*cdd0*/  IMAD.U32 R2, RZ, RZ, UR14 ;  /* 0x0000000eff027e24 */ /* 0x000fe4000f8e00ff */
[----:B------:R-:W-:-:S05]  /*cde0*/  IMAD.U32 R3, RZ, RZ, UR15 ;  /* 0x0000000fff037e24 */ /* 0x000fca000f8e00ff */
[----:B------:R-:W2:Y:S04]  /*cdf0*/  LDG.E R5, desc[UR38][R2.64] ;  /* 0x0000002602057981 */ /* 0x000ea8000c1e1900 */
[----:B------:R-:W2:Y:S02]  /*ce00*/  LDG.E R4, desc[UR38][R2.64+0x4] ;  /* 0x0000042602047981 */ /* 0x000ea4000c1e1900 */
[----:B--2---:R-:W-:-:S07]  /*ce10*/  IMAD.IADD R4, R4, 0x1, -R5 ;  /* 0x0000000104047824 */ /* 0x004fce00078e0a05 */
.L_x_3105:
[----:B-1----:R-:W-:Y:S01]  /*ce20*/  IMAD.U32 R3, RZ, RZ, UR7 ;  /* 0x00000007ff037e24 */ /* 0x002fe2000f8e00ff */
[----:B------:R-:W-:-:S03]  /*ce30*/  ULDC UR8, c[0x0][0x74c] ;  /* 0x0001d30000087ab9 */ /* 0x000fc60000000800 */
[----:B-----5:R-:W-:Y:S02]  /*ce40*/  IMAD R3, R3, 0x80, R0 ;  /* 0x0000008003037824 */ /* 0x020fe400078e0200 */
[----:B------:R-:W-:-:S03]  /*ce50*/  VIADD R0, R0, 0x7f ;  /* 0x0000007f00007836 */ /* 0x000fc60000000000 */
[----:B------:R-:W-:-:S04]  /*ce60*/  IADD3 R3, R3, -UR8, -R4 ;  /* 0x8000000803037c10 */ /* 0x000fc8000fffe804 */
[----:B------:R-:W-:-:S04]  /*ce70*/  SHF.R.S32.HI R2, RZ, 0x1f, R3 ;  /* 0x0000001fff027819 */ /* 0x000fc80000011403 */
[----:B------:R-:W-:Y:S02]  /*ce80*/  LEA.HI R2, R2, R3, RZ, 0x7 ;  /* 0x0000000302027211 */ /* 0x000fe400078f38ff */
[----:B------:R-:W-:Y:S02]  /*ce90*/  SHF.R.S32.HI R3, RZ, 0x1f, R0 ;  /* 0x0000001fff037819 */ /* 0x000fe40000011400 */
[----:B------:R-:W-:Y:S02]  /*cea0*/  SHF.R.S32.HI R2, RZ, 0x7, R2 ;  /* 0x00000007ff027819 */ /* 0x000fe40000011402 */
[----:B------:R-:W-:Y:S02]  /*ceb0*/  LEA.HI R0, R3, R0, RZ, 0x7 ;  /* 0x0000000003007211 */ /* 0x000fe400078f38ff */
[----:B------:R-:W-:Y:S01]  /*cec0*/  VIMNMX R4, RZ, R2, !PT ;  /* 0x00000002ff047248 */ /* 0x000fe20007fe0100 */
[----:B------:R-:W-:Y:S01]  /*ced0*/  IMAD.MOV.U32 R2, RZ, RZ, RZ ;  /* 0x000000ffff027224 */ /* 0x000fe200078e00ff */
[----:B------:R-:W-:-:S04]  /*cee0*/  SHF.R.S32.HI R0, RZ, 0x7, R0 ;  /* 0x00000007ff007819 */ /* 0x000fc80000011400 */
[----:B------:R-:W-:-:S13]  /*cef0*/  ISETP.GT.AND P0, PT, R0, R4, PT ;  /* 0x000000040000720c */ /* 0x000fda0003f04270 */
[----:B------:R-:W-:Y:S05]  /*cf00*/  @!P0 BRA `(.L_x_3102) ;  /* 0x0000001800648947 */ /* 0x000fea0003800000 */
[----:B------:R-:W-:Y:S01]  /*cf10*/  USHF.R.S32.HI UR10, URZ, 0x1f, UR20 ;  /* 0x0000001f3f0a7899 */ /* 0x000fe20008011414 */
[----:B------:R-:W-:Y:S01]  /*cf20*/  BSSY B0, `(.L_x_3102) ;  /* 0x0000197000007945 */ /* 0x000fe20003800000 */
[----:B------:R-:W-:Y:S01]  /*cf30*/  UISETP.NE.U32.AND UP1, UPT, UR16, URZ, UPT ;  /* 0x0000003f1000728c */ /* 0x000fe2000bf25070 */
[----:B------:R-:W-:Y:S01]  /*cf40*/  IMAD.MOV.U32 R2, RZ, RZ, RZ ;  /* 0x000000ffff027224 */ /* 0x000fe200078e00ff */
[----:B------:R-:W-:Y:S01]  /*cf50*/  ULDC.64 UR14, c[0x0][0x718] ;  /* 0x0001c600000e7ab9 */ /* 0x000fe20000000a00 */
[----:B------:R-:W-:Y:S01]  /*cf60*/  UMOV UR8, UR4 ;  /* 0x0000000400087c82 */ /* 0x000fe20008000000 */
[----:B------:R-:W-:Y:S02]  /*cf70*/  UIMAD UR12, UR10, UR14, URZ ;  /* 0x0000000e0a0c72a4 */ /* 0x000fe4000f8e023f */
[----:B------:R-:W-:Y:S02]  /*cf80*/  UISETP.NE.AND.EX UP1, UPT, UR17, URZ, UPT, UP1 ;  /* 0x0000003f1100728c */ /* 0x000fe4000bf25310 */
[----:B------:R-:W-:Y:S01]  /*cf90*/  UIMAD UR12, UR20, UR15, UR12 ;  /* 0x0000000f140c72a4 */ /* 0x000fe2000f8e020c */
[----:B------:R-:W-:-:S02]  /*cfa0*/  ULDC.64 UR16, c[0x0][0x730] ;  /* 0x0001cc0000107ab9 */ /* 0x000fc40000000a00 */
[----:B------:R-:W-:Y:S01]  /*cfb0*/  ULDC UR15, c[0x0][0x2e8] ;  /* 0x0000ba00000f7ab9 */ /* 0x000fe20000000800 */
[----:B------:R-:W-:Y:S01]  /*cfc0*/  UIMAD UR10, UR10, UR16, URZ ;  /* 0x000000100a0a72a4 */ /* 0x000fe2000f8e023f */
[----:B------:R-:W-:Y:S01]  /*cfd0*/  UMOV UR9, UR5 ;  /* 0x0000000500097c82 */ /* 0x000fe20008000000 */
[----:B------:R-:W-:Y:S02]  /*cfe0*/  UISETP.NE.AND UP2, UPT, UR15, 0x1, UPT ;  /* 0x000000010f00788c */ /* 0x000fe4000bf45270 */
[----:B------:R-:W-:Y:S02]  /*cff0*/  UIMAD.WIDE.U32 UR4, UR20, UR14, UR8 ;  /* 0x0000000e140472a5 */ /* 0x000fe4000f8e0008 */
[----:B------:R-:W-:Y:S02]  /*d000*/  UIMAD.WIDE.U32 UR8, UR20, UR16, UR8 ;  /* 0x00000010140872a5 */ /* 0x000fe4000f8e0008 */
[----:B------:R-:W-:Y:S02]  /*d010*/  UIMAD UR14, UR20, UR17, UR10 ;  /* 0x00000011140e72a4 */ /* 0x000fe4000f8e020a */
[----:B------:R-:W-:Y:S01]  /*d020*/  USHF.R.S32.HI UR10, URZ, 0x1f, UR13 ;  /* 0x0000001f3f0a7899 */ /* 0x000fe2000801140d */
[----:B------:R-:W-:Y:S01]  /*d030*/  ELECT P0, URZ, PT ;  /* 0x00000000003f782f */ /* 0x000fe20003800000 */
[----:B------:R-:W-:-:S02]  /*d040*/  USEL UR21, UR13, URZ, !UP1 ;  /* 0x0000003f0d157287 */ /* 0x000fc4000c800000 */
[----:B------:R-:W-:Y:S01]  /*d050*/  UIADD3 UR9, UR9, UR14, URZ ;  /* 0x0000000e09097290 */ /* 0x000fe2000fffe03f */
[----:B------:R-:W-:Y:S01]  /*d060*/  ULDC.64 UR18, c[0x0][0x738] ;  /* 0x0001ce0000127ab9 */ /* 0x000fe20000000a00 */
[----:B------:R-:W-:Y:S01]  /*d070*/  USEL UR10, UR10, URZ, !UP1 ;  /* 0x0000003f0a0a7287 */ /* 0x000fe2000c800000 */
[----:B------:R-:W-:Y:S01]  /*d080*/  ULDC.64 UR16, c[0x0][0x720] ;  /* 0x0001c80000107ab9 */ /* 0x000fe20000000a00 */
[----:B------:R-:W-:Y:S02]  /*d090*/  UIMAD.WIDE.U32 UR14, UR18, UR21, UR8 ;  /* 0x00000015120e72a5 */ /* 0x000fe4000f8e0008 */
[----:B------:R-:W-:Y:S01]  /*d0a0*/  UIADD3 UR23, UR5, UR12, URZ ;  /* 0x0000000c05177290 */ /* 0x000fe2000fffe03f */
[----:B------:R-:W-:Y:S01]  /*d0b0*/  @UP2 ULDC UR8, c[0x0][0x2ec] ;  /* 0x0000bb0000082ab9 */ /* 0x000fe20000000800 */
[----:B------:R-:W-:Y:S02]  /*d0c0*/  UIMAD UR5, UR10, UR16, URZ ;  /* 0x000000100a0572a4 */ /* 0x000fe4000f8e023f */
[----:B------:R-:W-:-:S02]  /*d0d0*/  UIMAD UR10, UR10, UR18, URZ ;  /* 0x000000120a0a72a4 */ /* 0x000fc4000f8e023f */
[----:B------:R-:W-:Y:S02]  /*d0e0*/  UIMAD.WIDE.U32 UR8, UR20, UR8, URZ ;  /* 0x00000008140872a5 */ /* 0x000fe4000f8e003f */
[----:B------:R-:W-:Y:S01]  /*d0f0*/  ULEA UR11, UR7, UR11, 0x7 ;  /* 0x0000000b070b7291 */ /* 0x000fe2000f8e383f */
[----:B------:R-:W-:Y:S02]  /*d100*/  UMOV UR22, UR4 ;  /* 0x0000000400167c82 */ /* 0x000fe40008000000 */
[----:B------:R-:W-:Y:S01]  /*d110*/  @UP2 ULDC UR7, c[0x0][0x2f0] ;  /* 0x0000bc0000072ab9 */ /* 0x000fe20000000800 */
[----:B------:R-:W-:Y:S01]  /*d120*/  UMOV UR12, UR20 ;  /* 0x00000014000c7c82 */ /* 0x000fe20008000000 */
[----:B------:R-:W-:Y:S02]  /*d130*/  UIMAD UR5, UR17, UR21, UR5 ;  /* 0x00000015110572a4 */ /* 0x000fe4000f8e0205 */
[----:B------:R-:W-:Y:S02]  /*d140*/  UIMAD.WIDE.U32 UR22, UR16, UR21, UR22 ;  /* 0x00000015101672a5 */ /* 0x000fe4000f8e0016 */
[----:B------:R-:W-:-:S02]  /*d150*/  UIMAD UR4, UR19, UR21, UR10 ;  /* 0x00000015130472a4 */ /* 0x000fc4000f8e020a */
        /* <DEDUP_REMOVED lines=10> */
.L_x_3135:
        /* <DEDUP_REMOVED lines=15> */
.L_x_3108:
[----:B------:R-:W-:Y:S01]  /*d2f0*/  R2UR UR19, R4 ;  /* 0x00000000041372ca */ /* 0x000fe200000e0000 */
[----:B------:R-:W2:Y:S01]  /*d300*/  LDC.64 R12, c[0x0][0x198] ;  /* 0x00006600ff0c7b82 */ /* 0x000ea20000000a00 */
[----:B------:R-:W-:Y:S01]  /*d310*/  ULDC.64 UR8, c[0x0][0x700] ;  /* 0x0001c00000087ab9 */ /* 0x000fe20000000a00 */
[----:B------:R-:W-:Y:S01]  /*d320*/  UMOV UR34, 0x0 ;  /* 0x0000000000227882 */ /* 0x000fe20000000000 */
[----:B------:R-:W-:Y:S01]  /*d330*/  IMAD.U32 R9, RZ, RZ, UR8 ;  /* 0x00000008ff097e24 */ /* 0x000fe2000f8e00ff */
[----:B------:R-:W-:Y:S01]  /*d340*/  R2UR UR8, R15 ;  /* 0x000000000f0872ca */ /* 0x000fe200000e0000 */
[----:B------:R-:W-:Y:S01]  /*d350*/  IMAD.U32 R8, RZ, RZ, UR9 ;  /* 0x00000009ff087e24 */ /* 0x000fe2000f8e00ff */
[----:B------:R-:W-:Y:S01]  /*d360*/  UMOV UR35, 0x14f00000 ;  /* 0x14f0000000237882 */ /* 0x000fe20000000000 */
[----:B------:R-:W-:Y:S01]  /*d370*/  UMOV UR18, URZ ;  /* 0x0000003f00127c82 */ /* 0x000fe20008000000 */
        /* <DEDUP_REMOVED lines=10> */
[----:B------:R-:W-:Y:S02]  /*d420*/  UIADD3 UR16, UR8, 0x10000, URZ ;  /* 0x0001000008107890 */ /* 0x000fe4000fffe03f */
[----:B------:R-:W-:Y:S01]  /*d430*/  UIADD3 UR17, UR8, 0x30c10, URZ ;  /* 0x00030c1008117890 */ /* 0x000fe2000fffe03f */
[----:B------:R-:W-:Y:S01]  /*d440*/  PLOP3.LUT P1, PT, PT, PT, UP0, 0x80, 0x0 ;  /* 0x000000000000781c */ /* 0x000fe20003f2f008 */
[----:B-1----:R-:W-:Y:S01]  /*d450*/  IMAD.U32 R2, RZ, RZ, UR7 ;  /* 0x00000007ff027e24 */ /* 0x002fe2000f8e00ff */
[----:B------:R-:W-:Y:S01]  /*d460*/  UIADD3 UR19, UR19, UR6, URZ ;  /* 0x0000000613137290 */ /* 0x000fe2000fffe03f */
[----:B--2---:R-:W-:Y:S01]  /*d470*/  IMAD.MOV.U32 R7, RZ, RZ, R12 ;  /* 0x000000ffff077224 */ /* 0x004fe200078e000c */
[----:B------:R-:W-:Y:S01]  /*d480*/  LEA.HI.X.SX32 R3, R3, R14, 0x1, P1 ;  /* 0x0000000e03037211 */ /* 0x000fe200008f0eff */
[----:B------:R-:W-:Y:S01]  /*d490*/  IMAD.MOV.U32 R6, RZ, RZ, R13 ;  /* 0x000000ffff067224 */ /* 0x000fe200078e000d */
[----:B------:R-:W-:Y:S01]  /*d4a0*/  LEA R5, P1, R2, R9, 0x2 ;  /* 0x0000000902057211 */ /* 0x000fe200078210ff */
[----:B------:R-:W-:Y:S01]  /*d4b0*/  VIADD R13, R0, 0xffffffff ;  /* 0xffffffff000d7836 */ /* 0x000fe20000000000 */
[----:B------:R-:W-:Y:S01]  /*d4c0*/  UIADD3 UR42, UR8, 0x20000, URZ ;  /* 0x00020000082a7890 */ /* 0x000fe2000fffe03f */
[----:B------:R-:W-:Y:S01]  /*d4d0*/  IMAD.MOV.U32 R12, RZ, RZ, 0x8000 ;  /* 0x00008000ff0c7424 */ /* 0x000fe200078e00ff */
[----:B------:R-:W-:Y:S01]  /*d4e0*/  LEA.HI.X R2, R2, R8, R3, 0x2, P1 ;  /* 0x0000000802027211 */ /* 0x000fe200008f1403 */
[----:B------:R-:W-:Y:S01]  /*d4f0*/  UIADD3 UR9, UR8, 0x30c00, URZ ;  /* 0x00030c0008097890 */ /* 0x000fe2000fffe03f */
[----:B------:R-:W-:Y:S01]  /*d500*/  R2UR UR30, R5 ;  /* 0x00000000051e72ca */ /* 0x000fe200000e0000 */
[----:B------:R1:W-:Y:S01]  /*d510*/  STL [R1+0x4], R13 ;  /* 0x0000040d01007387 */ /* 0x0003e20000100800 */
[----:B------:R-:W-:Y:S01]  /*d520*/  R2UR UR31, R2 ;  /* 0x00000000021f72ca */ /* 0x000fe200000e0000 */
[----:B------:R-:W-:Y:S01]  /*d530*/  UIADD3 UR24, UR8, 0x4000, URZ ;  /* 0x0000400008187890 */ /* 0x000fe2000fffe03f */
[C---:B------:R-:W-:Y:S01]  /*d540*/  IADD3 R2, P1, R7.reuse, 0x2f0, RZ ;  /* 0x000002f007027810 */ /* 0x040fe20007f3e0ff */
[----:B------:R-:W-:Y:S01]  /*d550*/  UMOV UR7, 0x20 ;  /* 0x0000002000077882 */ /* 0x000fe20000000000 */
[----:B------:R-:W-:Y:S01]  /*d560*/  UMOV UR43, UR17 ;  /* 0x00000011002b7c82 */ /* 0x000fe20008000000 */
[----:B------:R-:W-:Y:S01]  /*d570*/  UMOV UR26, UR18 ;  /* 0x00000012001a7c82 */ /* 0x000fe20008000000 */
[----:B------:R-:W-:Y:S01]  /*d580*/  R2UR UR44, R2 ;  /* 0x00000000022c72ca */ /* 0x000fe200000e0000 */
[----:B------:R-:W-:Y:S01]  /*d590*/  UMOV UR25, UR9 ;  /* 0x0000000900197c82 */ /* 0x000fe20008000000 */
[----:B------:R-:W-:-:S04]  /*d5a0*/  IADD3 R2, P2, R7, 0x3f0, RZ ;  /* 0x000003f007027810 */ /* 0x000fc80007f5e0ff */
[----:B------:R-:W-:Y:S01]  /*d5b0*/  R2UR UR46, R2 ;  /* 0x00000000022e72ca */ /* 0x000fe200000e0000 */
[--C-:B------:R-:W-:Y:S02]  /*d5c0*/  IMAD.X R2, RZ, RZ, R6.reuse, P1 ;  /* 0x000000ffff027224 */ /* 0x100fe400008e0606 */
[----:B------:R-:W-:-:S03]  /*d5d0*/  IMAD.X R5, RZ, RZ, R6, P2 ;  /* 0x000000ffff057224 */ /* 0x000fc600010e0606 */
[----:B------:R-:W-:Y:S02]  /*d5e0*/  R2UR UR45, R2 ;  /* 0x00000000022d72ca */ /* 0x000fe400000e0000 */
[----:B------:R-:W-:Y:S02]  /*d5f0*/  IADD3 R2, P1, R7, 0xf0, RZ ;  /* 0x000000f007027810 */ /* 0x000fe40007f3e0ff */
[----:B------:R-:W-:Y:S02]  /*d600*/  R2UR UR47, R5 ;  /* 0x00000000052f72ca */ /* 0x000fe400000e0000 */
[----:B------:R-:W-:Y:S01]  /*d610*/  R2UR UR32, R2 ;  /* 0x00000000022072ca */ /* 0x000fe200000e0000 */
[----:B------:R-:W-:Y:S01]  /*d620*/  IMAD.X R3, RZ, RZ, R6, P1 ;  /* 0x000000ffff037224 */ /* 0x000fe200008e0606 */
[----:B------:R-:W-:-:S04]  /*d630*/  ISETP.GE.AND P1, PT, R4, R13, PT ;  /* 0x0000000d0400720c */ /* 0x000fc80003f26270 */
[----:B------:R-:W-:-:S13]  /*d640*/  R2UR UR33, R3 ;  /* 0x00000000032172ca */ /* 0x000fda00000e0000 */
[----:B------:R1:W-:Y:S01]  /*d650*/  UTMALDG.4D [UR16], [UR32], desc[UR34] ;  /* 0x00002210200075b4 */ /* 0x0003e20008019000 */
[----:B------:R1:W-:Y:S01]  /*d660*/  UBLKCP.S.G [UR42], [UR30], UR7 ;  /* 0x0000002a1e0073ba */ /* 0x0003e20008000207 */
[----:B------:R1:W-:Y:S01]  /*d670*/  SYNCS.ARRIVE.TRANS64 RZ, [R15+URZ+0x30c00], R12 ;  /* 0x030c000c0fff79a7 */ /* 0x0003e2000800003f */
[----:B------:R1:W-:Y:S01]  /*d680*/  UTMALDG.4D [UR8], [UR44], desc[UR40] ;  /* 0x000028082c0075b4 */ /* 0x0003e20008019000 */
[----:B------:R1:W-:Y:S01]  /*d690*/  UTMALDG.4D [UR24], [UR46], desc[UR40] ;  /* 0x000028182e0075b4 */ /* 0x0003e20008019000 */
[----:B------:R-:W-:Y:S05]  /*d6a0*/  @P1 BRA `(.L_x_3109) ;  /* 0x0000000c00b81947 */ /* 0x000fea0003800000 */
[-C--:B------:R-:W-:Y:S01]  /*d6b0*/  LOP3.LUT R17, RZ, R4.reuse, RZ, 0x33, !PT ;  /* 0x00000004ff117212 */ /* 0x080fe200078e33ff */
[C---:B------:R-:W-:Y:S02]  /*d6c0*/  VIADD R5, R0.reuse, 0xfffffffe ;  /* 0xfffffffe00057836 */ /* 0x040fe40000000000 */
[----:B------:R-:W-:Y:S02]  /*d6d0*/  IMAD.MOV.U32 R10, RZ, RZ, 0x1 ;  /* 0x00000001ff0a7424 */ /* 0x000fe400078e00ff */
[----:B------:R-:W-:Y:S01]  /*d6e0*/  IMAD.IADD R17, R0, 0x1, R17 ;  /* 0x0000000100117824 */ /* 0x000fe200078e0211 */
[----:B------:R-:W-:Y:S01]  /*d6f0*/  ISETP.NE.AND P1, PT, R5, R4, PT ;  /* 0x000000040500720c */ /* 0x000fe20003f25270 */
[----:B------:R-:W-:-:S03]  /*d700*/  IMAD.MOV.U32 R0, RZ, RZ, R4 ;  /* 0x000000ffff007224 */ /* 0x000fc600078e0004 */
[----:B------:R-:W-:-:S05]  /*d710*/  LOP3.LUT R5, R17, 0x1, RZ, 0xc0, !PT ;  /* 0x0000000111057812 */ /* 0x000fca00078ec0ff */
[----:B------:R2:W-:Y:S04]  /*d720*/  STL [R1+0x8], R5 ;  /* 0x0000080501007387 */ /* 0x0005e80000100800 */
[----:B------:R-:W-:Y:S05]  /*d730*/  @!P1 BRA `(.L_x_3110) ;  /* 0x0000000800609947 */ /* 0x000fea0003800000 */
[----:B------:R-:W-:Y:S02]  /*d740*/  IMAD.IADD R17, R17, 0x1, -R5 ;  /* 0x0000000111117824 */ /* 0x000fe400078e0a05 */
[----:B------:R-:W-:Y:S02]  /*d750*/  IMAD.MOV.U32 R0, RZ, RZ, R4 ;  /* 0x000000ffff007224 */ /* 0x000fe400078e0004 */
[----:B------:R-:W-:-:S07]  /*d760*/  IMAD.MOV.U32 R10, RZ, RZ, 0x1 ;  /* 0x00000001ff0a7424 */ /* 0x000fce00078e00ff */
.L_x_3119:
[----:B-123--:R-:W-:-:S04]  /*d770*/  SHF.L.U32 R18, R10, 0x1f, RZ ;  /* 0x0000001f0a127819 */ /* 0x00efc800000006ff */
[----:B------:R-:W3:Y:S02]  /*d780*/  SYNCS.PHASECHK.TRANS64.TRYWAIT P1, [R15+URZ+0x30c40], R18 ;  /* 0x030c40120f0075a7 */ /* 0x000ee4000802017f */
[----:B---3--:R-:W-:Y:S05]  /*d790*/  @!P1 BRA `(.L_x_3111) ;  /* 0x0000001400709947 */ /* 0x008fea0003800000 */
.L_x_3136:
[----:B------:R-:W-:Y:S05]  /*d7a0*/  @P0 BRA `(.L_x_3112) ;  /* 0x00000000001c0947 */ /* 0x000fea0003800000 */
[----:B------:R-:W4:Y:S02]  /*d7b0*/  S2R R2, SR_TID.X ;  /* 0x0000000000027919 */ /* 0x000f240000002100 */
[----:B----4-:R-:W-:Y:S01]  /*d7c0*/  LOP3.LUT R3, R2, 0x1f, RZ, 0xc0, !PT ;  /* 0x0000001f02037812 */ /* 0x010fe200078ec0ff */
[----:B------:R-:W-:-:S03]  /*d7d0*/  IMAD.MOV.U32 R2, RZ, RZ, 0x4200 ;  /* 0x00004200ff027424 */ /* 0x000fc600078e00ff */
[----:B------:R-:W-:Y:S01]  /*d7e0*/  ISETP.NE.AND P1, PT, R3, RZ, PT ;  /* 0x000000ff0300720c */ /* 0x000fe20003f25270 */
[----:B------:R4:W-:-:S12]  /*d7f0*/  SYNCS.ARRIVE.TRANS64 RZ, [R15+URZ+0x30c30], R2 ;  /* 0x030c30020fff79a7 */ /* 0x0009d8000800003f */
[----:B----4-:R-:W-:Y:S05]  /*d800*/  @!P1 BRA `(.L_x_3112) ;  /* 0x0000000000049947 */ /* 0x010fea0003800000 */
[----:B-1----:R-:W-:Y:S01]  /*d810*/  BPT.TRAP 0x1 ;  /* 0x000000040000795c */ /* 0x002fe20000300000 */
.L_x_3112:
[----:B-1----:R-:W1:Y:S01]  /*d820*/  LDC.64 R12, c[0x0][0x728] ;  /* 0x0001ca00ff0c7b82 */ /* 0x002e620000000a00 */
[----:B------:R-:W-:Y:S01]  /*d830*/  IMAD.SHL.U32 R19, R0, 0x80, RZ ;  /* 0x0000008000137824 */ /* 0x000fe200078e00ff */
[----:B------:R-:W-:Y:S01]  /*d840*/  R2UR UR8, R15 ;  /* 0x000000000f0872ca */ /* 0x000fe200000e0000 */
[----:B------:R-:W-:Y:S01]  /*d850*/  UMOV UR28, 0x0 ;  /* 0x00000000001c7882 */ /* 0x000fe20000000000 */
[----:B------:R-:W-:Y:S01]  /*d860*/  UMOV UR29, 0x14f00000 ;  /* 0x14f00000001d7882 */ /* 0x000fe20000000000 */
[----:B------:R-:W-:Y:S01]  /*d870*/  UMOV UR18, URZ ;  /* 0x0000003f00127c82 */ /* 0x000fe20008000000 */
[C---:B------:R-:W-:Y:S01]  /*d880*/  IADD3 R2, P1, R19.reuse, UR14, RZ ;  /* 0x0000000e13027c10 */ /* 0x040fe2000ff3e0ff */
[----:B------:R-:W-:Y:S01]  /*d890*/  UMOV UR7, 0x20 ;  /* 0x0000002000077882 */ /* 0x000fe20000000000 */
[----:B--2---:R-:W2:Y:S01]  /*d8a0*/  LDC.64 R4, c[0x0][0x198] ;  /* 0x00006600ff047b82 */ /* 0x004ea20000000a00 */
[----:B------:R-:W-:-:S06]  /*d8b0*/  R2UR UR19, R19 ;  /* 0x00000000131372ca */ /* 0x000fcc00000e0000 */
[----:B------:R-:W-:Y:S02]  /*d8c0*/  UIADD3 UR16, UR8, 0x18000, URZ ;  /* 0x0001800008107890 */ /* 0x000fe4000fffe03f */
[----:B------:R-:W-:Y:S02]  /*d8d0*/  UIADD3 UR17, UR8, 0x30c30, URZ ;  /* 0x00030c3008117890 */ /* 0x000fe4000fffe03f */
[----:B------:R-:W-:-:S03]  /*d8e0*/  UIADD3 UR8, UR8, 0x20400, URZ ;  /* 0x0002040008087890 */ /* 0x000fc6000fffe03f */
[----:B------:R-:W-:Y:S01]  /*d8f0*/  UIADD3 UR19, UR19, UR6, URZ ;  /* 0x0000000613137290 */ /* 0x000fe2000fffe03f */
[----:B-1----:R-:W-:Y:S01]  /*d900*/  LEA R3, P2, R2, R12, 0x2 ;  /* 0x0000000c02037211 */ /* 0x002fe200078410ff */
[----:B------:R-:W-:-:S03]  /*d910*/  UMOV UR9, UR17 ;  /* 0x0000001100097c82 */ /* 0x000fc60008000000 */
[----:B------:R-:W-:Y:S02]  /*d920*/  R2UR UR24, R3 ;  /* 0x00000000031872ca */ /* 0x000fe400000e0000 */
[----:B------:R-:W-:Y:S01]  /*d930*/  LEA.HI.X.SX32 R3, R19, R11, 0x1, P1 ;  /* 0x0000000b13037211 */ /* 0x000fe200008f0eff */
[----:B--2---:R-:W-:Y:S02]  /*d940*/  IMAD.MOV.U32 R7, RZ, RZ, R4 ;  /* 0x000000ffff077224 */ /* 0x004fe400078e0004 */
        /* <DEDUP_REMOVED lines=9> */
[----:B------:R-:W2:Y:S02]  /*d9e0*/  SYNCS.PHASECHK.TRANS64.TRYWAIT P1, [R15+URZ+0x30c28], R18 ;  /* 0x030c28120f0075a7 */ /* 0x000ea4000802017f */
[----:B-12---:R-:W-:Y:S05]  /*d9f0*/  @!P1 BRA `(.L_x_3113) ;  /* 0x0000001000ec9947 */ /* 0x006fea0003800000 */
.L_x_3137:
        /* <DEDUP_REMOVED lines=8> */
.L_x_3114:
        /* <DEDUP_REMOVED lines=29> */
[----:B--2-4-:R-:W-:Y:S05]  /*dc50*/  @!P1 BRA `(.L_x_3115) ;  /* 0x0000001000689947 */ /* 0x014fea0003800000 */
.L_x_3138:
        /* <DEDUP_REMOVED lines=8> */
.L_x_3116:
        /* <DEDUP_REMOVED lines=24> */
.L_x_3140:
        /* <DEDUP_REMOVED lines=8> */
.L_x_3118:
        /* <DEDUP_REMOVED lines=30> */
.L_x_3110:
[----:B------:R-:W4:Y:S02]  /*e0c0*/  LDL.LU R4, [R1+0x8] ;  /* 0x0000080001047983 */ /* 0x000f240000300800 */
[----:B----4-:R-:W-:Y:S02]  /*e0d0*/  ISETP.NE.AND P1, PT, R4, RZ, PT ;  /* 0x000000ff0400720c */ /* 0x010fe40003f25270 */
[----:B------:R4:W5:Y:S11]  /*e0e0*/  LDL R4, [R1+0x4] ;  /* 0x0000040001047983 */ /* 0x0009760000100800 */
[----:B----4-:R-:W-:Y:S05]  /*e0f0*/  @!P1 BRA `(.L_x_3109) ;  /* 0x0000000400249947 */ /* 0x010fea0003800000 */
[----:B-1----:R-:W-:-:S04]  /*e100*/  SHF.L.U32 R12, R10, 0x1f, RZ ;  /* 0x0000001f0a0c7819 */ /* 0x002fc800000006ff */
[----:B------:R-:W1:Y:S02]  /*e110*/  SYNCS.PHASECHK.TRANS64.TRYWAIT P1, [R15+URZ+0x30c40], R12 ;  /* 0x030c400c0f0075a7 */ /* 0x000e64000802017f */
[----:B-1----:R-:W-:Y:S05]  /*e120*/  @!P1 BRA `(.L_x_3120) ;  /* 0x0000000c00609947 */ /* 0x002fea0003800000 */
.L_x_3141:
[----:B------:R-:W-:Y:S05]  /*e130*/  @P0 BRA `(.L_x_3121) ;  /* 0x00000000001c0947 */ /* 0x000fea0003800000 */
[----:B-----5:R-:W2:Y:S02]  /*e140*/  S2R R4, SR_TID.X ;  /* 0x0000000000047919 */ /* 0x020ea40000002100 */
[----:B--2---:R-:W-:Y:S01]  /*e150*/  LOP3.LUT R5, R4, 0x1f, RZ, 0xc0, !PT ;  /* 0x0000001f04057812 */ /* 0x004fe200078ec0ff */
[----:B------:R-:W-:-:S03]  /*e160*/  IMAD.MOV.U32 R4, RZ, RZ, 0x4200 ;  /* 0x00004200ff047424 */ /* 0x000fc600078e00ff */
[----:B------:R-:W-:Y:S01]  /*e170*/  ISETP.NE.AND P1, PT, R5, RZ, PT ;  /* 0x000000ff0500720c */ /* 0x000fe20003f25270 */
[----:B------:R4:W-:-:S12]  /*e180*/  SYNCS.ARRIVE.TRANS64 RZ, [R15+URZ+0x30c30], R4 ;  /* 0x030c30040fff79a7 */ /* 0x0009d8000800003f */
[----:B----4-:R-:W-:Y:S05]  /*e190*/  @!P1 BRA `(.L_x_3121) ;  /* 0x0000000000049947 */ /* 0x010fea0003800000 */
[----:B------:R-:W-:Y:S01]  /*e1a0*/  BPT.TRAP 0x1 ;  /* 0x000000040000795c */ /* 0x000fe20000300000 */
.L_x_3121:
        /* <DEDUP_REMOVED lines=25> */
[----:B------:R-:W4:Y:S02]  /*e340*/  SYNCS.PHASECHK.TRANS64.TRYWAIT P1, [R15+URZ+0x30c28], R12 ;  /* 0x030c280c0f0075a7 */ /* 0x000f24000802017f */
[----:B--2-4-:R-:W-:Y:S05]  /*e350*/  @!P1 BRA `(.L_x_3122) ;  /* 0x0000000800e89947 */ /* 0x014fea0003800000 */
.L_x_3142:
[----:B------:R-:W-:Y:S05]  /*e360*/  @P0 BRA `(.L_x_3123) ;  /* 0x00000000001c0947 */ /* 0x000fea0003800000 */
[----:B------:R-:W4:Y:S02]  /*e370*/  S2R R4, SR_TID.X ;  /* 0x0000000000047919 */ /* 0x000f240000002100 */
[----:B----4-:R-:W-:Y:S01]  /*e380*/  LOP3.LUT R5, R4, 0x1f, RZ, 0xc0, !PT ;  /* 0x0000001f04057812 */ /* 0x010fe200078ec0ff */
[----:B------:R-:W-:-:S03]  /*e390*/  IMAD.MOV.U32 R4, RZ, RZ, 0x4200 ;  /* 0x00004200ff047424 */ /* 0x000fc600078e00ff */
[----:B------:R-:W-:Y:S01]  /*e3a0*/  ISETP.NE.AND P0, PT, R5, RZ, PT ;  /* 0x000000ff0500720c */ /* 0x000fe20003f05270 */
[----:B------:R4:W-:-:S12]  /*e3b0*/  SYNCS.ARRIVE.TRANS64 RZ, [R15+URZ+0x30c18], R4 ;  /* 0x030c18040fff79a7 */ /* 0x0009d8000800003f */
[----:B----4-:R-:W-:Y:S05]  /*e3c0*/  @!P0 BRA `(.L_x_3123) ;  /* 0x0000000000048947 */ /* 0x010fea0003800000 */
[----:B------:R-:W-:Y:S01]  /*e3d0*/  BPT.TRAP 0x1 ;  /* 0x000000040000795c */ /* 0x000fe20000300000 */
.L_x_3123:
[----:B------:R4:W5:Y:S01]  /*e3e0*/  LDL.LU R4, [R1+0x4] ;  /* 0x0000040001047983 */ /* 0x0009620000300800 */
[----:B------:R-:W-:Y:S01]  /*e3f0*/  R2UR UR19, R0 ;  /* 0x00000000001372ca */ /* 0x000fe200000e0000 */
[----:B------:R-:W-:Y:S01]  /*e400*/  UMOV UR24, 0x0 ;  /* 0x0000000000187882 */ /* 0x000fe20000000000 */
[----:B------:R-:W-:Y:S01]  /*e410*/  R2UR UR26, R15 ;  /* 0x000000000f1a72ca */ /* 0x000fe200000e0000 */
[----:B------:R-:W-:Y:S01]  /*e420*/  UMOV UR25, 0x14f00000 ;  /* 0x14f0000000197882 */ /* 0x000fe20000000000 */
[----:B------:R-:W-:Y:S01]  /*e430*/  R2UR UR8, R2 ;  /* 0x00000000020872ca */ /* 0x000fe200000e0000 */
[----:B------:R-:W-:Y:S01]  /*e440*/  UMOV UR18, URZ ;  /* 0x0000003f00127c82 */ /* 0x000fe20008000000 */
[----:B------:R-:W-:-:S07]  /*e450*/  R2UR UR9, R3 ;  /* 0x00000000030972ca */ /* 0x000fce00000e0000 */
        /* <DEDUP_REMOVED lines=8> */
[----:B------:R-:W-:-:S02]  /*e4e0*/  UIADD3 UR26, UR26, 0x20200, URZ ;  /* 0x000202001a1a7890 */ /* 0x000fc4000fffe03f */
[----:B------:R-:W-:Y:S01]  /*e4f0*/  LEA.HI.X.SX32 R5, R5, R14, 0x1, P0 ;  /* 0x0000000e05057211 */ /* 0x000fe200000f0eff */
[----:B------:R-:W-:Y:S01]  /*e500*/  UMOV UR27, UR17 ;  /* 0x00000011001b7c82 */ /* 0x000fe20008000000 */
[C---:B------:R-:W-:Y:S01]  /*e510*/  LEA R9, P0, R0.reuse, R9, 0x2 ;  /* 0x0000000900097211 */ /* 0x040fe200078010ff */
[----:B------:R-:W-:Y:S01]  /*e520*/  UMOV UR7, 0x20 ;  /* 0x0000002000077882 */ /* 0x000fe20000000000 */
[----:B------:R4:W-:Y:S02]  /*e530*/  UTMALDG.4D [UR16], [UR8], desc[UR24] ;  /* 0x00001810080075b4 */ /* 0x0009e40008019000 */
[----:B------:R-:W-:Y:S02]  /*e540*/  LEA.HI.X R8, R0, R8, R5, 0x2, P0 ;  /* 0x0000000800087211 */ /* 0x000fe400000f1405 */
[----:B------:R-:W-:Y:S02]  /*e550*/  R2UR UR28, R9 ;  /* 0x00000000091c72ca */ /* 0x000fe400000e0000 */
[----:B------:R-:W-:-:S13]  /*e560*/  R2UR UR29, R8 ;  /* 0x00000000081d72ca */ /* 0x000fda00000e0000 */
[----:B------:R4:W-:Y:S02]  /*e570*/  UBLKCP.S.G [UR26], [UR28], UR7 ;  /* 0x0000001a1c0073ba */ /* 0x0009e40008000207 */
[----:B----4-:R-:W-:-:S07]  /*e580*/  IMAD.MOV.U32 R16, RZ, RZ, 0x1 ;  /* 0x00000001ff107424 */ /* 0x010fce00078e00ff */
.L_x_3109:
[----:B------:R-:W4:Y:S01]  /*e590*/  S2R R0, SR_TID.X ;  /* 0x0000000000007919 */ /* 0x000f220000002100 */
[----:B------:R-:W-:Y:S01]  /*e5a0*/  IMAD R3, R16, 0x8, R15 ;  /* 0x0000000810037824 */ /* 0x000fe200078e020f */
[----:B----4-:R-:W-:Y:S02]  /*e5b0*/  LOP3.LUT R2, R0, 0x7f, RZ, 0xc0, !PT ;  /* 0x0000007f00027812 */ /* 0x010fe400078ec0ff */
[----:B------:R-:W-:Y:S02]  /*e5c0*/  SHF.L.U32 R0, R10, 0x1f, RZ ;  /* 0x0000001f0a007819 */ /* 0x000fe400000006ff */
[----:B------:R-:W-:Y:S02]  /*e5d0*/  ISETP.NE.AND P1, PT, R2, RZ, PT ;  /* 0x000000ff0200720c */ /* 0x000fe40003f25270 */
[----:B------:R-:W4:Y:S02]  /*e5e0*/  SYNCS.PHASECHK.TRANS64.TRYWAIT P0, [R3+URZ+0x30c40], R0 ;  /* 0x030c4000030075a7 */ /* 0x000f24000800017f */
[----:B----4-:R-:W-:Y:S09]  /*e5f0*/  @!P0 BRA `(.L_x_3124) ;  /* 0x0000000800548947 */ /* 0x010ff20003800000 */
.L_x_3143:
[----:B------:R-:W-:Y:S05]  /*e600*/  @P1 BRA `(.L_x_3125) ;  /* 0x0000000000181947 */ /* 0x000fea0003800000 */
[----:B------:R-:W1:Y:S01]  /*e610*/  S2R R2, SR_TID.X ;  /* 0x0000000000027919 */ /* 0x000e620000002100 */
[----:B----4-:R-:W-:-:S04]  /*e620*/  IMAD.MOV.U32 R0, RZ, RZ, 0x4200 ;  /* 0x00004200ff007424 */ /* 0x010fc800078e00ff */
[----:B------:R4:W-:Y:S01]  /*e630*/  SYNCS.ARRIVE.TRANS64 RZ, [R3+URZ+0x30c30], R0 ;  /* 0x030c300003ff79a7 */ /* 0x0009e2000800003f */
[----:B-1----:R-:W-:-:S13]  /*e640*/  LOP3.LUT P0, RZ, R2, 0x1f, RZ, 0xc0, !PT ;  /* 0x0000001f02ff7812 */ /* 0x002fda000780c0ff */
[----:B----4-:R-:W-:Y:S05]  /*e650*/  @!P0 BRA `(.L_x_3125) ;  /* 0x0000000000048947 */ /* 0x010fea0003800000 */
[----:B------:R-:W-:Y:S01]  /*e660*/  BPT.TRAP 0x1 ;  /* 0x000000040000795c */ /* 0x000fe20000300000 */
.L_x_3125:
[----:B-1---5:R-:W-:Y:S01]  /*e670*/  R2UR UR19, R4 ;  /* 0x00000000041372ca */ /* 0x022fe200000e0000 */
[C-C-:B----4-:R-:W-:Y:S01]  /*e680*/  IMAD R0, R16.reuse, 0x4000, R15.reuse ;  /* 0x0000400010007824 */ /* 0x150fe200078e020f */
[----:B------:R-:W-:Y:S01]  /*e690*/  R2UR UR9, R11 ;  /* 0x000000000b0972ca */ /* 0x000fe200000e0000 */
[----:B--23--:R-:W-:Y:S01]  /*e6a0*/  IMAD R15, R16, 0x200, R15 ;  /* 0x00000200100f7824 */ /* 0x00cfe200078e020f */
        /* <DEDUP_REMOVED lines=30> */
.L_x_3106:
[----:B------:R-:W-:Y:S05]  /*e890*/  BSYNC B0 ;  /* 0x0000000000007941 */ /* 0x000fea0003800000 */
.L_x_3102:
[----:B------:R-:W-:-:S03]  /*e8a0*/  UMOV UR7, 0xffffffff ;  /* 0xffffffff00077882 */ /* 0x000fc60000000000 */
[----:B------:R-:W-:Y:S05]  /*e8b0*/  BRA.DIV UR7, `(.L_x_3126) ;  /* 0x0000000607b87947 */ /* 0x000fea000b800000 */
[----:B------:R-:W-:-:S13]  /*e8c0*/  ELECT P6, URZ, PT ;  /* 0x00000000003f782f */ /* 0x000fda00038c0000 */
.L_x_3146:
[----:B------:R-:W-:Y:S05]  /*e8d0*/  @!P6 BRA `(.L_x_2999) ;  /* 0x000000000084e947 */ /* 0x000fea0003800000 */
[----:B------:R-:W-:-:S06]  /*e8e0*/  ULOP3.LUT UR7, UR36, 0x2, URZ, 0xfc, !UPT ;  /* 0x0000000224077892 */ /* 0x000fcc000f8efc3f */
[----:B------:R-:W-:-:S05]  /*e8f0*/  IMAD.U32 R0, RZ, RZ, UR7 ;  /* 0x00000007ff007e24 */ /* 0x000fca000f8e00ff */
[----:B------:R-:W-:-:S13]  /*e900*/  ISETP.NE.AND P2, PT, R0, 0x3, PT ;  /* 0x000000030000780c */ /* 0x000fda0003f45270 */
[----:B------:R-:W-:Y:S05]  /*e910*/  @!P2 BRA `(.L_x_3127) ;  /* 0x000000000004a947 */ /* 0x000fea0003800000 */
[----:B------:R-:W-:Y:S01]  /*e920*/  BPT.TRAP 0x1 ;  /* 0x000000040000795c */ /* 0x000fe20000300000 */
.L_x_3127:
        /* <DEDUP_REMOVED lines=15> */
.L_x_3147:
[----:B------:R-:W2:Y:S02]  /*ea20*/  SYNCS.PHASECHK.TRANS64.TRYWAIT P0, [R3+URZ], R0 ;  /* 0x00000000030075a7 */ /* 0x000ea4000800017f */
[----:B--2---:R-:W-:Y:S05]  /*ea30*/  @!P0 BRA `(.L_x_3129) ;  /* 0x00000004008c8947 */ /* 0x004fea0003800000 */
.L_x_3148:
[----:B------:R-:W-:Y:S05]  /*ea40*/  @!P2 BRA `(.L_x_3130) ;  /* 0x000000000004a947 */ /* 0x000fea0003800000 */
[----:B------:R-:W-:Y:S01]  /*ea50*/  BPT.TRAP 0x1 ;  /* 0x000000040000795c */ /* 0x000fe20000300000 */
.L_x_3130:
[----:B--2---:R-:W-:-:S04]  /*ea60*/  VIADD R3, R8, 0x30c40 ;  /* 0x00030c4008037836 */ /* 0x004fc80000000000 */
[----:B------:R-:W-:-:S04]  /*ea70*/  IMAD R5, R2, 0x8, R3 ;  /* 0x0000000802057824 */ /* 0x000fc800078e0203 */
[----:B------:R-:W2:Y:S02]  /*ea80*/  SYNCS.PHASECHK.TRANS64.TRYWAIT P0, [R5+URZ], R4 ;  /* 0x00000004050075a7 */ /* 0x000ea4000800017f */
[----:B--2---:R-:W-:Y:S05]  /*ea90*/  @!P0 BRA `(.L_x_3131) ;  /* 0x0000000400888947 */ /* 0x004fea0003800000 */
.L_x_3149:
[----:B------:R-:W-:-:S07]  /*eaa0*/  IMAD R3, R6, 0x8, R3 ;  /* 0x0000000806037824 */ /* 0x000fce00078e0203 */
.L_x_3132:
[----:B---3--:R3:W4:Y:S02]  /*eab0*/  SYNCS.PHASECHK.TRANS64.TRYWAIT P0, [R3+URZ], R0 ;  /* 0x00000000030075a7 */ /* 0x008724000800017f */
[----:B----4-:R-:W-:Y:S05]  /*eac0*/  @!P0 NANOSLEEP.SYNCS 0x989680 ;  /* 0x009896800000895d */ /* 0x010fea0003900000 */
[----:B------:R-:W4:Y:S02]  /*ead0*/  @!P0 SYNCS.PHASECHK.TRANS64 P0, [R3+URZ], R0 ;  /* 0x00000000030085a7 */ /* 0x000f24000800007f */
[----:B----4-:R-:W-:Y:S05]  /*eae0*/  @!P0 BRA `(.L_x_3132) ;  /* 0xfffffffc00f08947 */ /* 0x010fea000383ffff */
.L_x_2999:
[----:B------:R-:W-:Y:S05]  /*eaf0*/  BSYNC B6 ;  /* 0x0000000000067941 */ /* 0x000fea0003800000 */
.L_x_2991:
[----:B------:R-:W-:Y:S05]  /*eb00*/  EXIT ;  /* 0x000000000000794d */ /* 0x000fea0003800000 */
.L_x_3009:
[----:B------:R-:W-:Y:S02]  /*eb10*/  IMAD.MOV.U32 R12, RZ, RZ, RZ ;  /* 0x000000ffff0c7224 */ /* 0x000fe400078e00ff */
[----:B------:R-:W-:Y:S02]  /*eb20*/  IMAD.MOV.U32 R11, RZ, RZ, 0x1f ;  /* 0x0000001fff0b7424 */ /* 0x000fe400078e00ff */
[----:B------:R-:W-:-:S07]  /*eb30*/  IMAD.MOV.U32 R15, RZ, RZ, -0x1 ;  /* 0xffffffffff0f7424 */ /* 0x000fce00078e00ff */
[----:B------:R-:W-:Y:S05]  /*eb40*/  WARPSYNC.COLLECTIVE R15, `(.L_x_3133) ;  /* 0x000000000f087348 */ /* 0x000fea0003c00000 */
[----:B------:R1:W2:Y:S02]  /*eb50*/  SHFL.IDX P6, R14, R13, R12, R11 ;  /* 0x0000000c0d0e7389 */ /* 0x0002a400000c000b */
[----:B-12---:R-:W-:Y:S01]  /*eb60*/  ENDCOLLECTIVE ;  /* 0x000000000000791b */ /* 0x006fe20003800000 */
.L_x_3133:
[----:B------:R-:W-:Y:S05]  /*eb70*/  BRA `(.L_x_3134) ;  /* 0xffffff2800a87947 */ /* 0x000fea000383ffff */
.L_x_3011:
[----:B--2---:R2:W3:Y:S02]  /*eb80*/  SYNCS.PHASECHK.TRANS64.TRYWAIT P0, [R236+URZ+0x30c00], R15 ;  /* 0x030c000fec0075a7 */ /* 0x0044e4000800017f */
[----:B---3--:R-:W-:Y:S05]  /*eb90*/  @!P0 NANOSLEEP.SYNCS 0x989680 ;  /* 0x009896800000895d */ /* 0x008fea0003900000 */
[----:B------:R-:W3:Y:S02]  /*eba0*/  @!P0 SYNCS.PHASECHK.TRANS64 P0, [R236+URZ+0x30c00], R15 ;  /* 0x030c000fec0085a7 */ /* 0x000ee4000800007f */
[----:B---3--:R-:W-:Y:S05]  /*ebb0*/  @!P0 BRA `(.L_x_3011) ;  /* 0xfffffffc00f08947 */ /* 0x008fea000383ffff */
[----:B------:R-:W-:Y:S05]  /*ebc0*/  BRA `(.L_x_3010) ;  /* 0xffffff2800f47947 */ /* 0x000fea000383ffff */
.L_x_3016:
[----:B--2---:R2:W3:Y:S02]  /*ebd0*/  SYNCS.PHASECHK.TRANS64.TRYWAIT P1, [R6+URZ+0x30c10], R21 ;  /* 0x030c1015060075a7 */ /* 0x0044e4000802017f */
[----:B---3--:R-:W-:Y:S05]  /*ebe0*/  @!P1 NANOSLEEP.SYNCS 0x989680 ;  /* 0x009896800000995d */ /* 0x008fea0003900000 */
[----:B------:R-:W3:Y:S02]  /*ebf0*/  @!P1 SYNCS.PHASECHK.TRANS64 P1, [R6+URZ+0x30c10], R21 ;  /* 0x030c1015060095a7 */ /* 0x000ee4000802007f */
[----:B---3--:R-:W-:Y:S05]  /*ec00*/  @!P1 BRA `(.L_x_3016) ;  /* 0xfffffffc00f09947 */ /* 0x008fea000383ffff */
[----:B------:R-:W-:Y:S05]  /*ec10*/  BRA `(.L_x_3015) ;  /* 0xffffff3400207947 */ /* 0x000fea000383ffff */
.L_x_3020:
[----:B------:R1:W1:Y:S02]  /*ec20*/  SYNCS.PHASECHK.TRANS64.TRYWAIT P1, [R6+URZ+0x30c30], R21 ;  /* 0x030c3015060075a7 */ /* 0x000264000802017f */
[----:B-1----:R-:W-:Y:S05]  /*ec30*/  @!P1 NANOSLEEP.SYNCS 0x989680 ;  /* 0x009896800000995d */ /* 0x002fea0003900000 */
[----:B------:R-:W1:Y:S02]  /*ec40*/  @!P1 SYNCS.PHASECHK.TRANS64 P1, [R6+URZ+0x30c30], R21 ;  /* 0x030c3015060095a7 */ /* 0x000e64000802007f */
[----:B-1----:R-:W-:Y:S05]  /*ec50*/  @!P1 BRA `(.L_x_3020) ;  /* 0xfffffffc00f09947 */ /* 0x002fea000383ffff */
[----:B------:R-:W-:Y:S05]  /*ec60*/  BRA `(.L_x_3019) ;  /* 0xffffff3800347947 */ /* 0x000fea000383ffff */
.L_x_3028:
[----:B--2---:R2:W3:Y:S02]  /*ec70*/  SYNCS.PHASECHK.TRANS64.TRYWAIT P1, [R7+URZ+0x30c10], R18 ;  /* 0x030c1012070075a7 */ /* 0x0044e4000802017f */
[----:B---3--:R-:W-:Y:S05]  /*ec80*/  @!P1 NANOSLEEP.SYNCS 0x989680 ;  /* 0x009896800000995d */ /* 0x008fea0003900000 */
[----:B------:R-:W3:Y:S02]  /*ec90*/  @!P1 SYNCS.PHASECHK.TRANS64 P1, [R7+URZ+0x30c10], R18 ;  /* 0x030c1012070095a7 */ /* 0x000ee4000802007f */
[----:B---3--:R-:W-:Y:S05]  /*eca0*/  @!P1 BRA `(.L_x_3028) ;  /* 0xfffffffc00f09947 */ /* 0x008fea000383ffff */
[----:B------:R-:W-:Y:S05]  /*ecb0*/  BRA `(.L_x_3027) ;  /* 0xffffff70003c7947 */ /* 0x000fea000383ffff */
.L_x_3032:
[----:B------:R1:W1:Y:S02]  /*ecc0*/  SYNCS.PHASECHK.TRANS64.TRYWAIT P1, [R7+URZ+0x30c30], R18 ;  /* 0x030c3012070075a7 */ /* 0x000264000802017f */
[----:B-1----:R-:W-:Y:S05]  /*ecd0*/  @!P1 NANOSLEEP.SYNCS 0x989680 ;  /* 0x009896800000995d */ /* 0x002fea0003900000 */
[----:B------:R-:W1:Y:S02]  /*ece0*/  @!P1 SYNCS.PHASECHK.TRANS64 P1, [R7+URZ+0x30c30], R18 ;  /* 0x030c3012070095a7 */ /* 0x000e64000802007f */
[----:B-1----:R-:W-:Y:S05]  /*ecf0*/  @!P1 BRA `(.L_x_3032) ;  /* 0xfffffffc00f09947 */ /* 0x002fea000383ffff */
[----:B------:R-:W-:Y:S05]  /*ed00*/  BRA `(.L_x_3031) ;  /* 0xffffff7400507947 */ /* 0x000fea000383ffff */
.L_x_3107:
[----:B-1----:R1:W2:Y:S02]  /*ed10*/  SYNCS.PHASECHK.TRANS64.TRYWAIT P0, [R15+URZ+0x30c20], R2 ;  /* 0x030c20020f0075a7 */ /* 0x0022a4000800017f */
[----:B--2---:R-:W-:Y:S05]  /*ed20*/  @!P0 NANOSLEEP.SYNCS 0x989680 ;  /* 0x009896800000895d */ /* 0x004fea0003900000 */
[----:B------:R-:W2:Y:S02]  /*ed30*/  @!P0 SYNCS.PHASECHK.TRANS64 P0, [R15+URZ+0x30c20], R2 ;  /* 0x030c20020f0085a7 */ /* 0x000ea4000800007f */
[----:B--2---:R-:W-:Y:S05]  /*ed40*/  @!P0 BRA `(.L_x_3107) ;  /* 0xfffffffc00f08947 */ /* 0x004fea000383ffff */
[----:B------:R-:W-:Y:S05]  /*ed50*/  BRA `(.L_x_3135) ;  /* 0xffffffe400287947 */ /* 0x000fea000383ffff */
.L_x_3111:
[----:B---3--:R3:W4:Y:S02]  /*ed60*/  SYNCS.PHASECHK.TRANS64.TRYWAIT P1, [R15+URZ+0x30c40], R18 ;  /* 0x030c40120f0075a7 */ /* 0x008724000802017f */
[----:B----4-:R-:W-:Y:S05]  /*ed70*/  @!P1 NANOSLEEP.SYNCS 0x989680 ;  /* 0x009896800000995d */ /* 0x010fea0003900000 */
[----:B------:R-:W4:Y:S02]  /*ed80*/  @!P1 SYNCS.PHASECHK.TRANS64 P1, [R15+URZ+0x30c40], R18 ;  /* 0x030c40120f0095a7 */ /* 0x000f24000802007f */
[----:B----4-:R-:W-:Y:S05]  /*ed90*/  @!P1 BRA `(.L_x_3111) ;  /* 0xfffffffc00f09947 */ /* 0x010fea000383ffff */
[----:B------:R-:W-:Y:S05]  /*eda0*/  BRA `(.L_x_3136) ;  /* 0xffffffe8007c7947 */ /* 0x000fea000383ffff */
.L_x_3113:
[----:B-1----:R1:W2:Y:S02]  /*edb0*/  SYNCS.PHASECHK.TRANS64.TRYWAIT P1, [R15+URZ+0x30c28], R18 ;  /* 0x030c28120f0075a7 */ /* 0x0022a4000802017f */
[----:B--2---:R-:W-:Y:S05]  /*edc0*/  @!P1 NANOSLEEP.SYNCS 0x989680 ;  /* 0x009896800000995d */ /* 0x004fea0003900000 */
[----:B------:R-:W2:Y:S02]  /*edd0*/  @!P1 SYNCS.PHASECHK.TRANS64 P1, [R15+URZ+0x30c28], R18 ;  /* 0x030c28120f0095a7 */ /* 0x000ea4000802007f */
[----:B--2---:R-:W-:Y:S05]  /*ede0*/  @!P1 BRA `(.L_x_3113) ;  /* 0xfffffffc00f09947 */ /* 0x004fea000383ffff */
[----:B------:R-:W-:Y:S05]  /*edf0*/  BRA `(.L_x_3137) ;  /* 0xffffffec00007947 */ /* 0x000fea000383ffff */
.L_x_3115:
[----:B--2---:R2:W4:Y:S02]  /*ee00*/  SYNCS.PHASECHK.TRANS64.TRYWAIT P1, [R15+URZ+0x30c48], R18 ;  /* 0x030c48120f0075a7 */ /* 0x004524000802017f */
[----:B----4-:R-:W-:Y:S05]  /*ee10*/  @!P1 NANOSLEEP.SYNCS 0x989680 ;  /* 0x009896800000995d */ /* 0x010fea0003900000 */
[----:B------:R-:W4:Y:S02]  /*ee20*/  @!P1 SYNCS.PHASECHK.TRANS64 P1, [R15+URZ+0x30c48], R18 ;  /* 0x030c48120f0095a7 */ /* 0x000f24000802007f */
[----:B----4-:R-:W-:Y:S05]  /*ee30*/  @!P1 BRA `(.L_x_3115) ;  /* 0xfffffffc00f09947 */ /* 0x010fea000383ffff */
[----:B------:R-:W-:Y:S05]  /*ee40*/  BRA `(.L_x_3138) ;  /* 0xffffffec00847947 */ /* 0x000fea000383ffff */
.L_x_3117:
[----:B------:R-:W-:-:S07]  /*ee50*/  SHF.L.U32 R4, R10, 0x1f, RZ ;  /* 0x0000001f0a047819 */ /* 0x000fce00000006ff */
.L_x_3139:
[----:B----4-:R4:W1:Y:S02]  /*ee60*/  SYNCS.PHASECHK.TRANS64.TRYWAIT P1, [R15+URZ+0x30c20], R4 ;  /* 0x030c20040f0075a7 */ /* 0x010864000802017f */
[----:B-1----:R-:W-:Y:S05]  /*ee70*/  @!P1 NANOSLEEP.SYNCS 0x989680 ;  /* 0x009896800000995d */ /* 0x002fea0003900000 */
[----:B------:R-:W1:Y:S02]  /*ee80*/  @!P1 SYNCS.PHASECHK.TRANS64 P1, [R15+URZ+0x30c20], R4 ;  /* 0x030c20040f0095a7 */ /* 0x000e64000802007f */
[----:B-1----:R-:W-:Y:S05]  /*ee90*/  @!P1 BRA `(.L_x_3139) ;  /* 0xfffffffc00f09947 */ /* 0x002fea000383ffff */
[----:B------:R-:W-:Y:S05]  /*eea0*/  BRA `(.L_x_3140) ;  /* 0xffffffec00ec7947 */ /* 0x000fea000383ffff */
.L_x_3120:
[----:B-1----:R1:W4:Y:S02]  /*eeb0*/  SYNCS.PHASECHK.TRANS64.TRYWAIT P1, [R15+URZ+0x30c40], R12 ;  /* 0x030c400c0f0075a7 */ /* 0x002324000802017f */
[----:B----4-:R-:W-:Y:S05]  /*eec0*/  @!P1 NANOSLEEP.SYNCS 0x989680 ;  /* 0x009896800000995d */ /* 0x010fea0003900000 */
[----:B------:R-:W4:Y:S02]  /*eed0*/  @!P1 SYNCS.PHASECHK.TRANS64 P1, [R15+URZ+0x30c40], R12 ;  /* 0x030c400c0f0095a7 */ /* 0x000f24000802007f */
[----:B----4-:R-:W-:Y:S05]  /*eee0*/  @!P1 BRA `(.L_x_3120) ;  /* 0xfffffffc00f09947 */ /* 0x010fea000383ffff */
[----:B------:R-:W-:Y:S05]  /*eef0*/  BRA `(.L_x_3141) ;  /* 0xfffffff0008c7947 */ /* 0x000fea000383ffff */
.L_x_3122:
[----:B--2---:R2:W4:Y:S02]  /*ef00*/  SYNCS.PHASECHK.TRANS64.TRYWAIT P1, [R15+URZ+0x30c28], R12 ;  /* 0x030c280c0f0075a7 */ /* 0x004524000802017f */
[----:B----4-:R-:W-:Y:S05]  /*ef10*/  @!P1 NANOSLEEP.SYNCS 0x989680 ;  /* 0x009896800000995d */ /* 0x010fea0003900000 */
[----:B------:R-:W4:Y:S02]  /*ef20*/  @!P1 SYNCS.PHASECHK.TRANS64 P1, [R15+URZ+0x30c28], R12 ;  /* 0x030c280c0f0095a7 */ /* 0x000f24000802007f */
[----:B----4-:R-:W-:Y:S05]  /*ef30*/  @!P1 BRA `(.L_x_3122) ;  /* 0xfffffffc00f09947 */ /* 0x010fea000383ffff */
[----:B------:R-:W-:Y:S05]  /*ef40*/  BRA `(.L_x_3142) ;  /* 0xfffffff400047947 */ /* 0x000fea000383ffff */
.L_x_3124:
[----:B----4-:R4:W1:Y:S02]  /*ef50*/  SYNCS.PHASECHK.TRANS64.TRYWAIT P0, [R3+URZ+0x30c40], R0 ;  /* 0x030c4000030075a7 */ /* 0x010864000800017f */
[----:B-1----:R-:W-:Y:S05]  /*ef60*/  @!P0 NANOSLEEP.SYNCS 0x989680 ;  /* 0x009896800000895d */ /* 0x002fea0003900000 */
[----:B------:R-:W1:Y:S02]  /*ef70*/  @!P0 SYNCS.PHASECHK.TRANS64 P0, [R3+URZ+0x30c40], R0 ;  /* 0x030c4000030085a7 */ /* 0x000e64000800007f */
[----:B-1----:R-:W-:Y:S05]  /*ef80*/  @!P0 BRA `(.L_x_3124) ;  /* 0xfffffffc00f08947 */ /* 0x002fea000383ffff */
[----:B------:R-:W-:Y:S05]  /*ef90*/  BRA `(.L_x_3143) ;  /* 0xfffffff400987947 */ /* 0x000fea000383ffff */
.L_x_3126:
[----:B------:R-:W-:Y:S01]  /*efa0*/  BSSY B0, `(.L_x_3144) ;  /* 0x0000006000007945 */ /* 0x000fe20003800000 */
[----:B------:R-:W-:-:S07]  /*efb0*/  IMAD.MOV.U32 R15, RZ, RZ, -0x1 ;  /* 0xffffffffff0f7424 */ /* 0x000fce00078e00ff */
[----:B------:R-:W-:Y:S05]  /*efc0*/  WARPSYNC.COLLECTIVE R15, `(.L_x_3145) ;  /* 0x000000000f0c7348 */ /* 0x000fea0003c00000 */
[----:B------:R-:W-:Y:S02]  /*efd0*/  ELECT P6, UR62, PT ;  /* 0x00000000003e782f */ /* 0x000fe400038c0000 */
[----:B------:R-:W-:Y:S01]  /*efe0*/  MOV R14, UR62 ;  /* 0x0000003e000e7c02 */ /* 0x000fe20008000f00 */
[----:B------:R-:W-:Y:S10]  /*eff0*/  ENDCOLLECTIVE ;  /* 0x000000000000791b */ /* 0x000ff40003800000 */
.L_x_3145:
[----:B------:R-:W-:Y:S05]  /*f000*/  BSYNC B0 ;  /* 0x0000000000007941 */ /* 0x000fea0003800000 */
.L_x_3144:
[----:B------:R-:W-:Y:S05]  /*f010*/  BRA `(.L_x_3146) ;  /* 0xfffffff8002c7947 */ /* 0x000fea000383ffff */
.L_x_3128:
[----:B-1----:R1:W2:Y:S02]  /*f020*/  SYNCS.PHASECHK.TRANS64.TRYWAIT P0, [R7+URZ], R4 ;  /* 0x00000004070075a7 */ /* 0x0022a4000800017f */
[----:B--2---:R-:W-:Y:S05]  /*f030*/  @!P0 NANOSLEEP.SYNCS 0x989680 ;  /* 0x009896800000895d */ /* 0x004fea0003900000 */
[----:B------:R-:W2:Y:S02]  /*f040*/  @!P0 SYNCS.PHASECHK.TRANS64 P0, [R7+URZ], R4 ;  /* 0x00000004070085a7 */ /* 0x000ea4000800007f */
[----:B--2---:R-:W-:Y:S05]  /*f050*/  @!P0 BRA `(.L_x_3128) ;  /* 0xfffffffc00f08947 */ /* 0x004fea000383ffff */
[----:B------:R-:W-:Y:S05]  /*f060*/  BRA `(.L_x_3147) ;  /* 0xfffffff8006c7947 */ /* 0x000fea000383ffff */
.L_x_3129:
[----:B--2---:R2:W3:Y:S02]  /*f070*/  SYNCS.PHASECHK.TRANS64.TRYWAIT P0, [R3+URZ], R0 ;  /* 0x00000000030075a7 */ /* 0x0044e4000800017f */
[----:B---3--:R-:W-:Y:S05]  /*f080*/  @!P0 NANOSLEEP.SYNCS 0x989680 ;  /* 0x009896800000895d */ /* 0x008fea0003900000 */
[----:B------:R-:W3:Y:S02]  /*f090*/  @!P0 SYNCS.PHASECHK.TRANS64 P0, [R3+URZ], R0 ;  /* 0x00000000030085a7 */ /* 0x000ee4000800007f */
[----:B---3--:R-:W-:Y:S05]  /*f0a0*/  @!P0 BRA `(.L_x_3129) ;  /* 0xfffffffc00f08947 */ /* 0x008fea000383ffff */
[----:B------:R-:W-:Y:S05]  /*f0b0*/  BRA `(.L_x_3148) ;  /* 0xfffffff800607947 */ /* 0x000fea000383ffff */
.L_x_3131:
[----:B--2---:R2:W3:Y:S02]  /*f0c0*/  SYNCS.PHASECHK.TRANS64.TRYWAIT P0, [R5+URZ], R4 ;  /* 0x00000004050075a7 */ /* 0x0044e4000800017f */
[----:B---3--:R-:W-:Y:S05]  /*f0d0*/  @!P0 NANOSLEEP.SYNCS 0x989680 ;  /* 0x009896800000895d */ /* 0x008fea0003900000 */
[----:B------:R-:W3:Y:S02]  /*f0e0*/  @!P0 SYNCS.PHASECHK.TRANS64 P0, [R5+URZ], R4 ;  /* 0x00000004050085a7 */ /* 0x000ee4000800007f */
[----:B---3--:R-:W-:Y:S05]  /*f0f0*/  @!P0 BRA `(.L_x_3131) ;  /* 0xfffffffc00f08947 */ /* 0x008fea000383ffff */
[----:B------:R-:W-:Y:S05]  /*f100*/  BRA `(.L_x_3149) ;  /* 0xfffffff800647947 */ /* 0x000fea000383ffff */
.L_x_3150:
        /* <DEDUP_REMOVED lines=15> */
.L_x_3714:


//--------------------- .text._ZN7cutlass13device_kernelIN5flash11enable_sm90INS1_16FlashAttnBwdSm90INS1_25CollectiveMainloopBwdSm90ILi2ELi2ELi2EN4cute5tupleIJNS5_1CILi1EEES8_S8_EEENS6_IJNS7_ILi128EEESA_NS7_ILi64EEEEEENS_10bfloat16_tEfNS_4arch4Sm90ELb1ELb0ELb0ELb1ELb1ELb1ELb0ELb0ELi2ELi1ELi2ELi2ELb0EEENS1_21CollectiveEpilogueBwdISC_SD_SF_Li256ELb1ELb0ELi1EEENS1_25SingleTileBwdLPTSchedulerILb1ELi128ELb1EEEEEEEEEvNT_6ParamsE --------------------------
	.section	.text._ZN7cutlass13device_kernelIN5flash11enable_sm90INS1_16FlashAttnBwdSm90INS1_25CollectiveMainloopBwdSm90ILi2ELi2ELi2EN4cute5tupleIJNS5_1CILi1EEES8_S8_EEENS6_IJNS7_ILi128EEESA_NS7_ILi64EEEEEENS_10bfloat16_tEfNS_4arch4Sm90ELb1ELb0ELb0ELb1ELb1ELb1ELb0ELb0ELi2ELi1ELi2ELi2ELb0EEENS1_21CollectiveEpilogueBwdISC_SD_SF_Li256ELb1ELb0ELi1EEENS1_25SingleTileBwdLPTSchedulerILb1ELi128ELb1EEEEEEEEEvNT_6ParamsE,"ax",@progbits
	.align	128
.text._ZN7cutlass13device_kernelIN5flash11enable_sm90INS1_16FlashAttnBwdSm90INS1_25CollectiveMainloopBwdSm90ILi2ELi2ELi2EN4cute5tupleIJNS5_1CILi1EEES8_S8_EEENS6_IJNS7_ILi128EEESA_NS7_ILi64EEEEEENS_10bfloat16_tEfNS_4arch4Sm90ELb1ELb0ELb0ELb1ELb1ELb1ELb0ELb0ELi2ELi1ELi2ELi2ELb0EEENS1_21CollectiveEpilogueBwdISC_SD_SF_Li256ELb1ELb0ELi1EEENS1_25SingleTileBwdLPTSchedulerILb1ELi128ELb1EEEEEEEEEvNT_6ParamsE:
        .type           _ZN7cutlass13device_kernelIN5flash11enable_sm90INS1_16FlashAttnBwdSm90INS1_25CollectiveMainloopBwdSm90ILi2ELi2ELi2EN4cute5tupleIJNS5_1CILi1EEES8_S8_EEENS6_IJNS7_ILi128EEESA_NS7_ILi64EEEEEENS_10bfloat16_tEfNS_4arch4Sm90ELb1ELb0ELb0ELb1ELb1ELb1ELb0ELb0ELi2ELi1ELi2ELi2ELb0EEENS1_21CollectiveEpilogueBwdISC_SD_SF_Li256ELb1ELb0ELi1EEENS1_25SingleTileBwdLPTSchedulerILb1ELi128ELb1EEEEEEEEEvNT_6ParamsE,@function
        .size           _ZN7cutlass13device_kernelIN5flash11enable_sm90INS1_16FlashAttnBwdSm90INS1_25CollectiveMainloopBwdSm90ILi2ELi2ELi2EN4cute5tupleIJNS5_1CILi1EEES8_S8_EEENS6_IJNS7_ILi128EEESA_NS7_ILi64EEEEEENS_10bfloat16_tEfNS_4arch4Sm90ELb1ELb0ELb0ELb1ELb1ELb1ELb0ELb0ELi2ELi1ELi2ELi2ELb0EEENS1_21CollectiveEpilogueBwdISC_SD_SF_Li256ELb1ELb0ELi1EEENS1_25SingleTileBwdLPTSchedulerILb1ELi128ELb1EEEEEEEEEvNT_6ParamsE,(.L_x_3715 - _ZN7cutlass13device_kernelIN5flash11enable_sm90INS1_16FlashAttnBwdSm90INS1_25CollectiveMainloopBwdSm90ILi2ELi2ELi2EN4cute5tupleIJNS5_1CILi1EEES8_S8_EEENS6_IJNS7_ILi128EEESA_NS7_ILi64EEEEEENS_10bfloat16_tEfNS_4arch4Sm90ELb1ELb0ELb0ELb1ELb1ELb1ELb0ELb0ELi2ELi1ELi2ELi2ELb0EEENS1_21CollectiveEpilogueBwdISC_SD_SF_Li256ELb1ELb0ELi1EEENS1_25SingleTileBwdLPTSchedulerILb1ELi128ELb1EEEEEEEEEvNT_6ParamsE)
        .other          _ZN7cutlass13device_kernelIN5flash11enable_sm90INS1_16FlashAttnBwdSm90INS1_25CollectiveMainloopBwdSm90ILi2ELi2ELi2EN4cute5tupleIJNS5_1CILi1EEES8_S8_EEENS6_IJNS7_ILi128EEESA_NS7_ILi64EEEEEENS_10bfloat16_tEfNS_4arch4Sm90ELb1ELb0ELb0ELb1ELb1ELb1ELb0ELb0ELi2ELi1ELi2ELi2ELb0EEENS1_21CollectiveEpilogueBwdISC_SD_SF_Li256ELb1ELb0ELi1EEENS1_25SingleTileBwdLPTSchedulerILb1ELi128ELb1EEEEEEEEEvNT_6ParamsE,@"STO_CUDA_ENTRY STV_DEFAULT"
_ZN7cutlass13device_kernelIN5flash11enable_sm90INS1_16FlashAttnBwdSm90INS1_25CollectiveMainloopBwdSm90ILi2ELi2ELi2EN4cute5tupleIJNS5_1CILi1EEES8_S8_EEENS6_IJNS7_ILi128EEESA_NS7_ILi64EEEEEENS_10bfloat16_tEfNS_4arch4Sm90ELb1ELb0ELb0ELb1ELb1ELb1ELb0ELb0ELi2ELi1ELi2ELi2ELb0EEENS1_21CollectiveEpilogueBwdISC_SD_SF_Li256ELb1ELb0ELi1EEENS1_25SingleTileBwdLPTSchedulerILb1ELi128ELb1EEEEEEEEEvNT_6ParamsE:
        /* <DEDUP_REMOVED lines=24> */
.L_x_3152:
[----:B------:R-:W-:Y:S05]  /*0180*/  BSYNC B0 ;  /* 0x0000000000007941 */ /* 0x000fea0003800000 */
.L_x_3151:
        /* <DEDUP_REMOVED lines=37> */
.L_x_3153:
        /* <DEDUP_REMOVED lines=22> */
.L_x_3154:
[----:B------:R-:W-:Y:S01]  /*0540*/  PLOP3.LUT P0, PT, PT, PT, UP0, 0x80, 0x0 ;  /* 0x000000000000781c */ /* 0x000fe20003f0f008 */
[----:B------:R-:W-:Y:S01]  /*0550*/  NOP ;  /* 0x0000000000007918 */ /* 0x000fe20000000000 */
[----:B------:R-:W-:Y:S01]  /*0560*/  ULDC.64 UR38, c[0x0][0x208] ;  /* 0x0000820000267ab9 */ /* 0x000fe20000000a00 */
[----:B------:R-:W-:Y:S01]  /*0570*/  BSSY B6, `(.L_x_3155) ;  /* 0x0000eea000067945 */ /* 0x000fe20003800000 */
[----:B-12-4-:R-:W-:Y:S09]  /*0580*/  BAR.SYNC.DEFER_BLOCKING 0x0 ;  /* 0x0000000000007b1d */ /* 0x016ff20000010000 */
[----:B------:R-:W-:Y:S05]  /*0590*/  @!P0 BRA `(.L_x_3156) ;  /* 0x000000a800b88947 */ /* 0x000fea0003800000 */
.L_x_3157:
        /* <DEDUP_REMOVED lines=32> */
.L_x_3158:
[----:B------:R-:W-:Y:S01]  /*07a0*/  ULDC UR8, c[0x0][0x8c4] ;  /* 0x0002310000087ab9 */ /* 0x000fe20000000800 */
[----:B------:R-:W-:Y:S01]  /*07b0*/  UMOV UR7, UR9 ;  /* 0x0000000900077c82 */ /* 0x000fe20008000000 */
[----:B------:R-:W-:-:S11]  /*07c0*/  UISETP.NE.AND UP0, UPT, UR8, 0x1, UPT ;  /* 0x000000010800788c */ /* 0x000fd6000bf05270 */
[----:B------:R-:W-:Y:S02]  /*07d0*/  @UP0 ULDC.64 UR10, c[0x0][0x8c8] ;  /* 0x00023200000a0ab9 */ /* 0x000fe40000000a00 */
[----:B------:R-:W-:-:S04]  /*07e0*/  UIMAD.WIDE.U32 UR4, UR9, UR10, URZ ;  /* 0x0000000a090472a5 */ /* 0x000fc8000f8e003f */
[----:B------:R-:W-:-:S04]  /*07f0*/  @UP0 USHF.R.U32.HI UR7, URZ, UR11, UR5 ;  /* 0x0000000b3f070299 */ /* 0x000fc80008011605 */
[----:B------:R-:W-:-:S12]  /*0800*/  UIMAD UR4, UR7, UR8, URZ ;  /* 0x00000008070472a4 */ /* 0x000fd8000f8e023f */
.L_x_3159:
        /* <DEDUP_REMOVED lines=23> */
.L_x_3160:
        /* <DEDUP_REMOVED lines=14> */
.L_x_3162:
[----:B------:R-:W-:-:S05]  /*0a60*/  ULDC UR4, c[0x0][0x8ec] ;  /* 0x00023b0000047ab9 */ /* 0x000fca0000000800 */
.L_x_3161:
[----:B------:R-:W-:Y:S02]  /*0a70*/  UIADD3 UR4, UR4, 0x7f, URZ ;  /* 0x0000007f04047890 */ /* 0x000fe4000fffe03f */
[----:B------:R-:W-:Y:S02]  /*0a80*/  ULOP3.LUT UR41, URZ, UR7, URZ, 0x33, !UPT ;  /* 0x000000073f297292 */ /* 0x000fe4000f8e333f */
[----:B------:R-:W-:-:S04]  /*0a90*/  USHF.R.S32.HI UR5, URZ, 0x1f, UR4 ;  /* 0x0000001f3f057899 */ /* 0x000fc80008011404 */
[----:B------:R-:W-:-:S04]  /*0aa0*/  ULEA.HI UR5, UR5, UR4, URZ, 0x7 ;  /* 0x0000000405057291 */ /* 0x000fc8000f8f383f */
[----:B------:R-:W-:-:S04]  /*0ab0*/  USHF.R.S32.HI UR5, URZ, 0x7, UR5 ;  /* 0x000000073f057899 */ /* 0x000fc80008011405 */
[----:B------:R-:W-:Y:S02]  /*0ac0*/  UISETP.GT.AND UP0, UPT, UR5, UR7, UPT ;  /* 0x000000070500728c */ /* 0x000fe4000bf04270 */
[----:B------:R-:W-:Y:S02]  /*0ad0*/  UIADD3 UR41, UR5, UR41, URZ ;  /* 0x0000002905297290 */ /* 0x000fe4000fffe03f */
[----:B------:R-:W-:-:S06]  /*0ae0*/  USEL UR40, UR40, 0xffffffff, UP0 ;  /* 0xffffffff28287887 */ /* 0x000fcc0008000000 */
        /* <DEDUP_REMOVED lines=17> */
.L_x_3164:
        /* <DEDUP_REMOVED lines=14> */
.L_x_3165:
        /* <DEDUP_REMOVED lines=11> */
.L_x_3166:
        /* <DEDUP_REMOVED lines=13> */
.L_x_3167:
        /* <DEDUP_REMOVED lines=68> */
.L_x_3170:
        /* <DEDUP_REMOVED lines=15> */
.L_x_3169:
        /* <DEDUP_REMOVED lines=22> */
.L_x_3172:
        /* <DEDUP_REMOVED lines=15> */
.L_x_3171:
[----:B------:R-:W-:Y:S01]  /*15e0*/  SHF.R.S32.HI R5, RZ, 0x1f, R16 ;  /* 0x0000001fff057819 */ /* 0x000fe20000011410 */
[----:B------:R-:W-:-:S03]  /*15f0*/  UMOV UR4, 0xffffffff ;  /* 0xffffffff00047882 */ /* 0x000fc60000000000 */
[----:B------:R-:W-:-:S04]  /*1600*/  LEA.HI R0, R5, R16, RZ, 0x7 ;  /* 0x0000001005007211 */ /* 0x000fc800078f38ff */
[----:B------:R-:W-:Y:S01]  /*1610*/  SHF.R.S32.HI R13, RZ, 0x7, R0 ;  /* 0x00000007ff0d7819 */ /* 0x000fe20000011400 */
[----:B------:R-:W-:Y:S06]  /*1620*/  BRA.DIV UR4, `(.L_x_3173) ;  /* 0x000000de04807947 */ /* 0x000fec000b800000 */
[----:B------:R1:W2:Y:S02]  /*1630*/  SHFL.IDX PT, R14, R13, RZ, 0x1f ;  /* 0x00001fff0d0e7589 */ /* 0x0002a400000e0000 */
.L_x_3316:
        /* <DEDUP_REMOVED lines=24> */
.L_x_3174:
        /* <DEDUP_REMOVED lines=128> */
.L_x_3187:
[----:B------:R-:W-:-:S06]  /*1fc0*/  ULOP3.LUT UR4, UR36, 0x1, URZ, 0xfc, !UPT ;  /* 0x0000000124047892 */ /* 0x000fcc000f8efc3f */
[----:B---3--:R-:W-:-:S05]  /*1fd0*/  IMAD.U32 R5, RZ, RZ, UR4 ;  /* 0x00000004ff057e24 */ /* 0x008fca000f8e00ff */
[----:B------:R-:W-:-:S13]  /*1fe0*/  ISETP.NE.AND P0, PT, R5, 0x3, PT ;  /* 0x000000030500780c */ /* 0x000fda0003f05270 */
[----:B------:R-:W-:Y:S05]  /*1ff0*/  @!P0 BRA `(.L_x_3177) ;  /* 0x0000000000048947 */ /* 0x000fea0003800000 */
[----:B------:R-:W-:Y:S01]  /*2000*/  BPT.TRAP 0x1 ;  /* 0x000000040000795c */ /* 0x000fe20000300000 */
.L_x_3177:
[----:B------:R-:W-:Y:S01]  /*2010*/  IMAD R6, R0, 0x8, R236 ;  /* 0x0000000800067824 */ /* 0x000fe200078e02ec */
[----:B------:R-:W-:-:S04]  /*2020*/  SHF.L.U32 R21, R4, 0x1f, RZ ;  /* 0x0000001f04157819 */ /* 0x000fc800000006ff */
[----:B------:R1:W2:Y:S01]  /*2030*/  SYNCS.PHASECHK.TRANS64.TRYWAIT P1, [R6+URZ+0x30c10], R21 ;  /* 0x030c1015060075a7 */ /* 0x0002a2000802017f */
[----:B------:R-:W-:Y:S05]  /*2040*/  @!P0 BRA `(.L_x_3178) ;  /* 0x0000000000048947 */ /* 0x000fea0003800000 */
[----:B------:R-:W-:Y:S01]  /*2050*/  BPT.TRAP 0x1 ;  /* 0x000000040000795c */ /* 0x000fe20000300000 */
.L_x_3178:
[----:B------:R-:W-:-:S05]  /*2060*/  VIADD R5, R236, 0x10000 ;  /* 0x00010000ec057836 */ /* 0x000fca0000000000 */
[----:B------:R-:W-:-:S04]  /*2070*/  SHF.R.U32.HI R5, RZ, 0x4, R5 ;  /* 0x00000004ff057819 */ /* 0x000fc80000011605 */
[----:B------:R-:W-:Y:S01]  /*2080*/  LOP3.LUT R5, R5, 0x3fff, RZ, 0xc0, !PT ;  /* 0x00003fff05057812 */ /* 0x000fe200078ec0ff */
[----:B--2---:R-:W-:Y:S06]  /*2090*/  @P1 BRA `(.L_x_3179) ;  /* 0x0000000000081947 */ /* 0x004fec0003800000 */
[----:B------:R-:W2:Y:S02]  /*20a0*/  SYNCS.PHASECHK.TRANS64.TRYWAIT P1, [R6+URZ+0x30c10], R21 ;  /* 0x030c1015060075a7 */ /* 0x000ea4000802017f */
[----:B--2---:R-:W-:Y:S05]  /*20b0*/  @!P1 BRA `(.L_x_3180) ;  /* 0x000000d4000c9947 */ /* 0x004fea0003800000 */
.L_x_3179:
        /* <DEDUP_REMOVED lines=64> */
.L_x_3181:
[----:B------:R1:W1:Y:S01]  /*24c0*/  SYNCS.PHASECHK.TRANS64.TRYWAIT P1, [R6+URZ+0x30c30], R21 ;  /* 0x030c3015060075a7 */ /* 0x000262000802017f */
[----:B------:R-:W-:Y:S05]  /*24d0*/  @!P0 BRA `(.L_x_3182) ;  /* 0x0000000000048947 */ /* 0x000fea0003800000 */
[----:B------:R-:W-:Y:S01]  /*24e0*/  BPT.TRAP 0x1 ;  /* 0x000000040000795c */ /* 0x000fe20000300000 */
.L_x_3182:
[----:B------:R-:W-:-:S05]  /*24f0*/  VIADD R15, R236, 0x18000 ;  /* 0x00018000ec0f7836 */ /* 0x000fca0000000000 */
[----:B------:R-:W-:-:S04]  /*2500*/  SHF.R.U32.HI R15, RZ, 0x4, R15 ;  /* 0x00000004ff0f7819 */ /* 0x000fc8000001160f */
[----:B------:R-:W-:-:S04]  /*2510*/  LOP3.LUT R15, R15, 0x3fff, RZ, 0xc0, !PT ;  /* 0x00003fff0f0f7812 */ /* 0x000fc800078ec0ff */
[----:B------:R-:W-:Y:S01]  /*2520*/  LOP3.LUT R17, R15, 0x10000, RZ, 0xfc, !PT ;  /* 0x000100000f117812 */ /* 0x000fe200078efcff */
[----:B-1----:R-:W-:Y:S06]  /*2530*/  @P1 BRA `(.L_x_3183) ;  /* 0x0000000000081947 */ /* 0x002fec0003800000 */
[----:B------:R-:W1:Y:S02]  /*2540*/  SYNCS.PHASECHK.TRANS64.TRYWAIT P1, [R6+URZ+0x30c30], R21 ;  /* 0x030c3015060075a7 */ /* 0x000e64000802017f */
[----:B-1----:R-:W-:Y:S05]  /*2550*/  @!P1 BRA `(.L_x_3184) ;  /* 0x000000cc00f89947 */ /* 0x002fea0003800000 */
.L_x_3183:
        /* <DEDUP_REMOVED lines=690> */
.L_x_3185:
        /* <DEDUP_REMOVED lines=68> */
.L_x_3186:
        /* <DEDUP_REMOVED lines=12> */
.L_x_3176:
        /* <DEDUP_REMOVED lines=116> */
.L_x_3199:
[----:B------:R-:W-:-:S05]  /*5cc0*/  IMAD.U32 R7, RZ, RZ, UR36 ;  /* 0x00000024ff077e24 */ /* 0x000fca000f8e00ff */
[----:B------:R-:W-:-:S04]  /*5cd0*/  LOP3.LUT R7, R7, 0x1, RZ, 0xfc, !PT ;  /* 0x0000000107077812 */ /* 0x000fc800078efcff */
[----:B------:R-:W-:-:S13]  /*5ce0*/  ISETP.NE.AND P0, PT, R7, 0x3, PT ;  /* 0x000000030700780c */ /* 0x000fda0003f05270 */
[----:B--2---:R-:W-:Y:S05]  /*5cf0*/  @!P0 BRA `(.L_x_3189) ;  /* 0x0000000000048947 */ /* 0x004fea0003800000 */
[----:B------:R-:W-:Y:S01]  /*5d00*/  BPT.TRAP 0x1 ;  /* 0x000000040000795c */ /* 0x000fe20000300000 */
.L_x_3189:
[----:B------:R-:W-:Y:S01]  /*5d10*/  IMAD R7, R0, 0x8, R236 ;  /* 0x0000000800077824 */ /* 0x000fe200078e02ec */
[----:B------:R-:W-:-:S04]  /*5d20*/  SHF.L.U32 R18, R4, 0x1f, RZ ;  /* 0x0000001f04127819 */ /* 0x000fc800000006ff */
[----:B------:R1:W2:Y:S01]  /*5d30*/  SYNCS.PHASECHK.TRANS64.TRYWAIT P1, [R7+URZ+0x30c10], R18 ;  /* 0x030c1012070075a7 */ /* 0x0002a2000802017f */
[----:B------:R-:W-:Y:S05]  /*5d40*/  @!P0 BRA `(.L_x_3190) ;  /* 0x0000000000048947 */ /* 0x000fea0003800000 */
[----:B------:R-:W-:Y:S01]  /*5d50*/  BPT.TRAP 0x1 ;  /* 0x000000040000795c */ /* 0x000fe20000300000 */
.L_x_3190:
[----:B---3--:R-:W-:-:S05]  /*5d60*/  VIADD R8, R236, 0x10000 ;  /* 0x00010000ec087836 */ /* 0x008fca0000000000 */
[----:B------:R-:W-:-:S04]  /*5d70*/  SHF.R.U32.HI R8, RZ, 0x4, R8 ;  /* 0x00000004ff087819 */ /* 0x000fc80000011608 */
[----:B------:R-:W-:-:S04]  /*5d80*/  LOP3.LUT R8, R8, 0x3fff, RZ, 0xc0, !PT ;  /* 0x00003fff08087812 */ /* 0x000fc800078ec0ff */
[----:B------:R-:W-:Y:S01]  /*5d90*/  LOP3.LUT R9, R8, 0x10000, RZ, 0xfc, !PT ;  /* 0x0001000008097812 */ /* 0x000fe200078efcff */
[----:B--2---:R-:W-:Y:S06]  /*5da0*/  @P1 BRA `(.L_x_3191) ;  /* 0x0000000000081947 */ /* 0x004fec0003800000 */
[----:B------:R-:W2:Y:S02]  /*5db0*/  SYNCS.PHASECHK.TRANS64.TRYWAIT P1, [R7+URZ+0x30c10], R18 ;  /* 0x030c1012070075a7 */ /* 0x000ea4000802017f */
[----:B--2---:R-:W-:Y:S05]  /*5dc0*/  @!P1 BRA `(.L_x_3192) ;  /* 0x0000009400f09947 */ /* 0x004fea0003800000 */
.L_x_3191:
        /* <DEDUP_REMOVED lines=63> */
.L_x_3193:
[----:B------:R1:W1:Y:S01]  /*61c0*/  SYNCS.PHASECHK.TRANS64.TRYWAIT P1, [R7+URZ+0x30c30], R18 ;  /* 0x030c3012070075a7 */ /* 0x000262000802017f */
[----:B------:R-:W-:Y:S05]  /*61d0*/  @!P0 BRA `(.L_x_3194) ;  /* 0x0000000000048947 */ /* 0x000fea0003800000 */
[----:B------:R-:W-:Y:S01]  /*61e0*/  BPT.TRAP 0x1 ;  /* 0x000000040000795c */ /* 0x000fe20000300000 */
.L_x_3194:
        /* <DEDUP_REMOVED lines=8> */
.L_x_3195:
        /* <DEDUP_REMOVED lines=627> */
.L_x_3197:
        /* <DEDUP_REMOVED lines=70> */
.L_x_3198:
        /* <DEDUP_REMOVED lines=12> */
.L_x_3188:
        /* <DEDUP_REMOVED lines=34> */
.L_x_3168:
        /* <DEDUP_REMOVED lines=120> */
.L_x_3201:
        /* <DEDUP_REMOVED lines=51> */
.L_x_3203:
[----:B------:R-:W-:Y:S05]  /*9b90*/  BSYNC B0 ;  /* 0x0000000000007941 */ /* 0x000fea0003800000 */
.L_x_3202:
        /* <DEDUP_REMOVED lines=17> */
.L_x_3205:
[----:B------:R-:W-:Y:S05]  /*9cb0*/  BSYNC B0 ;  /* 0x0000000000007941 */ /* 0x000fea0003800000 */
.L_x_3204:
        /* <DEDUP_REMOVED lines=16> */
.L_x_3207:
[----:B------:R-:W-:Y:S05]  /*9dc0*/  BSYNC B0 ;  /* 0x0000000000007941 */ /* 0x000fea0003800000 */
.L_x_3206:
        /* <DEDUP_REMOVED lines=16> */
.L_x_3209:
[----:B------:R-:W-:Y:S05]  /*9ed0*/  BSYNC B0 ;  /* 0x0000000000007941 */ /* 0x000fea0003800000 */
.L_x_3208:
        /* <DEDUP_REMOVED lines=28> */
.L_x_3211:
[----:B------:R-:W-:Y:S05]  /*a0a0*/  BSYNC B0 ;  /* 0x0000000000007941 */ /* 0x000fea0003800000 */
.L_x_3210:
        /* <DEDUP_REMOVED lines=15> */
.L_x_3213:
[----:B------:R-:W-:Y:S05]  /*a1a0*/  BSYNC B0 ;  /* 0x0000000000007941 */ /* 0x000fea0003800000 */
.L_x_3212:
        /* <DEDUP_REMOVED lines=15> */
.L_x_3215:
[----:B------:R-:W-:Y:S05]  /*a2a0*/  BSYNC B0 ;  /* 0x0000000000007941 */ /* 0x000fea0003800000 */
.L_x_3214:
        /* <DEDUP_REMOVED lines=15> */
.L_x_3200:
        /* <DEDUP_REMOVED lines=37> */
.L_x_3216:
        /* <DEDUP_REMOVED lines=44> */
.L_x_3218:
[----:B------:R-:W-:Y:S05]  /*a8b0*/  BSYNC B0 ;  /* 0x0000000000007941 */ /* 0x000fea0003800000 */
.L_x_3217:
        /* <DEDUP_REMOVED lines=16> */
.L_x_3220:
[----:B------:R-:W-:Y:S05]  /*a9c0*/  BSYNC B0 ;  /* 0x0000000000007941 */ /* 0x000fea0003800000 */
.L_x_3219:
        /* <DEDUP_REMOVED lines=15> */
.L_x_3222:
[----:B------:R-:W-:Y:S05]  /*aac0*/  BSYNC B0 ;  /* 0x0000000000007941 */ /* 0x000fea0003800000 */
.L_x_3221:
        /* <DEDUP_REMOVED lines=15> */
.L_x_3224:
[----:B------:R-:W-:Y:S05]  /*abc0*/  BSYNC B0 ;  /* 0x0000000000007941 */ /* 0x000fea0003800000 */
.L_x_3223:
        /* <DEDUP_REMOVED lines=27> */
.L_x_3226:
[----:B------:R-:W-:Y:S05]  /*ad80*/  BSYNC B0 ;  /* 0x0000000000007941 */ /* 0x000fea0003800000 */
.L_x_3225:
        /* <DEDUP_REMOVED lines=15> */
.L_x_3228:
[----:B------:R-:W-:Y:S05]  /*ae80*/  BSYNC B0 ;  /* 0x0000000000007941 */ /* 0x000fea0003800000 */
.L_x_3227:
        /* <DEDUP_REMOVED lines=15> */
.L_x_3230:
[----:B------:R-:W-:Y:S05]  /*af80*/  BSYNC B0 ;  /* 0x0000000000007941 */ /* 0x000fea0003800000 */
.L_x_3229:
        /* <DEDUP_REMOVED lines=15> */
.L_x_3156:
        /* <DEDUP_REMOVED lines=29> */
.L_x_3232:
[----:B------:R-:W-:Y:S01]  /*b250*/  ULDC UR9, c[0x0][0x8c4] ;  /* 0x0002310000097ab9 */ /* 0x000fe20000000800 */
[----:B------:R-:W-:Y:S01]  /*b260*/  UMOV UR7, UR8 ;  /* 0x0000000800077c82 */ /* 0x000fe20008000000 */
[----:B------:R-:W-:-:S11]  /*b270*/  UISETP.NE.AND UP0, UPT, UR9, 0x1, UPT ;  /* 0x000000010900788c */ /* 0x000fd6000bf05270 */
[----:B------:R-:W-:Y:S02]  /*b280*/  @UP0 ULDC.64 UR10, c[0x0][0x8c8] ;  /* 0x00023200000a0ab9 */ /* 0x000fe40000000a00 */
[----:B------:R-:W-:-:S04]  /*b290*/  UIMAD.WIDE.U32 UR4, UR8, UR10, URZ ;  /* 0x0000000a080472a5 */ /* 0x000fc8000f8e003f */
[----:B------:R-:W-:-:S04]  /*b2a0*/  @UP0 USHF.R.U32.HI UR7, URZ, UR11, UR5 ;  /* 0x0000000b3f070299 */ /* 0x000fc80008011605 */
[----:B------:R-:W-:-:S12]  /*b2b0*/  UIMAD UR4, UR7, UR9, URZ ;  /* 0x00000009070472a4 */ /* 0x000fd8000f8e023f */
.L_x_3233:
        /* <DEDUP_REMOVED lines=23> */
.L_x_3234:
        /* <DEDUP_REMOVED lines=13> */
.L_x_3236:
[----:B------:R-:W-:-:S05]  /*b500*/  ULDC UR4, c[0x0][0x8ec] ;  /* 0x00023b0000047ab9 */ /* 0x000fca0000000800 */
.L_x_3235:
[----:B------:R-:W-:-:S04]  /*b510*/  UIADD3 UR4, UR4, 0x7f, URZ ;  /* 0x0000007f04047890 */ /* 0x000fc8000fffe03f */
[----:B------:R-:W-:-:S04]  /*b520*/  USHF.R.S32.HI UR5, URZ, 0x1f, UR4 ;  /* 0x0000001f3f057899 */ /* 0x000fc80008011404 */
[----:B------:R-:W-:-:S04]  /*b530*/  ULEA.HI UR5, UR5, UR4, URZ, 0x7 ;  /* 0x0000000405057291 */ /* 0x000fc8000f8f383f */
[----:B------:R-:W-:-:S04]  /*b540*/  USHF.R.S32.HI UR5, URZ, 0x7, UR5 ;  /* 0x000000073f057899 */ /* 0x000fc80008011405 */
[----:B------:R-:W-:Y:S02]  /*b550*/  UISETP.GT.AND UP0, UPT, UR5, UR7, UPT ;  /* 0x000000070500728c */ /* 0x000fe4000bf04270 */
[----:B------:R-:W-:Y:S02]  /*b560*/  ULOP3.LUT UR7, URZ, UR7, URZ, 0x33, !UPT ;  /* 0x000000073f077292 */ /* 0x000fe4000f8e333f */
[----:B------:R-:W-:Y:S02]  /*b570*/  USEL UR10, UR10, 0xffffffff, UP0 ;  /* 0xffffffff0a0a7887 */ /* 0x000fe40008000000 */
[----:B------:R-:W-:-:S04]  /*b580*/  UIADD3 UR7, UR5, UR7, URZ ;  /* 0x0000000705077290 */ /* 0x000fc8000fffe03f */
        /* <DEDUP_REMOVED lines=40> */
.L_x_3237:
        /* <DEDUP_REMOVED lines=13> */
.L_x_3238:
        /* <DEDUP_REMOVED lines=12> */
.L_x_3239:
[----:B------:R-:W-:Y:S01]  /*b9a0*/  ULEA UR8, UR7, UR14, 0x7 ;  /* 0x0000000e07087291 */ /* 0x000fe2000f8e383f */
[----:B------:R-:W-:-:S03]  /*b9b0*/  ULDC UR9, c[0x0][0x74c] ;  /* 0x0001d30000097ab9 */ /* 0x000fc60000000800 */
[----:B------:R-:W-:Y:S02]  /*b9c0*/  UIADD3 UR9, UR8, -UR9, -UR11 ;  /* 0x8000000908097290 */ /* 0x000fe4000fffe80b */
        /* <DEDUP_REMOVED lines=13> */
[----:B------:R-:W1:Y:S01]  /*baa0*/  S2R R0, SR_TID.X ;  /* 0x0000000000007919 */ /* 0x000e620000002100 */
[----:B------:R-:W-:Y:S01]  /*bab0*/  UIMAD UR16, UR20, UR18, URZ ;  /* 0x00000012141072a4 */ /* 0x000fe2000f8e023f */
[----:B------:R-:W-:Y:S01]  /*bac0*/  LOP3.LUT R8, RZ, UR7, RZ, 0x33, !PT ;  /* 0x00000007ff087c12 */ /* 0x000fe2000f8e33ff */
[----:B------:R-:W-:Y:S02]  /*bad0*/  USHF.R.S32.HI UR15, URZ, 0x1f, UR10 ;  /* 0x0000001f3f0f7899 */ /* 0x000fe4000801140a */
[----:B------:R-:W-:Y:S02]  /*bae0*/  UIMAD UR17, UR6, UR19, UR16 ;  /* 0x00000013061172a4 */ /* 0x000fe4000f8e0210 */
[----:B------:R-:W-:Y:S02]  /*baf0*/  UIADD3 UR19, UR11, 0x7f, URZ ;  /* 0x0000007f0b137890 */ /* 0x000fe4000fffe03f */
[----:B------:R-:W-:Y:S01]  /*bb00*/  UIMAD.WIDE.U32 UR8, UR6, UR18, URZ ;  /* 0x00000012060872a5 */ /* 0x000fe2000f8e003f */
[----:B------:R-:W-:Y:S01]  /*bb10*/  ULDC UR21, c[0x0][0x288] ;  /* 0x0000a20000157ab9 */ /* 0x000fe20000000800 */
[----:B------:R-:W-:-:S02]  /*bb20*/  UIADD3 UR16, UR12, -UR13, URZ ;  /* 0x8000000d0c107290 */ /* 0x000fc4000fffe03f */
[----:B------:R-:W-:Y:S01]  /*bb30*/  UIADD3 UR14, UR11, 0xff, -UR14 ;  /* 0x000000ff0b0e7890 */ /* 0x000fe2000fffe80e */
[----:B------:R-:W-:Y:S01]  /*bb40*/  ULDC UR22, c[0x0][0x760] ;  /* 0x0001d80000167ab9 */ /* 0x000fe20000000800 */
[----:B------:R-:W-:Y:S02]  /*bb50*/  USEL UR29, UR10, URZ, !UP0 ;  /* 0x0000003f0a1d7287 */ /* 0x000fe4000c000000 */
[----:B------:R-:W-:Y:S02]  /*bb60*/  USEL UR23, UR15, URZ, !UP0 ;  /* 0x0000003f0f177287 */ /* 0x000fe4000c000000 */
[----:B------:R-:W-:Y:S02]  /*bb70*/  UIMAD UR18, UR10, UR21, URZ ;  /* 0x000000150a1272a4 */ /* 0x000fe4000f8e023f */
[----:B------:R-:W-:Y:S02]  /*bb80*/  USHF.R.S32.HI UR11, URZ, 0x1f, UR19 ;  /* 0x0000001f3f0b7899 */ /* 0x000fe40008011413 */
[----:B------:R-:W-:-:S02]  /*bb90*/  UIMAD UR15, UR21, UR22, URZ ;  /* 0x00000016150f72a4 */ /* 0x000fc4000f8e023f */
[----:B------:R-:W-:Y:S02]  /*bba0*/  UIADD3 UR10, UP0, UR4, UR8, URZ ;  /* 0x00000008040a7290 */ /* 0x000fe4000ff1e03f */
[----:B------:R-:W-:Y:S02]  /*bbb0*/  UIADD3 UR17, UR9, UR17, URZ ;  /* 0x0000001109117290 */ /* 0x000fe4000fffe03f */
[----:B------:R-:W-:Y:S01]  /*bbc0*/  ULOP3.LUT UR21, UR16, 0x1, URZ, 0xc0, !UPT ;  /* 0x0000000110157892 */ /* 0x000fe2000f8ec03f */
[----:B-1----:R-:W-:Y:S01]  /*bbd0*/  LOP3.LUT R0, R0, 0x1f, RZ, 0xc0, !PT ;  /* 0x0000001f00007812 */ /* 0x002fe200078ec0ff */
[----:B------:R-:W-:Y:S02]  /*bbe0*/  ULEA.HI UR22, UR11, UR19, URZ, 0x7 ;  /* 0x000000130b167291 */ /* 0x000fe4000f8f383f */
[----:B------:R-:W-:Y:S02]  /*bbf0*/  UIADD3.X UR11, UR5, UR17, URZ, UP0, !UPT ;  /* 0x00000011050b7290 */ /* 0x000fe400087fe43f */
[----:B------:R-:W-:Y:S01]  /*bc00*/  UISETP.NE.U32.AND UP0, UPT, UR21, 0x1, UPT ;  /* 0x000000011500788c */ /* 0x000fe2000bf05070 */
[----:B------:R-:W-:Y:S01]  /*bc10*/  ULDC.64 UR30, c[0x0][0x2e0] ;  /* 0x0000b800001e7ab9 */ /* 0x000fe20000000a00 */
[----:B------:R-:W-:-:S02]  /*bc20*/  UIADD3 UR16, UP1, UR6, UR18, URZ ;  /* 0x0000001206107290 */ /* 0x000fc4000ff3e03f */
[----:B------:R-:W-:Y:S02]  /*bc30*/  UIMAD UR6, UR23, UR30, URZ ;  /* 0x0000001e170672a4 */ /* 0x000fe4000f8e023f */
[----:B------:R-:W-:Y:S01]  /*bc40*/  PLOP3.LUT P1, PT, PT, PT, UP0, 0x80, 0x0 ;  /* 0x000000000000781c */ /* 0x000fe20003f2f008 */
[----:B------:R-:W-:Y:S02]  /*bc50*/  UIMAD.WIDE.U32 UR10, UR29, UR30, UR10 ;  /* 0x0000001e1d0a72a5 */ /* 0x000fe4000f8e000a */
[----:B------:R-:W-:Y:S01]  /*bc60*/  UIMAD UR21, UR29, UR31, UR6 ;  /* 0x0000001f1d1572a4 */ /* 0x000fe2000f8e0206 */
[----:B------:R-:W-:Y:S01]  /*bc70*/  ELECT P0, URZ, PT ;  /* 0x00000000003f782f */ /* 0x000fe20003800000 */
[----:B------:R-:W-:Y:S02]  /*bc80*/  ULEA.HI.X.SX32 UR20, UR18, UR20, 0x1, UP1 ;  /* 0x0000001412147291 */ /* 0x000fe400088f0e3f */
[----:B------:R-:W-:Y:S02]  /*bc90*/  USHF.R.S32.HI UR22, URZ, 0x7, UR22 ;  /* 0x000000073f167899 */ /* 0x000fe40008011416 */
[----:B------:R-:W-:-:S04]  /*bca0*/  UIADD3 UR32, UR11, UR21, URZ ;  /* 0x000000150b207290 */ /* 0x000fc8000fffe03f */
[----:B------:R-:W-:Y:S08]  /*bcb0*/  @P1 BRA `(.L_x_3240) ;  /* 0x0000000400881947 */ /* 0x000ff00003800000 */
        /* <DEDUP_REMOVED lines=18> */
.L_x_3243:
[----:B------:R-:W2:Y:S04]  /*bde0*/  LDG.E.STRONG.GPU R4, desc[UR38][R2.64] ;  /* 0x0000002602047981 */ /* 0x000ea8000c1ef900 */
[----:B--2---:R-:W-:Y:S01]  /*bdf0*/  CCTL.IVALL ;  /* 0x00000000ff00798f */ /* 0x004fe20002000000 */
[----:B------:R-:W-:Y:S05]  /*be00*/  YIELD ;  /* 0x0000000000007946 */ /* 0x000fea0003800000 */
[----:B------:R-:W-:-:S13]  /*be10*/  ISETP.NE.AND P1, PT, R4, R5, PT ;  /* 0x000000050400720c */ /* 0x000fda0003f25270 */
[----:B------:R-:W-:Y:S05]  /*be20*/  @P1 BRA `(.L_x_3243) ;  /* 0xfffffffc00ec1947 */ /* 0x000fea000383ffff */
.L_x_3242:
[----:B------:R-:W-:Y:S05]  /*be30*/  BSYNC B0 ;  /* 0x0000000000007941 */ /* 0x000fea0003800000 */
.L_x_3241:
[----:B------:R-:W-:-:S03]  /*be40*/  UMOV UR6, 0xffffffff ;  /* 0xffffffff00067882 */ /* 0x000fc60000000000 */
[----:B------:R-:W-:Y:S05]  /*be50*/  BRA.DIV UR6, `(.L_x_3244) ;  /* 0x0000003606f47947 */ /* 0x000fea000b800000 */
[----:B------:R-:W-:Y:S01]  /*be60*/  NOP ;  /* 0x0000000000007918 */ /* 0x000fe20000000000 */
.L_x_3319:
        /* <DEDUP_REMOVED lines=22> */
.L_x_3246:
[----:B------:R-:W-:Y:S05]  /*bfd0*/  BSYNC B0 ;  /* 0x0000000000007941 */ /* 0x000fea0003800000 */
.L_x_3245:
        /* <DEDUP_REMOVED lines=9> */
[----:B------:R-:W-:Y:S02]  /*c070*/  UIADD3 UR24, UP0, UR6, UR10, URZ ;  /* 0x0000000a06187290 */ /* 0x000fe4000ff1e03f */
[----:B-1----:R-:W-:Y:S02]  /*c080*/  ULEA UR23, UR23, UR7, 0x18 ;  /* 0x0000000717177291 */ /* 0x002fe4000f8ec03f */
[----:B------:R-:W-:Y:S02]  /*c090*/  ULEA.HI.X.SX32 UR7, UR6, UR32, 0x1, UP0 ;  /* 0x0000002006077291 */ /* 0x000fe400080f0e3f */
        /* <DEDUP_REMOVED lines=8> */
.L_x_3248:
[----:B------:R-:W-:Y:S05]  /*c120*/  BSYNC B0 ;  /* 0x0000000000007941 */ /* 0x000fea0003800000 */
.L_x_3247:
[----:B------:R-:W-:Y:S06]  /*c130*/  BAR.ARV 0xa, 0xa0 ;  /* 0x0282800000007b1d */ /* 0x000fec0000002000 */
[----:B------:R-:W-:Y:S04]  /*c140*/  BSSY B0, `(.L_x_3249) ;  /* 0x0000003000007945 */ /* 0x000fe80003800000 */
[----:B------:R-:W-:Y:S05]  /*c150*/  @!P0 BRA `(.L_x_3250) ;  /* 0x0000000000048947 */ /* 0x000fea0003800000 */
[----:B------:R-:W-:-:S04]  /*c160*/  DEPBAR.LE SB0, 0x0 ;  /* 0x000080000000791a */ /* 0x000fc80000000000 */
.L_x_3250:
[----:B------:R-:W-:Y:S05]  /*c170*/  BSYNC B0 ;  /* 0x0000000000007941 */ /* 0x000fea0003800000 */
.L_x_3249:
        /* <DEDUP_REMOVED lines=19> */
.L_x_3252:
[----:B------:R-:W-:Y:S05]  /*c2b0*/  BSYNC B0 ;  /* 0x0000000000007941 */ /* 0x000fea0003800000 */
.L_x_3251:
[----:B------:R-:W-:Y:S01]  /*c2c0*/  UIADD3 UR7, UR13, 0x1, URZ ;  /* 0x000000010d077890 */ /* 0x000fe2000fffe03f */
[----:B------:R-:W-:Y:S11]  /*c2d0*/  BRA `(.L_x_3253) ;  /* 0x0000000000047947 */ /* 0x000ff60003800000 */
.L_x_3240:
[----:B------:R-:W-:-:S05]  /*c2e0*/  UMOV UR7, UR13 ;  /* 0x0000000d00077c82 */ /* 0x000fca0008000000 */
.L_x_3253:
[----:B------:R-:W-:-:S04]  /*c2f0*/  UIADD3 UR6, UR13, 0x1, URZ ;  /* 0x000000010d067890 */ /* 0x000fc8000fffe03f */
[----:B------:R-:W-:-:S06]  /*c300*/  UISETP.NE.AND UP0, UPT, UR12, UR6, UPT ;  /* 0x000000060c00728c */ /* 0x000fcc000bf05270 */
[----:B------:R-:W-:-:S13]  /*c310*/  PLOP3.LUT P1, PT, PT, PT, UP0, 0x80, 0x0 ;  /* 0x000000000000781c */ /* 0x000fda0003f2f008 */
[----:B------:R-:W-:Y:S05]  /*c320*/  @!P1 BRA `(.L_x_3163) ;  /* 0x0000003000389947 */ /* 0x000fea0003800000 */
[----:B------:R-:W-:Y:S01]  /*c330*/  UMOV UR18, UR8 ;  /* 0x0000000800127c82 */ /* 0x000fe20008000000 */
[----:B------:R-:W-:Y:S01]  /*c340*/  UMOV UR19, UR17 ;  /* 0x0000001100137c82 */ /* 0x000fe20008000000 */
[----:B------:R-:W-:Y:S01]  /*c350*/  ULDC.64 UR24, c[0x0][0x2c0] ;  /* 0x0000b00000187ab9 */ /* 0x000fe20000000a00 */
[----:B------:R-:W-:Y:S01]  /*c360*/  UIMAD.WIDE.U32 UR18, UR29, UR30, UR18 ;  /* 0x0000001e1d1272a5 */ /* 0x000fe2000f8e0012 */
[----:B------:R-:W-:Y:S01]  /*c370*/  UMOV UR23, UR7 ;  /* 0x0000000700177c82 */ /* 0x000fe20008000000 */
[----:B------:R-:W-:Y:S02]  /*c380*/  UMOV UR6, URZ ;  /* 0x0000003f00067c82 */ /* 0x000fe40008000000 */
[----:B------:R-:W-:-:S04]  /*c390*/  UIADD3 UR27, UP0, UR4, UR18, URZ ;  /* 0x00000012041b7290 */ /* 0x000fc8000ff1e03f */
[----:B------:R-:W-:Y:S02]  /*c3a0*/  UIADD3.X UR18, UR5, UR21, UR19, UP0, !UPT ;  /* 0x0000001505127290 */ /* 0x000fe400087fe413 */
[----:B------:R-:W-:-:S04]  /*c3b0*/  ULEA UR26, UP0, UR27, UR24, 0x2 ;  /* 0x000000181b1a7291 */ /* 0x000fc8000f80103f */
[----:B------:R-:W-:Y:S02]  /*c3c0*/  ULEA.HI.X UR27, UR27, UR25, UR18, 0x2, UP0 ;  /* 0x000000191b1b7291 */ /* 0x000fe400080f1412 */
[----:B------:R-:W-:-:S04]  /*c3d0*/  UIADD3 UR26, UP0, UR26, 0x4000, URZ ;  /* 0x000040001a1a7890 */ /* 0x000fc8000ff1e03f */
[----:B------:R-:W-:-:S12]  /*c3e0*/  UIADD3.X UR27, URZ, UR27, URZ, UP0, !UPT ;  /* 0x0000001b3f1b7290 */ /* 0x000fd800087fe43f */
.L_x_3278:
        /* <DEDUP_REMOVED lines=18> */
.L_x_3256:
[----:B------:R-:W2:Y:S04]  /*c510*/  LDG.E.STRONG.GPU R4, desc[UR38][R2.64] ;  /* 0x0000002602047981 */ /* 0x000ea8000c1ef900 */
[----:B--2---:R-:W-:Y:S01]  /*c520*/  CCTL.IVALL ;  /* 0x00000000ff00798f */ /* 0x004fe20002000000 */
[----:B------:R-:W-:Y:S05]  /*c530*/  YIELD ;  /* 0x0000000000007946 */ /* 0x000fea0003800000 */
[----:B------:R-:W-:-:S13]  /*c540*/  ISETP.NE.AND P1, PT, R4, R5, PT ;  /* 0x000000050400720c */ /* 0x000fda0003f25270 */
[----:B------:R-:W-:Y:S05]  /*c550*/  @P1 BRA `(.L_x_3256) ;  /* 0xfffffffc00ec1947 */ /* 0x000fea000383ffff */
.L_x_3255:
[----:B------:R-:W-:Y:S05]  /*c560*/  BSYNC B0 ;  /* 0x0000000000007941 */ /* 0x000fea0003800000 */
.L_x_3254:
[----:B------:R-:W-:-:S03]  /*c570*/  UMOV UR24, 0xffffffff ;  /* 0xffffffff00187882 */ /* 0x000fc60000000000 */
[----:B------:R-:W-:Y:S05]  /*c580*/  BRA.DIV UR24, `(.L_x_3257) ;  /* 0x0000003218447947 */ /* 0x000fea000b800000 */
[----:B------:R-:W-:Y:S01]  /*c590*/  NOP ;  /* 0x0000000000007918 */ /* 0x000fe20000000000 */
.L_x_3322:
        /* <DEDUP_REMOVED lines=19> */
.L_x_3259:
[----:B------:R-:W-:Y:S05]  /*c6d0*/  BSYNC B0 ;  /* 0x0000000000007941 */ /* 0x000fea0003800000 */
.L_x_3258:
        /* <DEDUP_REMOVED lines=15> */
.L_x_3261:
[----:B------:R-:W-:Y:S05]  /*c7d0*/  BSYNC B0 ;  /* 0x0000000000007941 */ /* 0x000fea0003800000 */
.L_x_3260:
[----:B------:R-:W-:Y:S06]  /*c7e0*/  BAR.ARV 0xa, 0xa0 ;  /* 0x0282800000007b1d */ /* 0x000fec0000002000 */
[----:B------:R-:W-:Y:S04]  /*c7f0*/  BSSY B0, `(.L_x_3262) ;  /* 0x0000003000007945 */ /* 0x000fe80003800000 */
[----:B------:R-:W-:Y:S05]  /*c800*/  @!P0 BRA `(.L_x_3263) ;  /* 0x0000000000048947 */ /* 0x000fea0003800000 */
[----:B------:R-:W-:-:S04]  /*c810*/  DEPBAR.LE SB0, 0x0 ;  /* 0x000080000000791a */ /* 0x000fc80000000000 */
.L_x_3263:
[----:B------:R-:W-:Y:S05]  /*c820*/  BSYNC B0 ;  /* 0x0000000000007941 */ /* 0x000fea0003800000 */
.L_x_3262:
        /* <DEDUP_REMOVED lines=19> */
.L_x_3265:
[----:B------:R-:W-:Y:S05]  /*c960*/  BSYNC B0 ;  /* 0x0000000000007941 */ /* 0x000fea0003800000 */
.L_x_3264:
        /* <DEDUP_REMOVED lines=17> */
.L_x_3268:
[----:B------:R-:W2:Y:S04]  /*ca80*/  LDG.E.STRONG.GPU R4, desc[UR38][R2.64] ;  /* 0x0000002602047981 */ /* 0x000ea8000c1ef900 */
[----:B--2---:R-:W-:Y:S01]  /*ca90*/  CCTL.IVALL ;  /* 0x00000000ff00798f */ /* 0x004fe20002000000 */
[----:B------:R-:W-:Y:S05]  /*caa0*/  YIELD ;  /* 0x0000000000007946 */ /* 0x000fea0003800000 */
[----:B------:R-:W-:-:S13]  /*cab0*/  ISETP.NE.AND P1, PT, R4, R5, PT ;  /* 0x000000050400720c */ /* 0x000fda0003f25270 */
[----:B------:R-:W-:Y:S05]  /*cac0*/  @P1 BRA `(.L_x_3268) ;  /* 0xfffffffc00ec1947 */ /* 0x000fea000383ffff */
.L_x_3267:
[----:B------:R-:W-:Y:S05]  /*cad0*/  BSYNC B0 ;  /* 0x0000000000007941 */ /* 0x000fea0003800000 */
.L_x_3266:
[----:B------:R-:W-:-:S03]  /*cae0*/  UMOV UR18, 0xffffffff ;  /* 0xffffffff00127882 */ /* 0x000fc60000000000 */
[----:B------:R-:W-:Y:S05]  /*caf0*/  BRA.DIV UR18, `(.L_x_3269) ;  /* 0x0000002e12047947 */ /* 0x000fea000b800000 */
[----:B------:R-:W-:Y:S01]  /*cb00*/  NOP ;  /* 0x0000000000007918 */ /* 0x000fe20000000000 */
.L_x_3325:
        /* <DEDUP_REMOVED lines=15> */
.L_x_3271:
[----:B------:R-:W-:Y:S05]  /*cc00*/  BSYNC B0 ;  /* 0x0000000000007941 */ /* 0x000fea0003800000 */
.L_x_3270:
        /* <DEDUP_REMOVED lines=15> */
.L_x_3273:
[----:B------:R-:W-:Y:S05]  /*cd00*/  BSYNC B0 ;  /* 0x0000000000007941 */ /* 0x000fea0003800000 */
.L_x_3272:
[----:B------:R-:W-:Y:S06]  /*cd10*/  BAR.ARV 0xa, 0xa0 ;  /* 0x0282800000007b1d */ /* 0x000fec0000002000 */
[----:B------:R-:W-:Y:S04]  /*cd20*/  BSSY B0, `(.L_x_3274) ;  /* 0x0000003000007945 */ /* 0x000fe80003800000 */
[----:B------:R-:W-:Y:S05]  /*cd30*/  @!P0 BRA `(.L_x_3275) ;  /* 0x0000000000048947 */ /* 0x000fea0003800000 */
[----:B------:R-:W-:-:S04]  /*cd40*/  DEPBAR.LE SB0, 0x0 ;  /* 0x000080000000791a */ /* 0x000fc80000000000 */
.L_x_3275:
[----:B------:R-:W-:Y:S05]  /*cd50*/  BSYNC B0 ;  /* 0x0000000000007941 */ /* 0x000fea0003800000 */
.L_x_3274:
        /* <DEDUP_REMOVED lines=19> */
.L_x_3277:
[----:B------:R-:W-:Y:S05]  /*ce90*/  BSYNC B0 ;  /* 0x0000000000007941 */ /* 0x000fea0003800000 */
.L_x_3276:
[----:B------:R-:W-:Y:S02]  /*cea0*/  UIADD3 UR7, UR7, 0x2, URZ ;  /* 0x0000000207077890 */ /* 0x000fe4000fffe03f */
[----:B------:R-:W-:Y:S02]  /*ceb0*/  UIADD3 UR6, UR6, 0x4000, URZ ;  /* 0x0000400006067890 */ /* 0x000fe4000fffe03f */
[----:B------:R-:W-:-:S06]  /*cec0*/  UISETP.GE.AND UP0, UPT, UR7, UR12, UPT ;  /* 0x0000000c0700728c */ /* 0x000fcc000bf06270 */
[----:B------:R-:W-:-:S13]  /*ced0*/  PLOP3.LUT P1, PT, PT, PT, UP0, 0x80, 0x0 ;  /* 0x000000000000781c */ /* 0x000fda0003f2f008 */
[----:B------:R-:W-:Y:S05]  /*cee0*/  @!P1 BRA `(.L_x_3278) ;  /* 0xfffffff400409947 */ /* 0x000fea000383ffff */
[----:B------:R-:W-:Y:S05]  /*cef0*/  BRA `(.L_x_3163) ;  /* 0x0000002400447947 */ /* 0x000fea0003800000 */
.L_x_3231:
[----:B------:R-:W1:Y:S01]  /*cf00*/  LDC R5, c[0x0][0x8d0] ;  /* 0x00023400ff057b82 */ /* 0x000e620000000800 */
[----:B------:R-:W2:Y:S01]  /*cf10*/  S2R R3, SR_CTAID.X ;  /* 0x0000000000037919 */ /* 0x000ea20000002500 */
[----:B------:R-:W-:Y:S01]  /*cf20*/  ULDC UR4, c[0x0][0x8e8] ;  /* 0x00023a0000047ab9 */ /* 0x000fe20000000800 */
[----:B-1----:R-:W-:Y:S01]  /*cf30*/  ISETP.NE.AND P0, PT, R5, 0x1, PT ;  /* 0x000000010500780c */ /* 0x002fe20003f05270 */
[----:B--2---:R-:W-:-:S12]  /*cf40*/  IMAD.MOV.U32 R2, RZ, RZ, R3 ;  /* 0x000000ffff027224 */ /* 0x004fd800078e0003 */
[----:B------:R-:W1:Y:S08]  /*cf50*/  @P0 LDC R0, c[0x0][0x8d4] ;  /* 0x00023500ff000b82 */ /* 0x000e700000000800 */
[----:B------:R-:W2:Y:S01]  /*cf60*/  @P0 LDC R7, c[0x0][0x8d8] ;  /* 0x00023600ff070b82 */ /* 0x000ea20000000800 */
[----:B-1----:R-:W-:-:S05]  /*cf70*/  @P0 IMAD.HI.U32 R0, R3, R0, RZ ;  /* 0x0000000003000227 */ /* 0x002fca00078e00ff */
[----:B--2---:R-:W-:-:S04]  /*cf80*/  @P0 SHF.R.U32.HI R2, RZ, R7, R0 ;  /* 0x00000007ff020219 */ /* 0x004fc80000011600 */
[----:B------:R-:W-:Y:S01]  /*cf90*/  ISETP.GE.AND P0, PT, R2, UR4, PT ;  /* 0x0000000402007c0c */ /* 0x000fe2000bf06270 */
[----:B------:R-:W-:-:S04]  /*cfa0*/  IMAD.MOV R0, RZ, RZ, -R2 ;  /* 0x000000ffff007224 */ /* 0x000fc800078e0a02 */
[----:B------:R-:W-:-:S08]  /*cfb0*/  IMAD R5, R5, R0, R3 ;  /* 0x0000000005057224 */ /* 0x000fd000078e0203 */
[----:B------:R-:W-:Y:S05]  /*cfc0*/  @!P0 BRA `(.L_x_3279) ;  /* 0x0000000000208947 */ /* 0x000fea0003800000 */
[----:B------:R-:W1:Y:S01]  /*cfd0*/  LDC R3, c[0x0][0x8dc] ;  /* 0x00023700ff037b82 */ /* 0x000e620000000800 */
[----:B------:R-:W-:Y:S01]  /*cfe0*/  IMAD.MOV.U32 R0, RZ, RZ, R5 ;  /* 0x000000ffff007224 */ /* 0x000fe200078e0005 */
[----:B-1----:R-:W-:-:S13]  /*cff0*/  ISETP.NE.AND P0, PT, R3, 0x1, PT ;  /* 0x000000010300780c */ /* 0x002fda0003f05270 */
[----:B------:R-:W1:Y:S02]  /*d000*/  @P0 LDC.64 R6, c[0x0][0x8e0] ;  /* 0x00023800ff060b82 */ /* 0x000e640000000a00 */
[----:B-1----:R-:W-:-:S05]  /*d010*/  @P0 IMAD.HI.U32 R4, R5, R6, RZ ;  /* 0x0000000605040227 */ /* 0x002fca00078e00ff */
[----:B------:R-:W-:-:S05]  /*d020*/  @P0 SHF.R.U32.HI R0, RZ, R7, R4 ;  /* 0x00000007ff000219 */ /* 0x000fca0000011604 */
[----:B------:R-:W-:Y:S01]  /*d030*/  IMAD R3, R0, R3, RZ ;  /* 0x0000000300037224 */ /* 0x000fe200078e02ff */
[----:B------:R-:W-:Y:S06]  /*d040*/  BRA `(.L_x_3280) ;  /* 0x00000000001c7947 */ /* 0x000fec0003800000 */
.L_x_3279:
[----:B------:R-:W1:Y:S01]  /*d050*/  LDC R3, c[0x0][0x8c4] ;  /* 0x00023100ff037b82 */ /* 0x000e620000000800 */
[----:B------:R-:W-:Y:S01]  /*d060*/  IMAD.MOV.U32 R0, RZ, RZ, R5 ;  /* 0x000000ffff007224 */ /* 0x000fe200078e0005 */
[----:B-1----:R-:W-:-:S13]  /*d070*/  ISETP.NE.AND P0, PT, R3, 0x1, PT ;  /* 0x000000010300780c */ /* 0x002fda0003f05270 */
[----:B------:R-:W1:Y:S02]  /*d080*/  @P0 LDC.64 R6, c[0x0][0x8c8] ;  /* 0x00023200ff060b82 */ /* 0x000e640000000a00 */
[----:B-1----:R-:W-:-:S05]  /*d090*/  @P0 IMAD.HI.U32 R4, R5, R6, RZ ;  /* 0x0000000605040227 */ /* 0x002fca00078e00ff */
[----:B------:R-:W-:-:S05]  /*d0a0*/  @P0 SHF.R.U32.HI R0, RZ, R7, R4 ;  /* 0x00000007ff000219 */ /* 0x000fca0000011604 */
[----:B------:R-:W-:-:S07]  /*d0b0*/  IMAD R3, R0, R3, RZ ;  /* 0x0000000300037224 */ /* 0x000fce00078e02ff */
.L_x_3280:
[----:B------:R-:W1:Y:S01]  /*d0c0*/  LDC R8, c[0x0][0x8b8] ;  /* 0x00022e00ff087b82 */ /* 0x000e620000000800 */
[----:B------:R-:W-:Y:S01]  /*d0d0*/  IMAD.IADD R3, R5, 0x1, -R3 ;  /* 0x0000000105037824 */ /* 0x000fe200078e0a03 */
[----:B------:R-:W-:-:S06]  /*d0e0*/  ULDC.64 UR6, c[0x0][0x8f8] ;  /* 0x00023e0000067ab9 */ /* 0x000fcc0000000a00 */
[----:B------:R-:W2:Y:S01]  /*d0f0*/  LDC R4, c[0x0][0x8c4] ;  /* 0x00023100ff047b82 */ /* 0x000ea20000000800 */
[C---:B-1----:R-:W-:Y:S02]  /*d100*/  ISETP.NE.AND P0, PT, R8.reuse, 0x1, PT ;  /* 0x000000010800780c */ /* 0x042fe40003f05270 */
[----:B------:R-:W-:Y:S01]  /*d110*/  R2UR UR20, R8 ;  /* 0x00000000081472ca */ /* 0x000fe200000e0000 */
[----:B--2---:R-:W-:-:S04]  /*d120*/  IMAD R3, R2, R4, R3 ;  /* 0x0000000402037224 */ /* 0x004fc800078e0203 */
[----:B------:R-:W-:-:S06]  /*d130*/  IMAD.MOV.U32 R11, RZ, RZ, R3 ;  /* 0x000000ffff0b7224 */ /* 0x000fcc00078e0003 */
[----:B------:R-:W1:Y:S01]  /*d140*/  @P0 LDC R6, c[0x0][0x8bc] ;  /* 0x00022f00ff060b82 */ /* 0x000e620000000800 */
[----:B------:R-:W-:-:S07]  /*d150*/  R2UR UR5, R3 ;  /* 0x00000000030572ca */ /* 0x000fce00000e0000 */
[----:B------:R-:W2:Y:S01]  /*d160*/  @P0 LDC R7, c[0x0][0x8c0] ;  /* 0x00023000ff070b82 */ /* 0x000ea20000000800 */
[----:B-1----:R-:W-:-:S05]  /*d170*/  @P0 IMAD.HI.U32 R2, R3, R6, RZ ;  /* 0x0000000603020227 */ /* 0x002fca00078e00ff */
[----:B--2---:R-:W-:Y:S02]  /*d180*/  @P0 SHF.R.U32.HI R11, RZ, R7, R2 ;  /* 0x00000007ff0b0219 */ /* 0x004fe40000011602 */
[----:B------:R-:W-:-:S03]  /*d190*/  ISETP.NE.U32.AND P0, PT, RZ, UR6, PT ;  /* 0x00000006ff007c0c */ /* 0x000fc6000bf05070 */
[----:B------:R-:W-:Y:S01]  /*d1a0*/  IMAD.MOV R2, RZ, RZ, -R11 ;  /* 0x000000ffff027224 */ /* 0x000fe200078e0a0b */
[----:B------:R-:W-:-:S04]  /*d1b0*/  ISETP.NE.AND.EX P0, PT, RZ, UR7, PT, P0 ;  /* 0x00000007ff007c0c */ /* 0x000fc8000bf05300 */
[----:B------:R-:W-:-:S13]  /*d1c0*/  R2UR UR4, R2 ;  /* 0x00000000020472ca */ /* 0x000fda00000e0000 */
[----:B------:R-:W-:Y:S01]  /*d1d0*/  UIMAD UR20, UR20, UR4, UR5 ;  /* 0x00000004141472a4 */ /* 0x000fe2000f8e0205 */
[----:B------:R-:W-:Y:S11]  /*d1e0*/  @!P0 BRA `(.L_x_3281) ;  /* 0x0000000000108947 */ /* 0x000ff60003800000 */
[----:B------:R-:W1:Y:S02]  /*d1f0*/  LDC.64 R2, c[0x0][0x8f8] ;  /* 0x00023e00ff027b82 */ /* 0x000e640000000a00 */
[----:B-1----:R-:W-:-:S05]  /*d200*/  IMAD.WIDE R2, R11, 0x4, R2 ;  /* 0x000000040b027825 */ /* 0x002fca00078e0202 */
[----:B------:R2:W5:Y:S01]  /*d210*/  LDG.E R4, desc[UR38][R2.64] ;  /* 0x0000002602047981 */ /* 0x000562000c1e1900 */
[----:B------:R-:W-:Y:S05]  /*d220*/  BRA `(.L_x_3282) ;  /* 0x00000000002c7947 */ /* 0x000fea0003800000 */
.L_x_3281:
        /* <DEDUP_REMOVED lines=10> */
.L_x_3283:
[----:B------:R-:W1:Y:S02]  /*d2d0*/  LDC R4, c[0x0][0x8ec] ;  /* 0x00023b00ff047b82 */ /* 0x000e640000000800 */
.L_x_3282:
[----:B-1---5:R-:W-:Y:S01]  /*d2e0*/  VIADD R4, R4, 0x7f ;  /* 0x0000007f04047836 */ /* 0x022fe20000000000 */
[----:B------:R-:W-:Y:S01]  /*d2f0*/  LOP3.LUT R12, R0, 0x1ffffff, RZ, 0x3c, !PT ;  /* 0x01ffffff000c7812 */ /* 0x000fe200078e3cff */
[----:B------:R-:W-:Y:S02]  /*d300*/  IMAD.MOV.U32 R10, RZ, RZ, 0x1 ;  /* 0x00000001ff0a7424 */ /* 0x000fe400078e00ff */
[----:B--2---:R-:W-:Y:S01]  /*d310*/  IMAD.MOV.U32 R2, RZ, RZ, RZ ;  /* 0x000000ffff027224 */ /* 0x004fe200078e00ff */
[----:B------:R-:W-:-:S04]  /*d320*/  SHF.R.S32.HI R3, RZ, 0x1f, R4 ;  /* 0x0000001fff037819 */ /* 0x000fc80000011404 */
[----:B------:R-:W-:-:S04]  /*d330*/  LEA.HI R3, R3, R4, RZ, 0x7 ;  /* 0x0000000403037211 */ /* 0x000fc800078f38ff */
[----:B------:R-:W-:-:S04]  /*d340*/  SHF.R.S32.HI R3, RZ, 0x7, R3 ;  /* 0x00000007ff037819 */ /* 0x000fc80000011403 */
[C---:B------:R-:W-:Y:S01]  /*d350*/  ISETP.GT.AND P0, PT, R3.reuse, R0, PT ;  /* 0x000000000300720c */ /* 0x040fe20003f04270 */
[----:B------:R-:W-:-:S03]  /*d360*/  IMAD.IADD R12, R3, 0x1, R12 ;  /* 0x00000001030c7824 */ /* 0x000fc600078e020c */
[----:B------:R-:W-:-:S04]  /*d370*/  SEL R11, R11, 0xffffffff, P0 ;  /* 0xffffffff0b0b7807 */ /* 0x000fc80000000000 */
[----:B------:R-:W-:-:S13]  /*d380*/  ISETP.GE.AND P0, PT, R11, RZ, PT ;  /* 0x000000ff0b00720c */ /* 0x000fda0003f06270 */
[----:B------:R-:W-:Y:S05]  /*d390*/  @!P0 BRA `(.L_x_3284) ;  /* 0x0000001c00888947 */ /* 0x000fea0003800000 */
[----:B------:R-:W1:Y:S08]  /*d3a0*/  LDC.64 R8, c[0x0][0x770] ;  /* 0x0001dc00ff087b82 */ /* 0x000e700000000a00 */
[----:B------:R-:W2:Y:S08]  /*d3b0*/  LDC.64 R2, c[0x0][0x780] ;  /* 0x0001e000ff027b82 */ /* 0x000eb00000000a00 */
[----:B------:R-:W3:Y:S01]  /*d3c0*/  LDC.64 R6, c[0x0][0x778] ;  /* 0x0001de00ff067b82 */ /* 0x000ee20000000a00 */
[----:B-1----:R-:W-:-:S07]  /*d3d0*/  ISETP.NE.U32.AND P0, PT, R8, RZ, PT ;  /* 0x000000ff0800720c */ /* 0x002fce0003f05070 */
[----:B------:R-:W1:Y:S01]  /*d3e0*/  LDC.64 R14, c[0x0][0x778] ;  /* 0x0001de00ff0e7b82 */ /* 0x000e620000000a00 */
[----:B------:R-:W-:Y:S02]  /*d3f0*/  ISETP.NE.AND.EX P0, PT, R9, RZ, PT, P0 ;  /* 0x000000ff0900720c */ /* 0x000fe40003f05300 */
[----:B--2---:R-:W-:-:S05]  /*d400*/  ISETP.NE.U32.AND P1, PT, R2, RZ, PT ;  /* 0x000000ff0200720c */ /* 0x004fca0003f25070 */
[----:B------:R-:W2:Y:S01]  /*d410*/  LDC.64 R4, c[0x0][0x770] ;  /* 0x0001dc00ff047b82 */ /* 0x000ea20000000a00 */
[----:B------:R-:W-:-:S05]  /*d420*/  ISETP.NE.AND.EX P1, PT, R3, RZ, PT, P1 ;  /* 0x000000ff0300720c */ /* 0x000fca0003f25310 */
[----:B------:R-:W-:Y:S01]  /*d430*/  VOTEU.ANY UP0, P0 ;  /* 0x00000000003f7886 */ /* 0x000fe20000000100 */
[----:B---3--:R-:W-:Y:S02]  /*d440*/  ISETP.NE.U32.AND P0, PT, R6, RZ, PT ;  /* 0x000000ff0600720c */ /* 0x008fe40003f05070 */
[----:B------:R-:W-:Y:S02]  /*d450*/  PLOP3.LUT P2, PT, PT, PT, UP0, 0x80, 0x0 ;  /* 0x000000000000781c */ /* 0x000fe40003f4f008 */
[----:B------:R-:W-:-:S03]  /*d460*/  ISETP.NE.AND.EX P0, PT, R7, RZ, PT, P0 ;  /* 0x000000ff0700720c */ /* 0x000fc60003f05300 */
[----:B------:R-:W3:Y:S01]  /*d470*/  @P1 LDC.64 R6, c[0x0][0x780] ;  /* 0x0001e000ff061b82 */ /* 0x000ee20000000a00 */
[----:B-1----:R-:W-:-:S07]  /*d480*/  IMAD.WIDE R2, R11, 0x4, R14 ;  /* 0x000000040b027825 */ /* 0x002fce00078e020e */
[----:B------:R-:W1:Y:S01]  /*d490*/  LDC R15, c[0x0][0x280] ;  /* 0x0000a000ff0f7b82 */ /* 0x000e620000000800 */
[----:B--2---:R-:W-:-:S05]  /*d4a0*/  IMAD.WIDE R4, R11, 0x4, R4 ;  /* 0x000000040b047825 */ /* 0x004fca00078e0204 */
[----:B------:R-:W2:Y:S01]  /*d4b0*/  @P2 LDG.E R16, desc[UR38][R4.64] ;  /* 0x0000002604102981 */ /* 0x000ea2000c1e1900 */
[----:B------:R-:W-:-:S03]  /*d4c0*/  IMAD.MOV.U32 R13, RZ, RZ, RZ ;  /* 0x000000ffff0d7224 */ /* 0x000fc600078e00ff */
[----:B------:R4:W5:Y:S04]  /*d4d0*/  @P2 LDG.E R0, desc[UR38][R4.64] ;  /* 0x0000002604002981 */ /* 0x000968000c1e1900 */
[----:B------:R4:W5:Y:S01]  /*d4e0*/  @P0 LDG.E R13, desc[UR38][R2.64] ;  /* 0x00000026020d0981 */ /* 0x000962000c1e1900 */
[----:B---3--:R-:W-:-:S05]  /*d4f0*/  @P1 IMAD.WIDE R6, R11, 0x4, R6 ;  /* 0x000000040b061825 */ /* 0x008fca00078e0206 */
[----:B-1----:R4:W5:Y:S01]  /*d500*/  @P1 LDG.E R15, desc[UR38][R6.64] ;  /* 0x00000026060f1981 */ /* 0x002962000c1e1900 */
[----:B--2---:R-:W-:-:S05]  /*d510*/  @P2 IMAD R16, R11, 0x80, R16 ;  /* 0x000000800b102824 */ /* 0x004fca00078e0210 */
[----:B------:R-:W-:Y:S01]  /*d520*/  @P2 R2UR UR4, R16 ;  /* 0x00000000100422ca */ /* 0x000fe200000e0000 */
[----:B----4-:R-:W-:-:S14]  /*d530*/  @P1 BRA `(.L_x_3285) ;  /* 0x0000000000101947 */ /* 0x010fdc0003800000 */
[----:B------:R-:W-:Y:S05]  /*d540*/  @!P2 BRA `(.L_x_3285) ;  /* 0x00000000000ca947 */ /* 0x000fea0003800000 */
[----:B------:R-:W2:Y:S04]  /*d550*/  LDG.E R6, desc[UR38][R4.64] ;  /* 0x0000002604067981 */ /* 0x000ea8000c1e1900 */
[----:B-----5:R-:W2:Y:S02]  /*d560*/  LDG.E R15, desc[UR38][R4.64+0x4] ;  /* 0x00000426040f7981 */ /* 0x020ea4000c1e1900 */
[----:B--2---:R-:W-:-:S07]  /*d570*/  IMAD.IADD R15, R15, 0x1, -R6 ;  /* 0x000000010f0f7824 */ /* 0x004fce00078e0a06 */
.L_x_3285:
[----:B------:R-:W-:Y:S01]  /*d580*/  @UP0 USHF.R.S32.HI UR5, URZ, 0x1f, UR4 ;  /* 0x0000001f3f050899 */ /* 0x000fe20008011404 */
[----:B------:R-:W-:Y:S01]  /*d590*/  ULDC.64 UR8, c[0x0][0x788] ;  /* 0x0001e20000087ab9 */ /* 0x000fe20000000a00 */
[----:B------:R-:W-:Y:S01]  /*d5a0*/  UMOV UR6, URZ ;  /* 0x0000003f00067c82 */ /* 0x000fe20008000000 */
[----:B------:R-:W-:Y:S01]  /*d5b0*/  ISETP.NE.U32.AND P1, PT, RZ, UR8, PT ;  /* 0x00000008ff007c0c */ /* 0x000fe2000bf25070 */
[----:B------:R-:W-:Y:S01]  /*d5c0*/  @UP0 ULEA.HI UR5, UR5, UR4, URZ, 0x7 ;  /* 0x0000000405050291 */ /* 0x000fe2000f8f383f */
[----:B-----5:R-:W-:Y:S02]  /*d5d0*/  @P2 R2UR UR6, R0 ;  /* 0x00000000000622ca */ /* 0x020fe400000e0000 */
[----:B------:R-:W-:Y:S01]  /*d5e0*/  ISETP.NE.AND.EX P1, PT, RZ, UR9, PT, P1 ;  /* 0x00000009ff007c0c */ /* 0x000fe2000bf25310 */
[----:B------:R-:W-:Y:S01]  /*d5f0*/  @UP0 ULOP3.LUT UR7, UR5, 0xffffff80, URZ, 0xc0, !UPT ;  /* 0xffffff8005070892 */ /* 0x000fe2000f8ec03f */
[----:B------:R-:W-:Y:S01]  /*d600*/  ULDC UR9, c[0x0][0x290] ;  /* 0x0000a40000097ab9 */ /* 0x000fe20000000800 */
[----:B------:R-:W-:-:S02]  /*d610*/  UMOV UR4, URZ ;  /* 0x0000003f00047c82 */ /* 0x000fc40008000000 */
[----:B------:R-:W-:Y:S01]  /*d620*/  @UP0 USHF.R.S32.HI UR8, URZ, 0x1f, UR7 ;  /* 0x0000001f3f080899 */ /* 0x000fe20008011407 */
[----:B------:R-:W-:Y:S01]  /*d630*/  IMAD.U32 R0, RZ, RZ, UR9 ;  /* 0x00000009ff007e24 */ /* 0x000fe2000f8e00ff */
[----:B------:R-:W-:Y:S01]  /*d640*/  UMOV UR5, URZ ;  /* 0x0000003f00057c82 */ /* 0x000fe20008000000 */
[----:B------:R-:W-:-:S04]  /*d650*/  @UP0 UMOV UR4, UR7 ;  /* 0x0000000700040c82 */ /* 0x000fc80008000000 */
[----:B------:R-:W-:Y:S01]  /*d660*/  @UP0 UMOV UR5, UR8 ;  /* 0x0000000800050c82 */ /* 0x000fe20008000000 */
[----:B------:R-:W-:Y:S05]  /*d670*/  @!P1 BRA `(.L_x_3286) ;  /* 0x0000000000109947 */ /* 0x000fea0003800000 */
[----:B------:R-:W1:Y:S02]  /*d680*/  LDC.64 R2, c[0x0][0x788] ;  /* 0x0001e200ff027b82 */ /* 0x000e640000000a00 */
[----:B-1----:R-:W-:-:S05]  /*d690*/  IMAD.WIDE R2, R11, 0x4, R2 ;  /* 0x000000040b027825 */ /* 0x002fca00078e0202 */
[----:B------:R1:W5:Y:S01]  /*d6a0*/  LDG.E R0, desc[UR38][R2.64] ;  /* 0x0000002602007981 */ /* 0x000362000c1e1900 */
[----:B------:R-:W-:Y:S05]  /*d6b0*/  BRA `(.L_x_3287) ;  /* 0x0000000000107947 */ /* 0x000fea0003800000 */
.L_x_3286:
[----:B------:R-:W-:Y:S05]  /*d6c0*/  @!P0 BRA `(.L_x_3287) ;  /* 0x00000000000c8947 */ /* 0x000fea0003800000 */
[----:B------:R-:W2:Y:S04]  /*d6d0*/  LDG.E R5, desc[UR38][R2.64] ;  /* 0x0000002602057981 */ /* 0x000ea8000c1e1900 */
[----:B------:R-:W2:Y:S02]  /*d6e0*/  LDG.E R0, desc[UR38][R2.64+0x4] ;  /* 0x0000042602007981 */ /* 0x000ea4000c1e1900 */
[----:B--2---:R-:W-:-:S07]  /*d6f0*/  IMAD.IADD R0, R0, 0x1, -R5 ;  /* 0x0000000100007824 */ /* 0x004fce00078e0a05 */
.L_x_3287:
[----:B-1----:R-:W-:Y:S01]  /*d700*/  IMAD R3, R12, 0x80, R15 ;  /* 0x000000800c037824 */ /* 0x002fe200078e020f */
[----:B------:R-:W-:Y:S01]  /*d710*/  ULDC UR7, c[0x0][0x74c] ;  /* 0x0001d30000077ab9 */ /* 0x000fe20000000800 */
[----:B------:R-:W-:Y:S02]  /*d720*/  VIADD R15, R15, 0x7f ;  /* 0x0000007f0f0f7836 */ /* 0x000fe40000000000 */
[----:B------:R-:W-:Y:S01]  /*d730*/  IMAD.MOV.U32 R2, RZ, RZ, RZ ;  /* 0x000000ffff027224 */ /* 0x000fe200078e00ff */
[----:B-----5:R-:W-:-:S04]  /*d740*/  IADD3 R0, R3, -UR7, -R0 ;  /* 0x8000000703007c10 */ /* 0x020fc8000fffe800 */
[----:B------:R-:W-:-:S04]  /*d750*/  SHF.R.S32.HI R3, RZ, 0x1f, R0 ;  /* 0x0000001fff037819 */ /* 0x000fc80000011400 */
[----:B------:R-:W-:Y:S02]  /*d760*/  LEA.HI R3, R3, R0, RZ, 0x7 ;  /* 0x0000000003037211 */ /* 0x000fe400078f38ff */
[----:B------:R-:W-:Y:S02]  /*d770*/  SHF.R.S32.HI R0, RZ, 0x1f, R15 ;  /* 0x0000001fff007819 */ /* 0x000fe4000001140f */
[----:B------:R-:W-:Y:S02]  /*d780*/  SHF.R.S32.HI R3, RZ, 0x7, R3 ;  /* 0x00000007ff037819 */ /* 0x000fe40000011403 */
[----:B------:R-:W-:Y:S02]  /*d790*/  LEA.HI R0, R0, R15, RZ, 0x7 ;  /* 0x0000000f00007211 */ /* 0x000fe400078f38ff */
[----:B------:R-:W-:Y:S02]  /*d7a0*/  VIMNMX R4, RZ, R3, !PT ;  /* 0x00000003ff047248 */ /* 0x000fe40007fe0100 */
[----:B------:R-:W-:-:S04]  /*d7b0*/  SHF.R.S32.HI R0, RZ, 0x7, R0 ;  /* 0x00000007ff007819 */ /* 0x000fc80000011400 */
[----:B------:R-:W-:-:S13]  /*d7c0*/  ISETP.GT.AND P1, PT, R0, R4, PT ;  /* 0x000000040000720c */ /* 0x000fda0003f24270 */
[----:B------:R-:W-:Y:S05]  /*d7d0*/  @!P1 BRA `(.L_x_3284) ;  /* 0x0000001800789947 */ /* 0x000fea0003800000 */
[----:B------:R-:W-:Y:S01]  /*d7e0*/  ISETP.NE.U32.AND P1, PT, R8, RZ, PT ;  /* 0x000000ff0800720c */ /* 0x000fe20003f25070 */
[----:B------:R-:W-:Y:S01]  /*d7f0*/  USHF.R.S32.HI UR7, URZ, 0x1f, UR20 ;  /* 0x0000001f3f077899 */ /* 0x000fe20008011414 */
[----:B------:R-:W-:Y:S01]  /*d800*/  SHF.R.S32.HI R2, RZ, 0x1f, R11 ;  /* 0x0000001fff027819 */ /* 0x000fe2000001140b */
[----:B------:R-:W-:Y:S01]  /*d810*/  ULDC.64 UR10, c[0x0][0x718] ;  /* 0x0001c600000a7ab9 */ /* 0x000fe20000000a00 */
[----:B------:R-:W-:Y:S01]  /*d820*/  ISETP.NE.AND.EX P1, PT, R9, RZ, PT, P1 ;  /* 0x000000ff0900720c */ /* 0x000fe20003f25310 */
[----:B------:R-:W-:Y:S01]  /*d830*/  UMOV UR8, UR4 ;  /* 0x0000000400087c82 */ /* 0x000fe20008000000 */
[----:B------:R-:W-:Y:S01]  /*d840*/  UMOV UR9, UR5 ;  /* 0x0000000500097c82 */ /* 0x000fe20008000000 */
[----:B------:R-:W-:Y:S01]  /*d850*/  R2UR UR21, R11 ;  /* 0x000000000b1572ca */ /* 0x000fe200000e0000 */
[----:B------:R-:W-:Y:S01]  /*d860*/  UIMAD.WIDE.U32 UR4, UR20, UR10, UR8 ;  /* 0x0000000a140472a5 */ /* 0x000fe2000f8e0008 */
[----:B------:R-:W-:Y:S01]  /*d870*/  SEL R2, R2, RZ, !P1 ;  /* 0x000000ff02027207 */ /* 0x000fe20004800000 */
[----:B------:R-:W-:Y:S01]  /*d880*/  UIMAD UR10, UR7, UR10, URZ ;  /* 0x0000000a070a72a4 */ /* 0x000fe2000f8e023f */
[----:B------:R-:W-:Y:S01]  /*d890*/  R2UR UR18, R12 ;  /* 0x000000000c1272ca */ /* 0x000fe200000e0000 */
[----:B------:R-:W-:Y:S01]  /*d8a0*/  ULDC.64 UR14, c[0x0][0x730] ;  /* 0x0001cc00000e7ab9 */ /* 0x000fe20000000a00 */
[----:B------:R-:W-:Y:S01]  /*d8b0*/  R2UR UR12, R2 ;  /* 0x00000000020c72ca */ /* 0x000fe200000e0000 */
[----:B------:R-:W-:Y:S01]  /*d8c0*/  UIMAD UR7, UR7, UR14, URZ ;  /* 0x0000000e070772a4 */ /* 0x000fe2000f8e023f */
[----:B------:R-:W-:Y:S01]  /*d8d0*/  R2UR UR19, R13 ;  /* 0x000000000d1372ca */ /* 0x000fe200000e0000 */
[----:B------:R-:W-:Y:S01]  /*d8e0*/  UIMAD UR10, UR20, UR11, UR10 ;  /* 0x0000000b140a72a4 */ /* 0x000fe2000f8e020a */
[----:B------:R-:W-:Y:S01]  /*d8f0*/  SEL R11, R11, RZ, !P0 ;  /* 0x000000ff0b0b7207 */ /* 0x000fe20004000000 */
[----:B------:R-:W-:Y:S01]  /*d900*/  UIMAD.WIDE.U32 UR8, UR20, UR14, UR8 ;  /* 0x0000000e140872a5 */ /* 0x000fe2000f8e0008 */
[----:B------:R-:W-:Y:S01]  /*d910*/  BSSY B0, `(.L_x_3284) ;  /* 0x000018a000007945 */ /* 0x000fe20003800000 */
[----:B------:R-:W-:Y:S01]  /*d920*/  ULDC UR11, c[0x0][0x2e8] ;  /* 0x0000ba00000b7ab9 */ /* 0x000fe20000000800 */
[----:B------:R-:W-:Y:S01]  /*d930*/  UIMAD UR7, UR20, UR15, UR7 ;  /* 0x0000000f140772a4 */ /* 0x000fe2000f8e0207 */
[----:B------:R-:W-:Y:S01]  /*d940*/  R2UR UR13, R11 ;  /* 0x000000000b0d72ca */ /* 0x000fe200000e0000 */
[----:B------:R-:W-:Y:S01]  /*d950*/  UISETP.NE.AND UP0, UPT, UR11, 0x1, UPT ;  /* 0x000000010b00788c */ /* 0x000fe2000bf05270 */
[----:B------:R-:W-:Y:S01]  /*d960*/  IMAD.MOV.U32 R2, RZ, RZ, RZ ;  /* 0x000000ffff027224 */ /* 0x000fe200078e00ff */
[----:B------:R-:W-:Y:S01]  /*d970*/  ULDC.64 UR14, c[0x0][0x720] ;  /* 0x0001c800000e7ab9 */ /* 0x000fe20000000a00 */
[----:B------:R-:W-:Y:S01]  /*d980*/  VOTEU.ANY UP1, P1 ;  /* 0x00000000003f7886 */ /* 0x000fe20000820100 */
[----:B------:R-:W-:-:S02]  /*d990*/  UIADD3 UR5, UR5, UR10, URZ ;  /* 0x0000000a05057290 */ /* 0x000fc4000fffe03f */
[----:B------:R-:W-:Y:S02]  /*d9a0*/  UIADD3 UR9, UR9, UR7, URZ ;  /* 0x0000000709097290 */ /* 0x000fe4000fffe03f */
[----:B------:R-:W-:Y:S02]  /*d9b0*/  USEL UR21, UR21, URZ, !UP1 ;  /* 0x0000003f15157287 */ /* 0x000fe4000c800000 */
[----:B------:R-:W-:Y:S01]  /*d9c0*/  UIMAD UR7, UR12, UR14, URZ ;  /* 0x0000000e0c0772a4 */ /* 0x000fe2000f8e023f */
[----:B------:R-:W-:Y:S01]  /*d9d0*/  ELECT P0, URZ, PT ;  /* 0x00000000003f782f */ /* 0x000fe20003800000 */
[----:B------:R-:W-:Y:S01]  /*d9e0*/  ULDC.64 UR16, c[0x0][0x738] ;  /* 0x0001ce0000107ab9 */ /* 0x000fe20000000a00 */
[----:B------:R-:W-:Y:S02]  /*d9f0*/  UIMAD.WIDE.U32 UR22, UR14, UR21, UR4 ;  /* 0x000000150e1672a5 */ /* 0x000fe4000f8e0004 */
[----:B------:R-:W-:Y:S02]  /*da00*/  UIMAD UR5, UR15, UR21, UR7 ;  /* 0x000000150f0572a4 */ /* 0x000fe4000f8e0207 */
[----:B------:R-:W-:-:S02]  /*da10*/  UIMAD.WIDE.U32 UR14, UR16, UR21, UR8 ;  /* 0x00000015100e72a5 */ /* 0x000fc4000f8e0008 */
[----:B------:R-:W-:Y:S01]  /*da20*/  UIMAD UR10, UR12, UR16, URZ ;  /* 0x000000100c0a72a4 */ /* 0x000fe2000f8e023f */
[----:B------:R-:W-:Y:S01]  /*da30*/  @UP0 ULDC UR8, c[0x0][0x2ec] ;  /* 0x0000bb0000080ab9 */ /* 0x000fe20000000800 */
[----:B------:R-:W-:Y:S01]  /*da40*/  @UP0 ULDC UR7, c[0x0][0x2f0] ;  /* 0x0000bc0000070ab9 */ /* 0x000fe20000000800 */
[----:B------:R-:W-:Y:S02]  /*da50*/  UIMAD.WIDE.U32 UR8, UR20, UR8, URZ ;  /* 0x00000008140872a5 */ /* 0x000fe4000f8e003f */
[----:B------:R-:W-:Y:S01]  /*da60*/  UMOV UR12, UR20 ;  /* 0x00000014000c7c82 */ /* 0x000fe20008000000 */
[----:B------:R-:W-:Y:S02]  /*da70*/  UIMAD UR4, UR17, UR21, UR10 ;  /* 0x00000015110472a4 */ /* 0x000fe4000f8e020a */
[----:B------:R-:W-:Y:S02]  /*da80*/  ULEA UR11, UR18, UR19, 0x7 ;  /* 0x00000013120b7291 */ /* 0x000fe4000f8e383f */
        /* <DEDUP_REMOVED lines=9> */
.L_x_3326:
        /* <DEDUP_REMOVED lines=15> */
.L_x_3290:
        /* <DEDUP_REMOVED lines=72> */
.L_x_3301:
[----:B-123--:R-:W-:-:S04]  /*e090*/  SHF.L.U32 R18, R10, 0x1f, RZ ;  /* 0x0000001f0a127819 */ /* 0x00efc800000006ff */
[----:B------:R-:W3:Y:S02]  /*e0a0*/  SYNCS.PHASECHK.TRANS64.TRYWAIT P1, [R15+URZ+0x30c40], R18 ;  /* 0x030c40120f0075a7 */ /* 0x000ee4000802017f */
[----:B---3--:R-:W-:Y:S05]  /*e0b0*/  @!P1 BRA `(.L_x_3293) ;  /* 0x0000001400c49947 */ /* 0x008fea0003800000 */
.L_x_3327:
        /* <DEDUP_REMOVED lines=8> */
.L_x_3294:
        /* <DEDUP_REMOVED lines=30> */
.L_x_3328:
        /* <DEDUP_REMOVED lines=8> */
.L_x_3296:
        /* <DEDUP_REMOVED lines=30> */
.L_x_3329:
        /* <DEDUP_REMOVED lines=8> */
.L_x_3298:
        /* <DEDUP_REMOVED lines=24> */
.L_x_3331:
        /* <DEDUP_REMOVED lines=8> */
.L_x_3300:
        /* <DEDUP_REMOVED lines=30> */
.L_x_3292:
[----:B------:R-:W4:Y:S02]  /*e9e0*/  LDL.LU R4, [R1+0x8] ;  /* 0x0000080001047983 */ /* 0x000f240000300800 */
[----:B----4-:R-:W-:Y:S02]  /*e9f0*/  ISETP.NE.AND P1, PT, R4, RZ, PT ;  /* 0x000000ff0400720c */ /* 0x010fe40003f25270 */
[----:B------:R4:W5:Y:S11]  /*ea00*/  LDL R4, [R1+0x4] ;  /* 0x0000040001047983 */ /* 0x0009760000100800 */
[----:B----4-:R-:W-:Y:S05]  /*ea10*/  @!P1 BRA `(.L_x_3291) ;  /* 0x0000000400249947 */ /* 0x010fea0003800000 */
[----:B-1----:R-:W-:-:S04]  /*ea20*/  SHF.L.U32 R12, R10, 0x1f, RZ ;  /* 0x0000001f0a0c7819 */ /* 0x002fc800000006ff */
[----:B------:R-:W1:Y:S02]  /*ea30*/  SYNCS.PHASECHK.TRANS64.TRYWAIT P1, [R15+URZ+0x30c40], R12 ;  /* 0x030c400c0f0075a7 */ /* 0x000e64000802017f */
[----:B-1----:R-:W-:Y:S05]  /*ea40*/  @!P1 BRA `(.L_x_3302) ;  /* 0x0000000c00b49947 */ /* 0x002fea0003800000 */
.L_x_3332:
        /* <DEDUP_REMOVED lines=8> */
.L_x_3303:
        /* <DEDUP_REMOVED lines=27> */
.L_x_3333:
        /* <DEDUP_REMOVED lines=8> */
.L_x_3305:
        /* <DEDUP_REMOVED lines=27> */
.L_x_3291:
[----:B------:R-:W4:Y:S01]  /*eeb0*/  S2R R0, SR_TID.X ;  /* 0x0000000000007919 */ /* 0x000f220000002100 */
[----:B------:R-:W-:Y:S01]  /*eec0*/  IMAD R3, R16, 0x8, R15 ;  /* 0x0000000810037824 */ /* 0x000fe200078e020f */
[----:B----4-:R-:W-:Y:S02]  /*eed0*/  LOP3.LUT R2, R0, 0x7f, RZ, 0xc0, !PT ;  /* 0x0000007f00027812 */ /* 0x010fe400078ec0ff */
[----:B------:R-:W-:Y:S02]  /*eee0*/  SHF.L.U32 R0, R10, 0x1f, RZ ;  /* 0x0000001f0a007819 */ /* 0x000fe400000006ff */
[----:B------:R-:W-:Y:S02]  /*eef0*/  ISETP.NE.AND P1, PT, R2, RZ, PT ;  /* 0x000000ff0200720c */ /* 0x000fe40003f25270 */
[----:B------:R-:W4:Y:S02]  /*ef00*/  SYNCS.PHASECHK.TRANS64.TRYWAIT P0, [R3+URZ+0x30c40], R0 ;  /* 0x030c4000030075a7 */ /* 0x000f24000800017f */
[----:B----4-:R-:W-:Y:S09]  /*ef10*/  @!P0 BRA `(.L_x_3306) ;  /* 0x0000000800a88947 */ /* 0x010ff20003800000 */
.L_x_3334:
[----:B------:R-:W-:Y:S05]  /*ef20*/  @P1 BRA `(.L_x_3307) ;  /* 0x0000000000181947 */ /* 0x000fea0003800000 */
[----:B------:R-:W1:Y:S01]  /*ef30*/  S2R R2, SR_TID.X ;  /* 0x0000000000027919 */ /* 0x000e620000002100 */
[----:B----4-:R-:W-:-:S04]  /*ef40*/  IMAD.MOV.U32 R0, RZ, RZ, 0x4200 ;  /* 0x00004200ff007424 */ /* 0x010fc800078e00ff */
[----:B------:R4:W-:Y:S01]  /*ef50*/  SYNCS.ARRIVE.TRANS64 RZ, [R3+URZ+0x30c30], R0 ;  /* 0x030c300003ff79a7 */ /* 0x0009e2000800003f */
[----:B-1----:R-:W-:-:S13]  /*ef60*/  LOP3.LUT P0, RZ, R2, 0x1f, RZ, 0xc0, !PT ;  /* 0x0000001f02ff7812 */ /* 0x002fda000780c0ff */
[----:B----4-:R-:W-:Y:S05]  /*ef70*/  @!P0 BRA `(.L_x_3307) ;  /* 0x0000000000048947 */ /* 0x010fea0003800000 */
[----:B------:R-:W-:Y:S01]  /*ef80*/  BPT.TRAP 0x1 ;  /* 0x000000040000795c */ /* 0x000fe20000300000 */
.L_x_3307:
        /* <DEDUP_REMOVED lines=34> */
.L_x_3288:
[----:B------:R-:W-:Y:S05]  /*f1b0*/  BSYNC B0 ;  /* 0x0000000000007941 */ /* 0x000fea0003800000 */
.L_x_3284:
[----:B------:R-:W-:-:S03]  /*f1c0*/  UMOV UR7, 0xffffffff ;  /* 0xffffffff00077882 */ /* 0x000fc60000000000 */
[----:B------:R-:W-:Y:S05]  /*f1d0*/  BRA.DIV UR7, `(.L_x_3308) ;  /* 0x0000000a070c7947 */ /* 0x000fea000b800000 */
[----:B------:R-:W-:-:S13]  /*f1e0*/  ELECT P6, URZ, PT ;  /* 0x00000000003f782f */ /* 0x000fda00038c0000 */
.L_x_3337:
[----:B------:R-:W-:Y:S05]  /*f1f0*/  @!P6 BRA `(.L_x_3163) ;  /* 0x000000000084e947 */ /* 0x000fea0003800000 */
[----:B------:R-:W-:-:S06]  /*f200*/  ULOP3.LUT UR7, UR36, 0x2, URZ, 0xfc, !UPT ;  /* 0x0000000224077892 */ /* 0x000fcc000f8efc3f */
[----:B------:R-:W-:-:S05]  /*f210*/  IMAD.U32 R0, RZ, RZ, UR7 ;  /* 0x00000007ff007e24 */ /* 0x000fca000f8e00ff */
[----:B------:R-:W-:-:S13]  /*f220*/  ISETP.NE.AND P2, PT, R0, 0x3, PT ;  /* 0x000000030000780c */ /* 0x000fda0003f45270 */
[----:B------:R-:W-:Y:S05]  /*f230*/  @!P2 BRA `(.L_x_3309) ;  /* 0x000000000004a947 */ /* 0x000fea0003800000 */
[----:B------:R-:W-:Y:S01]  /*f240*/  BPT.TRAP 0x1 ;  /* 0x000000040000795c */ /* 0x000fe20000300000 */
.L_x_3309:
        /* <DEDUP_REMOVED lines=15> */
.L_x_3338:
[----:B------:R-:W2:Y:S02]  /*f340*/  SYNCS.PHASECHK.TRANS64.TRYWAIT P0, [R3+URZ], R0 ;  /* 0x00000000030075a7 */ /* 0x000ea4000800017f */
[----:B--2---:R-:W-:Y:S05]  /*f350*/  @!P0 BRA `(.L_x_3311) ;  /* 0x0000000400e08947 */ /* 0x004fea0003800000 */
.L_x_3339:
[----:B------:R-:W-:Y:S05]  /*f360*/  @!P2 BRA `(.L_x_3312) ;  /* 0x000000000004a947 */ /* 0x000fea0003800000 */
[----:B------:R-:W-:Y:S01]  /*f370*/  BPT.TRAP 0x1 ;  /* 0x000000040000795c */ /* 0x000fe20000300000 */
.L_x_3312:
[----:B--2---:R-:W-:-:S04]  /*f380*/  VIADD R3, R8, 0x30c40 ;  /* 0x00030c4008037836 */ /* 0x004fc80000000000 */
[----:B------:R-:W-:-:S04]  /*f390*/  IMAD R5, R2, 0x8, R3 ;  /* 0x0000000802057824 */ /* 0x000fc800078e0203 */
[----:B------:R-:W2:Y:S02]  /*f3a0*/  SYNCS.PHASECHK.TRANS64.TRYWAIT P0, [R5+URZ], R4 ;  /* 0x00000004050075a7 */ /* 0x000ea4000800017f */
[----:B--2---:R-:W-:Y:S05]  /*f3b0*/  @!P0 BRA `(.L_x_3313) ;  /* 0x0000000400dc8947 */ /* 0x004fea0003800000 */
.L_x_3340:
[----:B------:R-:W-:-:S07]  /*f3c0*/  IMAD R3, R6, 0x8, R3 ;  /* 0x0000000806037824 */ /* 0x000fce00078e0203 */
.L_x_3314:
[----:B---3--:R3:W4:Y:S02]  /*f3d0*/  SYNCS.PHASECHK.TRANS64.TRYWAIT P0, [R3+URZ], R0 ;  /* 0x00000000030075a7 */ /* 0x008724000800017f */
[----:B----4-:R-:W-:Y:S05]  /*f3e0*/  @!P0 NANOSLEEP.SYNCS 0x989680 ;  /* 0x009896800000895d */ /* 0x010fea0003900000 */
[----:B------:R-:W4:Y:S02]  /*f3f0*/  @!P0 SYNCS.PHASECHK.TRANS64 P0, [R3+URZ], R0 ;  /* 0x00000000030085a7 */ /* 0x000f24000800007f */
[----:B----4-:R-:W-:Y:S05]  /*f400*/  @!P0 BRA `(.L_x_3314) ;  /* 0xfffffffc00f08947 */ /* 0x010fea000383ffff */
.L_x_3163:
[----:B------:R-:W-:Y:S05]  /*f410*/  BSYNC B6 ;  /* 0x0000000000067941 */ /* 0x000fea0003800000 */
.L_x_3155:
[----:B------:R-:W-:Y:S05]  /*f420*/  EXIT ;  /* 0x000000000000794d */ /* 0x000fea0003800000 */
.L_x_3173:
[----:B------:R-:W-:Y:S02]  /*f430*/  IMAD.MOV.U32 R12, RZ, RZ, RZ ;  /* 0x000000ffff0c7224 */ /* 0x000fe400078e00ff */
[----:B------:R-:W-:Y:S02]  /*f440*/  IMAD.MOV.U32 R11, RZ, RZ, 0x1f ;  /* 0x0000001fff0b7424 */ /* 0x000fe400078e00ff */
[----:B------:R-:W-:-:S07]  /*f450*/  IMAD.MOV.U32 R15, RZ, RZ, -0x1 ;  /* 0xffffffffff0f7424 */ /* 0x000fce00078e00ff */
[----:B------:R-:W-:Y:S05]  /*f460*/  WARPSYNC.COLLECTIVE R15, `(.L_x_3315) ;  /* 0x000000000f087348 */ /* 0x000fea0003c00000 */
[----:B------:R1:W2:Y:S02]  /*f470*/  SHFL.IDX P6, R14, R13, R12, R11 ;  /* 0x0000000c0d0e7389 */ /* 0x0002a400000c000b */
[----:B-12---:R-:W-:Y:S01]  /*f480*/  ENDCOLLECTIVE ;  /* 0x000000000000791b */ /* 0x006fe20003800000 */
.L_x_3315:
[----:B------:R-:W-:Y:S05]  /*f490*/  BRA `(.L_x_3316) ;  /* 0xffffff2000687947 */ /* 0x000fea000383ffff */
.L_x_3175:
[----:B--2---:R2:W3:Y:S02]  /*f4a0*/  SYNCS.PHASECHK.TRANS64.TRYWAIT P0, [R236+URZ+0x30c00], R15 ;  /* 0x030c000fec0075a7 */ /* 0x0044e4000800017f */
[----:B---3--:R-:W-:Y:S05]  /*f4b0*/  @!P0 NANOSLEEP.SYNCS 0x989680 ;  /* 0x009896800000895d */ /* 0x008fea0003900000 */
[----:B------:R-:W3:Y:S02]  /*f4c0*/  @!P0 SYNCS.PHASECHK.TRANS64 P0, [R236+URZ+0x30c00], R15 ;  /* 0x030c000fec0085a7 */ /* 0x000ee4000800007f */
[----:B---3--:R-:W-:Y:S05]  /*f4d0*/  @!P0 BRA `(.L_x_3175) ;  /* 0xfffffffc00f08947 */ /* 0x008fea000383ffff */
[----:B------:R-:W-:Y:S05]  /*f4e0*/  BRA `(.L_x_3174) ;  /* 0xffffff2000b47947 */ /* 0x000fea000383ffff */
.L_x_3180:
[----:B--2---:R2:W3:Y:S02]  /*f4f0*/  SYNCS.PHASECHK.TRANS64.TRYWAIT P1, [R6+URZ+0x30c10], R21 ;  /* 0x030c1015060075a7 */ /* 0x0044e4000802017f */
[----:B---3--:R-:W-:Y:S05]  /*f500*/  @!P1 NANOSLEEP.SYNCS 0x989680 ;  /* 0x009896800000995d */ /* 0x008fea0003900000 */
[----:B------:R-:W3:Y:S02]  /*f510*/  @!P1 SYNCS.PHASECHK.TRANS64 P1, [R6+URZ+0x30c10], R21 ;  /* 0x030c1015060095a7 */ /* 0x000ee4000802007f */
[----:B---3--:R-:W-:Y:S05]  /*f520*/  @!P1 BRA `(.L_x_3180) ;  /* 0xfffffffc00f09947 */ /* 0x008fea000383ffff */
[----:B------:R-:W-:Y:S05]  /*f530*/  BRA `(.L_x_3179) ;  /* 0xffffff2800e07947 */ /* 0x000fea000383ffff */
.L_x_3184:
[----:B------:R1:W1:Y:S02]  /*f540*/  SYNCS.PHASECHK.TRANS64.TRYWAIT P1, [R6+URZ+0x30c30], R21 ;  /* 0x030c3015060075a7 */ /* 0x000264000802017f */
[----:B-1----:R-:W-:Y:S05]  /*f550*/  @!P1 NANOSLEEP.SYNCS 0x989680 ;  /* 0x009896800000995d */ /* 0x002fea0003900000 */
[----:B------:R-:W1:Y:S02]  /*f560*/  @!P1 SYNCS.PHASECHK.TRANS64 P1, [R6+URZ+0x30c30], R21 ;  /* 0x030c3015060095a7 */ /* 0x000e64000802007f */
[----:B-1----:R-:W-:Y:S05]  /*f570*/  @!P1 BRA `(.L_x_3184) ;  /* 0xfffffffc00f09947 */ /* 0x002fea000383ffff */
[----:B------:R-:W-:Y:S05]  /*f580*/  BRA `(.L_x_3183) ;  /* 0xffffff2c00f47947 */ /* 0x000fea000383ffff */
.L_x_3192:
[----:B--2---:R2:W3:Y:S02]  /*f590*/  SYNCS.PHASECHK.TRANS64.TRYWAIT P1, [R7+URZ+0x30c10], R18 ;  /* 0x030c1012070075a7 */ /* 0x0044e4000802017f */
[----:B---3--:R-:W-:Y:S05]  /*f5a0*/  @!P1 NANOSLEEP.SYNCS 0x989680 ;  /* 0x009896800000995d */ /* 0x008fea0003900000 */
[----:B------:R-:W3:Y:S02]  /*f5b0*/  @!P1 SYNCS.PHASECHK.TRANS64 P1, [R7+URZ+0x30c10], R18 ;  /* 0x030c1012070095a7 */ /* 0x000ee4000802007f */
[----:B---3--:R-:W-:Y:S05]  /*f5c0*/  @!P1 BRA `(.L_x_3192) ;  /* 0xfffffffc00f09947 */ /* 0x008fea000383ffff */
[----:B------:R-:W-:Y:S05]  /*f5d0*/  BRA `(.L_x_3191) ;  /* 0xffffff6400fc7947 */ /* 0x000fea000383ffff */
.L_x_3196:
[----:B------:R1:W1:Y:S02]  /*f5e0*/  SYNCS.PHASECHK.TRANS64.TRYWAIT P1, [R7+URZ+0x30c30], R18 ;  /* 0x030c3012070075a7 */ /* 0x000264000802017f */
[----:B-1----:R-:W-:Y:S05]  /*f5f0*/  @!P1 NANOSLEEP.SYNCS 0x989680 ;  /* 0x009896800000995d */ /* 0x002fea0003900000 */
[----:B------:R-:W1:Y:S02]  /*f600*/  @!P1 SYNCS.PHASECHK.TRANS64 P1, [R7+URZ+0x30c30], R18 ;  /* 0x030c3012070095a7 */ /* 0x000e64000802007f */
[----:B-1----:R-:W-:Y:S05]  /*f610*/  @!P1 BRA `(.L_x_3196) ;  /* 0xfffffffc00f09947 */ /* 0x002fea000383ffff */
[----:B------:R-:W-:Y:S05]  /*f620*/  BRA `(.L_x_3195) ;  /* 0xffffff6c00107947 */ /* 0x000fea000383ffff */
.L_x_3244:
[----:B------:R-:W-:Y:S01]  /*f630*/  BSSY B0, `(.L_x_3317) ;  /* 0x0000005000007945 */ /* 0x000fe20003800000 */
[----:B------:R-:W-:-:S07]  /*f640*/  IMAD.MOV.U32 R15, RZ, RZ, -0x1 ;  /* 0xffffffffff0f7424 */ /* 0x000fce00078e00ff */
[----:B------:R-:W-:Y:S05]  /*f650*/  WARPSYNC.COLLECTIVE R15, `(.L_x_3318) ;  /* 0x000000000f087348 */ /* 0x000fea0003c00000 */
[----:B------:R-:W-:Y:S01]  /*f660*/  NOP ;  /* 0x0000000000007918 */ /* 0x000fe20000000000 */
[----:B------:R-:W-:Y:S01]  /*f670*/  ENDCOLLECTIVE ;  /* 0x000000000000791b */ /* 0x000fe20003800000 */
.L_x_3318:
[----:B------:R-:W-:Y:S05]  /*f680*/  BSYNC B0 ;  /* 0x0000000000007941 */ /* 0x000fea0003800000 */
.L_x_3317:
[----:B------:R-:W-:Y:S05]  /*f690*/  BRA `(.L_x_3319) ;  /* 0xffffffc400f47947 */ /* 0x000fea000383ffff */
.L_x_3257:
[----:B------:R-:W-:Y:S01]  /*f6a0*/  BSSY B0, `(.L_x_3320) ;  /* 0x0000005000007945 */ /* 0x000fe20003800000 */
[----:B------:R-:W-:-:S07]  /*f6b0*/  IMAD.MOV.U32 R15, RZ, RZ, -0x1 ;  /* 0xffffffffff0f7424 */ /* 0x000fce00078e00ff */
[----:B------:R-:W-:Y:S05]  /*f6c0*/  WARPSYNC.COLLECTIVE R15, `(.L_x_3321) ;  /* 0x000000000f087348 */ /* 0x000fea0003c00000 */
[----:B------:R-:W-:Y:S01]  /*f6d0*/  NOP ;  /* 0x0000000000007918 */ /* 0x000fe20000000000 */
[----:B------:R-:W-:Y:S01]  /*f6e0*/  ENDCOLLECTIVE ;  /* 0x000000000000791b */ /* 0x000fe20003800000 */
.L_x_3321:
[----:B------:R-:W-:Y:S05]  /*f6f0*/  BSYNC B0 ;  /* 0x0000000000007941 */ /* 0x000fea0003800000 */
.L_x_3320:
[----:B------:R-:W-:Y:S05]  /*f700*/  BRA `(.L_x_3322) ;  /* 0xffffffcc00a47947 */ /* 0x000fea000383ffff */
.L_x_3269:
[----:B------:R-:W-:Y:S01]  /*f710*/  BSSY B0, `(.L_x_3323) ;  /* 0x0000005000007945 */ /* 0x000fe20003800000 */
[----:B------:R-:W-:-:S07]  /*f720*/  IMAD.MOV.U32 R15, RZ, RZ, -0x1 ;  /* 0xffffffffff0f7424 */ /* 0x000fce00078e00ff */
[----:B------:R-:W-:Y:S05]  /*f730*/  WARPSYNC.COLLECTIVE R15, `(.L_x_3324) ;  /* 0x000000000f087348 */ /* 0x000fea0003c00000 */
[----:B------:R-:W-:Y:S01]  /*f740*/  NOP ;  /* 0x0000000000007918 */ /* 0x000fe20000000000 */
[----:B------:R-:W-:Y:S01]  /*f750*/  ENDCOLLECTIVE ;  /* 0x000000000000791b */ /* 0x000fe20003800000 */
.L_x_3324:
[----:B------:R-:W-:Y:S05]  /*f760*/  BSYNC B0 ;  /* 0x0000000000007941 */ /* 0x000fea0003800000 */
.L_x_3323:
[----:B------:R-:W-:Y:S05]  /*f770*/  BRA `(.L_x_3325) ;  /* 0xffffffd000e47947 */ /* 0x000fea000383ffff */
.L_x_3289:
[----:B-1----:R1:W2:Y:S02]  /*f780*/  SYNCS.PHASECHK.TRANS64.TRYWAIT P0, [R15+URZ+0x30c20], R2 ;  /* 0x030c20020f0075a7 */ /* 0x0022a4000800017f */
[----:B--2---:R-:W-:Y:S05]  /*f790*/  @!P0 NANOSLEEP.SYNCS 0x989680 ;  /* 0x009896800000895d */ /* 0x004fea0003900000 */
[----:B------:R-:W2:Y:S02]  /*f7a0*/  @!P0 SYNCS.PHASECHK.TRANS64 P0, [R15+URZ+0x30c20], R2 ;  /* 0x030c20020f0085a7 */ /* 0x000ea4000800007f */
[----:B--2---:R-:W-:Y:S05]  /*f7b0*/  @!P0 BRA `(.L_x_3289) ;  /* 0xfffffffc00f08947 */ /* 0x004fea000383ffff */
[----:B------:R-:W-:Y:S05]  /*f7c0*/  BRA `(.L_x_3326) ;  /* 0xffffffe000d47947 */ /* 0x000fea000383ffff */
.L_x_3293:
[----:B---3--:R3:W4:Y:S02]  /*f7d0*/  SYNCS.PHASECHK.TRANS64.TRYWAIT P1, [R15+URZ+0x30c40], R18 ;  /* 0x030c40120f0075a7 */ /* 0x008724000802017f */
[----:B----4-:R-:W-:Y:S05]  /*f7e0*/  @!P1 NANOSLEEP.SYNCS 0x989680 ;  /* 0x009896800000995d */ /* 0x010fea0003900000 */
[----:B------:R-:W4:Y:S02]  /*f7f0*/  @!P1 SYNCS.PHASECHK.TRANS64 P1, [R15+URZ+0x30c40], R18 ;  /* 0x030c40120f0095a7 */ /* 0x000f24000802007f */
[----:B----4-:R-:W-:Y:S05]  /*f800*/  @!P1 BRA `(.L_x_3293) ;  /* 0xfffffffc00f09947 */ /* 0x010fea000383ffff */
[----:B------:R-:W-:Y:S05]  /*f810*/  BRA `(.L_x_3327) ;  /* 0xffffffe800287947 */ /* 0x000fea000383ffff */
.L_x_3295:
[----:B-1----:R1:W2:Y:S02]  /*f820*/  SYNCS.PHASECHK.TRANS64.TRYWAIT P1, [R15+URZ+0x30c28], R18 ;  /* 0x030c28120f0075a7 */ /* 0x0022a4000802017f */
[----:B--2---:R-:W-:Y:S05]  /*f830*/  @!P1 NANOSLEEP.SYNCS 0x989680 ;  /* 0x009896800000995d */ /* 0x004fea0003900000 */
[----:B------:R-:W2:Y:S02]  /*f840*/  @!P1 SYNCS.PHASECHK.TRANS64 P1, [R15+URZ+0x30c28], R18 ;  /* 0x030c28120f0095a7 */ /* 0x000ea4000802007f */
[----:B--2---:R-:W-:Y:S05]  /*f850*/  @!P1 BRA `(.L_x_3295) ;  /* 0xfffffffc00f09947 */ /* 0x004fea000383ffff */
[----:B------:R-:W-:Y:S05]  /*f860*/  BRA `(.L_x_3328) ;  /* 0xffffffe800ac7947 */ /* 0x000fea000383ffff */
.L_x_3297:
[----:B--2---:R2:W4:Y:S02]  /*f870*/  SYNCS.PHASECHK.TRANS64.TRYWAIT P1, [R15+URZ+0x30c48], R18 ;  /* 0x030c48120f0075a7 */ /* 0x004524000802017f */
[----:B----4-:R-:W-:Y:S05]  /*f880*/  @!P1 NANOSLEEP.SYNCS 0x989680 ;  /* 0x009896800000995d */ /* 0x010fea0003900000 */
[----:B------:R-:W4:Y:S02]  /*f890*/  @!P1 SYNCS.PHASECHK.TRANS64 P1, [R15+URZ+0x30c48], R18 ;  /* 0x030c48120f0095a7 */ /* 0x000f24000802007f */
[----:B----4-:R-:W-:Y:S05]  /*f8a0*/  @!P1 BRA `(.L_x_3297) ;  /* 0xfffffffc00f09947 */ /* 0x010fea000383ffff */
[----:B------:R-:W-:Y:S05]  /*f8b0*/  BRA `(.L_x_3329) ;  /* 0xffffffec00307947 */ /* 0x000fea000383ffff */
.L_x_3299:
[----:B------:R-:W-:-:S07]  /*f8c0*/  SHF.L.U32 R4, R10, 0x1f, RZ ;  /* 0x0000001f0a047819 */ /* 0x000fce00000006ff */
.L_x_3330:
[----:B----4-:R4:W1:Y:S02]  /*f8d0*/  SYNCS.PHASECHK.TRANS64.TRYWAIT P1, [R15+URZ+0x30c20], R4 ;  /* 0x030c20040f0075a7 */ /* 0x010864000802017f */
[----:B-1----:R-:W-:Y:S05]  /*f8e0*/  @!P1 NANOSLEEP.SYNCS 0x989680 ;  /* 0x009896800000995d */ /* 0x002fea0003900000 */
[----:B------:R-:W1:Y:S02]  /*f8f0*/  @!P1 SYNCS.PHASECHK.TRANS64 P1, [R15+URZ+0x30c20], R4 ;  /* 0x030c20040f0095a7 */ /* 0x000e64000802007f */
[----:B-1----:R-:W-:Y:S05]  /*f900*/  @!P1 BRA `(.L_x_3330) ;  /* 0xfffffffc00f09947 */ /* 0x002fea000383ffff */
[----:B------:R-:W-:Y:S05]  /*f910*/  BRA `(.L_x_3331) ;  /* 0xffffffec00987947 */ /* 0x000fea000383ffff */
.L_x_3302:
[----:B-1----:R1:W4:Y:S02]  /*f920*/  SYNCS.PHASECHK.TRANS64.TRYWAIT P1, [R15+URZ+0x30c40], R12 ;  /* 0x030c400c0f0075a7 */ /* 0x002324000802017f */
[----:B----4-:R-:W-:Y:S05]  /*f930*/  @!P1 NANOSLEEP.SYNCS 0x989680 ;  /* 0x009896800000995d */ /* 0x010fea0003900000 */
[----:B------:R-:W4:Y:S02]  /*f940*/  @!P1 SYNCS.PHASECHK.TRANS64 P1, [R15+URZ+0x30c40], R12 ;  /* 0x030c400c0f0095a7 */ /* 0x000f24000802007f */
[----:B----4-:R-:W-:Y:S05]  /*f950*/  @!P1 BRA `(.L_x_3302) ;  /* 0xfffffffc00f09947 */ /* 0x010fea000383ffff */
[----:B------:R-:W-:Y:S05]  /*f960*/  BRA `(.L_x_3332) ;  /* 0xfffffff000387947 */ /* 0x000fea000383ffff */
.L_x_3304:
[----:B--2---:R2:W4:Y:S02]  /*f970*/  SYNCS.PHASECHK.TRANS64.TRYWAIT P1, [R15+URZ+0x30c28], R12 ;  /* 0x030c280c0f0075a7 */ /* 0x004524000802017f */
[----:B----4-:R-:W-:Y:S05]  /*f980*/  @!P1 NANOSLEEP.SYNCS 0x989680 ;  /* 0x009896800000995d */ /* 0x010fea0003900000 */
[----:B------:R-:W4:Y:S02]  /*f990*/  @!P1 SYNCS.PHASECHK.TRANS64 P1, [R15+URZ+0x30c28], R12 ;  /* 0x030c280c0f0095a7 */ /* 0x000f24000802007f */
[----:B----4-:R-:W-:Y:S05]  /*f9a0*/  @!P1 BRA `(.L_x_3304) ;  /* 0xfffffffc00f09947 */ /* 0x010fea000383ffff */
[----:B------:R-:W-:Y:S05]  /*f9b0*/  BRA `(.L_x_3333) ;  /* 0xfffffff000b07947 */ /* 0x000fea000383ffff */
.L_x_3306:
[----:B----4-:R4:W1:Y:S02]  /*f9c0*/  SYNCS.PHASECHK.TRANS64.TRYWAIT P0, [R3+URZ+0x30c40], R0 ;  /* 0x030c4000030075a7 */ /* 0x010864000800017f */
[----:B-1----:R-:W-:Y:S05]  /*f9d0*/  @!P0 NANOSLEEP.SYNCS 0x989680 ;  /* 0x009896800000895d */ /* 0x002fea0003900000 */
[----:B------:R-:W1:Y:S02]  /*f9e0*/  @!P0 SYNCS.PHASECHK.TRANS64 P0, [R3+URZ+0x30c40], R0 ;  /* 0x030c4000030085a7 */ /* 0x000e64000800007f */
[----:B-1----:R-:W-:Y:S05]  /*f9f0*/  @!P0 BRA `(.L_x_3306) ;  /* 0xfffffffc00f08947 */ /* 0x002fea000383ffff */
[----:B------:R-:W-:Y:S05]  /*fa00*/  BRA `(.L_x_3334) ;  /* 0xfffffff400447947 */ /* 0x000fea000383ffff */
.L_x_3308:
[----:B------:R-:W-:Y:S01]  /*fa10*/  BSSY B0, `(.L_x_3335) ;  /* 0x0000006000007945 */ /* 0x000fe20003800000 */
[----:B------:R-:W-:-:S07]  /*fa20*/  IMAD.MOV.U32 R15, RZ, RZ, -0x1 ;  /* 0xffffffffff0f7424 */ /* 0x000fce00078e00ff */
[----:B------:R-:W-:Y:S05]  /*fa30*/  WARPSYNC.COLLECTIVE R15, `(.L_x_3336) ;  /* 0x000000000f0c7348 */ /* 0x000fea0003c00000 */
[----:B------:R-:W-:Y:S02]  /*fa40*/  ELECT P6, UR62, PT ;  /* 0x00000000003e782f */ /* 0x000fe400038c0000 */
[----:B------:R-:W-:Y:S01]  /*fa50*/  MOV R14, UR62 ;  /* 0x0000003e000e7c02 */ /* 0x000fe20008000f00 */
[----:B------:R-:W-:Y:S10]  /*fa60*/  ENDCOLLECTIVE ;  /* 0x000000000000791b */ /* 0x000ff40003800000 */
.L_x_3336:
[----:B------:R-:W-:Y:S05]  /*fa70*/  BSYNC B0 ;  /* 0x0000000000007941 */ /* 0x000fea0003800000 */
.L_x_3335:
[----:B------:R-:W-:Y:S05]  /*fa80*/  BRA `(.L_x_3337) ;  /* 0xfffffff400d87947 */ /* 0x000fea000383ffff */
.L_x_3310:
[----:B-1----:R1:W2:Y:S02]  /*fa90*/  SYNCS.PHASECHK.TRANS64.TRYWAIT P0, [R7+URZ], R4 ;  /* 0x00000004070075a7 */ /* 0x0022a4000800017f */
[----:B--2---:R-:W-:Y:S05]  /*faa0*/  @!P0 NANOSLEEP.SYNCS 0x989680 ;  /* 0x009896800000895d */ /* 0x004fea0003900000 */
[----:B------:R-:W2:Y:S02]  /*fab0*/  @!P0 SYNCS.PHASECHK.TRANS64 P0, [R7+URZ], R4 ;  /* 0x00000004070085a7 */ /* 0x000ea4000800007f */
[----:B--2---:R-:W-:Y:S05]  /*fac0*/  @!P0 BRA `(.L_x_3310) ;  /* 0xfffffffc00f08947 */ /* 0x004fea000383ffff */
[----:B------:R-:W-:Y:S05]  /*fad0*/  BRA `(.L_x_3338) ;  /* 0xfffffff800187947 */ /* 0x000fea000383ffff */
.L_x_3311:
[----:B--2---:R2:W3:Y:S02]  /*fae0*/  SYNCS.PHASECHK.TRANS64.TRYWAIT P0, [R3+URZ], R0 ;  /* 0x00000000030075a7 */ /* 0x0044e4000800017f */
[----:B---3--:R-:W-:Y:S05]  /*faf0*/  @!P0 NANOSLEEP.SYNCS 0x989680 ;  /* 0x009896800000895d */ /* 0x008fea0003900000 */
[----:B------:R-:W3:Y:S02]  /*fb00*/  @!P0 SYNCS.PHASECHK.TRANS64 P0, [R3+URZ], R0 ;  /* 0x00000000030085a7 */ /* 0x000ee4000800007f */
[----:B---3--:R-:W-:Y:S05]  /*fb10*/  @!P0 BRA `(.L_x_3311) ;  /* 0xfffffffc00f08947 */ /* 0x008fea000383ffff */
[----:B------:R-:W-:Y:S05]  /*fb20*/  BRA `(.L_x_3339) ;  /* 0xfffffff8000c7947 */ /* 0x000fea000383ffff */
.L_x_3313:
[----:B--2---:R2:W3:Y:S02]  /*fb30*/  SYNCS.PHASECHK.TRANS64.TRYWAIT P0, [R5+URZ], R4 ;  /* 0x00000004050075a7 */ /* 0x0044e4000800017f */
[----:B---3--:R-:W-:Y:S05]  /*fb40*/  @!P0 NANOSLEEP.SYNCS 0x989680 ;  /* 0x009896800000895d */ /* 0x008fea0003900000 */
[----:B------:R-:W3:Y:S02]  /*fb50*/  @!P0 SYNCS.PHASECHK.TRANS64 P0, [R5+URZ], R4 ;  /* 0x00000004050085a7 */ /* 0x000ee4000800007f */
[----:B---3--:R-:W-:Y:S05]  /*fb60*/  @!P0 BRA `(.L_x_3313) ;  /* 0xfffffffc00f08947 */ /* 0x008fea000383ffff */
[----:B------:R-:W-:Y:S05]  /*fb70*/  BRA `(.L_x_3340) ;  /* 0xfffffff800107947 */ /* 0x000fea000383ffff */
.L_x_3341:
        /* <DEDUP_REMOVED lines=16> */
.L_x_3715:


//--------------------- .text._ZN7cutlass13device_kernelIN5flash11enable_sm90INS1_16FlashAttnBwdSm90INS1_25CollectiveMainloopBwdSm90ILi2ELi2ELi2EN4cute5tupleIJNS5_1CILi1EEES8_S8_EEENS6_IJNS7_ILi128EEESA_NS7_ILi64EEEEEENS_10bfloat16_tEfNS_4arch4Sm90ELb1ELb0ELb0ELb1ELb0ELb1ELb0ELb0ELi2ELi1ELi2ELi2ELb0EEENS1_24CollectiveEpilogueBwdGQAISC_fSF_Li256ELb1ELb0EEENS1_25SingleTileBwdLPTSchedulerILb1ELi128ELb0EEEEEEEEEvNT_6ParamsE --------------------------
	.section	.text._ZN7cutlass13device_kernelIN5flash11enable_sm90INS1_16FlashAttnBwdSm90INS1_25CollectiveMainloopBwdSm90ILi2ELi2ELi2EN4cute5tupleIJNS5_1CILi1EEES8_S8_EEENS6_IJNS7_ILi128EEESA_NS7_ILi64EEEEEENS_10bfloat16_tEfNS_4arch4Sm90ELb1ELb0ELb0ELb1ELb0ELb1ELb0ELb0ELi2ELi1ELi2ELi2ELb0EEENS1_24CollectiveEpilogueBwdGQAISC_fSF_Li256ELb1ELb0EEENS1_25SingleTileBwdLPTSchedulerILb1ELi128ELb0EEEEEEEEEvNT_6ParamsE,"ax",@progbits
	.align	128
.text._ZN7cutlass13device_kernelIN5flash11enable_sm90INS1_16FlashAttnBwdSm90INS1_25CollectiveMainloopBwdSm90ILi2ELi2ELi2EN4cute5tupleIJNS5_1CILi1EEES8_S8_EEENS6_IJNS7_ILi128EEESA_NS7_ILi64EEEEEENS_10bfloat16_tEfNS_4arch4Sm90ELb1ELb0ELb0ELb1ELb0ELb1ELb0ELb0ELi2ELi1ELi2ELi2ELb0EEENS1_24CollectiveEpilogueBwdGQAISC_fSF_Li256ELb1ELb0EEENS1_25SingleTileBwdLPTSchedulerILb1ELi128ELb0EEEEEEEEEvNT_6ParamsE:
        .type           _ZN7cutlass13device_kernelIN5flash11enable_sm90INS1_16FlashAttnBwdSm90INS1_25CollectiveMainloopBwdSm90ILi2ELi2ELi2EN4cute5tupleIJNS5_1CILi1EEES8_S8_EEENS6_IJNS7_ILi128EEESA_NS7_ILi64EEEEEENS_10bfloat16_tEfNS_4arch4Sm90ELb1ELb0ELb0ELb1ELb0ELb1ELb0ELb0ELi2ELi1ELi2ELi2ELb0EEENS1_24CollectiveEpilogueBwdGQAISC_fSF_Li256ELb1ELb0EEENS1_25SingleTileBwdLPTSchedulerILb1ELi128ELb0EEEEEEEEEvNT_6ParamsE,@function
        .size           _ZN7cutlass13device_kernelIN5flash11enable_sm90INS1_16FlashAttnBwdSm90INS1_25CollectiveMainloopBwdSm90ILi2ELi2ELi2EN4cute5tupleIJNS5_1CILi1EEES8_S8_EEENS6_IJNS7_ILi128EEESA_NS7_ILi64EEEEEENS_10bfloat16_tEfNS_4arch4Sm90ELb1ELb0ELb0ELb1ELb0ELb1ELb0ELb0ELi2ELi1ELi2ELi2ELb0EEENS1_24CollectiveEpilogueBwdGQAISC_fSF_Li256ELb1ELb0EEENS1_25SingleTileBwdLPTSchedulerILb1ELi128ELb0EEEEEEEEEvNT_6ParamsE,(.L_x_3716 - _ZN7cutlass13device_kernelIN5flash11enable_sm90INS1_16FlashAttnBwdSm90INS1_25CollectiveMainloopBwdSm90ILi2ELi2ELi2EN4cute5tupleIJNS5_1CILi1EEES8_S8_EEENS6_IJNS7_ILi128EEESA_NS7_ILi64EEEEEENS_10bfloat16_tEfNS_4arch4Sm90ELb1ELb0ELb0ELb1ELb0ELb1ELb0ELb0ELi2ELi1ELi2ELi2ELb0EEENS1_24CollectiveEpilogueBwdGQAISC_fSF_Li256ELb1ELb0EEENS1_25SingleTileBwdLPTSchedulerILb1ELi128ELb0EEEEEEEEEvNT_6ParamsE)
        .other          _ZN7cutlass13device_kernelIN5flash11enable_sm90INS1_16FlashAttnBwdSm90INS1_25CollectiveMainloopBwdSm90ILi2ELi2ELi2EN4cute5tupleIJNS5_1CILi1EEES8_S8_EEENS6_IJNS7_ILi128EEESA_NS7_ILi64EEEEEENS_10bfloat16_tEfNS_4arch4Sm90ELb1ELb0ELb0ELb1ELb0ELb1ELb0ELb0ELi2ELi1ELi2ELi2ELb0EEENS1_24CollectiveEpilogueBwdGQAISC_fSF_Li256ELb1ELb0EEENS1_25SingleTileBwdLPTSchedulerILb1ELi128ELb0EEEEEEEEEvNT_6ParamsE,@"STO_CUDA_ENTRY STV_DEFAULT"
_ZN7cutlass13device_kernelIN5flash11enable_sm90INS1_16FlashAttnBwdSm90INS1_25CollectiveMainloopBwdSm90ILi2ELi2ELi2EN4cute5tupleIJNS5_1CILi1EEES8_S8_EEENS6_IJNS7_ILi128EEESA_NS7_ILi64EEEEEENS_10bfloat16_tEfNS_4arch4Sm90ELb1ELb0ELb0ELb1ELb0ELb1ELb0ELb0ELi2ELi1ELi2ELi2ELb0EEENS1_24CollectiveEpilogueBwdGQAISC_fSF_Li256ELb1ELb0EEENS1_25SingleTileBwdLPTSchedulerILb1ELi128ELb0EEEEEEEEEvNT_6ParamsE:
        /* <DEDUP_REMOVED lines=24> */
.L_x_3343:
[----:B------:R-:W-:Y:S05]  /*0180*/  BSYNC B0 ;  /* 0x0000000000007941 */ /* 0x000fea0003800000 */
.L_x_3342:
        /* <DEDUP_REMOVED lines=37> */
.L_x_3344:
        /* <DEDUP_REMOVED lines=22> */
.L_x_3345:
[----:B------:R-:W-:Y:S01]  /*0540*/  PLOP3.LUT P0, PT, PT, PT, UP0, 0x80, 0x0 ;  /* 0x000000000000781c */ /* 0x000fe20003f0f008 */
[----:B------:R-:W-:Y:S01]  /*0550*/  NOP ;  /* 0x0000000000007918 */ /* 0x000fe20000000000 */
[----:B------:R-:W-:Y:S01]  /*0560*/  ULDC.64 UR38, c[0x0][0x208] ;  /* 0x0000820000267ab9 */ /* 0x000fe20000000a00 */
[----:B------:R-:W-:Y:S01]  /*0570*/  BSSY B6, `(.L_x_3346) ;  /* 0x0000d12000067945 */ /* 0x000fe20003800000 */
[----:B-12-4-:R-:W-:Y:S09]  /*0580*/  BAR.SYNC.DEFER_BLOCKING 0x0 ;  /* 0x0000000000007b1d */ /* 0x016ff20000010000 */
[----:B------:R-:W-:Y:S05]  /*0590*/  @!P0 BRA `(.L_x_3347) ;  /* 0x0000009400988947 */ /* 0x000fea0003800000 */
.L_x_3348:
        /* <DEDUP_REMOVED lines=32> */
.L_x_3349:
[----:B------:R-:W-:Y:S01]  /*07a0*/  ULDC UR7, c[0x0][0x8cc] ;  /* 0x0002330000077ab9 */ /* 0x000fe20000000800 */
[----:B------:R-:W-:Y:S01]  /*07b0*/  UMOV UR37, UR10 ;  /* 0x0000000a00257c82 */ /* 0x000fe20008000000 */
[----:B------:R-:W-:-:S11]  /*07c0*/  UISETP.NE.AND UP0, UPT, UR7, 0x1, UPT ;  /* 0x000000010700788c */ /* 0x000fd6000bf05270 */
[----:B------:R-:W-:Y:S02]  /*07d0*/  @UP0 ULDC.64 UR8, c[0x0][0x8d0] ;  /* 0x0002340000080ab9 */ /* 0x000fe40000000a00 */
[----:B------:R-:W-:-:S04]  /*07e0*/  UIMAD.WIDE.U32 UR4, UR10, UR8, URZ ;  /* 0x000000080a0472a5 */ /* 0x000fc8000f8e003f */
[----:B------:R-:W-:-:S04]  /*07f0*/  @UP0 USHF.R.U32.HI UR37, URZ, UR9, UR5 ;  /* 0x000000093f250299 */ /* 0x000fc80008011605 */
[----:B------:R-:W-:-:S12]  /*0800*/  UIMAD UR4, UR37, UR7, URZ ;  /* 0x00000007250472a4 */ /* 0x000fd8000f8e023f */
.L_x_3350:
        /* <DEDUP_REMOVED lines=14> */
[----:B------:R-:W-:-:S06]  /*08f0*/  UIMAD UR4, UR7, UR4, UR6 ;  /* 0x00000004070472a4 */ /* 0x000fcc000f8e0206 */
[----:B------:R-:W-:-:S05]  /*0900*/  IMAD.U32 R0, RZ, RZ, UR4 ;  /* 0x00000004ff007e24 */ /* 0x000fca000f8e00ff */
[----:B------:R1:W-:Y:S01]  /*0910*/  STL [R1+0x3c], R0 ;  /* 0x00003c0001007387 */ /* 0x0003e20000100800 */
        /* <DEDUP_REMOVED lines=8> */
.L_x_3351:
        /* <DEDUP_REMOVED lines=9> */
[----:B-1----:R-:W3:Y:S01]  /*0a30*/  LDG.E R0, desc[UR38][R2.64+0x4] ;  /* 0x0000042602007981 */ /* 0x002ee2000c1e1900 */
[----:B--2---:R-:W-:Y:S02]  /*0a40*/  R2UR UR4, R4 ;  /* 0x00000000040472ca */ /* 0x004fe400000e0000 */
[----:B---3--:R-:W-:-:S13]  /*0a50*/  R2UR UR5, R0 ;  /* 0x00000000000572ca */ /* 0x008fda00000e0000 */
[----:B------:R-:W-:Y:S01]  /*0a60*/  UIADD3 UR4, -UR4, UR5, URZ ;  /* 0x0000000504047290 */ /* 0x000fe2000fffe13f */
[----:B------:R-:W-:Y:S11]  /*0a70*/  BRA `(.L_x_3352) ;  /* 0x0000000000047947 */ /* 0x000ff60003800000 */
.L_x_3353:
[----:B------:R-:W-:-:S05]  /*0a80*/  ULDC UR4, c[0x0][0x8f4] ;  /* 0x00023d0000047ab9 */ /* 0x000fca0000000800 */
.L_x_3352:
        /* <DEDUP_REMOVED lines=8> */
[----:B-1----:R-:W1:Y:S01]  /*0b10*/  S2R R0, SR_TID.X ;  /* 0x0000000000007919 */ /* 0x002e620000002100 */
        /* <DEDUP_REMOVED lines=13> */
.L_x_3355:
        /* <DEDUP_REMOVED lines=14> */
.L_x_3356:
        /* <DEDUP_REMOVED lines=11> */
.L_x_3357:
        /* <DEDUP_REMOVED lines=13> */
.L_x_3358:
        /* <DEDUP_REMOVED lines=68> */
.L_x_3361:
        /* <DEDUP_REMOVED lines=15> */
.L_x_3360:
        /* <DEDUP_REMOVED lines=22> */
.L_x_3363:
        /* <DEDUP_REMOVED lines=15> */
.L_x_3362:
[----:B------:R-:W-:Y:S01]  /*15d0*/  SHF.R.S32.HI R5, RZ, 0x1f, R16 ;  /* 0x0000001fff057819 */ /* 0x000fe20000011410 */
[----:B------:R-:W-:-:S03]  /*15e0*/  UMOV UR4, 0xffffffff ;  /* 0xffffffff00047882 */ /* 0x000fc60000000000 */
[----:B------:R-:W-:-:S04]  /*15f0*/  LEA.HI R0, R5, R16, RZ, 0x7 ;  /* 0x0000001005007211 */ /* 0x000fc800078f38ff */
[----:B------:R-:W-:Y:S01]  /*1600*/  SHF.R.S32.HI R13, RZ, 0x7, R0 ;  /* 0x00000007ff0d7819 */ /* 0x000fe20000011400 */
[----:B------:R-:W-:Y:S06]  /*1610*/  BRA.DIV UR4, `(.L_x_3364) ;  /* 0x000000c204247947 */ /* 0x000fec000b800000 */
[----:B------:R1:W2:Y:S02]  /*1620*/  SHFL.IDX PT, R14, R13, RZ, 0x1f ;  /* 0x00001fff0d0e7589 */ /* 0x0002a400000e0000 */
.L_x_3462:
        /* <DEDUP_REMOVED lines=24> */
.L_x_3365:
        /* <DEDUP_REMOVED lines=159> */
.L_x_3378:
[----:B------:R-:W-:-:S06]  /*21a0*/  ULOP3.LUT UR4, UR36, 0x1, URZ, 0xfc, !UPT ;  /* 0x0000000124047892 */ /* 0x000fcc000f8efc3f */
[----:B---3--:R-:W-:-:S05]  /*21b0*/  IMAD.U32 R5, RZ, RZ, UR4 ;  /* 0x00000004ff057e24 */ /* 0x008fca000f8e00ff */
[----:B------:R-:W-:-:S13]  /*21c0*/  ISETP.NE.AND P0, PT, R5, 0x3, PT ;  /* 0x000000030500780c */ /* 0x000fda0003f05270 */
[----:B------:R-:W-:Y:S05]  /*21d0*/  @!P0 BRA `(.L_x_3368) ;  /* 0x0000000000048947 */ /* 0x000fea0003800000 */
[----:B------:R-:W-:Y:S01]  /*21e0*/  BPT.TRAP 0x1 ;  /* 0x000000040000795c */ /* 0x000fe20000300000 */
.L_x_3368:
[----:B------:R-:W-:Y:S01]  /*21f0*/  IMAD R6, R0, 0x8, R236 ;  /* 0x0000000800067824 */ /* 0x000fe200078e02ec */
[----:B------:R-:W-:-:S04]  /*2200*/  SHF.L.U32 R21, R4, 0x1f, RZ ;  /* 0x0000001f04157819 */ /* 0x000fc800000006ff */
[----:B------:R1:W2:Y:S01]  /*2210*/  SYNCS.PHASECHK.TRANS64.TRYWAIT P1, [R6+URZ+0x30c10], R21 ;  /* 0x030c1015060075a7 */ /* 0x0002a2000802017f */
[----:B------:R-:W-:Y:S05]  /*2220*/  @!P0 BRA `(.L_x_3369) ;  /* 0x0000000000048947 */ /* 0x000fea0003800000 */
[----:B------:R-:W-:Y:S01]  /*2230*/  BPT.TRAP 0x1 ;  /* 0x000000040000795c */ /* 0x000fe20000300000 */
.L_x_3369:
[----:B------:R-:W-:-:S05]  /*2240*/  VIADD R5, R236, 0x10000 ;  /* 0x00010000ec057836 */ /* 0x000fca0000000000 */
[----:B------:R-:W-:-:S04]  /*2250*/  SHF.R.U32.HI R5, RZ, 0x4, R5 ;  /* 0x00000004ff057819 */ /* 0x000fc80000011605 */
[----:B------:R-:W-:Y:S01]  /*2260*/  LOP3.LUT R5, R5, 0x3fff, RZ, 0xc0, !PT ;  /* 0x00003fff05057812 */ /* 0x000fe200078ec0ff */
[----:B--2---:R-:W-:Y:S06]  /*2270*/  @P1 BRA `(.L_x_3370) ;  /* 0x0000000000081947 */ /* 0x004fec0003800000 */
[----:B------:R-:W2:Y:S02]  /*2280*/  SYNCS.PHASECHK.TRANS64.TRYWAIT P1, [R6+URZ+0x30c10], R21 ;  /* 0x030c1015060075a7 */ /* 0x000ea4000802017f */
[----:B--2---:R-:W-:Y:S05]  /*2290*/  @!P1 BRA `(.L_x_3371) ;  /* 0x000000b400349947 */ /* 0x004fea0003800000 */
.L_x_3370:
        /* <DEDUP_REMOVED lines=64> */
.L_x_3372:
[----:B------:R1:W1:Y:S01]  /*26a0*/  SYNCS.PHASECHK.TRANS64.TRYWAIT P1, [R6+URZ+0x30c30], R21 ;  /* 0x030c3015060075a7 */ /* 0x000262000802017f */
[----:B------:R-:W-:Y:S05]  /*26b0*/  @!P0 BRA `(.L_x_3373) ;  /* 0x0000000000048947 */ /* 0x000fea0003800000 */
[----:B------:R-:W-:Y:S01]  /*26c0*/  BPT.TRAP 0x1 ;  /* 0x000000040000795c */ /* 0x000fe20000300000 */
.L_x_3373:
[----:B------:R-:W-:-:S05]  /*26d0*/  VIADD R15, R236, 0x18000 ;  /* 0x00018000ec0f7836 */ /* 0x000fca0000000000 */
[----:B------:R-:W-:-:S04]  /*26e0*/  SHF.R.U32.HI R15, RZ, 0x4, R15 ;  /* 0x00000004ff0f7819 */ /* 0x000fc8000001160f */
[----:B------:R-:W-:-:S04]  /*26f0*/  LOP3.LUT R15, R15, 0x3fff, RZ, 0xc0, !PT ;  /* 0x00003fff0f0f7812 */ /* 0x000fc800078ec0ff */
[----:B------:R-:W-:Y:S01]  /*2700*/  LOP3.LUT R17, R15, 0x10000, RZ, 0xfc, !PT ;  /* 0x000100000f117812 */ /* 0x000fe200078efcff */
[----:B-1----:R-:W-:Y:S06]  /*2710*/  @P1 BRA `(.L_x_3374) ;  /* 0x0000000000081947 */ /* 0x002fec0003800000 */
[----:B------:R-:W1:Y:S02]  /*2720*/  SYNCS.PHASECHK.TRANS64.TRYWAIT P1, [R6+URZ+0x30c30], R21 ;  /* 0x030c3015060075a7 */ /* 0x000e64000802017f */
[----:B-1----:R-:W-:Y:S05]  /*2730*/  @!P1 BRA `(.L_x_3375) ;  /* 0x000000b000209947 */ /* 0x002fea0003800000 */
.L_x_3374:
        /* <DEDUP_REMOVED lines=21> */
[----:B--2---:R-:W1:Y:S01]  /*2890*/  SHFL.IDX PT, R19, R10, R237, 0x1f ;  /* 0x00001fed0a137589 */ /* 0x004e6200000e0000 */
[----:B------:R-:W-:Y:S01]  /*28a0*/  HGMMA.64x128x16.F32.BF16 R24, gdesc[UR4], RZ, !UPT, gsb0 ;  /* 0x01e00000041879f0 */ /* 0x000fe2000c0018ff */
[----:B------:R-:W-:Y:S01]  /*28b0*/  UIADD3 UR6, UR8, 0x2, URZ ;  /* 0x0000000208067890 */ /* 0x000fe2000fffe03f */
[C---:B------:R-:W-:Y:S01]  /*28c0*/  ISETP.GT.AND P5, PT, R18.reuse, RZ, PT ;  /* 0x000000ff1200720c */ /* 0x040fe20003fa4270 */
[----:B------:R-:W-:Y:S01]  /*28d0*/  UIADD3 UR4, UR9, 0x2, URZ ;  /* 0x0000000209047890 */ /* 0x000fe2000fffe03f */
[----:B------:R-:W-:Y:S01]  /*28e0*/  ISETP.GT.AND P6, PT, R18, 0x1, PT ;  /* 0x000000011200780c */ /* 0x000fe20003fc4270 */
[----:B------:R-:W-:Y:S01]  /*28f0*/  UMOV UR7, 0x40000040 ;  /* 0x4000004000077882 */ /* 0x000fe20000000000 */
[----:B------:R-:W-:Y:S01]  /*2900*/  UMOV UR5, 0x40000040 ;  /* 0x4000004000057882 */ /* 0x000fe20000000000 */
[----:B------:R-:W-:Y:S01]  /*2910*/  FSEL R88, R88, -INF , !P5 ;  /* 0xff80000058587808 */ /* 0x000fe20006800000 */
[----:B------:R-:W2:Y:S01]  /*2920*/  SHFL.IDX PT, R222, R10, R233, 0x1f ;  /* 0x00001fe90ade7589 */ /* 0x000ea200000e0000 */
[----:B------:R-:W-:Y:S01]  /*2930*/  FSEL R89, R89, -INF , !P6 ;  /* 0xff80000059597808 */ /* 0x000fe20007000000 */
[----:B------:R-:W-:Y:S01]  /*2940*/  VIADD R232, R8, 0x14 ;  /* 0x0000001408e87836 */ /* 0x000fe20000000000 */
        /* <DEDUP_REMOVED lines=11> */
[----:B------:R-:W-:Y:S01]  /*2a00*/  SHFL.IDX PT, R221, R10, R234, 0x1f ;  /* 0x00001fea0add7589 */ /* 0x000fe200000e0000 */
[----:B------:R-:W-:Y:S01]  /*2a10*/  FSEL R92, R92, -INF , !P1 ;  /* 0xff8000005c5c7808 */ /* 0x000fe20004800000 */
[----:B-1----:R-:W-:Y:S01]  /*2a20*/  FFMA.FTZ R219, R89, UR10, -R19 ;  /* 0x0000000a59db7c23 */ /* 0x002fe20008010813 */
[----:B------:R-:W-:Y:S01]  /*2a30*/  FSEL R93, R93, -INF , !P2 ;  /* 0xff8000005d5d7808 */ /* 0x000fe20005000000 */
[----:B------:R-:W1:Y:S01]  /*2a40*/  SHFL.IDX PT, R89, R10, R232, 0x1f ;  /* 0x00001fe80a597589 */ /* 0x000e6200000e0000 */
[----:B------:R-:W-:-:S02]  /*2a50*/  FSEL R96, R96, -INF , !P3 ;  /* 0xff80000060607808 */ /* 0x000fc40005800000 */
[----:B------:R-:W-:Y:S01]  /*2a60*/  FSEL R97, R97, -INF , !P4 ;  /* 0xff80000061617808 */ /* 0x000fe20006000000 */
[----:B---3--:R-:W-:Y:S01]  /*2a70*/  SHFL.IDX PT, R223, R14, R230, 0x1f ;  /* 0x00001fe60edf7589 */ /* 0x008fe200000e0000 */
[----:B------:R-:W-:Y:S01]  /*2a80*/  FSEL R100, R100, -INF , !P5 ;  /* 0xff80000064647808 */ /* 0x000fe20006800000 */
[----:B--2---:R-:W-:Y:S01]  /*2a90*/  FFMA.FTZ R21, R96, UR10, -R222 ;  /* 0x0000000a60157c23 */ /* 0x004fe200080108de */
[----:B------:R-:W-:Y:S01]  /*2aa0*/  FSEL R101, R101, -INF , !P6 ;  /* 0xff80000065657808 */ /* 0x000fe20007000000 */
[----:B------:R-:W-:Y:S01]  /*2ab0*/  SHFL.IDX PT, R96, R14, R235, 0x1f ;  /* 0x00001feb0e607589 */ /* 0x000fe200000e0000 */
[----:B------:R-:W-:Y:S01]  /*2ac0*/  ISETP.GT.AND P1, PT, R18, 0x20, PT ;  /* 0x000000201200780c */ /* 0x000fe20003f24270 */
[----:B------:R-:W-:Y:S01]  /*2ad0*/  IMAD R15, R0, 0x400, R15 ;  /* 0x00000400000f7824 */ /* 0x000fe200078e020f */
[C---:B------:R-:W-:Y:S01]  /*2ae0*/  ISETP.GT.AND P2, PT, R18.reuse, 0x21, PT ;  /* 0x000000211200780c */ /* 0x040fe20003f44270 */
[----:B------:R-:W-:Y:S01]  /*2af0*/  SHFL.IDX PT, R225, R11, R235, 0x1f ;  /* 0x00001feb0be17589 */ /* 0x000fe200000e0000 */
[C---:B------:R-:W-:Y:S01]  /*2b00*/  ISETP.GT.AND P3, PT, R18.reuse, 0x28, PT ;  /* 0x000000281200780c */ /* 0x040fe20003f64270 */
[----:B------:R-:W-:Y:S01]  /*2b10*/  MUFU.EX2 R219, R219 ;  /* 0x000000db00db7308 */ /* 0x000fe20000000800 */
[C---:B------:R-:W-:Y:S01]  /*2b20*/  ISETP.GT.AND P4, PT, R18.reuse, 0x29, PT ;  /* 0x000000291200780c */ /* 0x040fe20003f84270 */
[----:B------:R-:W-:Y:S01]  /*2b30*/  SHFL.IDX PT, R226, R11, R234, 0x1f ;  /* 0x00001fea0be27589 */ /* 0x000fe200000e0000 */
[----:B------:R-:W-:-:S02]  /*2b40*/  ISETP.GT.AND P5, PT, R18, 0x30, PT ;  /* 0x000000301200780c */ /* 0x000fc40003fa4270 */
[----:B------:R-:W-:Y:S01]  /*2b50*/  ISETP.GT.AND P6, PT, R18, 0x31, PT ;  /* 0x000000311200780c */ /* 0x000fe20003fc4270 */
[----:B------:R-:W-:Y:S01]  /*2b60*/  SHFL.IDX PT, R227, R13, R231, 0x1f ;  /* 0x00001fe70de37589 */ /* 0x000fe200000e0000 */
        /* <DEDUP_REMOVED lines=38> */
[----:B------:R-:W2:Y:S01]  /*2dd0*/  SHFL.IDX PT, R17, R10, R8, 0x1f ;  /* 0x00001f080a117589 */ /* 0x000ea200000e0000 */
[----:B------:R-:W-:Y:S02]  /*2de0*/  ISETP.GT.AND P1, PT, R7, 0x8, PT ;  /* 0x000000080700780c */ /* 0x000fe40003f24270 */
[----:B------:R-:W-:Y:S02]  /*2df0*/  FSEL R149, R149, -INF , !P6 ;  /* 0xff80000095957808 */ /* 0x000fe40007000000 */
[----:B------:R-:W-:Y:S02]  /*2e00*/  SEL R18, R18, 0x80, P1 ;  /* 0x0000008012127807 */ /* 0x000fe40000800000 */
[----:B------:R-:W-:-:S02]  /*2e10*/  FSEL R141, R141, -INF , !P2 ;  /* 0xff8000008d8d7808 */ /* 0x000fc40005000000 */
[C---:B------:R-:W-:Y:S02]  /*2e20*/  ISETP.GT.AND P1, PT, R18.reuse, 0x1, PT ;  /* 0x000000011200780c */ /* 0x040fe40003f24270 */
[----:B------:R-:W-:Y:S02]  /*2e30*/  ISETP.GT.AND P6, PT, R18, RZ, PT ;  /* 0x000000ff1200720c */ /* 0x000fe40003fc4270 */
[----:B------:R-:W-:Y:S01]  /*2e40*/  FSEL R218, R91, -INF , !P1 ;  /* 0xff8000005bda7808 */ /* 0x000fe20004800000 */
[----:B------:R-:W-:Y:S02]  /*2e50*/  WARPGROUP.DEPBAR.LE gsb0, 0x0 ;  /* 0x00008000000079c5 */ /* 0x000fe40000010000 */
[----:B------:R-:W-:Y:S01]  /*2e60*/  WARPGROUP.ARRIVE ;  /* 0x00000000000079c5 */ /* 0x000fe20000000000 */
[----:B------:R-:W3:Y:S01]  /*2e70*/  SHFL.IDX PT, R91, R10, R231, 0x1f ;  /* 0x00001fe70a5b7589 */ /* 0x000ee200000e0000 */
[----:B------:R-:W-:Y:S01]  /*2e80*/  FFMA.FTZ R218, R218, UR10, -R19 ;  /* 0x0000000adada7c23 */ /* 0x000fe20008010813 */
[----:B-1----:R-:W-:Y:S01]  /*2e90*/  FFMA.FTZ R19, R97, UR10, -R89 ;  /* 0x0000000a61137c23 */ /* 0x002fe20008010859 */
[----:B------:R-:W-:Y:S01]  /*2ea0*/  FSEL R144, R144, -INF , !P3 ;  /* 0xff80000090907808 */ /* 0x000fe20005800000 */
[----:B------:R-:W-:Y:S01]  /*2eb0*/  SHFL.IDX PT, R97, R14, R234, 0x1f ;  /* 0x00001fea0e617589 */ /* 0x000fe200000e0000 */
[----:B------:R-:W-:Y:S01]  /*2ec0*/  HGMMA.64x128x16.F32.BF16 R24, gdesc[UR4], R24, gsb0 ;  /* 0x01e00000041879f0 */ /* 0x000fe20008001818 */
[----:B------:R-:W-:Y:S01]  /*2ed0*/  FSEL R145, R145, -INF , !P4 ;  /* 0xff80000091917808 */ /* 0x000fe20006000000 */
[--C-:B--2---:R-:W-:Y:S01]  /*2ee0*/  FFMA.FTZ R88, R88, UR10, -R17.reuse ;  /* 0x0000000a58587c23 */ /* 0x104fe20008010811 */
[----:B------:R-:W-:Y:S01]  /*2ef0*/  FSEL R148, R148, -INF , !P5 ;  /* 0xff80000094947808 */ /* 0x000fe20006800000 */
[----:B------:R-:W-:Y:S01]  /*2f00*/  UIADD3 UR6, UR8, 0x4, URZ ;  /* 0x0000000408067890 */ /* 0x000fe2000fffe03f */
[----:B------:R-:W-:Y:S01]  /*2f10*/  FSEL R217, R90, -INF , !P6 ;  /* 0xff8000005ad97808 */ /* 0x000fe20007000000 */
[----:B------:R1:W2:Y:S01]  /*2f20*/  MUFU.EX2 R216, R88 ;  /* 0x0000005800d87308 */ /* 0x0002a20000000800 */
[C---:B------:R-:W-:Y:S01]  /*2f30*/  ISETP.GT.AND P2, PT, R18.reuse, 0x8, PT ;  /* 0x000000081200780c */ /* 0x040fe20003f44270 */
[----:B------:R-:W4:Y:S01]  /*2f40*/  SHFL.IDX PT, R90, R10, R230, 0x1f ;  /* 0x00001fe60a5a7589 */ /* 0x000f2200000e0000 */
[C---:B------:R-:W-:Y:S01]  /*2f50*/  ISETP.GT.AND P3, PT, R18.reuse, 0x9, PT ;  /* 0x000000091200780c */ /* 0x040fe20003f64270 */
[----:B------:R-:W-:Y:S01]  /*2f60*/  FFMA.FTZ R217, R217, UR10, -R17 ;  /* 0x0000000ad9d97c23 */ /* 0x000fe20008010811 */
[----:B------:R-:W-:Y:S01]  /*2f70*/  ISETP.GT.AND P4, PT, R18, 0x10, PT ;  /* 0x000000101200780c */ /* 0x000fe20003f84270 */
[----:B------:R-:W-:Y:S01]  /*2f80*/  FFMA.FTZ R17, R92, UR10, -R20 ;  /* 0x0000000a5c117c23 */ /* 0x000fe20008010814 */
[----:B------:R-:W-:Y:S01]  /*2f90*/  ISETP.GT.AND P5, PT, R18, 0x11, PT ;  /* 0x000000111200780c */ /* 0x000fe20003fa4270 */
[----:B------:R-:W5:Y:S01]  /*2fa0*/  SHFL.IDX PT, R92, R14, R8, 0x1f ;  /* 0x00001f080e5c7589 */ /* 0x000f6200000e0000 */
[----:B-1----:R-:W-:Y:S01]  /*2fb0*/  FFMA.FTZ R88, R108, UR10, -R96 ;  /* 0x0000000a6c587c23 */ /* 0x002fe20008010860 */
[C---:B------:R-:W-:Y:S01]  /*2fc0*/  ISETP.GT.AND P6, PT, R18.reuse, 0x18, PT ;  /* 0x000000181200780c */ /* 0x040fe20003fc4270 */
[----:B------:R-:W-:Y:S01]  /*2fd0*/  UIADD3 UR4, UR9, 0x4, URZ ;  /* 0x0000000409047890 */ /* 0x000fe2000fffe03f */
[----:B------:R-:W-:Y:S01]  /*2fe0*/  ISETP.GT.AND P1, PT, R18, 0x19, PT ;  /* 0x000000191200780c */ /* 0x000fe20003f24270 */
[----:B------:R-:W-:Y:S01]  /*2ff0*/  SHFL.IDX PT, R108, R14, R231, 0x1f ;  /* 0x00001fe70e6c7589 */ /* 0x000fe200000e0000 */
[----:B------:R-:W-:Y:S01]  /*3000*/  FSEL R220, R94, -INF , !P2 ;  /* 0xff8000005edc7808 */ /* 0x000fe20005000000 */
[----:B------:R-:W-:Y:S01]  /*3010*/  UMOV UR7, 0x40000040 ;  /* 0x4000004000077882 */ /* 0x000fe20000000000 */
[----:B------:R-:W-:Y:S01]  /*3020*/  FSEL R95, R95, -INF , !P3 ;  /* 0xff8000005f5f7808 */ /* 0x000fe20005800000 */
[----:B------:R-:W1:Y:S01]  /*3030*/  SHFL.IDX PT, R94, R14, R237, 0x1f ;  /* 0x00001fed0e5e7589 */ /* 0x000e6200000e0000 */
[----:B------:R-:W-:Y:S01]  /*3040*/  FSEL R98, R98, -INF , !P4 ;  /* 0xff80000062627808 */ /* 0x000fe20006000000 */
[----:B------:R-:W-:Y:S01]  /*3050*/  FFMA.FTZ R220, R220, UR10, -R20 ;  /* 0x0000000adcdc7c23 */ /* 0x000fe20008010814 */
[----:B------:R-:W-:Y:S01]  /*3060*/  FSEL R99, R99, -INF , !P5 ;  /* 0xff80000063637808 */ /* 0x000fe20006800000 */
[----:B---3--:R-:W-:Y:S01]  /*3070*/  FFMA.FTZ R20, R100, UR10, -R91 ;  /* 0x0000000a64147c23 */ /* 0x008fe2000801085b */
[----:B------:R-:W-:Y:S01]  /*3080*/  FSEL R102, R102, -INF , !P6 ;  /* 0xff80000066667808 */ /* 0x000fe20007000000 */
[----:B------:R-:W-:Y:S01]  /*3090*/  FFMA.FTZ R222, R98, UR10, -R222 ;  /* 0x0000000a62de7c23 */ /* 0x000fe200080108de */
[----:B------:R-:W-:Y:S01]  /*30a0*/  FSEL R103, R103, -INF , !P1 ;  /* 0xff80000067677808 */ /* 0x000fe20004800000 */
[----:B------:R-:W3:Y:S01]  /*30b0*/  SHFL.IDX PT, R98, R14, R233, 0x1f ;  /* 0x00001fe90e627589 */ /* 0x000ee200000e0000 */
[C---:B------:R-:W-:Y:S01]  /*30c0*/  ISETP.GT.AND P2, PT, R18.reuse, 0x20, PT ;  /* 0x000000201200780c */ /* 0x040fe20003f44270 */
[----:B------:R-:W-:Y:S01]  /*30d0*/  UMOV UR5, 0x40000040 ;  /* 0x4000004000057882 */ /* 0x000fe20000000000 */
[C---:B------:R-:W-:Y:S01]  /*30e0*/  ISETP.GT.AND P3, PT, R18.reuse, 0x21, PT ;  /* 0x000000211200780c */ /* 0x040fe20003f64270 */
[----:B------:R3:W2:Y:S01]  /*30f0*/  SHFL.IDX PT, R100, R14, R232, 0x1f ;  /* 0x00001fe80e647589 */ /* 0x0006a200000e0000 */
[C---:B------:R-:W-:Y:S01]  /*3100*/  ISETP.GT.AND P4, PT, R18.reuse, 0x28, PT ;  /* 0x000000281200780c */ /* 0x040fe20003f84270 */
[----:B----4-:R-:W-:Y:S01]  /*3110*/  FFMA.FTZ R101, R101, UR10, -R90 ;  /* 0x0000000a65657c23 */ /* 0x010fe2000801085a */
[----:B------:R-:W-:Y:S01]  /*3120*/  ISETP.GT.AND P5, PT, R18, 0x29, PT ;  /* 0x000000291200780c */ /* 0x000fe20003fa4270 */
[----:B-----5:R-:W-:Y:S01]  /*3130*/  FFMA.FTZ R22, R104, UR10, -R92 ;  /* 0x0000000a68167c23 */ /* 0x020fe2000801085c */
[C---:B------:R-:W-:Y:S01]  /*3140*/  ISETP.GT.AND P6, PT, R18.reuse, 0x30, PT ;  /* 0x000000301200780c */ /* 0x040fe20003fc4270 */
[----:B------:R-:W-:Y:S01]  /*3150*/  MUFU.EX2 R10, R21 ;  /* 0x00000015000a7308 */ /* 0x000fe20000000800 */
[----:B------:R-:W-:-:S02]  /*3160*/  ISETP.GT.AND P1, PT, R18, 0x31, PT ;  /* 0x000000311200780c */ /* 0x000fc40003f24270 */
[----:B------:R-:W-:Y:S02]  /*3170*/  FSEL R106, R106, -INF , !P2 ;  /* 0xff8000006a6a7808 */ /* 0x000fe40005000000 */
[----:B------:R-:W-:Y:S01]  /*3180*/  FSEL R107, R107, -INF , !P3 ;  /* 0xff8000006b6b7808 */ /* 0x000fe20005800000 */
[--C-:B-1----:R-:W-:Y:S01]  /*3190*/  FFMA.FTZ R23, R105, UR10, -R94.reuse ;  /* 0x0000000a69177c23 */ /* 0x102fe2000801085e */
[----:B------:R-:W-:Y:S01]  /*31a0*/  FSEL R110, R110, -INF , !P4 ;  /* 0xff8000006e6e7808 */ /* 0x000fe20006000000 */
[----:B------:R-:W-:Y:S01]  /*31b0*/  MUFU.EX2 R21, R101 ;  /* 0x0000006500157308 */ /* 0x000fe20000000800 */
[----:B------:R-:W-:Y:S01]  /*31c0*/  FSEL R111, R111, -INF , !P5 ;  /* 0xff8000006f6f7808 */ /* 0x000fe20006800000 */
[----:B------:R-:W-:Y:S01]  /*31d0*/  FFMA.FTZ R107, R107, UR10, -R94 ;  /* 0x0000000a6b6b7c23 */ /* 0x000fe2000801085e */
[----:B------:R-:W-:Y:S01]  /*31e0*/  FSEL R114, R114, -INF , !P6 ;  /* 0xff80000072727808 */ /* 0x000fe20007000000 */
[----:B------:R-:W-:Y:S01]  /*31f0*/  FFMA.FTZ R110, R110, UR10, -R96 ;  /* 0x0000000a6e6e7c23 */ /* 0x000fe20008010860 */
[----:B------:R-:W-:Y:S01]  /*3200*/  FSEL R115, R115, -INF , !P1 ;  /* 0xff80000073737808 */ /* 0x000fe20004800000 */
[----:B---3--:R-:W-:Y:S01]  /*3210*/  FFMA.FTZ R14, R112, UR10, -R98 ;  /* 0x0000000a700e7c23 */ /* 0x008fe20008010862 */
[----:B------:R-:W-:Y:S01]  /*3220*/  ISETP.GT.AND P2, PT, R18, 0x38, PT ;  /* 0x000000381200780c */ /* 0x000fe20003f44270 */
[----:B------:R-:W-:Y:S01]  /*3230*/  FFMA.FTZ R112, R102, UR10, -R91 ;  /* 0x0000000a66707c23 */ /* 0x000fe2000801085b */
[C---:B------:R-:W-:Y:S01]  /*3240*/  ISETP.GT.AND P3, PT, R18.reuse, 0x39, PT ;  /* 0x000000391200780c */ /* 0x040fe20003f64270 */
[----:B--2---:R-:W-:Y:S01]  /*3250*/  FFMA.FTZ R91, R113, UR10, -R100 ;  /* 0x0000000a715b7c23 */ /* 0x004fe20008010864 */
[C---:B------:R-:W-:Y:S01]  /*3260*/  ISETP.GT.AND P4, PT, R18.reuse, 0x40, PT ;  /* 0x000000401200780c */ /* 0x040fe20003f84270 */
[----:B------:R-:W-:Y:S01]  /*3270*/  FFMA.FTZ R113, R103, UR10, -R90 ;  /* 0x0000000a67717c23 */ /* 0x000fe2000801085a */
[C---:B------:R-:W-:Y:S01]  /*3280*/  ISETP.GT.AND P5, PT, R18.reuse, 0x41, PT ;  /* 0x000000411200780c */ /* 0x040fe20003fa4270 */
[----:B------:R-:W-:Y:S01]  /*3290*/  MUFU.EX2 R90, R91 ;  /* 0x0000005b005a7308 */ /* 0x000fe20000000800 */
[----:B------:R-:W-:Y:S01]  /*32a0*/  ISETP.GT.AND P6, PT, R18, 0x48, PT ;  /* 0x000000481200780c */ /* 0x000fe20003fc4270 */
[----:B------:R-:W-:Y:S01]  /*32b0*/  FFMA.FTZ R114, R114, UR10, -R98 ;  /* 0x0000000a72727c23 */ /* 0x000fe20008010862 */
[----:B------:R-:W-:Y:S01]  /*32c0*/  ISETP.GT.AND P1, PT, R18, 0x49, PT ;  /* 0x000000491200780c */ /* 0x000fe20003f24270 */
[----:B------:R-:W-:Y:S01]  /*32d0*/  FFMA.FTZ R111, R111, UR10, -R97 ;  /* 0x0000000a6f6f7c23 */ /* 0x000fe20008010861 */
[----:B------:R-:W-:Y:S01]  /*32e0*/  FSEL R118, R118, -INF , !P2 ;  /* 0xff80000076767808 */ /* 0x000fe20005000000 */
[----:B------:R-:W-:Y:S01]  /*32f0*/  FFMA.FTZ R115, R115, UR10, -R100 ;  /* 0x0000000a73737c23 */ /* 0x000fe20008010864 */
        /* <DEDUP_REMOVED lines=13> */
[----:B------:R-:W-:Y:S02]  /*33d0*/  ISETP.GT.AND P1, PT, R18, 0x61, PT ;  /* 0x000000611200780c */ /* 0x000fe40003f24270 */
[----:B------:R-:W-:Y:S02]  /*33e0*/  FSEL R130, R130, -INF , !P2 ;  /* 0xff80000082827808 */ /* 0x000fe40005000000 */
[----:B------:R-:W-:Y:S01]  /*33f0*/  FSEL R131, R131, -INF , !P3 ;  /* 0xff80000083837808 */ /* 0x000fe20005800000 */
[----:B------:R-:W-:Y:S02]  /*3400*/  WARPGROUP.DEPBAR.LE gsb0, 0x0 ;  /* 0x00008000000079c5 */ /* 0x000fe40000010000 */
[----:B------:R-:W-:Y:S01]  /*3410*/  FSEL R134, R134, -INF , !P4 ;  /* 0xff80000086867808 */ /* 0x000fe20006000000 */
[----:B------:R-:W-:Y:S01]  /*3420*/  WARPGROUP.ARRIVE ;  /* 0x00000000000079c5 */ /* 0x000fe20000000000 */
[----:B------:R-:W-:Y:S01]  /*3430*/  FSEL R135, R135, -INF , !P5 ;  /* 0xff80000087877808 */ /* 0x000fe20006800000 */
[----:B------:R-:W-:Y:S01]  /*3440*/  MUFU.EX2 R217, R217 ;  /* 0x000000d900d97308 */ /* 0x000fe20000000800 */
[----:B------:R-:W-:-:S02]  /*3450*/  FSEL R138, R138, -INF , !P6 ;  /* 0xff8000008a8a7808 */ /* 0x000fc40007000000 */
[----:B------:R-:W-:Y:S01]  /*3460*/  FSEL R139, R139, -INF , !P1 ;  /* 0xff8000008b8b7808 */ /* 0x000fe20004800000 */
[----:B------:R-:W-:Y:S01]  /*3470*/  HGMMA.64x128x16.F32.BF16 R24, gdesc[UR4], R24, gsb0 ;  /* 0x01e00000041879f0 */ /* 0x000fe20008001818 */
[C---:B------:R-:W-:Y:S01]  /*3480*/  ISETP.GT.AND P2, PT, R18.reuse, 0x68, PT ;  /* 0x000000681200780c */ /* 0x040fe20003f44270 */
[----:B------:R-:W-:Y:S01]  /*3490*/  UIADD3 UR6, UR8, 0x6, URZ ;  /* 0x0000000608067890 */ /* 0x000fe2000fffe03f */
[C---:B------:R-:W-:Y:S01]  /*34a0*/  ISETP.GT.AND P3, PT, R18.reuse, 0x69, PT ;  /* 0x000000691200780c */ /* 0x040fe20003f64270 */
[----:B------:R-:W-:Y:S01]  /*34b0*/  UIADD3 UR4, UR9, 0x6, URZ ;  /* 0x0000000609047890 */ /* 0x000fe2000fffe03f */
[C---:B------:R-:W-:Y:S01]  /*34c0*/  ISETP.GT.AND P4, PT, R18.reuse, 0x70, PT ;  /* 0x000000701200780c */ /* 0x040fe20003f84270 */
[----:B------:R-:W-:Y:S01]  /*34d0*/  UMOV UR7, 0x40000040 ;  /* 0x4000004000077882 */ /* 0x000fe20000000000 */
[C---:B------:R-:W-:Y:S01]  /*34e0*/  ISETP.GT.AND P5, PT, R18.reuse, 0x71, PT ;  /* 0x000000711200780c */ /* 0x040fe20003fa4270 */
[----:B------:R-:W-:Y:S01]  /*34f0*/  UMOV UR5, 0x40000040 ;  /* 0x4000004000057882 */ /* 0x000fe20000000000 */
[C---:B------:R-:W-:Y:S01]  /*3500*/  ISETP.GT.AND P6, PT, R18.reuse, 0x78, PT ;  /* 0x000000781200780c */ /* 0x040fe20003fc4270 */
[----:B------:R-:W-:Y:S01]  /*3510*/  MUFU.EX2 R220, R220 ;  /* 0x000000dc00dc7308 */ /* 0x000fe20000000800 */
[----:B------:R-:W-:Y:S01]  /*3520*/  ISETP.GT.AND P1, PT, R18, 0x79, PT ;  /* 0x000000791200780c */ /* 0x000fe20003f24270 */
[----:B------:R-:W-:Y:S01]  /*3530*/  FFMA.FTZ R18, R93, UR10, -R221 ;  /* 0x0000000a5d127c23 */ /* 0x000fe200080108dd */
[----:B------:R-:W-:Y:S01]  /*3540*/  FFMA.FTZ R93, R109, UR10, -R97 ;  /* 0x0000000a6d5d7c23 */ /* 0x000fe20008010861 */
[----:B------:R-:W-:Y:S01]  /*3550*/  FFMA.FTZ R221, R95, UR10, -R221 ;  /* 0x0000000a5fdd7c23 */ /* 0x000fe200080108dd */
[----:B------:R-:W-:Y:S01]  /*3560*/  FFMA.FTZ R95, R116, UR10, -R108 ;  /* 0x0000000a745f7c23 */ /* 0x000fe2000801086c */
[----:B------:R-:W-:Y:S01]  /*3570*/  FFMA.FTZ R109, R99, UR10, -R89 ;  /* 0x0000000a636d7c23 */ /* 0x000fe20008010859 */
[----:B------:R-:W1:Y:S01]  /*3580*/  SHFL.IDX PT, R116, R11, R237, 0x1f ;  /* 0x00001fed0b747589 */ /* 0x000e6200000e0000 */
[----:B------:R2:W-:Y:S01]  /*3590*/  MUFU.EX2 R89, R93 ;  /* 0x0000005d00597308 */ /* 0x0005e20000000800 */
[----:B------:R-:W-:-:S02]  /*35a0*/  FFMA.FTZ R99, R125, UR10, -R226 ;  /* 0x0000000a7d637c23 */ /* 0x000fc400080108e2 */
[----:B------:R-:W-:Y:S05]  /*35b0*/  SHFL.IDX PT, R125, R11, R230, 0x1f ;  /* 0x00001fe60b7d7589 */ /* 0x000fea00000e0000 */
[----:B------:R3:W-:Y:S01]  /*35c0*/  MUFU.EX2 R91, R95 ;  /* 0x0000005f005b7308 */ /* 0x0007e20000000800 */
[----:B--2---:R-:W-:Y:S01]  /*35d0*/  FFMA.FTZ R93, R117, UR10, -R223 ;  /* 0x0000000a755d7c23 */ /* 0x004fe200080108df */
[----:B------:R-:W-:-:S06]  /*35e0*/  FFMA.FTZ R117, R106, UR10, -R92 ;  /* 0x0000000a6a757c23 */ /* 0x000fcc000801085c */
[----:B------:R2:W-:Y:S01]  /*35f0*/  MUFU.EX2 R92, R93 ;  /* 0x0000005d005c7308 */ /* 0x0005e20000000800 */
[----:B---3--:R-:W-:Y:S02]  /*3600*/  FFMA.FTZ R95, R124, UR10, -R225 ;  /* 0x0000000a7c5f7c23 */ /* 0x008fe400080108e1 */
[----:B------:R-:W3:Y:S01]  /*3610*/  SHFL.IDX PT, R124, R11, R231, 0x1f ;  /* 0x00001fe70b7c7589 */ /* 0x000ee200000e0000 */
[----:B-1----:R-:W-:-:S04]  /*3620*/  FFMA.FTZ R121, R121, UR10, -R116 ;  /* 0x0000000a79797c23 */ /* 0x002fc80008010874 */
[----:B------:R-:W-:Y:S01]  /*3630*/  MUFU.EX2 R20, R20 ;  /* 0x0000001400147308 */ /* 0x000fe20000000800 */
[----:B--2---:R-:W-:Y:S02]  /*3640*/  FFMA.FTZ R93, R120, UR10, -R224 ;  /* 0x0000000a785d7c23 */ /* 0x004fe400080108e0 */
[----:B------:R-:W1:Y:S05]  /*3650*/  SHFL.IDX PT, R120, R11, R233, 0x1f ;  /* 0x00001fe90b787589 */ /* 0x000e6a00000e0000 */
[----:B------:R2:W-:Y:S01]  /*3660*/  MUFU.EX2 R94, R121 ;  /* 0x00000079005e7308 */ /* 0x0005e20000000800 */
[----:B------:R-:W-:-:S07]  /*3670*/  FFMA.FTZ R105, R148, UR10, -R227 ;  /* 0x0000000a94697c23 */ /* 0x000fce00080108e3 */
[----:B------:R-:W-:Y:S01]  /*3680*/  MUFU.EX2 R222, R222 ;  /* 0x000000de00de7308 */ /* 0x000fe20000000800 */
[----:B--2---:R2:W4:Y:S01]  /*3690*/  SHFL.IDX PT, R121, R11, R232, 0x1f ;  /* 0x00001fe80b797589 */ /* 0x00452200000e0000 */
[----:B---3--:R-:W-:-:S03]  /*36a0*/  FFMA.FTZ R98, R132, UR10, -R124 ;  /* 0x0000000a84627c23 */ /* 0x008fc6000801087c */
[----:B------:R-:W3:Y:S03]  /*36b0*/  SHFL.IDX PT, R132, R13, R235, 0x1f ;  /* 0x00001feb0d847589 */ /* 0x000ee600000e0000 */
[----:B------:R-:W-:Y:S01]  /*36c0*/  MUFU.EX2 R22, R22 ;  /* 0x0000001600167308 */ /* 0x000fe20000000800 */
[----:B-1----:R-:W-:Y:S02]  /*36d0*/  FFMA.FTZ R96, R128, UR10, -R120 ;  /* 0x0000000a80607c23 */ /* 0x002fe40008010878 */
[----:B------:R-:W1:Y:S05]  /*36e0*/  SHFL.IDX PT, R128, R13, R8, 0x1f ;  /* 0x00001f080d807589 */ /* 0x000e6a00000e0000 */
[----:B--2---:R2:W-:Y:S08]  /*36f0*/  MUFU.EX2 R11, R99 ;  /* 0x00000063000b7308 */ /* 0x0045f00000000800 */
[----:B------:R-:W-:Y:S01]  /*3700*/  MUFU.EX2 R23, R23 ;  /* 0x0000001700177308 */ /* 0x000fe20000000800 */
[----:B----4-:R-:W-:Y:S01]  /*3710*/  FFMA.FTZ R97, R129, UR10, -R121 ;  /* 0x0000000a81617c23 */ /* 0x010fe20008010879 */
[----:B--2---:R-:W-:Y:S01]  /*3720*/  FFMA.FTZ R99, R133, UR10, -R125 ;  /* 0x0000000a85637c23 */ /* 0x004fe2000801087d */
[----:B------:R-:W2:Y:S01]  /*3730*/  SHFL.IDX PT, R129, R13, R237, 0x1f ;  /* 0x00001fed0d817589 */ /* 0x000ea200000e0000 */
[----:B---3--:R-:W-:-:S03]  /*3740*/  FFMA.FTZ R102, R140, UR10, -R132 ;  /* 0x0000000a8c667c23 */ /* 0x008fc60008010884 */
[----:B------:R-:W-:Y:S01]  /*3750*/  SHFL.IDX PT, R133, R13, R233, 0x1f ;  /* 0x00001fe90d857589 */ /* 0x000fe200000e0000 */
[----:B------:R-:W-:Y:S03]  /*3760*/  MUFU.EX2 R88, R88 ;  /* 0x0000005800587308 */ /* 0x000fe60000000800 */
[----:B------:R-:W-:Y:S01]  /*3770*/  SHFL.IDX PT, R140, R13, R230, 0x1f ;  /* 0x00001fe60d8c7589 */ /* 0x000fe200000e0000 */
[----:B-1----:R-:W-:-:S03]  /*3780*/  FFMA.FTZ R100, R136, UR10, -R128 ;  /* 0x0000000a88647c23 */ /* 0x002fc60008010880 */
[----:B------:R-:W1:Y:S01]  /*3790*/  SHFL.IDX PT, R136, R13, R234, 0x1f ;  /* 0x00001fea0d887589 */ /* 0x000e6200000e0000 */
[----:B------:R-:W-:Y:S08]  /*37a0*/  MUFU.EX2 R107, R107 ;  /* 0x0000006b006b7308 */ /* 0x000ff00000000800 */
[----:B------:R-:W-:Y:S01]  /*37b0*/  MUFU.EX2 R110, R110 ;  /* 0x0000006e006e7308 */ /* 0x000fe20000000800 */
[----:B--2---:R-:W-:-:S02]  /*37c0*/  FFMA.FTZ R101, R137, UR10, -R129 ;  /* 0x0000000a89657c23 */ /* 0x004fc40008010881 */
[----:B------:R2:W3:Y:S05]  /*37d0*/  SHFL.IDX PT, R137, R13, R232, 0x1f ;  /* 0x00001fe80d897589 */ /* 0x0004ea00000e0000 */
[----:B------:R-:W-:Y:S08]  /*37e0*/  MUFU.EX2 R14, R14 ;  /* 0x0000000e000e7308 */ /* 0x000ff00000000800 */
[----:B--2---:R1:W-:Y:S01]  /*37f0*/  MUFU.EX2 R13, R102 ;  /* 0x00000066000d7308 */ /* 0x0043e20000000800 */
[----:B------:R-:W-:-:S02]  /*3800*/  WARPGROUP.DEPBAR.LE gsb0, 0x0 ;  /* 0x00008000000079c5 */ /* 0x000fc40000010000 */
[----:B-1----:R-:W-:Y:S01]  /*3810*/  FFMA.FTZ R102, R141, UR10, -R136 ;  /* 0x0000000a8d667c23 */ /* 0x002fe20008010888 */
[----:B------:R-:W-:Y:S01]  /*3820*/  WARPGROUP.ARRIVE ;  /* 0x00000000000079c5 */ /* 0x000fe20000000000 */
[----:B------:R-:W2:Y:S01]  /*3830*/  LDL R141, [R1+0x28] ;  /* 0x00002800018d7983 */ /* 0x000ea20000100800 */
[----:B------:R-:W-:Y:S01]  /*3840*/  FFMA.FTZ R118, R118, UR10, -R108 ;  /* 0x0000000a76767c23 */ /* 0x000fe2000801086c */
[----:B------:R-:W-:Y:S01]  /*3850*/  FFMA.FTZ R135, R135, UR10, -R125 ;  /* 0x0000000a87877c23 */ /* 0x000fe2000801087d */
[----:B------:R-:W-:Y:S01]  /*3860*/  FFMA.FTZ R123, R123, UR10, -R116 ;  /* 0x0000000a7b7b7c23 */ /* 0x000fe20008010874 */
[----:B------:R-:W-:Y:S01]  /*3870*/  FFMA.FTZ R131, R131, UR10, -R121 ;  /* 0x0000000a83837c23 */ /* 0x000fe20008010879 */
[----:B------:R-:W-:Y:S01]  /*3880*/  HGMMA.64x128x16.F32.BF16 R24, gdesc[UR4], R24, gsb0 ;  /* 0x01e00000041879f0 */ /* 0x000fe20008001818 */
[----:B------:R-:W-:Y:S01]  /*3890*/  R2UR UR4, R15 ;  /* 0x000000000f0472ca */ /* 0x000fe200000e0000 */
[----:B------:R-:W-:Y:S01]  /*38a0*/  FFMA.FTZ R134, R134, UR10, -R124 ;  /* 0x0000000a86867c23 */ /* 0x000fe2000801087c */
[----:B------:R-:W-:Y:S01]  /*38b0*/  FSEL R108, R147, -INF , !P5 ;  /* 0xff800000936c7808 */ /* 0x000fe20006800000 */
[----:B------:R-:W-:Y:S01]  /*38c0*/  FFMA.FTZ R130, R130, UR10, -R120 ;  /* 0x0000000a82827c23 */ /* 0x000fe20008010878 */
[----:B------:R-:W-:Y:S01]  /*38d0*/  FSEL R15, R142, -INF , !P2 ;  /* 0xff8000008e0f7808 */ /* 0x000fe20005000000 */
[--C-:B---3--:R-:W-:Y:S01]  /*38e0*/  FFMA.FTZ R104, R145, UR10, -R137.reuse ;  /* 0x0000000a91687c23 */ /* 0x108fe20008010889 */
[----:B------:R-:W1:Y:S01]  /*38f0*/  MUFU.EX2 R97, R97 ;  /* 0x0000006100617308 */ /* 0x000e620000000800 */
[----:B------:R-:W-:-:S02]  /*3900*/  FFMA.FTZ R137, R108, UR10, -R137 ;  /* 0x0000000a6c897c23 */ /* 0x000fc40008010889 */
[----:B------:R-:W-:Y:S01]  /*3910*/  FFMA.FTZ R132, R15, UR10, -R132 ;  /* 0x0000000a0f847c23 */ /* 0x000fe20008010884 */
[----:B------:R-:W-:Y:S01]  /*3920*/  FFMA.FTZ R126, R126, UR10, -R225 ;  /* 0x0000000a7e7e7c23 */ /* 0x000fe200080108e1 */
[----:B------:R-:W-:-:S03]  /*3930*/  FFMA.FTZ R127, R127, UR10, -R226 ;  /* 0x0000000a7f7f7c23 */ /* 0x000fc600080108e2 */
[----:B------:R-:W3:Y:S01]  /*3940*/  MUFU.EX2 R130, R130 ;  /* 0x0000008200827308 */ /* 0x000ee20000000800 */
[----:B------:R-:W-:-:S07]  /*3950*/  FFMA.FTZ R138, R138, UR10, -R128 ;  /* 0x0000000a8a8a7c23 */ /* 0x000fce0008010880 */
[----:B------:R-:W4:Y:S08]  /*3960*/  MUFU.EX2 R18, R18 ;  /* 0x0000001200127308 */ /* 0x000f300000000800 */
[----:B------:R-:W5:Y:S08]  /*3970*/  MUFU.EX2 R98, R98 ;  /* 0x0000006200627308 */ /* 0x000f700000000800 */
        /* <DEDUP_REMOVED lines=14> */
[----:B------:R-:W-:Y:S01]  /*3a60*/  MUFU.EX2 R93, R93 ;  /* 0x0000005d005d7308 */ /* 0x000fe20000000800 */
[----:B------:R-:W-:-:S02]  /*3a70*/  WARPGROUP.DEPBAR.LE gsb0, 0x0 ;  /* 0x00008000000079c5 */ /* 0x000fc40000010000 */
[----:B------:R-:W1:Y:S04]  /*3a80*/  LDS R16, [R16+0x400] ;  /* 0x0004000010107984 */ /* 0x000e680000000800 */
[----:B------:R-:W-:Y:S04]  /*3a90*/  LDS R228, [R228+0x400] ;  /* 0x00040000e4e47984 */ /* 0x000fe80000000800 */
[----:B------:R-:W-:Y:S04]  /*3aa0*/  LDS R12, [R12+0x400] ;  /* 0x000400000c0c7984 */ /* 0x000fe80000000800 */
[----:B------:R-:W-:Y:S04]  /*3ab0*/  LDS R9, [R9+0x400] ;  /* 0x0004000009097984 */ /* 0x000fe80000000800 */
[----:B-1----:R-:W1:Y:S04]  /*3ac0*/  SHFL.IDX PT, R125, R16, R8, 0x1f ;  /* 0x00001f08107d7589 */ /* 0x002e6800000e0000 */
[----:B------:R-:W3:Y:S04]  /*3ad0*/  SHFL.IDX PT, R108, R16, R232, 0x1f ;  /* 0x00001fe8106c7589 */ /* 0x000ee800000e0000 */
[----:B------:R-:W4:Y:S04]  /*3ae0*/  SHFL.IDX PT, R124, R16, R237, 0x1f ;  /* 0x00001fed107c7589 */ /* 0x000f2800000e0000 */
[----:B------:R-:W5:Y:S04]  /*3af0*/  SHFL.IDX PT, R121, R16, R235, 0x1f ;  /* 0x00001feb10797589 */ /* 0x000f6800000e0000 */
[----:B------:R-:W5:Y:S04]  /*3b00*/  SHFL.IDX PT, R116, R16, R233, 0x1f ;  /* 0x00001fe910747589 */ /* 0x000f6800000e0000 */
[----:B------:R-:W5:Y:S04]  /*3b10*/  SHFL.IDX PT, R15, R16, R231, 0x1f ;  /* 0x00001fe7100f7589 */ /* 0x000f6800000e0000 */
[----:B------:R-:W5:Y:S01]  /*3b20*/  SHFL.IDX PT, R120, R16, R234, 0x1f ;  /* 0x00001fea10787589 */ /* 0x000f6200000e0000 */
[--C-:B-1----:R-:W-:Y:S01]  /*3b30*/  FADD.FTZ R24, R24, -R125.reuse ;  /* 0x8000007d18187221 */ /* 0x102fe20000010000 */
[----:B------:R-:W-:-:S02]  /*3b40*/  FADD.FTZ R26, R26, -R125 ;  /* 0x8000007d1a1a7221 */ /* 0x000fc40000010000 */
[----:B------:R-:W-:Y:S01]  /*3b50*/  SHFL.IDX PT, R125, R16, R230, 0x1f ;  /* 0x00001fe6107d7589 */ /* 0x000fe200000e0000 */
[----:B---3--:R-:W-:-:S03]  /*3b60*/  FADD.FTZ R33, R33, -R108 ;  /* 0x8000006c21217221 */ /* 0x008fc60000010000 */
[----:B------:R-:W1:Y:S01]  /*3b70*/  SHFL.IDX PT, R16, R228, R232, 0x1f ;  /* 0x00001fe8e4107589 */ /* 0x000e6200000e0000 */
[----:B------:R-:W-:Y:S01]  /*3b80*/  FADD.FTZ R35, R35, -R108 ;  /* 0x8000006c23237221 */ /* 0x000fe20000010000 */
[--C-:B----4-:R-:W-:Y:S01]  /*3b90*/  FADD.FTZ R25, R25, -R124.reuse ;  /* 0x8000007c19197221 */ /* 0x110fe20000010000 */
[----:B------:R-:W-:Y:S01]  /*3ba0*/  FADD.FTZ R27, R27, -R124 ;  /* 0x8000007c1b1b7221 */ /* 0x000fe20000010000 */
[--C-:B-----5:R-:W-:Y:S01]  /*3bb0*/  FADD.FTZ R28, R28, -R121.reuse ;  /* 0x800000791c1c7221 */ /* 0x120fe20000010000 */
[----:B------:R-:W-:Y:S01]  /*3bc0*/  FADD.FTZ R30, R30, -R121 ;  /* 0x800000791e1e7221 */ /* 0x000fe20000010000 */
[----:B------:R-:W3:Y:S01]  /*3bd0*/  SHFL.IDX PT, R108, R228, R233, 0x1f ;  /* 0x00001fe9e46c7589 */ /* 0x000ee200000e0000 */
[--C-:B------:R-:W-:Y:S01]  /*3be0*/  FADD.FTZ R32, R32, -R116.reuse ;  /* 0x8000007420207221 */ /* 0x100fe20000010000 */
[----:B------:R-:W-:Y:S02]  /*3bf0*/  FADD.FTZ R34, R34, -R116 ;  /* 0x8000007422227221 */ /* 0x000fe40000010000 */
[----:B------:R-:W4:Y:S01]  /*3c00*/  SHFL.IDX PT, R124, R228, R8, 0x1f ;  /* 0x00001f08e47c7589 */ /* 0x000f2200000e0000 */
        /* <DEDUP_REMOVED lines=11> */
[--C-:B---3--:R-:W-:Y:S01]  /*3cc0*/  FADD.FTZ R48, R48, -R108.reuse ;  /* 0x8000006c30307221 */ /* 0x108fe20000010000 */
[----:B------:R-:W-:Y:S02]  /*3cd0*/  FADD.FTZ R50, R50, -R108 ;  /* 0x8000006c32327221 */ /* 0x000fe40000010000 */
[----:B------:R-:W1:Y:S01]  /*3ce0*/  SHFL.IDX PT, R231, R9, R231, 0x1f ;  /* 0x00001fe709e77589 */ /* 0x000e6200000e0000 */
[--C-:B------:R-:W-:Y:S01]  /*3cf0*/  FADD.FTZ R37, R37, -R125.reuse ;  /* 0x8000007d25257221 */ /* 0x100fe20000010000 */
[----:B------:R-:W-:Y:S01]  /*3d00*/  FADD.FTZ R39, R39, -R125 ;  /* 0x8000007d27277221 */ /* 0x000fe20000010000 */
[--C-:B----4-:R-:W-:Y:S01]  /*3d10*/  FADD.FTZ R40, R40, -R124.reuse ;  /* 0x8000007c28287221 */ /* 0x110fe20000010000 */
[----:B------:R-:W-:Y:S01]  /*3d20*/  FADD.FTZ R42, R42, -R124 ;  /* 0x8000007c2a2a7221 */ /* 0x000fe20000010000 */
[--C-:B-----5:R-:W-:Y:S01]  /*3d30*/  FADD.FTZ R44, R44, -R121.reuse ;  /* 0x800000792c2c7221 */ /* 0x120fe20000010000 */
[----:B------:R-:W-:Y:S01]  /*3d40*/  FADD.FTZ R46, R46, -R121 ;  /* 0x800000792e2e7221 */ /* 0x000fe20000010000 */
[----:B------:R-:W3:Y:S01]  /*3d50*/  SHFL.IDX PT, R108, R12, R232, 0x1f ;  /* 0x00001fe80c6c7589 */ /* 0x000ee200000e0000 */
        /* <DEDUP_REMOVED lines=8> */
[----:B------:R-:W4:Y:S04]  /*3de0*/  SHFL.IDX PT, R116, R12, R233, 0x1f ;  /* 0x00001fe90c747589 */ /* 0x000f2800000e0000 */
[----:B------:R-:W5:Y:S01]  /*3df0*/  SHFL.IDX PT, R12, R12, R230, 0x1f ;  /* 0x00001fe60c0c7589 */ /* 0x000f6200000e0000 */
[--C-:B------:R-:W-:Y:S01]  /*3e00*/  FADD.FTZ R41, R41, -R120.reuse ;  /* 0x8000007829297221 */ /* 0x100fe20000010000 */
[----:B------:R-:W-:-:S02]  /*3e10*/  FADD.FTZ R43, R43, -R120 ;  /* 0x800000782b2b7221 */ /* 0x000fc40000010000 */
[----:B------:R-:W-:Y:S04]  /*3e20*/  SHFL.IDX PT, R237, R9, R237, 0x1f ;  /* 0x00001fed09ed7589 */ /* 0x000fe800000e0000 */
[----:B------:R-:W2:Y:S01]  /*3e30*/  SHFL.IDX PT, R120, R9, R8, 0x1f ;  /* 0x00001f0809787589 */ /* 0x000ea200000e0000 */
[----:B------:R-:W5:Y:S01]  /*3e40*/  MUFU.EX2 R126, R126 ;  /* 0x0000007e007e7308 */ /* 0x000f620000000800 */
[----:B-1----:R-:W-:Y:S01]  /*3e50*/  FADD.FTZ R128, R84, -R231 ;  /* 0x800000e754807221 */ /* 0x002fe20000010000 */
[----:B------:R-:W-:Y:S01]  /*3e60*/  FMUL.FTZ R84, R216, R24 ;  /* 0x00000018d8547220 */ /* 0x000fe20000410000 */
[----:B------:R-:W1:Y:S01]  /*3e70*/  SHFL.IDX PT, R228, R228, R230, 0x1f ;  /* 0x00001fe6e4e47589 */ /* 0x000e6200000e0000 */
[----:B------:R-:W-:-:S04]  /*3e80*/  FMUL.FTZ R25, R219, R25 ;  /* 0x00000019db197220 */ /* 0x000fc80000410000 */
[----:B------:R-:W1:Y:S01]  /*3e90*/  MUFU.EX2 R127, R127 ;  /* 0x0000007f007f7308 */ /* 0x000e620000000800 */
[----:B------:R-:W2:Y:S01]  /*3ea0*/  SHFL.IDX PT, R235, R9, R235, 0x1f ;  /* 0x00001feb09eb7589 */ /* 0x000ea200000e0000 */
[----:B---3--:R-:W-:Y:S01]  /*3eb0*/  FADD.FTZ R65, R65, -R108 ;  /* 0x8000006c41417221 */ /* 0x008fe20000010000 */
[----:B----4-:R-:W-:Y:S02]  /*3ec0*/  FADD.FTZ R66, R66, -R116 ;  /* 0x8000007442427221 */ /* 0x010fe40000010000 */
[----:B------:R-:W3:Y:S04]  /*3ed0*/  SHFL.IDX PT, R234, R9, R234, 0x1f ;  /* 0x00001fea09ea7589 */ /* 0x000ee800000e0000 */
[----:B------:R-:W4:Y:S04]  /*3ee0*/  SHFL.IDX PT, R233, R9, R233, 0x1f ;  /* 0x00001fe909e97589 */ /* 0x000f2800000e0000 */
[----:B------:R-:W4:Y:S04]  /*3ef0*/  SHFL.IDX PT, R232, R9, R232, 0x1f ;  /* 0x00001fe809e87589 */ /* 0x000f2800000e0000 */
[----:B------:R5:W4:Y:S01]  /*3f00*/  SHFL.IDX PT, R230, R9, R230, 0x1f ;  /* 0x00001fe609e67589 */ /* 0x000b2200000e0000 */
        /* <DEDUP_REMOVED lines=16> */
[----:B------:R-:W4:Y:S01]  /*4010*/  MUFU.EX2 R112, R112 ;  /* 0x0000007000707308 */ /* 0x000f220000000800 */
[----:B------:R-:W-:Y:S01]  /*4020*/  FADD.FTZ R62, R62, -R121 ;  /* 0x800000793e3e7221 */ /* 0x000fe20000010000 */
[----:B------:R-:W-:Y:S01]  /*4030*/  FADD.FTZ R15, R63, -R15 ;  /* 0x8000000f3f0f7221 */ /* 0x000fe20000010000 */
[----:B------:R-:W-:Y:S01]  /*4040*/  FFMA.FTZ R227, R150, UR10, -R227 ;  /* 0x0000000a96e37c23 */ /* 0x000fe200080108e3 */
[----:B------:R-:W-:-:S04]  /*4050*/  FFMA.FTZ R140, R151, UR10, -R140 ;  /* 0x0000000a978c7c23 */ /* 0x000fc8000801088c */
[----:B------:R-:W4:Y:S01]  /*4060*/  MUFU.EX2 R113, R113 ;  /* 0x0000007100717308 */ /* 0x000f220000000800 */
[----:B------:R-:W-:Y:S01]  /*4070*/  FADD.FTZ R231, R86, -R231 ;  /* 0x800000e756e77221 */ /* 0x000fe20000010000 */
[----:B------:R-:W-:Y:S01]  /*4080*/  F2FP.BF16.F32.PACK_AB R86, R29, R28 ;  /* 0x0000001c1d56723e */ /* 0x000fe200000010ff */
[----:B------:R-:W-:-:S05]  /*4090*/  FMUL.FTZ R60, R95, R60 ;  /* 0x0000003c5f3c7220 */ /* 0x000fca0000410000 */
[----:B------:R-:W4:Y:S01]  /*40a0*/  MUFU.EX2 R122, R122 ;  /* 0x0000007a007a7308 */ /* 0x000f220000000800 */
[----:B------:R-:W-:Y:S01]  /*40b0*/  FMUL.FTZ R61, R11, R61 ;  /* 0x0000003d0b3d7220 */ /* 0x000fe20000410000 */
[----:B------:R-:W-:Y:S01]  /*40c0*/  FMUL.FTZ R62, R126, R62 ;  /* 0x0000003e7e3e7220 */ /* 0x000fe20000410000 */
[----:B-1----:R-:W-:-:S05]  /*40d0*/  FMUL.FTZ R15, R127, R15 ;  /* 0x0000000f7f0f7220 */ /* 0x002fca0000410000 */
[----:B------:R-:W1:Y:S01]  /*40e0*/  MUFU.EX2 R123, R123 ;  /* 0x0000007b007b7308 */ /* 0x000e620000000800 */
[----:B------:R-:W-:Y:S01]  /*40f0*/  F2FP.BF16.F32.PACK_AB R66, R66, R9 ;  /* 0x000000094242723e */ /* 0x000fe200000010ff */
[----:B------:R-:W-:-:S06]  /*4100*/  FADD.FTZ R67, R67, -R108 ;  /* 0x8000006c43437221 */ /* 0x000fcc0000010000 */
[----:B------:R-:W1:Y:S01]  /*4110*/  MUFU.EX2 R117, R117 ;  /* 0x0000007500757308 */ /* 0x000e620000000800 */
[----:B--2---:R-:W-:Y:S01]  /*4120*/  FADD.FTZ R63, R72, -R120 ;  /* 0x80000078483f7221 */ /* 0x004fe20000010000 */
[----:B------:R-:W-:-:S06]  /*4130*/  FADD.FTZ R108, R73, -R237 ;  /* 0x800000ed496c7221 */ /* 0x000fcc0000010000 */
[----:B------:R-:W2:Y:S01]  /*4140*/  MUFU.EX2 R111, R111 ;  /* 0x0000006f006f7308 */ /* 0x000ea20000000800 */
[----:B------:R-:W-:-:S07]  /*4150*/  FADD.FTZ R12, R71, -R12 ;  /* 0x8000000c470c7221 */ /* 0x000fce0000010000 */
[----:B------:R-:W2:Y:S08]  /*4160*/  MUFU.EX2 R114, R114 ;  /* 0x0000007200727308 */ /* 0x000eb00000000800 */
[----:B------:R-:W2:Y:S08]  /*4170*/  MUFU.EX2 R115, R115 ;  /* 0x0000007300737308 */ /* 0x000eb00000000800 */
[----:B------:R-:W2:Y:S08]  /*4180*/  MUFU.EX2 R118, R118 ;  /* 0x0000007600767308 */ /* 0x000eb00000000800 */
[----:B------:R-:W2:Y:S01]  /*4190*/  MUFU.EX2 R119, R119 ;  /* 0x0000007700777308 */ /* 0x000ea20000000800 */
[----:B------:R-:W-:-:S07]  /*41a0*/  F2FP.BF16.F32.PACK_AB R70, R61, R60 ;  /* 0x0000003c3d46723e */ /* 0x000fce00000010ff */
[----:B------:R-:W2:Y:S01]  /*41b0*/  MUFU.EX2 R131, R131 ;  /* 0x0000008300837308 */ /* 0x000ea20000000800 */
[----:B------:R-:W-:-:S07]  /*41c0*/  F2FP.BF16.F32.PACK_AB R71, R15, R62 ;  /* 0x0000003e0f47723e */ /* 0x000fce00000010ff */
[----:B------:R-:W2:Y:S01]  /*41d0*/  MUFU.EX2 R134, R134 ;  /* 0x0000008600867308 */ /* 0x000ea20000000800 */
[----:B------:R-:W-:-:S07]  /*41e0*/  FMUL.FTZ R60, R100, R63 ;  /* 0x0000003f643c7220 */ /* 0x000fce0000410000 */
[----:B------:R-:W2:Y:S01]  /*41f0*/  MUFU.EX2 R135, R135 ;  /* 0x0000008700877308 */ /* 0x000ea20000000800 */
[----:B------:R-:W-:-:S07]  /*4200*/  FMUL.FTZ R15, R101, R108 ;  /* 0x0000006c650f7220 */ /* 0x000fce0000410000 */
[----:B------:R-:W-:Y:S01]  /*4210*/  MUFU.EX2 R102, R102 ;  /* 0x0000006600667308 */ /* 0x000fe20000000800 */
[----:B------:R-:W-:-:S07]  /*4220*/  FADD.FTZ R64, R64, -R116 ;  /* 0x8000007440407221 */ /* 0x000fce0000010000 */
[----:B------:R-:W2:Y:S08]  /*4230*/  MUFU.EX2 R138, R138 ;  /* 0x0000008a008a7308 */ /* 0x000eb00000000800 */
[----:B------:R-:W2:Y:S08]  /*4240*/  MUFU.EX2 R139, R139 ;  /* 0x0000008b008b7308 */ /* 0x000eb00000000800 */
[----:B------:R-:W2:Y:S08]  /*4250*/  MUFU.EX2 R132, R132 ;  /* 0x0000008400847308 */ /* 0x000eb00000000800 */
[----:B------:R-:W2:Y:S01]  /*4260*/  MUFU.EX2 R136, R136 ;  /* 0x0000008800887308 */ /* 0x000ea20000000800 */
[----:B------:R-:W-:-:S07]  /*4270*/  FADD.FTZ R56, R56, -R124 ;  /* 0x8000007c38387221 */ /* 0x000fce0000010000 */
[----:B------:R-:W2:Y:S01]  /*4280*/  MUFU.EX2 R103, R103 ;  /* 0x0000006700677308 */ /* 0x000ea20000000800 */
[----:B------:R-:W-:-:S07]  /*4290*/  FADD.FTZ R58, R58, -R124 ;  /* 0x8000007c3a3a7221 */ /* 0x000fce0000010000 */
[----:B------:R-:W-:Y:S01]  /*42a0*/  MUFU.EX2 R104, R104 ;  /* 0x0000006800687308 */ /* 0x000fe20000000800 */
[----:B------:R-:W-:-:S07]  /*42b0*/  FADD.FTZ R57, R57, -R125 ;  /* 0x8000007d39397221 */ /* 0x000fce0000010000 */
[----:B------:R-:W-:Y:S01]  /*42c0*/  MUFU.EX2 R105, R105 ;  /* 0x0000006900697308 */ /* 0x000fe20000000800 */
[----:B------:R-:W-:-:S07]  /*42d0*/  FADD.FTZ R59, R59, -R125 ;  /* 0x8000007d3b3b7221 */ /* 0x000fce0000010000 */
[----:B------:R-:W-:Y:S08]  /*42e0*/  MUFU.EX2 R106, R106 ;  /* 0x0000006a006a7308 */ /* 0x000ff00000000800 */
[----:B------:R-:W2:Y:S08]  /*42f0*/  MUFU.EX2 R133, R133 ;  /* 0x0000008500857308 */ /* 0x000eb00000000800 */
[----:B------:R-:W2:Y:S08]  /*4300*/  MUFU.EX2 R137, R137 ;  /* 0x0000008900897308 */ /* 0x000eb00000000800 */
[----:B------:R-:W2:Y:S08]  /*4310*/  MUFU.EX2 R28, R227 ;  /* 0x000000e3001c7308 */ /* 0x000eb00000000800 */
[----:B------:R-:W2:Y:S01]  /*4320*/  MUFU.EX2 R9, R140 ;  /* 0x0000008c00097308 */ /* 0x000ea20000000800 */
[----:B------:R-:W-:Y:S01]  /*4330*/  FMUL.FTZ R26, R217, R26 ;  /* 0x0000001ad91a7220 */ /* 0x000fe20000410000 */
[----:B------:R-:W-:Y:S01]  /*4340*/  FMUL.FTZ R27, R218, R27 ;  /* 0x0000001bda1b7220 */ /* 0x000fe20000410000 */
[--C-:B------:R-:W-:Y:S01]  /*4350*/  FADD.FTZ R53, R53, -R228.reuse ;  /* 0x800000e435357221 */ /* 0x100fe20000010000 */
[----:B------:R-:W-:Y:S01]  /*4360*/  FADD.FTZ R55, R55, -R228 ;  /* 0x800000e437377221 */ /* 0x000fe20000010000 */
[----:B------:R-:W-:Y:S01]  /*4370*/  FMUL.FTZ R30, R220, R30 ;  /* 0x0000001edc1e7220 */ /* 0x000fe20000410000 */
[----:B------:R-:W-:Y:S01]  /*4380*/  FMUL.FTZ R31, R221, R31 ;  /* 0x0000001fdd1f7220 */ /* 0x000fe20000410000 */
[----:B------:R-:W-:Y:S01]  /*4390*/  FMUL.FTZ R64, R96, R64 ;  /* 0x0000004060407220 */ /* 0x000fe20000410000 */
[----:B------:R-:W-:Y:S01]  /*43a0*/  F2FP.BF16.F32.PACK_AB R60, R15, R60 ;  /* 0x0000003c0f3c723e */ /* 0x000fe200000010ff */
[----:B------:R-:W-:Y:S01]  /*43b0*/  FADD.FTZ R116, R76, -R235 ;  /* 0x800000eb4c747221 */ /* 0x000fe20000010000 */
[----:B---3--:R-:W-:Y:S01]  /*43c0*/  FADD.FTZ R124, R77, -R234 ;  /* 0x800000ea4d7c7221 */ /* 0x008fe20000010000 */
[----:B------:R-:W-:Y:S01]  /*43d0*/  FMUL.FTZ R32, R10, R32 ;  /* 0x000000200a207220 */ /* 0x000fe20000410000 */
[----:B------:R-:W-:Y:S01]  /*43e0*/  FMUL.FTZ R33, R19, R33 ;  /* 0x0000002113217220 */ /* 0x000fe20000410000 */
[----:B------:R-:W-:Y:S01]  /*43f0*/  FMUL.FTZ R34, R222, R34 ;  /* 0x00000022de227220 */ /* 0x000fe20000410000 */
[----:B-----5:R-:W-:Y:S01]  /*4400*/  FMUL.FTZ R35, R109, R35 ;  /* 0x000000236d237220 */ /* 0x020fe20000410000 */
[----:B------:R-:W-:Y:S01]  /*4410*/  FMUL.FTZ R36, R20, R36 ;  /* 0x0000002414247220 */ /* 0x000fe20000410000 */
[----:B------:R-:W-:Y:S01]  /*4420*/  FMUL.FTZ R37, R21, R37 ;  /* 0x0000002515257220 */ /* 0x000fe20000410000 */
[----:B----4-:R-:W-:Y:S01]  /*4430*/  FMUL.FTZ R38, R112, R38 ;  /* 0x0000002670267220 */ /* 0x010fe20000410000 */
[----:B------:R-:W-:Y:S01]  /*4440*/  FMUL.FTZ R39, R113, R39 ;  /* 0x0000002771277220 */ /* 0x000fe20000410000 */
[----:B------:R-:W-:Y:S01]  /*4450*/  FMUL.FTZ R56, R93, R56 ;  /* 0x000000385d387220 */ /* 0x000fe20000410000 */
[----:B------:R-:W-:Y:S01]  /*4460*/  FMUL.FTZ R57, R94, R57 ;  /* 0x000000395e397220 */ /* 0x000fe20000410000 */
[----:B------:R-:W-:Y:S01]  /*4470*/  FMUL.FTZ R58, R122, R58 ;  /* 0x0000003a7a3a7220 */ /* 0x000fe20000410000 */
[----:B-1----:R-:W-:Y:S01]  /*4480*/  FMUL.FTZ R59, R123, R59 ;  /* 0x0000003b7b3b7220 */ /* 0x002fe20000410000 */
        /* <DEDUP_REMOVED lines=15> */
[----:B--2---:R-:W-:Y:S01]  /*4580*/  FMUL.FTZ R47, R111, R47 ;  /* 0x0000002f6f2f7220 */ /* 0x004fe20000410000 */
        /* <DEDUP_REMOVED lines=207> */
.L_x_3376:
        /* <DEDUP_REMOVED lines=68> */
.L_x_3377:
        /* <DEDUP_REMOVED lines=12> */
.L_x_3367:
        /* <DEDUP_REMOVED lines=116> */
.L_x_3390:
[----:B------:R-:W-:-:S05]  /*5ec0*/  IMAD.U32 R7, RZ, RZ, UR36 ;  /* 0x00000024ff077e24 */ /* 0x000fca000f8e00ff */
[----:B------:R-:W-:-:S04]  /*5ed0*/  LOP3.LUT R7, R7, 0x1, RZ, 0xfc, !PT ;  /* 0x0000000107077812 */ /* 0x000fc800078efcff */
[----:B------:R-:W-:-:S13]  /*5ee0*/  ISETP.NE.AND P0, PT, R7, 0x3, PT ;  /* 0x000000030700780c */ /* 0x000fda0003f05270 */
[----:B--2---:R-:W-:Y:S05]  /*5ef0*/  @!P0 BRA `(.L_x_3380) ;  /* 0x0000000000048947 */ /* 0x004fea0003800000 */
[----:B------:R-:W-:Y:S01]  /*5f00*/  BPT.TRAP 0x1 ;  /* 0x000000040000795c */ /* 0x000fe20000300000 */
.L_x_3380:
[----:B------:R-:W-:Y:S01]  /*5f10*/  IMAD R7, R0, 0x8, R236 ;  /* 0x0000000800077824 */ /* 0x000fe200078e02ec */
[----:B------:R-:W-:-:S04]  /*5f20*/  SHF.L.U32 R18, R4, 0x1f, RZ ;  /* 0x0000001f04127819 */ /* 0x000fc800000006ff */
[----:B------:R1:W2:Y:S01]  /*5f30*/  SYNCS.PHASECHK.TRANS64.TRYWAIT P1, [R7+URZ+0x30c10], R18 ;  /* 0x030c1012070075a7 */ /* 0x0002a2000802017f */
[----:B------:R-:W-:Y:S05]  /*5f40*/  @!P0 BRA `(.L_x_3381) ;  /* 0x0000000000048947 */ /* 0x000fea0003800000 */
[----:B------:R-:W-:Y:S01]  /*5f50*/  BPT.TRAP 0x1 ;  /* 0x000000040000795c */ /* 0x000fe20000300000 */
.L_x_3381:
[----:B---3--:R-:W-:-:S05]  /*5f60*/  VIADD R8, R236, 0x10000 ;  /* 0x00010000ec087836 */ /* 0x008fca0000000000 */
[----:B------:R-:W-:-:S04]  /*5f70*/  SHF.R.U32.HI R8, RZ, 0x4, R8 ;  /* 0x00000004ff087819 */ /* 0x000fc80000011608 */
[----:B------:R-:W-:-:S04]  /*5f80*/  LOP3.LUT R8, R8, 0x3fff, RZ, 0xc0, !PT ;  /* 0x00003fff08087812 */ /* 0x000fc800078ec0ff */
[----:B------:R-:W-:Y:S01]  /*5f90*/  LOP3.LUT R9, R8, 0x10000, RZ, 0xfc, !PT ;  /* 0x0001000008097812 */ /* 0x000fe200078efcff */
[----:B--2---:R-:W-:Y:S06]  /*5fa0*/  @P1 BRA `(.L_x_3382) ;  /* 0x0000000000081947 */ /* 0x004fec0003800000 */
[----:B------:R-:W2:Y:S02]  /*5fb0*/  SYNCS.PHASECHK.TRANS64.TRYWAIT P1, [R7+URZ+0x30c10], R18 ;  /* 0x030c1012070075a7 */ /* 0x000ea4000802017f */
[----:B--2---:R-:W-:Y:S05]  /*5fc0*/  @!P1 BRA `(.L_x_3383) ;  /* 0x0000007800109947 */ /* 0x004fea0003800000 */
.L_x_3382:
        /* <DEDUP_REMOVED lines=63> */
.L_x_3384:
[----:B------:R1:W1:Y:S01]  /*63c0*/  SYNCS.PHASECHK.TRANS64.TRYWAIT P1, [R7+URZ+0x30c30], R18 ;  /* 0x030c3012070075a7 */ /* 0x000262000802017f */
[----:B------:R-:W-:Y:S05]  /*63d0*/  @!P0 BRA `(.L_x_3385) ;  /* 0x0000000000048947 */ /* 0x000fea0003800000 */
[----:B------:R-:W-:Y:S01]  /*63e0*/  BPT.TRAP 0x1 ;  /* 0x000000040000795c */ /* 0x000fe20000300000 */
.L_x_3385:
        /* <DEDUP_REMOVED lines=8> */
.L_x_3386:
        /* <DEDUP_REMOVED lines=8> */
[----:B---3--:R-:W-:Y:S01]  /*64f0*/  SHFL.IDX PT, R18, R231, R5, 0x1f ;  /* 0x00001f05e7127589 */ /* 0x008fe200000e0000 */
[C---:B------:R-:W-:Y:S01]  /*6500*/  VIADD R13, R5.reuse, 0x10 ;  /* 0x00000010050d7836 */ /* 0x040fe20000000000 */
[----:B------:R-:W-:Y:S01]  /*6510*/  ISETP.GT.AND P2, PT, R6, RZ, PT ;  /* 0x000000ff0600720c */ /* 0x000fe20003f44270 */
[C---:B------:R-:W-:Y:S01]  /*6520*/  VIADD R14, R5.reuse, 0x14 ;  /* 0x00000014050e7836 */ /* 0x040fe20000000000 */
[----:B--2---:R-:W-:Y:S01]  /*6530*/  SHFL.IDX PT, R9, R16, R5, 0x1f ;  /* 0x00001f0510097589 */ /* 0x004fe200000e0000 */
[C---:B------:R-:W-:Y:S01]  /*6540*/  VIADD R15, R5.reuse, 0x18 ;  /* 0x00000018050f7836 */ /* 0x040fe20000000000 */
[----:B------:R-:W-:Y:S01]  /*6550*/  FSEL R104, R104, -INF , P2 ;  /* 0xff80000068687808 */ /* 0x000fe20001000000 */
[C---:B------:R-:W-:Y:S01]  /*6560*/  VIADD R19, R5.reuse, 0x4 ;  /* 0x0000000405137836 */ /* 0x040fe20000000000 */
[----:B------:R-:W-:Y:S01]  /*6570*/  HGMMA.64x128x16.F32.BF16 R24, gdesc[UR4], RZ, !UPT, gsb0 ;  /* 0x01e00000041879f0 */ /* 0x000fe2000c0018ff */
[----:B------:R-:W-:Y:S01]  /*6580*/  UIADD3 UR4, UR6, 0x2, URZ ;  /* 0x0000000206047890 */ /* 0x000fe2000fffe03f */
[C---:B------:R-:W-:Y:S01]  /*6590*/  VIADD R17, R5.reuse, 0x8 ;  /* 0x0000000805117836 */ /* 0x040fe20000000000 */
[----:B------:R-:W1:Y:S01]  /*65a0*/  SHFL.IDX PT, R12, R16, R12, 0x1f ;  /* 0x00001f0c100c7589 */ /* 0x000e6200000e0000 */
[----:B------:R-:W-:Y:S01]  /*65b0*/  VIADD R20, R5, 0x1c ;  /* 0x0000001c05147836 */ /* 0x000fe20000000000 */
[----:B------:R-:W-:Y:S01]  /*65c0*/  ISETP.GT.AND P1, PT, R6, 0x8, PT ;  /* 0x000000080600780c */ /* 0x000fe20003f24270 */
[----:B------:R-:W-:Y:S01]  /*65d0*/  ULDC UR5, c[0x0][0x744] ;  /* 0x0001d10000057ab9 */ /* 0x000fe20000000800 */
[----:B------:R-:W-:Y:S01]  /*65e0*/  SHFL.IDX PT, R13, R16, R13, 0x1f ;  /* 0x00001f0d100d7589 */ /* 0x000fe200000e0000 */
[----:B------:R-:W-:Y:S01]  /*65f0*/  UMOV UR10, UR4 ;  /* 0x00000004000a7c82 */ /* 0x000fe20008000000 */
[----:B------:R-:W-:Y:S01]  /*6600*/  UIADD3 UR4, UR6, 0x4, URZ ;  /* 0x0000000406047890 */ /* 0x000fe2000fffe03f */
[----:B------:R-:W-:Y:S01]  /*6610*/  FSEL R101, R101, -INF , P2 ;  /* 0xff80000065657808 */ /* 0x000fe20001000000 */
[----:B------:R-:W-:Y:S01]  /*6620*/  SHFL.IDX PT, R14, R16, R14, 0x1f ;  /* 0x00001f0e100e7589 */ /* 0x000fe200000e0000 */
[----:B------:R-:W-:Y:S01]  /*6630*/  FSEL R93, R93, -INF , P2 ;  /* 0xff8000005d5d7808 */ /* 0x000fe20001000000 */
[----:B------:R-:W-:Y:S01]  /*6640*/  UIADD3 UR6, UR6, 0x6, URZ ;  /* 0x0000000606067890 */ /* 0x000fe2000fffe03f */
[----:B------:R-:W-:Y:S01]  /*6650*/  FSEL R230, R92, -INF , P2 ;  /* 0xff8000005ce67808 */ /* 0x000fe20001000000 */
[----:B------:R-:W2:Y:S01]  /*6660*/  SHFL.IDX PT, R15, R16, R15, 0x1f ;  /* 0x00001f0f100f7589 */ /* 0x000ea200000e0000 */
[----:B------:R-:W-:Y:S01]  /*6670*/  FSEL R94, R94, -INF , P1 ;  /* 0xff8000005e5e7808 */ /* 0x000fe20000800000 */
[----:B------:R-:W-:Y:S01]  /*6680*/  IMAD R217, R0, 0x400, R217 ;  /* 0x0000040000d97824 */ /* 0x000fe200078e02d9 */
[----:B------:R-:W-:Y:S01]  /*6690*/  FSEL R103, R103, -INF , P1 ;  /* 0xff80000067677808 */ /* 0x000fe20000800000 */
[----:B------:R-:W3:Y:S01]  /*66a0*/  SHFL.IDX PT, R22, R231, R17, 0x1f ;  /* 0x00001f11e7167589 */ /* 0x000ee200000e0000 */
[----:B------:R-:W-:-:S02]  /*66b0*/  FSEL R106, R106, -INF , P1 ;  /* 0xff8000006a6a7808 */ /* 0x000fc40000800000 */
        /* <DEDUP_REMOVED lines=10> */
[----:B------:R-:W-:Y:S01]  /*6760*/  FSEL R147, R147, -INF , P1 ;  /* 0xff80000093937808 */ /* 0x000fe20000800000 */
[----:B------:R-:W-:Y:S01]  /*6770*/  FFMA.FTZ R12, R95, UR5, -R12 ;  /* 0x000000055f0c7c23 */ /* 0x000fe2000801080c */
[----:B------:R-:W-:Y:S01]  /*6780*/  FSEL R89, R89, -INF , P2 ;  /* 0xff80000059597808 */ /* 0x000fe20001000000 */
[----:B------:R-:W5:Y:S01]  /*6790*/  MUFU.EX2 R9, R9 ;  /* 0x0000000900097308 */ /* 0x000f620000000800 */
[----:B-1----:R-:W-:Y:S01]  /*67a0*/  VIADD R93, R5, 0x1c ;  /* 0x0000001c055d7836 */ /* 0x002fe20000000000 */
[----:B------:R-:W-:Y:S02]  /*67b0*/  FSEL R91, R91, -INF , P1 ;  /* 0xff8000005b5b7808 */ /* 0x000fe40000800000 */
[----:B------:R-:W-:Y:S02]  /*67c0*/  FSEL R100, R100, -INF , P2 ;  /* 0xff80000064647808 */ /* 0x000fe40001000000 */
[----:B------:R-:W-:-:S02]  /*67d0*/  FSEL R113, R113, -INF , P2 ;  /* 0xff80000071717808 */ /* 0x000fc40001000000 */
[----:B------:R-:W-:Y:S01]  /*67e0*/  FSEL R108, R108, -INF , P2 ;  /* 0xff8000006c6c7808 */ /* 0x000fe20001000000 */
[----:B--2---:R-:W-:Y:S01]  /*67f0*/  FFMA.FTZ R100, R100, UR5, -R15 ;  /* 0x0000000564647c23 */ /* 0x004fe2000801080f */
[----:B------:R-:W-:Y:S01]  /*6800*/  FSEL R110, R110, -INF , P1 ;  /* 0xff8000006e6e7808 */ /* 0x000fe20000800000 */
[----:B------:R-:W-:Y:S01]  /*6810*/  MUFU.EX2 R12, R12 ;  /* 0x0000000c000c7308 */ /* 0x000fe20000000800 */
[----:B------:R-:W-:Y:S01]  /*6820*/  FSEL R112, R112, -INF , P2 ;  /* 0xff80000070707808 */ /* 0x000fe20001000000 */
[--C-:B---3--:R-:W-:Y:S01]  /*6830*/  FFMA.FTZ R21, R108, UR5, -R22.reuse ;  /* 0x000000056c157c23 */ /* 0x108fe20008010816 */
[----:B------:R-:W-:Y:S01]  /*6840*/  FSEL R114, R114, -INF , P1 ;  /* 0xff80000072727808 */ /* 0x000fe20000800000 */
[----:B------:R-:W-:Y:S01]  /*6850*/  FFMA.FTZ R22, R110, UR5, -R22 ;  /* 0x000000056e167c23 */ /* 0x000fe20008010816 */
[----:B------:R-:W-:Y:S02]  /*6860*/  FSEL R96, R96, -INF , P2 ;  /* 0xff80000060607808 */ /* 0x000fe40001000000 */
[----:B------:R-:W-:Y:S01]  /*6870*/  FSEL R98, R98, -INF , P1 ;  /* 0xff80000062627808 */ /* 0x000fe20000800000 */
[----:B------:R-:W-:Y:S01]  /*6880*/  MUFU.EX2 R228, R100 ;  /* 0x0000006400e47308 */ /* 0x000fe20000000800 */
[----:B------:R-:W-:Y:S01]  /*6890*/  FSEL R102, R102, -INF , P1 ;  /* 0xff80000066667808 */ /* 0x000fe20000800000 */
[--C-:B------:R-:W-:Y:S01]  /*68a0*/  FFMA.FTZ R96, R96, UR5, -R13.reuse ;  /* 0x0000000560607c23 */ /* 0x100fe2000801080d */
[----:B------:R-:W-:Y:S01]  /*68b0*/  FSEL R109, R109, -INF , P2 ;  /* 0xff8000006d6d7808 */ /* 0x000fe20001000000 */
[----:B------:R-:W-:Y:S01]  /*68c0*/  FFMA.FTZ R13, R98, UR5, -R13 ;  /* 0x00000005620d7c23 */ /* 0x000fe2000801080d */
[----:B------:R-:W-:Y:S01]  /*68d0*/  FSEL R97, R97, -INF , P2 ;  /* 0xff80000061617808 */ /* 0x000fe20001000000 */
[----:B----4-:R-:W1:Y:S01]  /*68e0*/  SHFL.IDX PT, R98, R223, R5, 0x1f ;  /* 0x00001f05df627589 */ /* 0x010e6200000e0000 */
[----:B------:R-:W-:Y:S01]  /*68f0*/  FFMA.FTZ R15, R102, UR5, -R15 ;  /* 0x00000005660f7c23 */ /* 0x000fe2000801080f */
[----:B------:R-:W-:Y:S01]  /*6900*/  FSEL R99, R99, -INF , P1 ;  /* 0xff80000063637808 */ /* 0x000fe20000800000 */
[----:B------:R-:W-:Y:S01]  /*6910*/  MUFU.EX2 R229, R96 ;  /* 0x0000006000e57308 */ /* 0x000fe20000000800 */
[----:B------:R-:W-:Y:S01]  /*6920*/  FSEL R119, R119, -INF , P1 ;  /* 0xff80000077777808 */ /* 0x000fe20000800000 */
[--C-:B------:R-:W-:Y:S01]  /*6930*/  FFMA.FTZ R97, R97, UR5, -R14.reuse ;  /* 0x0000000561617c23 */ /* 0x100fe2000801080e */
[----:B------:R-:W-:Y:S01]  /*6940*/  FSEL R105, R105, -INF , P2 ;  /* 0xff80000069697808 */ /* 0x000fe20001000000 */
[----:B------:R-:W-:Y:S01]  /*6950*/  FFMA.FTZ R14, R99, UR5, -R14 ;  /* 0x00000005630e7c23 */ /* 0x000fe2000801080e */
[----:B------:R-:W-:-:S02]  /*6960*/  FSEL R107, R107, -INF , P1 ;  /* 0xff8000006b6b7808 */ /* 0x000fc40000800000 */
[----:B------:R-:W-:Y:S01]  /*6970*/  FSEL R99, R121, -INF , P2 ;  /* 0xff80000079637808 */ /* 0x000fe20001000000 */
[----:B------:R1:W-:Y:S01]  /*6980*/  MUFU.EX2 R226, R97 ;  /* 0x0000006100e27308 */ /* 0x0003e20000000800 */
[----:B------:R-:W-:Y:S02]  /*6990*/  FSEL R123, R123, -INF , P1 ;  /* 0xff8000007b7b7808 */ /* 0x000fe40000800000 */
[----:B------:R-:W-:Y:S02]  /*69a0*/  FSEL R134, R134, -INF , P1 ;  /* 0xff80000086867808 */ /* 0x000fe40000800000 */
[----:B------:R-:W-:Y:S02]  /*69b0*/  FSEL R120, R120, -INF , P2 ;  /* 0xff80000078787808 */ /* 0x000fe40001000000 */
[----:B------:R-:W-:Y:S01]  /*69c0*/  FSEL R131, R131, -INF , P1 ;  /* 0xff80000083837808 */ /* 0x000fe20000800000 */
[----:B------:R-:W-:Y:S01]  /*69d0*/  MUFU.EX2 R15, R15 ;  /* 0x0000000f000f7308 */ /* 0x000fe20000000800 */
[----:B------:R-:W-:-:S02]  /*69e0*/  FSEL R111, R111, -INF , P1 ;  /* 0xff8000006f6f7808 */ /* 0x000fc40000800000 */
[----:B------:R-:W-:Y:S01]  /*69f0*/  FSEL R126, R126, -INF , P1 ;  /* 0xff8000007e7e7808 */ /* 0x000fe20000800000 */
[----:B-1----:R-:W-:Y:S01]  /*6a00*/  FFMA.FTZ R97, R120, UR5, -R98 ;  /* 0x0000000578617c23 */ /* 0x002fe20008010862 */
[----:B------:R-:W-:Y:S01]  /*6a10*/  FSEL R120, R144, -INF , P2 ;  /* 0xff80000090787808 */ /* 0x000fe20001000000 */
[----:B------:R-:W-:Y:S01]  /*6a20*/  VIADD R144, R5, 0xc ;  /* 0x0000000c05907836 */ /* 0x000fe20000000000 */
[----:B------:R-:W-:Y:S01]  /*6a30*/  FSEL R130, R130, -INF , P1 ;  /* 0xff80000082827808 */ /* 0x000fe20000800000 */
[----:B------:R-:W-:Y:S01]  /*6a40*/  MUFU.EX2 R222, R222 ;  /* 0x000000de00de7308 */ /* 0x000fe20000000800 */
[----:B------:R-:W-:Y:S02]  /*6a50*/  FSEL R135, R135, -INF , P1 ;  /* 0xff80000087877808 */ /* 0x000fe40000800000 */
[----:B------:R-:W1:Y:S01]  /*6a60*/  SHFL.IDX PT, R121, R218, R144, 0x1f ;  /* 0x00001f90da797589 */ /* 0x000e6200000e0000 */
[----:B------:R-:W-:Y:S02]  /*6a70*/  FSEL R142, R142, -INF , P1 ;  /* 0xff8000008e8e7808 */ /* 0x000fe40000800000 */
[----:B------:R-:W-:-:S02]  /*6a80*/  FSEL R139, R139, -INF , P1 ;  /* 0xff8000008b8b7808 */ /* 0x000fc40000800000 */
        /* <DEDUP_REMOVED lines=9> */
[----:B------:R-:W-:-:S05]  /*6b20*/  FSEL R150, R150, -INF , P1 ;  /* 0xff80000096967808 */ /* 0x000fca0000800000 */
[----:B------:R-:W-:Y:S01]  /*6b30*/  MUFU.EX2 R97, R97 ;  /* 0x0000006100617308 */ /* 0x000fe20000000800 */
[--C-:B-1----:R-:W-:Y:S01]  /*6b40*/  FFMA.FTZ R122, R122, UR5, -R121.reuse ;  /* 0x000000057a7a7c23 */ /* 0x102fe20008010879 */
[----:B------:R-:W-:-:S06]  /*6b50*/  FFMA.FTZ R121, R143, UR5, -R121 ;  /* 0x000000058f797c23 */ /* 0x000fcc0008010879 */
[----:B------:R-:W-:Y:S08]  /*6b60*/  MUFU.EX2 R98, R98 ;  /* 0x0000006200627308 */ /* 0x000ff00000000800 */
[----:B------:R-:W-:Y:S01]  /*6b70*/  MUFU.EX2 R21, R21 ;  /* 0x0000001500157308 */ /* 0x000fe20000000800 */
[----:B------:R-:W-:Y:S02]  /*6b80*/  WARPGROUP.DEPBAR.LE gsb0, 0x0 ;  /* 0x00008000000079c5 */ /* 0x000fe40000010000 */
[----:B------:R-:W-:-:S05]  /*6b90*/  WARPGROUP.ARRIVE ;  /* 0x00000000000079c5 */ /* 0x000fca0000000000 */
[----:B------:R-:W-:Y:S01]  /*6ba0*/  MUFU.EX2 R22, R22 ;  /* 0x0000001600167308 */ /* 0x000fe20000000800 */
[----:B-----5:R-:W-:Y:S02]  /*6bb0*/  R2UR UR8, R10 ;  /* 0x000000000a0872ca */ /* 0x020fe400000e0000 */
[----:B------:R-:W-:Y:S01]  /*6bc0*/  R2UR UR9, R11 ;  /* 0x000000000b0972ca */ /* 0x000fe200000e0000 */
[----:B------:R-:W1:Y:S04]  /*6bd0*/  SHFL.IDX PT, R10, R16, R19, 0x1f ;  /* 0x00001f13100a7589 */ /* 0x000e6800000e0000 */
[----:B------:R2:W3:Y:S04]  /*6be0*/  SHFL.IDX PT, R11, R16, R17, 0x1f ;  /* 0x00001f11100b7589 */ /* 0x0004e800000e0000 */
[----:B------:R-:W4:Y:S04]  /*6bf0*/  SHFL.IDX PT, R16, R16, R20, 0x1f ;  /* 0x00001f1410107589 */ /* 0x000f2800000e0000 */
[----:B------:R-:W-:Y:S01]  /*6c00*/  HGMMA.64x128x16.F32.BF16 R24, gdesc[UR8], R24, gsb0 ;  /* 0x01e00000081879f0 */ /* 0x000fe20008001818 */
[----:B------:R-:W-:Y:S01]  /*6c10*/  R2UR UR8, R234 ;  /* 0x00000000ea0872ca */ /* 0x000fe200000e0000 */
[----:B------:R-:W-:Y:S01]  /*6c20*/  UMOV UR10, UR4 ;  /* 0x00000004000a7c82 */ /* 0x000fe20008000000 */
[----:B------:R-:W-:Y:S01]  /*6c30*/  R2UR UR9, R235 ;  /* 0x00000000eb0972ca */ /* 0x000fe200000e0000 */
[----:B------:R-:W-:Y:S01]  /*6c40*/  UMOV UR11, 0x40000040 ;  /* 0x40000040000b7882 */ /* 0x000fe20000000000 */
[----:B--2---:R-:W-:Y:S01]  /*6c50*/  FFMA.FTZ R17, R104, UR5, -R18 ;  /* 0x0000000568117c23 */ /* 0x004fe20008010812 */
[----:B------:R-:W-:-:S02]  /*6c60*/  VIADD R104, R5, 0x18 ;  /* 0x0000001805687836 */ /* 0x000fc40000000000 */
[----:B------:R-:W-:Y:S01]  /*6c70*/  FFMA.FTZ R18, R106, UR5, -R18 ;  /* 0x000000056a127c23 */ /* 0x000fe20008010812 */
[----:B------:R-:W-:Y:S01]  /*6c80*/  VIADD R106, R5, 0x10 ;  /* 0x00000010056a7836 */ /* 0x000fe20000000000 */
[----:B------:R-:W2:Y:S01]  /*6c90*/  SHFL.IDX PT, R20, R231, R19, 0x1f ;  /* 0x00001f13e7147589 */ /* 0x000ea200000e0000 */
[----:B------:R-:W-:Y:S01]  /*6ca0*/  R2UR UR4, R217 ;  /* 0x00000000d90472ca */ /* 0x000fe200000e0000 */
[----:B------:R-:W-:Y:S01]  /*6cb0*/  MUFU.EX2 R17, R17 ;  /* 0x0000001100117308 */ /* 0x000fe20000000800 */
[--C-:B-1----:R-:W-:Y:S01]  /*6cc0*/  FFMA.FTZ R89, R89, UR5, -R10.reuse ;  /* 0x0000000559597c23 */ /* 0x102fe2000801080a */
[----:B------:R-:W1:Y:S01]  /*6cd0*/  SHFL.IDX PT, R90, R231, R106, 0x1f ;  /* 0x00001f6ae75a7589 */ /* 0x000e6200000e0000 */
[----:B------:R-:W-:Y:S01]  /*6ce0*/  FFMA.FTZ R10, R91, UR5, -R10 ;  /* 0x000000055b0a7c23 */ /* 0x000fe2000801080a */
[--C-:B---3--:R-:W-:Y:S01]  /*6cf0*/  FFMA.FTZ R230, R230, UR5, -R11.reuse ;  /* 0x00000005e6e67c23 */ /* 0x108fe2000801080b */
[----:B------:R-:W-:Y:S01]  /*6d00*/  FFMA.FTZ R11, R94, UR5, -R11 ;  /* 0x000000055e0b7c23 */ /* 0x000fe2000801080b */
[----:B------:R-:W-:Y:S02]  /*6d10*/  SHFL.IDX PT, R110, R223, R104, 0x1f ;  /* 0x00001f68df6e7589 */ /* 0x000fe400000e0000 */
[----:B------:R-:W-:Y:S01]  /*6d20*/  MUFU.EX2 R224, R89 ;  /* 0x0000005900e07308 */ /* 0x000fe20000000800 */
[--C-:B----4-:R-:W-:Y:S01]  /*6d30*/  FFMA.FTZ R101, R101, UR5, -R16.reuse ;  /* 0x0000000565657c23 */ /* 0x110fe20008010810 */
[----:B------:R-:W-:Y:S01]  /*6d40*/  FFMA.FTZ R16, R103, UR5, -R16 ;  /* 0x0000000567107c23 */ /* 0x000fe20008010810 */
[----:B------:R3:W-:Y:S01]  /*6d50*/  SHFL.IDX PT, R94, R231, R104, 0x1f ;  /* 0x00001f68e75e7589 */ /* 0x0007e200000e0000 */
[----:B------:R-:W-:-:S03]  /*6d60*/  VIADD R103, R5, 0xc ;  /* 0x0000000c05677836 */ /* 0x000fc60000000000 */
[----:B------:R-:W4:Y:S01]  /*6d70*/  SHFL.IDX PT, R106, R223, R106, 0x1f ;  /* 0x00001f6adf6a7589 */ /* 0x000f2200000e0000 */
[----:B------:R5:W-:Y:S03]  /*6d80*/  MUFU.EX2 R225, R101 ;  /* 0x0000006500e17308 */ /* 0x000be60000000800 */
[----:B------:R-:W4:Y:S01]  /*6d90*/  SHFL.IDX PT, R88, R231, R103, 0x1f ;  /* 0x00001f67e7587589 */ /* 0x000f2200000e0000 */
[----:B---3--:R-:W-:Y:S01]  /*6da0*/  FSEL R104, R127, -INF , P1 ;  /* 0xff8000007f687808 */ /* 0x008fe20000800000 */
[--C-:B--2---:R-:W-:Y:S02]  /*6db0*/  FFMA.FTZ R19, R105, UR5, -R20.reuse ;  /* 0x0000000569137c23 */ /* 0x104fe40008010814 */
[----:B------:R-:W2:Y:S01]  /*6dc0*/  SHFL.IDX PT, R103, R223, R103, 0x1f ;  /* 0x00001f67df677589 */ /* 0x000ea200000e0000 */
[----:B------:R-:W-:Y:S01]  /*6dd0*/  FFMA.FTZ R20, R107, UR5, -R20 ;  /* 0x000000056b147c23 */ /* 0x000fe20008010814 */
[----:B-----5:R-:W-:-:S02]  /*6de0*/  VIADD R101, R5, 0x14 ;  /* 0x0000001405657836 */ /* 0x020fc40000000000 */
[--C-:B-1----:R-:W-:Y:S01]  /*6df0*/  FFMA.FTZ R89, R112, UR5, -R90.reuse ;  /* 0x0000000570597c23 */ /* 0x102fe2000801085a */
[----:B------:R-:W-:Y:S01]  /*6e00*/  FFMA.FTZ R90, R114, UR5, -R90 ;  /* 0x00000005725a7c23 */ /* 0x000fe2000801085a */
[----:B------:R-:W-:Y:S01]  /*6e10*/  VIADD R114, R5, 0x8 ;  /* 0x0000000805727836 */ /* 0x000fe20000000000 */
[----:B------:R-:W-:Y:S01]  /*6e20*/  FSEL R107, R129, -INF , P2 ;  /* 0xff800000816b7808 */ /* 0x000fe20001000000 */
[----:B------:R-:W1:Y:S01]  /*6e30*/  SHFL.IDX PT, R92, R231, R101, 0x1f ;  /* 0x00001f65e75c7589 */ /* 0x000e6200000e0000 */
[----:B------:R-:W-:Y:S01]  /*6e40*/  FSEL R105, R128, -INF , P2 ;  /* 0xff80000080697808 */ /* 0x000fe20001000000 */
[----:B------:R-:W-:Y:S02]  /*6e50*/  MUFU.EX2 R10, R10 ;  /* 0x0000000a000a7308 */ /* 0x000fe40000000800 */
[----:B------:R3:W5:Y:S04]  /*6e60*/  SHFL.IDX PT, R231, R231, R93, 0x1f ;  /* 0x00001f5de7e77589 */ /* 0x00076800000e0000 */
[----:B------:R2:W5:Y:S01]  /*6e70*/  SHFL.IDX PT, R108, R223, R101, 0x1f ;  /* 0x00001f65df6c7589 */ /* 0x00056200000e0000 */
[--C-:B----4-:R-:W-:Y:S01]  /*6e80*/  FFMA.FTZ R105, R105, UR5, -R106.reuse ;  /* 0x0000000569697c23 */ /* 0x110fe2000801086a */
[----:B------:R-:W-:Y:S01]  /*6e90*/  FFMA.FTZ R106, R130, UR5, -R106 ;  /* 0x00000005826a7c23 */ /* 0x000fe2000801086a */
[----:B------:R-:W-:Y:S01]  /*6ea0*/  FSEL R130, R136, -INF , P2 ;  /* 0xff80000088827808 */ /* 0x000fe20001000000 */
[----:B------:R-:W4:Y:S01]  /*6eb0*/  SHFL.IDX PT, R102, R223, R114, 0x1f ;  /* 0x00001f72df667589 */ /* 0x000f2200000e0000 */
[----:B------:R-:W-:Y:S01]  /*6ec0*/  FFMA.FTZ R23, R109, UR5, -R88 ;  /* 0x000000056d177c23 */ /* 0x000fe20008010858 */
[--C-:B---3--:R-:W-:Y:S01]  /*6ed0*/  FFMA.FTZ R93, R116, UR5, -R94.reuse ;  /* 0x00000005745d7c23 */ /* 0x108fe2000801085e */
[----:B------:R-:W-:Y:S01]  /*6ee0*/  FFMA.FTZ R94, R118, UR5, -R94 ;  /* 0x00000005765e7c23 */ /* 0x000fe2000801085e */
[----:B------:R-:W-:Y:S01]  /*6ef0*/  FSEL R118, R145, -INF , P2 ;  /* 0xff80000091767808 */ /* 0x000fe20001000000 */
[----:B------:R-:W-:Y:S01]  /*6f00*/  VIADD R145, R5, 0x14 ;  /* 0x0000001405917836 */ /* 0x000fe20000000000 */
[----:B------:R-:W-:Y:S01]  /*6f10*/  FSEL R109, R125, -INF , P2 ;  /* 0xff8000007d6d7808 */ /* 0x000fe20001000000 */
[--C-:B--2---:R-:W-:Y:S01]  /*6f20*/  FFMA.FTZ R104, R104, UR5, -R103.reuse ;  /* 0x0000000568687c23 */ /* 0x104fe20008010867 */
[----:B------:R-:W-:Y:S01]  /*6f30*/  FSEL R101, R124, -INF , P2 ;  /* 0xff8000007c657808 */ /* 0x000fe20001000000 */
[----:B------:R-:W-:Y:S01]  /*6f40*/  FFMA.FTZ R88, R111, UR5, -R88 ;  /* 0x000000056f587c23 */ /* 0x000fe20008010858 */
[----:B------:R-:W-:Y:S01]  /*6f50*/  FSEL R116, R148, -INF , P2 ;  /* 0xff80000094747808 */ /* 0x000fe20001000000 */
[----:B------:R-:W-:Y:S01]  /*6f60*/  FFMA.FTZ R109, R109, UR5, -R103 ;  /* 0x000000056d6d7c23 */ /* 0x000fe20008010867 */
[----:B-1----:R-:W-:Y:S01]  /*6f70*/  FFMA.FTZ R91, R113, UR5, -R92 ;  /* 0x00000005715b7c23 */ /* 0x002fe2000801085c */
[----:B------:R-:W-:Y:S01]  /*6f80*/  VIADD R113, R5, 0x4 ;  /* 0x0000000405717836 */ /* 0x000fe20000000000 */
[----:B------:R-:W-:Y:S01]  /*6f90*/  FSEL R111, R133, -INF , P2 ;  /* 0xff800000856f7808 */ /* 0x000fe20001000000 */
[----:B------:R1:W-:Y:S01]  /*6fa0*/  MUFU.EX2 R103, R109 ;  /* 0x0000006d00677308 */ /* 0x0003e20000000800 */
[--C-:B-----5:R-:W-:Y:S01]  /*6fb0*/  FFMA.FTZ R95, R117, UR5, -R231.reuse ;  /* 0x00000005755f7c23 */ /* 0x120fe200080108e7 */
[----:B------:R-:W-:Y:S01]  /*6fc0*/  FFMA.FTZ R96, R119, UR5, -R231 ;  /* 0x0000000577607c23 */ /* 0x000fe200080108e7 */
[----:B------:R-:W2:Y:S01]  /*6fd0*/  SHFL.IDX PT, R117, R218, R145, 0x1f ;  /* 0x00001f91da757589 */ /* 0x000ea200000e0000 */
[----:B------:R-:W-:-:S02]  /*6fe0*/  VIADD R231, R5, 0x1c ;  /* 0x0000001c05e77836 */ /* 0x000fc40000000000 */
[--C-:B------:R-:W-:Y:S01]  /*6ff0*/  FFMA.FTZ R107, R107, UR5, -R108.reuse ;  /* 0x000000056b6b7c23 */ /* 0x100fe2000801086c */
[----:B------:R-:W-:Y:S01]  /*7000*/  FFMA.FTZ R108, R131, UR5, -R108 ;  /* 0x00000005836c7c23 */ /* 0x000fe2000801086c */
[----:B------:R-:W3:Y:S01]  /*7010*/  SHFL.IDX PT, R100, R223, R113, 0x1f ;  /* 0x00001f71df647589 */ /* 0x000ee200000e0000 */
[----:B------:R-:W-:Y:S01]  /*7020*/  VIADD R148, R5, 0x10 ;  /* 0x0000001005947836 */ /* 0x000fe20000000000 */
[----:B-1----:R-:W-:Y:S01]  /*7030*/  FSEL R109, R132, -INF , P2 ;  /* 0xff800000846d7808 */ /* 0x002fe20001000000 */
[--C-:B----4-:R-:W-:Y:S01]  /*7040*/  FFMA.FTZ R101, R101, UR5, -R102.reuse ;  /* 0x0000000565657c23 */ /* 0x110fe20008010866 */
[----:B------:R1:W4:Y:S01]  /*7050*/  SHFL.IDX PT, R112, R223, R231, 0x1f ;  /* 0x00001fe7df707589 */ /* 0x00032200000e0000 */
[----:B------:R-:W-:Y:S01]  /*7060*/  FFMA.FTZ R102, R126, UR5, -R102 ;  /* 0x000000057e667c23 */ /* 0x000fe20008010866 */
[----:B------:R-:W-:Y:S01]  /*7070*/  FSEL R125, R140, -INF , P2 ;  /* 0xff8000008c7d7808 */ /* 0x000fe20001000000 */
[--C-:B------:R-:W-:Y:S01]  /*7080*/  FFMA.FTZ R109, R109, UR5, -R110.reuse ;  /* 0x000000056d6d7c23 */ /* 0x100fe2000801086e */
[----:B------:R-:W-:Y:S01]  /*7090*/  FFMA.FTZ R110, R134, UR5, -R110 ;  /* 0x00000005866e7c23 */ /* 0x000fe2000801086e */
[----:B------:R-:W5:Y:S01]  /*70a0*/  SHFL.IDX PT, R131, R218, R5, 0x1f ;  /* 0x00001f05da837589 */ /* 0x000f6200000e0000 */
[----:B------:R-:W-:Y:S01]  /*70b0*/  FFMA.FTZ R92, R115, UR5, -R92 ;  /* 0x00000005735c7c23 */ /* 0x000fe2000801085c */
[----:B------:R-:W5:Y:S02]  /*70c0*/  MUFU.EX2 R11, R11 ;  /* 0x0000000b000b7308 */ /* 0x000f640000000800 */
[----:B------:R3:W5:Y:S01]  /*70d0*/  SHFL.IDX PT, R134, R218, R113, 0x1f ;  /* 0x00001f71da867589 */ /* 0x00076200000e0000 */
[----:B-1----:R-:W-:-:S03]  /*70e0*/  VIADD R223, R5, 0x18 ;  /* 0x0000001805df7836 */ /* 0x002fc60000000000 */
[----:B------:R-:W1:Y:S02]  /*70f0*/  SHFL.IDX PT, R119, R218, R148, 0x1f ;  /* 0x00001f94da777589 */ /* 0x000e6400000e0000 */
[----:B------:R-:W-:Y:S01]  /*7100*/  MUFU.EX2 R107, R107 ;  /* 0x0000006b006b7308 */ /* 0x000fe20000000800 */
[--C-:B--2---:R-:W-:Y:S01]  /*7110*/  FFMA.FTZ R118, R118, UR5, -R117.reuse ;  /* 0x0000000576767c23 */ /* 0x104fe20008010875 */
[----:B------:R-:W-:Y:S01]  /*7120*/  FFMA.FTZ R117, R147, UR5, -R117 ;  /* 0x0000000593757c23 */ /* 0x000fe20008010875 */
[----:B------:R-:W2:Y:S01]  /*7130*/  SHFL.IDX PT, R115, R218, R223, 0x1f ;  /* 0x00001fdfda737589 */ /* 0x000ea200000e0000 */
[----:B---3--:R-:W-:Y:S01]  /*7140*/  FSEL R113, R151, -INF , P1 ;  /* 0xff80000097717808 */ /* 0x008fe20000800000 */
[--C-:B------:R-:W-:Y:S01]  /*7150*/  FFMA.FTZ R99, R99, UR5, -R100.reuse ;  /* 0x0000000563637c23 */ /* 0x100fe20008010864 */
[----:B------:R-:W-:Y:S01]  /*7160*/  FFMA.FTZ R100, R123, UR5, -R100 ;  /* 0x000000057b647c23 */ /* 0x000fe20008010864 */
[----:B------:R-:W3:Y:S01]  /*7170*/  LDL R147, [R1+0x28] ;  /* 0x0000280001937983 */ /* 0x000ee20000100800 */
[----:B------:R-:W-:-:S02]  /*7180*/  VIADD R151, R5, 0x4 ;  /* 0x0000000405977836 */ /* 0x000fc40000000000 */
[--C-:B----4-:R-:W-:Y:S01]  /*7190*/  FFMA.FTZ R111, R111, UR5, -R112.reuse ;  /* 0x000000056f6f7c23 */ /* 0x110fe20008010870 */
[----:B------:R-:W-:Y:S01]  /*71a0*/  FFMA.FTZ R112, R135, UR5, -R112 ;  /* 0x0000000587707c23 */ /* 0x000fe20008010870 */
[----:B------:R4:W2:Y:S01]  /*71b0*/  SHFL.IDX PT, R123, R218, R114, 0x1f ;  /* 0x00001f72da7b7589 */ /* 0x0008a200000e0000 */
[----:B------:R-:W-:Y:S01]  /*71c0*/  FSEL R135, R137, -INF , P2 ;  /* 0xff80000089877808 */ /* 0x000fe20001000000 */
[----:B------:R-:W3:Y:S01]  /*71d0*/  MUFU.EX2 R16, R16 ;  /* 0x0000001000107308 */ /* 0x000ee20000000800 */
[--C-:B-----5:R-:W-:Y:S01]  /*71e0*/  FFMA.FTZ R130, R130, UR5, -R131.reuse ;  /* 0x0000000582827c23 */ /* 0x120fe20008010883 */
[----:B------:R-:W-:Y:S01]  /*71f0*/  FFMA.FTZ R131, R138, UR5, -R131 ;  /* 0x000000058a837c23 */ /* 0x000fe20008010883 */
[----:B------:R-:W5:Y:S01]  /*7200*/  SHFL.IDX PT, R218, R218, R231, 0x1f ;  /* 0x00001fe7dada7589 */ /* 0x000f6200000e0000 */
[--C-:B------:R-:W-:Y:S01]  /*7210*/  FFMA.FTZ R135, R135, UR5, -R134.reuse ;  /* 0x0000000587877c23 */ /* 0x100fe20008010886 */
[----:B------:R-:W-:Y:S01]  /*7220*/  FFMA.FTZ R134, R139, UR5, -R134 ;  /* 0x000000058b867c23 */ /* 0x000fe20008010886 */
[----:B----4-:R-:W-:Y:S01]  /*7230*/  FSEL R114, R149, -INF , P2 ;  /* 0xff80000095727808 */ /* 0x010fe20001000000 */
[----:B------:R-:W-:Y:S01]  /*7240*/  VIADD R149, R5, 0x8 ;  /* 0x0000000805957836 */ /* 0x000fe20000000000 */
[----:B------:R-:W4:Y:S01]  /*7250*/  MUFU.EX2 R101, R101 ;  /* 0x0000006500657308 */ /* 0x000f220000000800 */
[--C-:B-1----:R-:W-:Y:S01]  /*7260*/  FFMA.FTZ R120, R120, UR5, -R119.reuse ;  /* 0x0000000578787c23 */ /* 0x102fe20008010877 */
[----:B------:R-:W-:Y:S01]  /*7270*/  FFMA.FTZ R119, R146, UR5, -R119 ;  /* 0x0000000592777c23 */ /* 0x000fe20008010877 */
[--C-:B--2---:R-:W-:Y:S01]  /*7280*/  FFMA.FTZ R116, R116, UR5, -R115.reuse ;  /* 0x0000000574747c23 */ /* 0x104fe20008010873 */
[----:B------:R-:W-:-:S04]  /*7290*/  FFMA.FTZ R115, R150, UR5, -R115 ;  /* 0x0000000596737c23 */ /* 0x000fc80008010873 */
[----:B------:R-:W1:Y:S01]  /*72a0*/  MUFU.EX2 R105, R105 ;  /* 0x0000006900697308 */ /* 0x000e620000000800 */
[--C-:B------:R-:W-:Y:S01]  /*72b0*/  FFMA.FTZ R125, R125, UR5, -R123.reuse ;  /* 0x000000057d7d7c23 */ /* 0x100fe2000801087b */
[----:B------:R-:W-:-:S06]  /*72c0*/  FFMA.FTZ R123, R142, UR5, -R123 ;  /* 0x000000058e7b7c23 */ /* 0x000fcc000801087b */
        /* <DEDUP_REMOVED lines=44> */
[----:B------:R-:W5:Y:S04]  /*7590*/  SHFL.IDX PT, R127, R216, R144, 0x1f ;  /* 0x00001f90d87f7589 */ /* 0x000f6800000e0000 */
[----:B------:R-:W3:Y:S04]  /*75a0*/  SHFL.IDX PT, R129, R216, R148, 0x1f ;  /* 0x00001f94d8817589 */ /* 0x000ee800000e0000 */
[----:B------:R-:W-:Y:S01]  /*75b0*/  SHFL.IDX PT, R132, R216, R145, 0x1f ;  /* 0x00001f91d8847589 */ /* 0x000fe200000e0000 */
[--C-:B----4-:R-:W-:Y:S01]  /*75c0*/  FADD.FTZ R24, R24, -R124.reuse ;  /* 0x8000007c18187221 */ /* 0x110fe20000010000 */
[----:B------:R-:W-:-:S02]  /*75d0*/  FADD.FTZ R26, R26, -R124 ;  /* 0x8000007c1a1a7221 */ /* 0x000fc40000010000 */
[----:B------:R-:W4:Y:S01]  /*75e0*/  SHFL.IDX PT, R142, R216, R231, 0x1f ;  /* 0x00001fe7d88e7589 */ /* 0x000f2200000e0000 */
[--C-:B-1----:R-:W-:Y:S01]  /*75f0*/  FADD.FTZ R124, R25, -R126.reuse ;  /* 0x8000007e197c7221 */ /* 0x102fe20000010000 */
[----:B------:R-:W-:Y:S02]  /*7600*/  FADD.FTZ R126, R27, -R126 ;  /* 0x8000007e1b7e7221 */ /* 0x000fe40000010000 */
[----:B------:R-:W1:Y:S01]  /*7610*/  SHFL.IDX PT, R139, R220, R149, 0x1f ;  /* 0x00001f95dc8b7589 */ /* 0x000e6200000e0000 */
[--C-:B--2---:R-:W-:Y:S01]  /*7620*/  FADD.FTZ R128, R28, -R133.reuse ;  /* 0x800000851c807221 */ /* 0x104fe20000010000 */
[----:B------:R-:W-:Y:S01]  /*7630*/  FADD.FTZ R25, R30, -R133 ;  /* 0x800000851e197221 */ /* 0x000fe20000010000 */
[----:B------:R2:W1:Y:S01]  /*7640*/  MUFU.EX2 R28, R130 ;  /* 0x00000082001c7308 */ /* 0x0004620000000800 */
[----:B------:R-:W1:Y:S01]  /*7650*/  SHFL.IDX PT, R138, R220, R148, 0x1f ;  /* 0x00001f94dc8a7589 */ /* 0x000e6200000e0000 */
[----:B-----5:R-:W-:-:S03]  /*7660*/  FADD.FTZ R27, R31, -R127 ;  /* 0x8000007f1f1b7221 */ /* 0x020fc60000010000 */
[----:B------:R-:W5:Y:S03]  /*7670*/  SHFL.IDX PT, R137, R220, R144, 0x1f ;  /* 0x00001f90dc897589 */ /* 0x000f6600000e0000 */
[----:B------:R4:W5:Y:S01]  /*7680*/  MUFU.EX2 R30, R135 ;  /* 0x00000087001e7308 */ /* 0x0009620000000800 */
[----:B--2---:R-:W-:Y:S01]  /*7690*/  FADD.FTZ R130, R29, -R127 ;  /* 0x8000007f1d827221 */ /* 0x004fe20000010000 */
[--C-:B---3--:R-:W-:Y:S01]  /*76a0*/  FADD.FTZ R127, R32, -R129.reuse ;  /* 0x80000081207f7221 */ /* 0x108fe20000010000 */
[----:B------:R-:W2:Y:S01]  /*76b0*/  SHFL.IDX PT, R143, R216, R223, 0x1f ;  /* 0x00001fdfd88f7589 */ /* 0x000ea200000e0000 */
[----:B------:R-:W-:-:S03]  /*76c0*/  FADD.FTZ R129, R34, -R129 ;  /* 0x8000008122817221 */ /* 0x000fc60000010000 */
[----:B------:R-:W3:Y:S01]  /*76d0*/  SHFL.IDX PT, R32, R220, R145, 0x1f ;  /* 0x00001f91dc207589 */ /* 0x000ee200000e0000 */
[----:B------:R5:W3:Y:S01]  /*76e0*/  MUFU.EX2 R29, R131 ;  /* 0x00000083001d7308 */ /* 0x000ae20000000800 */
[--C-:B----4-:R-:W-:Y:S01]  /*76f0*/  FADD.FTZ R37, R37, -R142.reuse ;  /* 0x8000008e25257221 */ /* 0x110fe20000010000 */
[----:B------:R-:W-:Y:S01]  /*7700*/  FADD.FTZ R39, R39, -R142 ;  /* 0x8000008e27277221 */ /* 0x000fe20000010000 */
[----:B------:R-:W4:Y:S01]  /*7710*/  SHFL.IDX PT, R135, R219, R5, 0x1f ;  /* 0x00001f05db877589 */ /* 0x000f2200000e0000 */
[--C-:B-1----:R-:W-:Y:S01]  /*7720*/  FADD.FTZ R44, R44, -R139.reuse ;  /* 0x8000008b2c2c7221 */ /* 0x102fe20000010000 */
[----:B------:R-:W-:Y:S02]  /*7730*/  FADD.FTZ R46, R46, -R139 ;  /* 0x8000008b2e2e7221 */ /* 0x000fe40000010000 */
[----:B------:R-:W1:Y:S01]  /*7740*/  SHFL.IDX PT, R136, R220, R223, 0x1f ;  /* 0x00001fdfdc887589 */ /* 0x000e6200000e0000 */
[----:B------:R2:W1:Y:S01]  /*7750*/  MUFU.EX2 R31, R134 ;  /* 0x00000086001f7308 */ /* 0x0004620000000800 */
[--C-:B-----5:R-:W-:Y:S01]  /*7760*/  FADD.FTZ R131, R33, -R132.reuse ;  /* 0x8000008421837221 */ /* 0x120fe20000010000 */
[----:B------:R-:W-:Y:S01]  /*7770*/  FADD.FTZ R132, R35, -R132 ;  /* 0x8000008423847221 */ /* 0x000fe20000010000 */
[--C-:B------:R-:W-:Y:S01]  /*7780*/  FADD.FTZ R48, R48, -R138.reuse ;  /* 0x8000008a30307221 */ /* 0x100fe20000010000 */
[----:B------:R-:W-:Y:S01]  /*7790*/  FADD.FTZ R50, R50, -R138 ;  /* 0x8000008a32327221 */ /* 0x000fe20000010000 */
[----:B------:R-:W5:Y:S01]  /*77a0*/  SHFL.IDX PT, R35, R219, R144, 0x1f ;  /* 0x00001f90db237589 */ /* 0x000f6200000e0000 */
[--C-:B------:R-:W-:Y:S01]  /*77b0*/  FADD.FTZ R45, R45, -R137.reuse ;  /* 0x800000892d2d7221 */ /* 0x100fe20000010000 */
[----:B------:R-:W-:-:S02]  /*77c0*/  FADD.FTZ R47, R47, -R137 ;  /* 0x800000892f2f7221 */ /* 0x000fc40000010000 */
[----:B--2---:R-:W2:Y:S01]  /*77d0*/  SHFL.IDX PT, R134, R219, R145, 0x1f ;  /* 0x00001f91db867589 */ /* 0x004ea200000e0000 */
[----:B------:R-:W-:-:S03]  /*77e0*/  FADD.FTZ R133, R36, -R143 ;  /* 0x8000008f24857221 */ /* 0x000fc60000010000 */
[----:B------:R-:W-:Y:S04]  /*77f0*/  SHFL.IDX PT, R140, R220, R151, 0x1f ;  /* 0x00001f97dc8c7589 */ /* 0x000fe800000e0000 */
[----:B------:R-:W-:Y:S01]  /*7800*/  SHFL.IDX PT, R141, R220, R5, 0x1f ;  /* 0x00001f05dc8d7589 */ /* 0x000fe200000e0000 */
[--C-:B---3--:R-:W-:Y:S01]  /*7810*/  FADD.FTZ R49, R49, -R32.reuse ;  /* 0x8000002031317221 */ /* 0x108fe20000010000 */
[----:B------:R-:W-:Y:S01]  /*7820*/  FADD.FTZ R51, R51, -R32 ;  /* 0x8000002033337221 */ /* 0x000fe20000010000 */
[--C-:B----4-:R-:W-:Y:S01]  /*7830*/  FADD.FTZ R56, R56, -R135.reuse ;  /* 0x8000008738387221 */ /* 0x110fe20000010000 */
[----:B------:R3:W4:Y:S01]  /*7840*/  MUFU.EX2 R32, R125 ;  /* 0x0000007d00207308 */ /* 0x0007220000000800 */
[----:B------:R-:W-:Y:S01]  /*7850*/  FADD.FTZ R58, R58, -R135 ;  /* 0x800000873a3a7221 */ /* 0x000fe20000010000 */
[----:B------:R-:W-:Y:S01]  /*7860*/  SHFL.IDX PT, R142, R221, R145, 0x1f ;  /* 0x00001f91dd8e7589 */ /* 0x000fe200000e0000 */
[--C-:B-1----:R-:W-:Y:S01]  /*7870*/  FADD.FTZ R52, R52, -R136.reuse ;  /* 0x8000008834347221 */ /* 0x102fe20000010000 */
[----:B------:R-:W-:Y:S01]  /*7880*/  FADD.FTZ R54, R54, -R136 ;  /* 0x8000008836367221 */ /* 0x000fe20000010000 */
[----:B------:R-:W-:Y:S01]  /*7890*/  FMUL.FTZ R26, R9, R26 ;  /* 0x0000001a091a7220 */ /* 0x000fe20000410000 */
[----:B------:R-:W-:Y:S01]  /*78a0*/  SHFL.IDX PT, R135, R221, R151, 0x1f ;  /* 0x00001f97dd877589 */ /* 0x000fe200000e0000 */
[----:B------:R-:W-:Y:S01]  /*78b0*/  FMUL.FTZ R25, R11, R25 ;  /* 0x000000190b197220 */ /* 0x000fe20000410000 */
[----:B------:R-:W-:Y:S01]  /*78c0*/  MUFU.EX2 R119, R119 ;  /* 0x0000007700777308 */ /* 0x000fe20000000800 */
[----:B------:R-:W-:Y:S01]  /*78d0*/  FADD.FTZ R38, R38, -R143 ;  /* 0x8000008f26267221 */ /* 0x000fe20000010000 */
[----:B---3--:R-:W-:Y:S04]  /*78e0*/  SHFL.IDX PT, R125, R221, R5, 0x1f ;  /* 0x00001f05dd7d7589 */ /* 0x008fe800000e0000 */
[----:B------:R-:W1:Y:S01]  /*78f0*/  SHFL.IDX PT, R34, R219, R151, 0x1f ;  /* 0x00001f97db227589 */ /* 0x000e6200000e0000 */
[----:B------:R-:W-:Y:S01]  /*7900*/  FMUL.FTZ R37, R225, R37 ;  /* 0x00000025e1257220 */ /* 0x000fe20000410000 */
[--C-:B-----5:R-:W-:Y:S01]  /*7910*/  FADD.FTZ R61, R61, -R35.reuse ;  /* 0x800000233d3d7221 */ /* 0x120fe20000010000 */
[----:B------:R-:W-:Y:S01]  /*7920*/  FADD.FTZ R63, R63, -R35 ;  /* 0x800000233f3f7221 */ /* 0x000fe20000010000 */
[----:B------:R-:W-:Y:S01]  /*7930*/  SHFL.IDX PT, R139, R221, R149, 0x1f ;  /* 0x00001f95dd8b7589 */ /* 0x000fe200000e0000 */
[----:B------:R3:W-:Y:S03]  /*7940*/  MUFU.EX2 R35, R121 ;  /* 0x0000007900237308 */ /* 0x0007e60000000800 */
[----:B------:R-:W-:Y:S04]  /*7950*/  SHFL.IDX PT, R144, R221, R144, 0x1f ;  /* 0x00001f90dd907589 */ /* 0x000fe800000e0000 */
[----:B------:R-:W-:Y:S04]  /*7960*/  SHFL.IDX PT, R138, R221, R148, 0x1f ;  /* 0x00001f94dd8a7589 */ /* 0x000fe800000e0000 */
[----:B------:R-:W5:Y:S04]  /*7970*/  SHFL.IDX PT, R137, R219, R149, 0x1f ;  /* 0x00001f95db897589 */ /* 0x000f6800000e0000 */
[----:B------:R-:W4:Y:S01]  /*7980*/  SHFL.IDX PT, R33, R220, R231, 0x1f ;  /* 0x00001fe7dc217589 */ /* 0x000f2200000e0000 */
[----:B--2---:R-:W-:Y:S01]  /*7990*/  FADD.FTZ R65, R65, -R134 ;  /* 0x8000008641417221 */ /* 0x004fe20000010000 */
[----:B------:R-:W-:Y:S01]  /*79a0*/  MUFU.EX2 R118, R118 ;  /* 0x0000007600767308 */ /* 0x000fe20000000800 */
[----:B------:R-:W-:Y:S01]  /*79b0*/  FMUL.FTZ R39, R16, R39 ;  /* 0x0000002710277220 */ /* 0x000fe20000410000 */
[----:B------:R-:W-:Y:S01]  /*79c0*/  SHFL.IDX PT, R145, R221, R223, 0x1f ;  /* 0x00001fdfdd917589 */ /* 0x000fe200000e0000 */
[--C-:B-1----:R-:W-:Y:S01]  /*79d0*/  FADD.FTZ R57, R57, -R34.reuse ;  /* 0x8000002239397221 */ /* 0x102fe20000010000 */
[----:B------:R-:W-:Y:S01]  /*79e0*/  FADD.FTZ R59, R59, -R34 ;  /* 0x800000223b3b7221 */ /* 0x000fe20000010000 */
[--C-:B------:R-:W-:Y:S01]  /*79f0*/  FADD.FTZ R41, R41, -R140.reuse ;  /* 0x8000008c29297221 */ /* 0x100fe20000010000 */
[----:B------:R-:W1:Y:S01]  /*7a00*/  SHFL.IDX PT, R221, R221, R231, 0x1f ;  /* 0x00001fe7dddd7589 */ /* 0x000e6200000e0000 */
[----:B------:R-:W-:Y:S01]  /*7a10*/  FADD.FTZ R43, R43, -R140 ;  /* 0x8000008c2b2b7221 */ /* 0x000fe20000010000 */
[----:B------:R-:W-:Y:S01]  /*7a20*/  MUFU.EX2 R117, R117 ;  /* 0x0000007500757308 */ /* 0x000fe20000000800 */
[--C-:B------:R-:W-:Y:S01]  /*7a30*/  FADD.FTZ R40, R40, -R141.reuse ;  /* 0x8000008d28287221 */ /* 0x100fe20000010000 */
[----:B------:R-:W2:Y:S01]  /*7a40*/  SHFL.IDX PT, R36, R219, R223, 0x1f ;  /* 0x00001fdfdb247589 */ /* 0x000ea200000e0000 */
[----:B------:R-:W-:-:S03]  /*7a50*/  FADD.FTZ R42, R42, -R141 ;  /* 0x8000008d2a2a7221 */ /* 0x000fc60000010000 */
[----:B------:R-:W2:Y:S01]  /*7a60*/  SHFL.IDX PT, R136, R219, R148, 0x1f ;  /* 0x00001f94db887589 */ /* 0x000ea200000e0000 */
[----:B---3--:R-:W-:Y:S01]  /*7a70*/  FADD.FTZ R121, R67, -R134 ;  /* 0x8000008643797221 */ /* 0x008fe20000010000 */
[----:B------:R-:W-:Y:S02]  /*7a80*/  MUFU.EX2 R34, R122 ;  /* 0x0000007a00227308 */ /* 0x000fe40000000800 */
[----:B------:R-:W3:Y:S01]  /*7a90*/  SHFL.IDX PT, R219, R219, R231, 0x1f ;  /* 0x00001fe7dbdb7589 */ /* 0x000ee200000e0000 */
[--C-:B-----5:R-:W-:Y:S01]  /*7aa0*/  FADD.FTZ R60, R60, -R137.reuse ;  /* 0x800000893c3c7221 */ /* 0x120fe20000010000 */
[----:B------:R-:W-:Y:S01]  /*7ab0*/  FADD.FTZ R62, R62, -R137 ;  /* 0x800000893e3e7221 */ /* 0x000fe20000010000 */
[--C-:B------:R-:W-:Y:S01]  /*7ac0*/  FADD.FTZ R137, R80, -R138.reuse ;  /* 0x8000008a50897221 */ /* 0x100fe20000010000 */
[----:B------:R-:W-:Y:S01]  /*7ad0*/  FADD.FTZ R138, R82, -R138 ;  /* 0x8000008a528a7221 */ /* 0x000fe20000010000 */
[----:B------:R-:W-:Y:S01]  /*7ae0*/  FMUL.FTZ R82, R228, R133 ;  /* 0x00000085e4527220 */ /* 0x000fe20000410000 */
[--C-:B----4-:R-:W-:Y:S01]  /*7af0*/  FADD.FTZ R53, R53, -R33.reuse ;  /* 0x8000002135357221 */ /* 0x110fe20000010000 */
[----:B------:R-:W-:-:S02]  /*7b00*/  FADD.FTZ R55, R55, -R33 ;  /* 0x8000002137377221 */ /* 0x000fc40000010000 */
[----:B------:R4:W5:Y:S01]  /*7b10*/  MUFU.EX2 R33, R123 ;  /* 0x0000007b00217308 */ /* 0x0009620000000800 */
[----:B-1----:R-:W-:Y:S01]  /*7b20*/  FADD.FTZ R146, R85, -R221 ;  /* 0x800000dd55927221 */ /* 0x002fe20000010000 */
[----:B------:R-:W-:Y:S01]  /*7b30*/  FMUL.FTZ R85, R10, R126 ;  /* 0x0000007e0a557220 */ /* 0x000fe20000410000 */
[----:B------:R-:W-:Y:S01]  /*7b40*/  F2FP.BF16.F32.PACK_AB R82, R37, R82 ;  /* 0x000000522552723e */ /* 0x000fe200000010ff */
[----:B--2---:R-:W-:-:S03]  /*7b50*/  FADD.FTZ R67, R70, -R36 ;  /* 0x8000002446437221 */ /* 0x004fc60000010000 */
[----:B------:R-:W-:Y:S01]  /*7b60*/  F2FP.BF16.F32.PACK_AB R85, R85, R26 ;  /* 0x0000001a5555723e */ /* 0x000fe200000010ff */
[----:B------:R-:W-:Y:S01]  /*7b70*/  FMUL.FTZ R26, R12, R27 ;  /* 0x0000001b0c1a7220 */ /* 0x000fe20000410000 */
[----:B----4-:R-:W-:Y:S01]  /*7b80*/  FADD.FTZ R123, R68, -R36 ;  /* 0x80000024447b7221 */ /* 0x010fe20000010000 */
[----:B------:R-:W-:Y:S01]  /*7b90*/  MUFU.EX2 R116, R116 ;  /* 0x0000007400747308 */ /* 0x000fe20000000800 */
[--C-:B------:R-:W-:Y:S01]  /*7ba0*/  FADD.FTZ R64, R64, -R136.reuse ;  /* 0x8000008840407221 */ /* 0x100fe20000010000 */
[----:B------:R-:W-:Y:S01]  /*7bb0*/  FADD.FTZ R66, R66, -R136 ;  /* 0x8000008842427221 */ /* 0x000fe20000010000 */
[----:B------:R-:W-:Y:S01]  /*7bc0*/  FADD.FTZ R221, R87, -R221 ;  /* 0x800000dd57dd7221 */ /* 0x000fe20000010000 */
[----:B------:R-:W-:-:S04]  /*7bd0*/  F2FP.BF16.F32.PACK_AB R87, R26, R25 ;  /* 0x000000191a57723e */ /* 0x000fc800000010ff */
[----:B------:R1:W2:Y:S01]  /*7be0*/  MUFU.EX2 R36, R120 ;  /* 0x0000007800247308 */ /* 0x0002a20000000800 */
[----:B------:R-:W-:Y:S01]  /*7bf0*/  FMUL.FTZ R25, R107, R65 ;  /* 0x000000416b197220 */ /* 0x000fe20000410000 */
[----:B---3--:R-:W-:Y:S01]  /*7c00*/  FADD.FTZ R70, R69, -R219 ;  /* 0x800000db45467221 */ /* 0x008fe20000010000 */
[----:B------:R-:W-:-:S05]  /*7c10*/  FMUL.FTZ R38, R15, R38 ;  /* 0x000000260f267220 */ /* 0x000fca0000410000 */
[----:B------:R-:W3:Y:S01]  /*7c20*/  MUFU.EX2 R115, R115 ;  /* 0x0000007300737308 */ /* 0x000ee20000000800 */
        /* <DEDUP_REMOVED lines=12> */
[----:B-1----:R-:W-:Y:S01]  /*7cf0*/  FADD.FTZ R120, R71, -R219 ;  /* 0x800000db47787221 */ /* 0x002fe20000010000 */
        /* <DEDUP_REMOVED lines=235> */
.L_x_3388:
        /* <DEDUP_REMOVED lines=70> */
.L_x_3389:
        /* <DEDUP_REMOVED lines=12> */
.L_x_3379:
        /* <DEDUP_REMOVED lines=34> */
.L_x_3359:
[----:B------:R-:W-:Y:S05]  /*92f0*/  @P0 BRA `(.L_x_3354) ;  /* 0x0000004000e40947 */ /* 0x000fea0003800000 */
[----:B------:R-:W-:Y:S01]  /*9300*/  ULDC.64 UR4, c[0x0][0x878] ;  /* 0x00021e0000047ab9 */ /* 0x000fe20000000a00 */
[----:B--2---:R-:W2:Y:S01]  /*9310*/  LDL.LU R8, [R1+0x3c] ;  /* 0x00003c0001087983 */ /* 0x004ea20000300800 */
[----:B------:R-:W-:Y:S01]  /*9320*/  UISETP.NE.U32.AND UP0, UPT, UR4, URZ, UPT ;  /* 0x0000003f0400728c */ /* 0x000fe2000bf05070 */
[----:B------:R-:W3:Y:S01]  /*9330*/  LDC R0, c[0x0][0x850] ;  /* 0x00021400ff007b82 */ /* 0x000ee20000000800 */
[----:B------:R-:W1:Y:S02]  /*9340*/  S2R R12, SR_TID.X ;  /* 0x00000000000c7919 */ /* 0x000e640000002100 */
[----:B------:R-:W-:Y:S01]  /*9350*/  UISETP.NE.AND.EX UP0, UPT, UR5, URZ, UPT, UP0 ;  /* 0x0000003f0500728c */ /* 0x000fe2000bf05300 */
[----:B------:R-:W4:Y:S01]  /*9360*/  S2R R7, SR_CgaCtaId ;  /* 0x0000000000077919 */ /* 0x000f220000008800 */
[----:B------:R-:W-:-:S04]  /*9370*/  USHF.L.U32 UR6, UR37, 0xd, URZ ;  /* 0x0000000d25067899 */ /* 0x000fc8000800063f */
[----:B------:R-:W-:Y:S01]  /*9380*/  PLOP3.LUT P1, PT, PT, PT, UP0, 0x80, 0x0 ;  /* 0x000000000000781c */ /* 0x000fe20003f2f008 */
[----:B------:R-:W-:-:S04]  /*9390*/  ULDC.64 UR8, c[0x0][0x818] ;  /* 0x0002060000087ab9 */ /* 0x000fc80000000a00 */
[----:B------:R-:W-:Y:S02]  /*93a0*/  @UP0 ULDC.64 UR4, c[0x0][0x878] ;  /* 0x00021e0000040ab9 */ /* 0x000fe40000000a00 */
[----:B------:R-:W-:-:S06]  /*93b0*/  @UP0 UIMAD.WIDE UR4, UR40, 0x4, UR4 ;  /* 0x00000004280408a5 */ /* 0x000fcc000f8e0204 */
[----:B------:R-:W-:Y:S02]  /*93c0*/  IMAD.U32 R2, RZ, RZ, UR4 ;  /* 0x00000004ff027e24 */ /* 0x000fe4000f8e00ff */
[----:B------:R-:W-:-:S05]  /*93d0*/  IMAD.U32 R3, RZ, RZ, UR5 ;  /* 0x00000005ff037e24 */ /* 0x000fca000f8e00ff */
[----:B------:R-:W5:Y:S01]  /*93e0*/  @P1 LDG.E R2, desc[UR38][R2.64] ;  /* 0x0000002602021981 */ /* 0x000f62000c1e1900 */
[----:B---3--:R-:W-:Y:S01]  /*93f0*/  ISETP.NE.AND P0, PT, R0, 0x1, PT ;  /* 0x000000010000780c */ /* 0x008fe20003f05270 */
[----:B------:R-:W-:Y:S01]  /*9400*/  USEL UR10, UR40, URZ, !UP0 ;  /* 0x0000003f280a7287 */ /* 0x000fe2000c000000 */
[----:B-1----:R-:W-:-:S05]  /*9410*/  VIADD R13, R12, 0xffffff80 ;  /* 0xffffff800c0d7836 */ /* 0x002fca0000000000 */
[----:B------:R-:W-:-:S06]  /*9420*/  SHF.R.S32.HI R6, RZ, 0x1f, R13 ;  /* 0x0000001fff067819 */ /* 0x000fcc000001140d */
[----:B------:R-:W2:Y:S01]  /*9430*/  @P0 LDC R0, c[0x0][0x854] ;  /* 0x00021500ff000b82 */ /* 0x000ea20000000800 */
[----:B------:R-:W-:-:S07]  /*9440*/  LEA.HI R6, R6, R13, RZ, 0x7 ;  /* 0x0000000d06067211 */ /* 0x000fce00078f38ff */
[----:B------:R-:W1:Y:S01]  /*9450*/  @P0 LDC R5, c[0x0][0x858] ;  /* 0x00021600ff050b82 */ /* 0x000e620000000800 */
[----:B--2---:R-:W-:-:S05]  /*9460*/  @P0 IMAD.HI.U32 R0, R8, R0, RZ ;  /* 0x0000000008000227 */ /* 0x004fca00078e00ff */
[----:B-1----:R-:W-:-:S04]  /*9470*/  @P0 SHF.R.U32.HI R8, RZ, R5, R0 ;  /* 0x00000005ff080219 */ /* 0x002fc80000011600 */
[----:B------:R-:W-:Y:S01]  /*9480*/  SHF.R.S32.HI R0, RZ, 0x1f, R8 ;  /* 0x0000001fff007819 */ /* 0x000fe20000011408 */
[----:B------:R1:W-:Y:S01]  /*9490*/  @P0 STL [R1+0x3c], R8 ;  /* 0x00003c0801000387 */ /* 0x0003e20000100800 */
[----:B-----5:R-:W-:Y:S02]  /*94a0*/  @P1 R2UR UR4, R2 ;  /* 0x00000000020412ca */ /* 0x020fe400000e0000 */
[----:B------:R-:W-:-:S04]  /*94b0*/  MOV R2, 0x400 ;  /* 0x0000040000027802 */ /* 0x000fc80000000f00 */
[----:B----4-:R-:W-:Y:S01]  /*94c0*/  LEA R15, R7, R2, 0x18 ;  /* 0x00000002070f7211 */ /* 0x010fe200078ec0ff */
[----:B------:R-:W-:-:S04]  /*94d0*/  IMAD R2, R0, UR8, RZ ;  /* 0x0000000800027c24 */ /* 0x000fc8000f8e02ff */
[----:B------:R-:W-:Y:S02]  /*94e0*/  IMAD R9, R8, UR9, R2 ;  /* 0x0000000908097c24 */ /* 0x000fe4000f8e0202 */
[----:B------:R-:W-:-:S04]  /*94f0*/  @UP0 ULEA UR4, UR40, UR4, 0x7 ;  /* 0x0000000428040291 */ /* 0x000fc8000f8e383f */
[----:B------:R-:W-:-:S04]  /*9500*/  @UP0 USHF.R.S32.HI UR5, URZ, 0x1f, UR4 ;  /* 0x0000001f3f050899 */ /* 0x000fc80008011404 */
[----:B------:R-:W-:-:S04]  /*9510*/  @UP0 ULEA.HI UR5, UR5, UR4, URZ, 0x7 ;  /* 0x0000000405050291 */ /* 0x000fc8000f8f383f */
[----:B------:R-:W-:-:S04]  /*9520*/  @UP0 USHF.L.U32 UR5, UR5, 0x6, URZ ;  /* 0x0000000605050899 */ /* 0x000fc8000800063f */
[----:B------:R-:W-:-:S04]  /*9530*/  @UP0 ULOP3.LUT UR4, UR5, 0xffffe000, URZ, 0xc0, !UPT ;  /* 0xffffe00005040892 */ /* 0x000fc8000f8ec03f */
[----:B------:R-:W-:-:S03]  /*9540*/  @UP0 USHF.R.S32.HI UR5, URZ, 0x1f, UR4 ;  /* 0x0000001f3f050899 */ /* 0x000fc60008011404 */
[----:B------:R-:W-:Y:S02]  /*9550*/  @!UP0 UMOV UR4, URZ ;  /* 0x0000003f00048c82 */ /* 0x000fe40008000000 */
[----:B------:R-:W-:Y:S02]  /*9560*/  UIADD3 UR7, UP1, UR6, UR4, URZ ;  /* 0x0000000406077290 */ /* 0x000fe4000ff3e03f */
[----:B------:R-:W-:Y:S02]  /*9570*/  @!UP0 UMOV UR5, URZ ;  /* 0x0000003f00058c82 */ /* 0x000fe40008000000 */
[----:B------:R-:W-:Y:S02]  /*9580*/  ULEA.HI.X.SX32 UR4, UR6, UR5, 0x1, UP1 ;  /* 0x0000000506047291 */ /* 0x000fe400088f0e3f */
[----:B------:R-:W-:Y:S01]  /*9590*/  IMAD.U32 R4, RZ, RZ, UR7 ;  /* 0x00000007ff047e24 */ /* 0x000fe2000f8e00ff */
[----:B------:R-:W-:-:S03]  /*95a0*/  ULDC.64 UR6, c[0x0][0x820] ;  /* 0x0002080000067ab9 */ /* 0x000fc60000000a00 */
[----:B------:R-:W-:Y:S01]  /*95b0*/  IMAD.U32 R5, RZ, RZ, UR4 ;  /* 0x00000004ff057e24 */ /* 0x000fe2000f8e00ff */
[----:B------:R-:W-:Y:S02]  /*95c0*/  ULDC.64 UR4, c[0x0][0x840] ;  /* 0x0002100000047ab9 */ /* 0x000fe40000000a00 */
[----:B------:R-:W-:Y:S01]  /*95d0*/  IMAD R7, R0, UR4, RZ ;  /* 0x0000000400077c24 */ /* 0x000fe2000f8e02ff */
[----:B------:R-:W-:Y:S01]  /*95e0*/  LOP3.LUT R0, R6, 0xfffff80, RZ, 0xc0, !PT ;  /* 0x0fffff8006007812 */ /* 0x000fe200078ec0ff */
[----:B------:R-:W-:Y:S01]  /*95f0*/  IMAD.WIDE.U32 R2, R8, UR8, R4 ;  /* 0x0000000808027c25 */ /* 0x000fe2000f8e0004 */
[----:B------:R-:W-:-:S03]  /*9600*/  ULDC.64 UR8, c[0x0][0x848] ;  /* 0x0002120000087ab9 */ /* 0x000fc60000000a00 */
[----:B------:R-:W-:Y:S01]  /*9610*/  IMAD.WIDE.U32 R4, R8, UR4, R4 ;  /* 0x0000000408047c25 */ /* 0x000fe2000f8e0004 */
[----:B------:R-:W-:-:S03]  /*9620*/  USHF.R.S32.HI UR4, URZ, 0x1f, UR40 ;  /* 0x0000001f3f047899 */ /* 0x000fc60008011428 */
[----:B------:R-:W-:Y:S01]  /*9630*/  IMAD.SHL.U32 R6, R6, 0x20, RZ ;  /* 0x0000002006067824 */ /* 0x000fe200078e00ff */
[----:B------:R-:W-:Y:S01]  /*9640*/  USEL UR4, UR4, URZ, !UP0 ;  /* 0x0000003f04047287 */ /* 0x000fe2000c000000 */
[----:B------:R-:W-:Y:S02]  /*9650*/  IMAD R11, R8, UR5, R7 ;  /* 0x00000005080b7c24 */ /* 0x000fe4000f8e0207 */
[----:B------:R-:W-:Y:S01]  /*9660*/  IMAD.IADD R0, R13, 0x1, -R0 ;  /* 0x000000010d007824 */ /* 0x000fe200078e0a00 */
[----:B------:R-:W-:Y:S01]  /*9670*/  LOP3.LUT R7, R6, 0x3ffff000, RZ, 0xc0, !PT ;  /* 0x3ffff00006077812 */ /* 0x000fe200078ec0ff */
[----:B------:R-:W-:Y:S01]  /*9680*/  UIMAD UR5, UR4, UR6, URZ ;  /* 0x00000006040572a4 */ /* 0x000fe2000f8e023f */
[----:B------:R-:W-:Y:S01]  /*9690*/  IMAD.IADD R3, R3, 0x1, R9 ;  /* 0x0000000103037824 */ /* 0x000fe200078e0209 */
[----:B------:R-:W-:Y:S01]  /*96a0*/  UIMAD UR4, UR4, UR8, URZ ;  /* 0x00000008040472a4 */ /* 0x000fe2000f8e023f */
[----:B------:R-:W-:Y:S01]  /*96b0*/  IMAD.IADD R5, R5, 0x1, R11 ;  /* 0x0000000105057824 */ /* 0x000fe200078e020b */
[----:B------:R-:W-:Y:S01]  /*96c0*/  UIMAD UR5, UR10, UR7, UR5 ;  /* 0x000000070a0572a4 */ /* 0x000fe2000f8e0205 */
[----:B------:R-:W-:Y:S01]  /*96d0*/  IMAD R0, R0, 0x4, R7 ;  /* 0x0000000400007824 */ /* 0x000fe200078e0207 */
[----:B------:R-:W-:Y:S01]  /*96e0*/  UIMAD UR4, UR10, UR9, UR4 ;  /* 0x000000090a0472a4 */ /* 0x000fe2000f8e0204 */
[----:B------:R-:W-:-:S02]  /*96f0*/  IMAD.U32 R7, RZ, RZ, UR6 ;  /* 0x00000006ff077e24 */ /* 0x000fc4000f8e00ff */
        /* <DEDUP_REMOVED lines=9> */
[----:B-1----:R-:W1:Y:S01]  /*9790*/  LDC.64 R8, c[0x0][0x800] ;  /* 0x00020000ff087b82 */ /* 0x002e620000000a00 */
        /* <DEDUP_REMOVED lines=29> */
.L_x_3393:
[----:B------:R-:W-:Y:S01]  /*9970*/  @P0 ELECT P1, URZ, PT ;  /* 0x00000000003f082f */ /* 0x000fe20003820000 */
[----:B------:R1:W-:-:S12]  /*9980*/  UBLKRED.G.S.ADD.F32.RN [UR4], [UR6], UR7, desc[UR8] ;  /* 0x00000804060073bb */ /* 0x0003d800080a1407 */
[----:B------:R-:W-:Y:S02]  /*9990*/  @P1 PLOP3.LUT P0, PT, P1, PT, PT, 0x8, 0x0 ;  /* 0x000000000000181c */ /* 0x000fe40000f0e170 */
[----:B------:R-:W-:-:S11]  /*99a0*/  PLOP3.LUT P1, PT, PT, PT, PT, 0x8, 0x0 ;  /* 0x000000000000781c */ /* 0x000fd60003f2e170 */
[----:B-1----:R-:W-:Y:S05]  /*99b0*/  @P0 BRA.U.ANY `(.L_x_3393) ;  /* 0xfffffffd00ec0947 */ /* 0x002fea000393ffff */
[----:B------:R0:W-:Y:S01]  /*99c0*/  UTMACMDFLUSH ;  /* 0x00000000000079b7 */ /* 0x0001e20000000000 */
[----:B------:R-:W-:-:S04]  /*99d0*/  DEPBAR.LE SB0, 0x0 ;  /* 0x000080000000791a */ /* 0x000fc80000000000 */
.L_x_3392:
[----:B------:R-:W-:Y:S05]  /*99e0*/  BSYNC B0 ;  /* 0x0000000000007941 */ /* 0x000fea0003800000 */
.L_x_3391:
        /* <DEDUP_REMOVED lines=25> */
.L_x_3394:
        /* <DEDUP_REMOVED lines=8> */
.L_x_3347:
        /* <DEDUP_REMOVED lines=29> */
.L_x_3396:
[----:B------:R-:W-:Y:S01]  /*9dd0*/  ULDC UR9, c[0x0][0x8cc] ;  /* 0x0002330000097ab9 */ /* 0x000fe20000000800 */
[----:B------:R-:W-:Y:S01]  /*9de0*/  UMOV UR7, UR8 ;  /* 0x0000000800077c82 */ /* 0x000fe20008000000 */
[----:B------:R-:W-:-:S11]  /*9df0*/  UISETP.NE.AND UP0, UPT, UR9, 0x1, UPT ;  /* 0x000000010900788c */ /* 0x000fd6000bf05270 */
[----:B------:R-:W-:Y:S02]  /*9e00*/  @UP0 ULDC.64 UR10, c[0x0][0x8d0] ;  /* 0x00023400000a0ab9 */ /* 0x000fe40000000a00 */
[----:B------:R-:W-:-:S04]  /*9e10*/  UIMAD.WIDE.U32 UR4, UR8, UR10, URZ ;  /* 0x0000000a080472a5 */ /* 0x000fc8000f8e003f */
[----:B------:R-:W-:-:S04]  /*9e20*/  @UP0 USHF.R.U32.HI UR7, URZ, UR11, UR5 ;  /* 0x0000000b3f070299 */ /* 0x000fc80008011605 */
[----:B------:R-:W-:-:S12]  /*9e30*/  UIMAD UR4, UR7, UR9, URZ ;  /* 0x00000009070472a4 */ /* 0x000fd8000f8e023f */
.L_x_3397:
        /* <DEDUP_REMOVED lines=23> */
.L_x_3398:
        /* <DEDUP_REMOVED lines=13> */
.L_x_3400:
[----:B------:R-:W-:-:S05]  /*a080*/  ULDC UR4, c[0x0][0x8f4] ;  /* 0x00023d0000047ab9 */ /* 0x000fca0000000800 */
.L_x_3399:
        /* <DEDUP_REMOVED lines=46> */
.L_x_3401:
        /* <DEDUP_REMOVED lines=13> */
.L_x_3402:
        /* <DEDUP_REMOVED lines=12> */
.L_x_3403:
        /* <DEDUP_REMOVED lines=54> */
.L_x_3406:
[----:B------:R-:W-:Y:S05]  /*a860*/  BSYNC B0 ;  /* 0x0000000000007941 */ /* 0x000fea0003800000 */
.L_x_3405:
        /* <DEDUP_REMOVED lines=19> */
.L_x_3408:
[----:B------:R-:W-:Y:S05]  /*a9a0*/  BSYNC B0 ;  /* 0x0000000000007941 */ /* 0x000fea0003800000 */
.L_x_3407:
[----:B------:R-:W-:Y:S06]  /*a9b0*/  BAR.ARV 0xa, 0xa0 ;  /* 0x0282800000007b1d */ /* 0x000fec0000002000 */
[----:B------:R-:W-:Y:S04]  /*a9c0*/  BSSY B0, `(.L_x_3409) ;  /* 0x0000003000007945 */ /* 0x000fe80003800000 */
[----:B------:R-:W-:Y:S05]  /*a9d0*/  @!P0 BRA `(.L_x_3410) ;  /* 0x0000000000048947 */ /* 0x000fea0003800000 */
[----:B------:R-:W-:-:S04]  /*a9e0*/  DEPBAR.LE SB0, 0x0 ;  /* 0x000080000000791a */ /* 0x000fc80000000000 */
.L_x_3410:
[----:B------:R-:W-:Y:S05]  /*a9f0*/  BSYNC B0 ;  /* 0x0000000000007941 */ /* 0x000fea0003800000 */
.L_x_3409:
[----:B------:R-:W-:Y:S06]  /*aa00*/  BAR.ARV 0xb, 0xa0 ;  /* 0x02c2800000007b1d */ /* 0x000fec0000002000 */
[----:B------:R-:W-:Y:S01]  /*aa10*/  UIADD3 UR18, UR12, 0x1, URZ ;  /* 0x000000010c127890 */ /* 0x000fe2000fffe03f */
[----:B------:R-:W-:Y:S11]  /*aa20*/  BRA `(.L_x_3411) ;  /* 0x0000000000047947 */ /* 0x000ff60003800000 */
.L_x_3404:
[----:B------:R-:W-:-:S05]  /*aa30*/  UMOV UR18, UR12 ;  /* 0x0000000c00127c82 */ /* 0x000fca0008000000 */
.L_x_3411:
        /* <DEDUP_REMOVED lines=22> */
.L_x_3424:
        /* <DEDUP_REMOVED lines=20> */
.L_x_3413:
[----:B------:R-:W-:Y:S05]  /*ace0*/  BSYNC B0 ;  /* 0x0000000000007941 */ /* 0x000fea0003800000 */
.L_x_3412:
        /* <DEDUP_REMOVED lines=13> */
.L_x_3415:
[----:B------:R-:W-:Y:S05]  /*adc0*/  BSYNC B0 ;  /* 0x0000000000007941 */ /* 0x000fea0003800000 */
.L_x_3414:
[----:B------:R-:W-:Y:S06]  /*add0*/  BAR.ARV 0xa, 0xa0 ;  /* 0x0282800000007b1d */ /* 0x000fec0000002000 */
[----:B------:R-:W-:Y:S04]  /*ade0*/  BSSY B0, `(.L_x_3416) ;  /* 0x0000003000007945 */ /* 0x000fe80003800000 */
[----:B------:R-:W-:Y:S05]  /*adf0*/  @!P0 BRA `(.L_x_3417) ;  /* 0x0000000000048947 */ /* 0x000fea0003800000 */
[----:B------:R-:W-:-:S04]  /*ae00*/  DEPBAR.LE SB0, 0x0 ;  /* 0x000080000000791a */ /* 0x000fc80000000000 */
.L_x_3417:
[----:B------:R-:W-:Y:S05]  /*ae10*/  BSYNC B0 ;  /* 0x0000000000007941 */ /* 0x000fea0003800000 */
.L_x_3416:
        /* <DEDUP_REMOVED lines=13> */
.L_x_3419:
[----:B------:R-:W-:Y:S05]  /*aef0*/  BSYNC B0 ;  /* 0x0000000000007941 */ /* 0x000fea0003800000 */
.L_x_3418:
        /* <DEDUP_REMOVED lines=13> */
.L_x_3421:
[----:B------:R-:W-:Y:S05]  /*afd0*/  BSYNC B0 ;  /* 0x0000000000007941 */ /* 0x000fea0003800000 */
.L_x_3420:
[----:B------:R-:W-:Y:S01]  /*afe0*/  UIADD3 UR18, UR18, 0x2, URZ ;  /* 0x0000000212127890 */ /* 0x000fe2000fffe03f */
[----:B------:R-:W-:Y:S06]  /*aff0*/  BAR.ARV 0xa, 0xa0 ;  /* 0x0282800000007b1d */ /* 0x000fec0000002000 */
[----:B------:R-:W-:Y:S01]  /*b000*/  UISETP.GE.AND UP0, UPT, UR18, UR7, UPT ;  /* 0x000000071200728c */ /* 0x000fe2000bf06270 */
[----:B------:R-:W-:Y:S04]  /*b010*/  BSSY B0, `(.L_x_3422) ;  /* 0x0000003000007945 */ /* 0x000fe80003800000 */
[----:B------:R-:W-:Y:S06]  /*b020*/  @!P0 BRA `(.L_x_3423) ;  /* 0x0000000000048947 */ /* 0x000fec0003800000 */
[----:B------:R-:W-:-:S04]  /*b030*/  DEPBAR.LE SB0, 0x0 ;  /* 0x000080000000791a */ /* 0x000fc80000000000 */
.L_x_3423:
[----:B------:R-:W-:Y:S05]  /*b040*/  BSYNC B0 ;  /* 0x0000000000007941 */ /* 0x000fea0003800000 */
.L_x_3422:
[----:B------:R-:W-:Y:S06]  /*b050*/  BAR.ARV 0xb, 0xa0 ;  /* 0x02c2800000007b1d */ /* 0x000fec0000002000 */
[----:B------:R-:W-:Y:S01]  /*b060*/  PLOP3.LUT P1, PT, PT, PT, UP0, 0x80, 0x0 ;  /* 0x000000000000781c */ /* 0x000fe20003f2f008 */
[----:B------:R-:W-:Y:S02]  /*b070*/  UIADD3 UR26, UR26, 0x4000, URZ ;  /* 0x000040001a1a7890 */ /* 0x000fe4000fffe03f */
[----:B------:R-:W-:-:S10]  /*b080*/  UIADD3 UR6, UR6, 0x4000, URZ ;  /* 0x0000400006067890 */ /* 0x000fd4000fffe03f */
[----:B------:R-:W-:Y:S05]  /*b090*/  @!P1 BRA `(.L_x_3424) ;  /* 0xfffffff800c09947 */ /* 0x000fea000383ffff */
[----:B------:R-:W-:Y:S05]  /*b0a0*/  BRA `(.L_x_3354) ;  /* 0x0000002400787947 */ /* 0x000fea0003800000 */
.L_x_3395:
        /* <DEDUP_REMOVED lines=22> */
.L_x_3425:
[----:B------:R-:W-:Y:S01]  /*b210*/  ULDC UR9, c[0x0][0x8cc] ;  /* 0x0002330000097ab9 */ /* 0x000fe20000000800 */
[----:B------:R-:W-:Y:S01]  /*b220*/  UMOV UR7, UR8 ;  /* 0x0000000800077c82 */ /* 0x000fe20008000000 */
[----:B------:R-:W-:-:S11]  /*b230*/  UISETP.NE.AND UP0, UPT, UR9, 0x1, UPT ;  /* 0x000000010900788c */ /* 0x000fd6000bf05270 */
[----:B------:R-:W-:Y:S02]  /*b240*/  @UP0 ULDC.64 UR10, c[0x0][0x8d0] ;  /* 0x00023400000a0ab9 */ /* 0x000fe40000000a00 */
[----:B------:R-:W-:-:S04]  /*b250*/  UIMAD.WIDE.U32 UR4, UR8, UR10, URZ ;  /* 0x0000000a080472a5 */ /* 0x000fc8000f8e003f */
[----:B------:R-:W-:-:S04]  /*b260*/  @UP0 USHF.R.U32.HI UR7, URZ, UR11, UR5 ;  /* 0x0000000b3f070299 */ /* 0x000fc80008011605 */
[----:B------:R-:W-:-:S12]  /*b270*/  UIMAD UR4, UR7, UR9, URZ ;  /* 0x00000009070472a4 */ /* 0x000fd8000f8e023f */
.L_x_3426:
        /* <DEDUP_REMOVED lines=23> */
.L_x_3427:
        /* <DEDUP_REMOVED lines=14> */
.L_x_3429:
[----:B------:R-:W-:-:S05]  /*b4d0*/  ULDC UR4, c[0x0][0x8f4] ;  /* 0x00023d0000047ab9 */ /* 0x000fca0000000800 */
.L_x_3428:
        /* <DEDUP_REMOVED lines=60> */
.L_x_3431:
        /* <DEDUP_REMOVED lines=12> */
.L_x_3432:
[----:B------:R-:W-:Y:S05]  /*b960*/  @!P2 BRA `(.L_x_3433) ;  /* 0x000000000014a947 */ /* 0x000fea0003800000 */
[----:B------:R-:W-:Y:S02]  /*b970*/  IMAD.U32 R2, RZ, RZ, UR14 ;  /* 0x0000000eff027e24 */ /* 0x000fe4000f8e00ff */
[----:B------:R-:W-:-:S05]  /*b980*/  IMAD.U32 R3, RZ, RZ, UR15 ;  /* 0x0000000fff037e24 */ /* 0x000fca000f8e00ff */
[----:B------:R-:W2:Y:S04]  /*b990*/  LDG.E R5, desc[UR38][R2.64] ;  /* 0x0000002602057981 */ /* 0x000ea8000c1e1900 */
[----:B------:R-:W2:Y:S02]  /*b9a0*/  LDG.E R4, desc[UR38][R2.64+0x4] ;  /* 0x0000042602047981 */ /* 0x000ea4000c1e1900 */
[----:B--2---:R-:W-:-:S07]  /*b9b0*/  IMAD.IADD R4, R4, 0x1, -R5 ;  /* 0x0000000104047824 */ /* 0x004fce00078e0a05 */
.L_x_3433:
        /* <DEDUP_REMOVED lines=62> */
.L_x_3463:
        /* <DEDUP_REMOVED lines=15> */
.L_x_3436:
        /* <DEDUP_REMOVED lines=72> */
.L_x_3447:
[----:B-123--:R-:W-:-:S04]  /*c310*/  SHF.L.U32 R18, R10, 0x1f, RZ ;  /* 0x0000001f0a127819 */ /* 0x00efc800000006ff */
[----:B------:R-:W3:Y:S02]  /*c320*/  SYNCS.PHASECHK.TRANS64.TRYWAIT P1, [R15+URZ+0x30c40], R18 ;  /* 0x030c40120f0075a7 */ /* 0x000ee4000802017f */
[----:B---3--:R-:W-:Y:S05]  /*c330*/  @!P1 BRA `(.L_x_3439) ;  /* 0x0000001400709947 */ /* 0x008fea0003800000 */
.L_x_3464:
        /* <DEDUP_REMOVED lines=8> */
.L_x_3440:
        /* <DEDUP_REMOVED lines=30> */
.L_x_3465:
        /* <DEDUP_REMOVED lines=8> */
.L_x_3442:
        /* <DEDUP_REMOVED lines=30> */
.L_x_3466:
        /* <DEDUP_REMOVED lines=8> */
.L_x_3444:
        /* <DEDUP_REMOVED lines=24> */
.L_x_3468:
        /* <DEDUP_REMOVED lines=8> */
.L_x_3446:
        /* <DEDUP_REMOVED lines=30> */
.L_x_3438:
[----:B------:R-:W4:Y:S02]  /*cc60*/  LDL.LU R4, [R1+0x8] ;  /* 0x0000080001047983 */ /* 0x000f240000300800 */
[----:B----4-:R-:W-:Y:S02]  /*cc70*/  ISETP.NE.AND P1, PT, R4, RZ, PT ;  /* 0x000000ff0400720c */ /* 0x010fe40003f25270 */
[----:B------:R4:W5:Y:S11]  /*cc80*/  LDL R4, [R1+0x4] ;  /* 0x0000040001047983 */ /* 0x0009760000100800 */
[----:B----4-:R-:W-:Y:S05]  /*cc90*/  @!P1 BRA `(.L_x_3437) ;  /* 0x0000000400249947 */ /* 0x010fea0003800000 */
[----:B-1----:R-:W-:-:S04]  /*cca0*/  SHF.L.U32 R12, R10, 0x1f, RZ ;  /* 0x0000001f0a0c7819 */ /* 0x002fc800000006ff */
[----:B------:R-:W1:Y:S02]  /*ccb0*/  SYNCS.PHASECHK.TRANS64.TRYWAIT P1, [R15+URZ+0x30c40], R12 ;  /* 0x030c400c0f0075a7 */ /* 0x000e64000802017f */
[----:B-1----:R-:W-:Y:S05]  /*ccc0*/  @!P1 BRA `(.L_x_3448) ;  /* 0x0000000c00609947 */ /* 0x002fea0003800000 */
.L_x_3469:
        /* <DEDUP_REMOVED lines=8> */
.L_x_3449:
        /* <DEDUP_REMOVED lines=27> */
.L_x_3470:
        /* <DEDUP_REMOVED lines=8> */
.L_x_3451:
        /* <DEDUP_REMOVED lines=27> */
.L_x_3437:
[----:B------:R-:W4:Y:S01]  /*d130*/  S2R R0, SR_TID.X ;  /* 0x0000000000007919 */ /* 0x000f220000002100 */
[----:B------:R-:W-:Y:S01]  /*d140*/  IMAD R3, R16, 0x8, R15 ;  /* 0x0000000810037824 */ /* 0x000fe200078e020f */
[----:B----4-:R-:W-:Y:S02]  /*d150*/  LOP3.LUT R2, R0, 0x7f, RZ, 0xc0, !PT ;  /* 0x0000007f00027812 */ /* 0x010fe400078ec0ff */
[----:B------:R-:W-:Y:S02]  /*d160*/  SHF.L.U32 R0, R10, 0x1f, RZ ;  /* 0x0000001f0a007819 */ /* 0x000fe400000006ff */
[----:B------:R-:W-:Y:S02]  /*d170*/  ISETP.NE.AND P1, PT, R2, RZ, PT ;  /* 0x000000ff0200720c */ /* 0x000fe40003f25270 */
[----:B------:R-:W4:Y:S02]  /*d180*/  SYNCS.PHASECHK.TRANS64.TRYWAIT P0, [R3+URZ+0x30c40], R0 ;  /* 0x030c4000030075a7 */ /* 0x000f24000800017f */
[----:B----4-:R-:W-:Y:S09]  /*d190*/  @!P0 BRA `(.L_x_3452) ;  /* 0x0000000800548947 */ /* 0x010ff20003800000 */
.L_x_3471:
[----:B------:R-:W-:Y:S05]  /*d1a0*/  @P1 BRA `(.L_x_3453) ;  /* 0x0000000000181947 */ /* 0x000fea0003800000 */
[----:B------:R-:W1:Y:S01]  /*d1b0*/  S2R R2, SR_TID.X ;  /* 0x0000000000027919 */ /* 0x000e620000002100 */
[----:B----4-:R-:W-:-:S04]  /*d1c0*/  IMAD.MOV.U32 R0, RZ, RZ, 0x4200 ;  /* 0x00004200ff007424 */ /* 0x010fc800078e00ff */
[----:B------:R4:W-:Y:S01]  /*d1d0*/  SYNCS.ARRIVE.TRANS64 RZ, [R3+URZ+0x30c30], R0 ;  /* 0x030c300003ff79a7 */ /* 0x0009e2000800003f */
[----:B-1----:R-:W-:-:S13]  /*d1e0*/  LOP3.LUT P0, RZ, R2, 0x1f, RZ, 0xc0, !PT ;  /* 0x0000001f02ff7812 */ /* 0x002fda000780c0ff */
[----:B----4-:R-:W-:Y:S05]  /*d1f0*/  @!P0 BRA `(.L_x_3453) ;  /* 0x0000000000048947 */ /* 0x010fea0003800000 */
[----:B------:R-:W-:Y:S01]  /*d200*/  BPT.TRAP 0x1 ;  /* 0x000000040000795c */ /* 0x000fe20000300000 */
.L_x_3453:
        /* <DEDUP_REMOVED lines=34> */
.L_x_3434:
[----:B------:R-:W-:Y:S05]  /*d430*/  BSYNC B0 ;  /* 0x0000000000007941 */ /* 0x000fea0003800000 */
.L_x_3430:
[----:B------:R-:W-:-:S03]  /*d440*/  UMOV UR7, 0xffffffff ;  /* 0xffffffff00077882 */ /* 0x000fc60000000000 */
[----:B------:R-:W-:Y:S05]  /*d450*/  BRA.DIV UR7, `(.L_x_3454) ;  /* 0x0000000607b87947 */ /* 0x000fea000b800000 */
[----:B------:R-:W-:-:S13]  /*d460*/  ELECT P6, URZ, PT ;  /* 0x00000000003f782f */ /* 0x000fda00038c0000 */
.L_x_3474:
[----:B------:R-:W-:Y:S05]  /*d470*/  @!P6 BRA `(.L_x_3354) ;  /* 0x000000000084e947 */ /* 0x000fea0003800000 */
[----:B------:R-:W-:-:S06]  /*d480*/  ULOP3.LUT UR7, UR36, 0x2, URZ, 0xfc, !UPT ;  /* 0x0000000224077892 */ /* 0x000fcc000f8efc3f */
[----:B------:R-:W-:-:S05]  /*d490*/  IMAD.U32 R0, RZ, RZ, UR7 ;  /* 0x00000007ff007e24 */ /* 0x000fca000f8e00ff */
[----:B------:R-:W-:-:S13]  /*d4a0*/  ISETP.NE.AND P2, PT, R0, 0x3, PT ;  /* 0x000000030000780c */ /* 0x000fda0003f45270 */
[----:B------:R-:W-:Y:S05]  /*d4b0*/  @!P2 BRA `(.L_x_3455) ;  /* 0x000000000004a947 */ /* 0x000fea0003800000 */
[----:B------:R-:W-:Y:S01]  /*d4c0*/  BPT.TRAP 0x1 ;  /* 0x000000040000795c */ /* 0x000fe20000300000 */
.L_x_3455:
        /* <DEDUP_REMOVED lines=15> */
.L_x_3475:
[----:B------:R-:W2:Y:S02]  /*d5c0*/  SYNCS.PHASECHK.TRANS64.TRYWAIT P0, [R3+URZ], R0 ;  /* 0x00000000030075a7 */ /* 0x000ea4000800017f */
[----:B--2---:R-:W-:Y:S05]  /*d5d0*/  @!P0 BRA `(.L_x_3457) ;  /* 0x00000004008c8947 */ /* 0x004fea0003800000 */
.L_x_3476:
[----:B------:R-:W-:Y:S05]  /*d5e0*/  @!P2 BRA `(.L_x_3458) ;  /* 0x000000000004a947 */ /* 0x000fea0003800000 */
[----:B------:R-:W-:Y:S01]  /*d5f0*/  BPT.TRAP 0x1 ;  /* 0x000000040000795c */ /* 0x000fe20000300000 */
.L_x_3458:
[----:B--2---:R-:W-:-:S04]  /*d600*/  VIADD R3, R8, 0x30c40 ;  /* 0x00030c4008037836 */ /* 0x004fc80000000000 */
[----:B------:R-:W-:-:S04]  /*d610*/  IMAD R5, R2, 0x8, R3 ;  /* 0x0000000802057824 */ /* 0x000fc800078e0203 */
[----:B------:R-:W2:Y:S02]  /*d620*/  SYNCS.PHASECHK.TRANS64.TRYWAIT P0, [R5+URZ], R4 ;  /* 0x00000004050075a7 */ /* 0x000ea4000800017f */
[----:B--2---:R-:W-:Y:S05]  /*d630*/  @!P0 BRA `(.L_x_3459) ;  /* 0x0000000400888947 */ /* 0x004fea0003800000 */
.L_x_3477:
[----:B------:R-:W-:-:S07]  /*d640*/  IMAD R3, R6, 0x8, R3 ;  /* 0x0000000806037824 */ /* 0x000fce00078e0203 */
.L_x_3460:
[----:B---3--:R3:W4:Y:S02]  /*d650*/  SYNCS.PHASECHK.TRANS64.TRYWAIT P0, [R3+URZ], R0 ;  /* 0x00000000030075a7 */ /* 0x008724000800017f */
[----:B----4-:R-:W-:Y:S05]  /*d660*/  @!P0 NANOSLEEP.SYNCS 0x989680 ;  /* 0x009896800000895d */ /* 0x010fea0003900000 */
[----:B------:R-:W4:Y:S02]  /*d670*/  @!P0 SYNCS.PHASECHK.TRANS64 P0, [R3+URZ], R0 ;  /* 0x00000000030085a7 */ /* 0x000f24000800007f */
[----:B----4-:R-:W-:Y:S05]  /*d680*/  @!P0 BRA `(.L_x_3460) ;  /* 0xfffffffc00f08947 */ /* 0x010fea000383ffff */
.L_x_3354:
[----:B------:R-:W-:Y:S05]  /*d690*/  BSYNC B6 ;  /* 0x0000000000067941 */ /* 0x000fea0003800000 */
.L_x_3346:
[----:B------:R-:W-:Y:S05]  /*d6a0*/  EXIT ;  /* 0x000000000000794d */ /* 0x000fea0003800000 */
.L_x_3364:
[----:B------:R-:W-:Y:S02]  /*d6b0*/  IMAD.MOV.U32 R12, RZ, RZ, RZ ;  /* 0x000000ffff0c7224 */ /* 0x000fe400078e00ff */
[----:B------:R-:W-:Y:S02]  /*d6c0*/  IMAD.MOV.U32 R11, RZ, RZ, 0x1f ;  /* 0x0000001fff0b7424 */ /* 0x000fe400078e00ff */
[----:B------:R-:W-:-:S07]  /*d6d0*/  IMAD.MOV.U32 R15, RZ, RZ, -0x1 ;  /* 0xffffffffff0f7424 */ /* 0x000fce00078e00ff */
[----:B------:R-:W-:Y:S05]  /*d6e0*/  WARPSYNC.COLLECTIVE R15, `(.L_x_3461) ;  /* 0x000000000f087348 */ /* 0x000fea0003c00000 */
[----:B------:R1:W2:Y:S02]  /*d6f0*/  SHFL.IDX P6, R14, R13, R12, R11 ;  /* 0x0000000c0d0e7389 */ /* 0x0002a400000c000b */
[----:B-12---:R-:W-:Y:S01]  /*d700*/  ENDCOLLECTIVE ;  /* 0x000000000000791b */ /* 0x006fe20003800000 */
.L_x_3461:
[----:B------:R-:W-:Y:S05]  /*d710*/  BRA `(.L_x_3462) ;  /* 0xffffff3c00c47947 */ /* 0x000fea000383ffff */
.L_x_3366:
[----:B--2---:R2:W3:Y:S02]  /*d720*/  SYNCS.PHASECHK.TRANS64.TRYWAIT P0, [R236+URZ+0x30c00], R15 ;  /* 0x030c000fec0075a7 */ /* 0x0044e4000800017f */
[----:B---3--:R-:W-:Y:S05]  /*d730*/  @!P0 NANOSLEEP.SYNCS 0x989680 ;  /* 0x009896800000895d */ /* 0x008fea0003900000 */
[----:B------:R-:W3:Y:S02]  /*d740*/  @!P0 SYNCS.PHASECHK.TRANS64 P0, [R236+URZ+0x30c00], R15 ;  /* 0x030c000fec0085a7 */ /* 0x000ee4000800007f */
[----:B---3--:R-:W-:Y:S05]  /*d750*/  @!P0 BRA `(.L_x_3366) ;  /* 0xfffffffc00f08947 */ /* 0x008fea000383ffff */
[----:B------:R-:W-:Y:S05]  /*d760*/  BRA `(.L_x_3365) ;  /* 0xffffff4000107947 */ /* 0x000fea000383ffff */
.L_x_3371:
[----:B--2---:R2:W3:Y:S02]  /*d770*/  SYNCS.PHASECHK.TRANS64.TRYWAIT P1, [R6+URZ+0x30c10], R21 ;  /* 0x030c1015060075a7 */ /* 0x0044e4000802017f */
[----:B---3--:R-:W-:Y:S05]  /*d780*/  @!P1 NANOSLEEP.SYNCS 0x989680 ;  /* 0x009896800000995d */ /* 0x008fea0003900000 */
[----:B------:R-:W3:Y:S02]  /*d790*/  @!P1 SYNCS.PHASECHK.TRANS64 P1, [R6+URZ+0x30c10], R21 ;  /* 0x030c1015060095a7 */ /* 0x000ee4000802007f */
[----:B---3--:R-:W-:Y:S05]  /*d7a0*/  @!P1 BRA `(.L_x_3371) ;  /* 0xfffffffc00f09947 */ /* 0x008fea000383ffff */
[----:B------:R-:W-:Y:S05]  /*d7b0*/  BRA `(.L_x_3370) ;  /* 0xffffff4800b87947 */ /* 0x000fea000383ffff */
.L_x_3375:
[----:B------:R1:W1:Y:S02]  /*d7c0*/  SYNCS.PHASECHK.TRANS64.TRYWAIT P1, [R6+URZ+0x30c30], R21 ;  /* 0x030c3015060075a7 */ /* 0x000264000802017f */
[----:B-1----:R-:W-:Y:S05]  /*d7d0*/  @!P1 NANOSLEEP.SYNCS 0x989680 ;  /* 0x009896800000995d */ /* 0x002fea0003900000 */
[----:B------:R-:W1:Y:S02]  /*d7e0*/  @!P1 SYNCS.PHASECHK.TRANS64 P1, [R6+URZ+0x30c30], R21 ;  /* 0x030c3015060095a7 */ /* 0x000e64000802007f */
[----:B-1----:R-:W-:Y:S05]  /*d7f0*/  @!P1 BRA `(.L_x_3375) ;  /* 0xfffffffc00f09947 */ /* 0x002fea000383ffff */
[----:B------:R-:W-:Y:S05]  /*d800*/  BRA `(.L_x_3374) ;  /* 0xffffff4c00cc7947 */ /* 0x000fea000383ffff */
.L_x_3383:
[----:B--2---:R2:W3:Y:S02]  /*d810*/  SYNCS.PHASECHK.TRANS64.TRYWAIT P1, [R7+URZ+0x30c10], R18 ;  /* 0x030c1012070075a7 */ /* 0x0044e4000802017f */
[----:B---3--:R-:W-:Y:S05]  /*d820*/  @!P1 NANOSLEEP.SYNCS 0x989680 ;  /* 0x009896800000995d */ /* 0x008fea0003900000 */
[----:B------:R-:W3:Y:S02]  /*d830*/  @!P1 SYNCS.PHASECHK.TRANS64 P1, [R7+URZ+0x30c10], R18 ;  /* 0x030c1012070095a7 */ /* 0x000ee4000802007f */
[----:B---3--:R-:W-:Y:S05]  /*d840*/  @!P1 BRA `(.L_x_3383) ;  /* 0xfffffffc00f09947 */ /* 0x008fea000383ffff */
[----:B------:R-:W-:Y:S05]  /*d850*/  BRA `(.L_x_3382) ;  /* 0xffffff8400dc7947 */ /* 0x000fea000383ffff */
.L_x_3387:
[----:B------:R1:W1:Y:S02]  /*d860*/  SYNCS.PHASECHK.TRANS64.TRYWAIT P1, [R7+URZ+0x30c30], R18 ;  /* 0x030c3012070075a7 */ /* 0x000264000802017f */
[----:B-1----:R-:W-:Y:S05]  /*d870*/  @!P1 NANOSLEEP.SYNCS 0x989680 ;  /* 0x009896800000995d */ /* 0x002fea0003900000 */
[----:B------:R-:W1:Y:S02]  /*d880*/  @!P1 SYNCS.PHASECHK.TRANS64 P1, [R7+URZ+0x30c30], R18 ;  /* 0x030c3012070095a7 */ /* 0x000e64000802007f */
[----:B-1----:R-:W-:Y:S05]  /*d890*/  @!P1 BRA `(.L_x_3387) ;  /* 0xfffffffc00f09947 */ /* 0x002fea000383ffff */
[----:B------:R-:W-:Y:S05]  /*d8a0*/  BRA `(.L_x_3386) ;  /* 0xffffff8800f07947 */ /* 0x000fea000383ffff */
.L_x_3435:
[----:B-1----:R1:W2:Y:S02]  /*d8b0*/  SYNCS.PHASECHK.TRANS64.TRYWAIT P0, [R15+URZ+0x30c20], R2 ;  /* 0x030c20020f0075a7 */ /* 0x0022a4000800017f */
[----:B--2---:R-:W-:Y:S05]  /*d8c0*/  @!P0 NANOSLEEP.SYNCS 0x989680 ;  /* 0x009896800000895d */ /* 0x004fea0003900000 */
[----:B------:R-:W2:Y:S02]  /*d8d0*/  @!P0 SYNCS.PHASECHK.TRANS64 P0, [R15+URZ+0x30c20], R2 ;  /* 0x030c20020f0085a7 */ /* 0x000ea4000800007f */
[----:B--2---:R-:W-:Y:S05]  /*d8e0*/  @!P0 BRA `(.L_x_3435) ;  /* 0xfffffffc00f08947 */ /* 0x004fea000383ffff */
[----:B------:R-:W-:Y:S05]  /*d8f0*/  BRA `(.L_x_3463) ;  /* 0xffffffe400287947 */ /* 0x000fea000383ffff */
.L_x_3439:
[----:B---3--:R3:W4:Y:S02]  /*d900*/  SYNCS.PHASECHK.TRANS64.TRYWAIT P1, [R15+URZ+0x30c40], R18 ;  /* 0x030c40120f0075a7 */ /* 0x008724000802017f */
[----:B----4-:R-:W-:Y:S05]  /*d910*/  @!P1 NANOSLEEP.SYNCS 0x989680 ;  /* 0x009896800000995d */ /* 0x010fea0003900000 */
[----:B------:R-:W4:Y:S02]  /*d920*/  @!P1 SYNCS.PHASECHK.TRANS64 P1, [R15+URZ+0x30c40], R18 ;  /* 0x030c40120f0095a7 */ /* 0x000f24000802007f */
[----:B----4-:R-:W-:Y:S05]  /*d930*/  @!P1 BRA `(.L_x_3439) ;  /* 0xfffffffc00f09947 */ /* 0x010fea000383ffff */
[----:B------:R-:W-:Y:S05]  /*d940*/  BRA `(.L_x_3464) ;  /* 0xffffffe8007c7947 */ /* 0x000fea000383ffff */
.L_x_3441:
[----:B-1----:R1:W2:Y:S02]  /*d950*/  SYNCS.PHASECHK.TRANS64.TRYWAIT P1, [R15+URZ+0x30c28], R18 ;  /* 0x030c28120f0075a7 */ /* 0x0022a4000802017f */
[----:B--2---:R-:W-:Y:S05]  /*d960*/  @!P1 NANOSLEEP.SYNCS 0x989680 ;  /* 0x009896800000995d */ /* 0x004fea0003900000 */
[----:B------:R-:W2:Y:S02]  /*d970*/  @!P1 SYNCS.PHASECHK.TRANS64 P1, [R15+URZ+0x30c28], R18 ;  /* 0x030c28120f0095a7 */ /* 0x000ea4000802007f */
[----:B--2---:R-:W-:Y:S05]  /*d980*/  @!P1 BRA `(.L_x_3441) ;  /* 0xfffffffc00f09947 */ /* 0x004fea000383ffff */
[----:B------:R-:W-:Y:S05]  /*d990*/  BRA `(.L_x_3465) ;  /* 0xffffffec00007947 */ /* 0x000fea000383ffff */
.L_x_3443:
[----:B--2---:R2:W4:Y:S02]  /*d9a0*/  SYNCS.PHASECHK.TRANS64.TRYWAIT P1, [R15+URZ+0x30c48], R18 ;  /* 0x030c48120f0075a7 */ /* 0x004524000802017f */
[----:B----4-:R-:W-:Y:S05]  /*d9b0*/  @!P1 NANOSLEEP.SYNCS 0x989680 ;  /* 0x009896800000995d */ /* 0x010fea0003900000 */
[----:B------:R-:W4:Y:S02]  /*d9c0*/  @!P1 SYNCS.PHASECHK.TRANS64 P1, [R15+URZ+0x30c48], R18 ;  /* 0x030c48120f0095a7 */ /* 0x000f24000802007f */
[----:B----4-:R-:W-:Y:S05]  /*d9d0*/  @!P1 BRA `(.L_x_3443) ;  /* 0xfffffffc00f09947 */ /* 0x010fea000383ffff */
[----:B------:R-:W-:Y:S05]  /*d9e0*/  BRA `(.L_x_3466) ;  /* 0xffffffec00847947 */ /* 0x000fea000383ffff */
.L_x_3445:
[----:B------:R-:W-:-:S07]  /*d9f0*/  SHF.L.U32 R4, R10, 0x1f, RZ ;  /* 0x0000001f0a047819 */ /* 0x000fce00000006ff */
.L_x_3467:
[----:B----4-:R4:W1:Y:S02]  /*da00*/  SYNCS.PHASECHK.TRANS64.TRYWAIT P1, [R15+URZ+0x30c20], R4 ;  /* 0x030c20040f0075a7 */ /* 0x010864000802017f */
[----:B-1----:R-:W-:Y:S05]  /*da10*/  @!P1 NANOSLEEP.SYNCS 0x989680 ;  /* 0x009896800000995d */ /* 0x002fea0003900000 */
[----:B------:R-:W1:Y:S02]  /*da20*/  @!P1 SYNCS.PHASECHK.TRANS64 P1, [R15+URZ+0x30c20], R4 ;  /* 0x030c20040f0095a7 */ /* 0x000e64000802007f */
[----:B-1----:R-:W-:Y:S05]  /*da30*/  @!P1 BRA `(.L_x_3467) ;  /* 0xfffffffc00f09947 */ /* 0x002fea000383ffff */
[----:B------:R-:W-:Y:S05]  /*da40*/  BRA `(.L_x_3468) ;  /* 0xffffffec00ec7947 */ /* 0x000fea000383ffff */
.L_x_3448:
[----:B-1----:R1:W4:Y:S02]  /*da50*/  SYNCS.PHASECHK.TRANS64.TRYWAIT P1, [R15+URZ+0x30c40], R12 ;  /* 0x030c400c0f0075a7 */ /* 0x002324000802017f */
[----:B----4-:R-:W-:Y:S05]  /*da60*/  @!P1 NANOSLEEP.SYNCS 0x989680 ;  /* 0x009896800000995d */ /* 0x010fea0003900000 */
[----:B------:R-:W4:Y:S02]  /*da70*/  @!P1 SYNCS.PHASECHK.TRANS64 P1, [R15+URZ+0x30c40], R12 ;  /* 0x030c400c0f0095a7 */ /* 0x000f24000802007f */
[----:B----4-:R-:W-:Y:S05]  /*da80*/  @!P1 BRA `(.L_x_3448) ;  /* 0xfffffffc00f09947 */ /* 0x010fea000383ffff */
[----:B------:R-:W-:Y:S05]  /*da90*/  BRA `(.L_x_3469) ;  /* 0xfffffff0008c7947 */ /* 0x000fea000383ffff */
.L_x_3450:
[----:B--2---:R2:W4:Y:S02]  /*daa0*/  SYNCS.PHASECHK.TRANS64.TRYWAIT P1, [R15+URZ+0x30c28], R12 ;  /* 0x030c280c0f0075a7 */ /* 0x004524000802017f */
[----:B----4-:R-:W-:Y:S05]  /*dab0*/  @!P1 NANOSLEEP.SYNCS 0x989680 ;  /* 0x009896800000995d */ /* 0x010fea0003900000 */
[----:B------:R-:W4:Y:S02]  /*dac0*/  @!P1 SYNCS.PHASECHK.TRANS64 P1, [R15+URZ+0x30c28], R12 ;  /* 0x030c280c0f0095a7 */ /* 0x000f24000802007f */
[----:B----4-:R-:W-:Y:S05]  /*dad0*/  @!P1 BRA `(.L_x_3450) ;  /* 0xfffffffc00f09947 */ /* 0x010fea000383ffff */
[----:B------:R-:W-:Y:S05]  /*dae0*/  BRA `(.L_x_3470) ;  /* 0xfffffff400047947 */ /* 0x000fea000383ffff */
.L_x_3452:
[----:B----4-:R4:W1:Y:S02]  /*daf0*/  SYNCS.PHASECHK.TRANS64.TRYWAIT P0, [R3+URZ+0x30c40], R0 ;  /* 0x030c4000030075a7 */ /* 0x010864000800017f */
[----:B-1----:R-:W-:Y:S05]  /*db00*/  @!P0 NANOSLEEP.SYNCS 0x989680 ;  /* 0x009896800000895d */ /* 0x002fea0003900000 */
[----:B------:R-:W1:Y:S02]  /*db10*/  @!P0 SYNCS.PHASECHK.TRANS64 P0, [R3+URZ+0x30c40], R0 ;  /* 0x030c4000030085a7 */ /* 0x000e64000800007f */
[----:B-1----:R-:W-:Y:S05]  /*db20*/  @!P0 BRA `(.L_x_3452) ;  /* 0xfffffffc00f08947 */ /* 0x002fea000383ffff */
[----:B------:R-:W-:Y:S05]  /*db30*/  BRA `(.L_x_3471) ;  /* 0xfffffff400987947 */ /* 0x000fea000383ffff */
.L_x_3454:
[----:B------:R-:W-:Y:S01]  /*db40*/  BSSY B0, `(.L_x_3472) ;  /* 0x0000006000007945 */ /* 0x000fe20003800000 */
[----:B------:R-:W-:-:S07]  /*db50*/  IMAD.MOV.U32 R15, RZ, RZ, -0x1 ;  /* 0xffffffffff0f7424 */ /* 0x000fce00078e00ff */
[----:B------:R-:W-:Y:S05]  /*db60*/  WARPSYNC.COLLECTIVE R15, `(.L_x_3473) ;  /* 0x000000000f0c7348 */ /* 0x000fea0003c00000 */
[----:B------:R-:W-:Y:S02]  /*db70*/  ELECT P6, UR62, PT ;  /* 0x00000000003e782f */ /* 0x000fe400038c0000 */
[----:B------:R-:W-:Y:S01]  /*db80*/  MOV R14, UR62 ;  /* 0x0000003e000e7c02 */ /* 0x000fe20008000f00 */
[----:B------:R-:W-:Y:S10]  /*db90*/  ENDCOLLECTIVE ;  /* 0x000000000000791b */ /* 0x000ff40003800000 */
.L_x_3473:
[----:B------:R-:W-:Y:S05]  /*dba0*/  BSYNC B0 ;  /* 0x0000000000007941 */ /* 0x000fea0003800000 */
.L_x_3472:
[----:B------:R-:W-:Y:S05]  /*dbb0*/  BRA `(.L_x_3474) ;  /* 0xfffffff8002c7947 */ /* 0x000fea000383ffff */
.L_x_3456:
[----:B-1----:R1:W2:Y:S02]  /*dbc0*/  SYNCS.PHASECHK.TRANS64.TRYWAIT P0, [R7+URZ], R4 ;  /* 0x00000004070075a7 */ /* 0x0022a4000800017f */
[----:B--2---:R-:W-:Y:S05]  /*dbd0*/  @!P0 NANOSLEEP.SYNCS 0x989680 ;  /* 0x009896800000895d */ /* 0x004fea0003900000 */
[----:B------:R-:W2:Y:S02]  /*dbe0*/  @!P0 SYNCS.PHASECHK.TRANS64 P0, [R7+URZ], R4 ;  /* 0x00000004070085a7 */ /* 0x000ea4000800007f */
[----:B--2---:R-:W-:Y:S05]  /*dbf0*/  @!P0 BRA `(.L_x_3456) ;  /* 0xfffffffc00f08947 */ /* 0x004fea000383ffff */
[----:B------:R-:W-:Y:S05]  /*dc00*/  BRA `(.L_x_3475) ;  /* 0xfffffff8006c7947 */ /* 0x000fea000383ffff */
.L_x_3457:
[----:B--2---:R2:W3:Y:S02]  /*dc10*/  SYNCS.PHASECHK.TRANS64.TRYWAIT P0, [R3+URZ], R0 ;  /* 0x00000000030075a7 */ /* 0x0044e4000800017f */
[----:B---3--:R-:W-:Y:S05]  /*dc20*/  @!P0 NANOSLEEP.SYNCS 0x989680 ;  /* 0x009896800000895d */ /* 0x008fea0003900000 */
[----:B------:R-:W3:Y:S02]  /*dc30*/  @!P0 SYNCS.PHASECHK.TRANS64 P0, [R3+URZ], R0 ;  /* 0x00000000030085a7 */ /* 0x000ee4000800007f */
[----:B---3--:R-:W-:Y:S05]  /*dc40*/  @!P0 BRA `(.L_x_3457) ;  /* 0xfffffffc00f08947 */ /* 0x008fea000383ffff */
[----:B------:R-:W-:Y:S05]  /*dc50*/  BRA `(.L_x_3476) ;  /* 0xfffffff800607947 */ /* 0x000fea000383ffff */
.L_x_3459:
[----:B--2---:R2:W3:Y:S02]  /*dc60*/  SYNCS.PHASECHK.TRANS64.TRYWAIT P0, [R5+URZ], R4 ;  /* 0x00000004050075a7 */ /* 0x0044e4000800017f */
[----:B---3--:R-:W-:Y:S05]  /*dc70*/  @!P0 NANOSLEEP.SYNCS 0x989680 ;  /* 0x009896800000895d */ /* 0x008fea0003900000 */
[----:B------:R-:W3:Y:S02]  /*dc80*/  @!P0 SYNCS.PHASECHK.TRANS64 P0, [R5+URZ], R4 ;  /* 0x00000004050085a7 */ /* 0x000ee4000800007f */
[----:B---3--:R-:W-:Y:S05]  /*dc90*/  @!P0 BRA `(.L_x_3459) ;  /* 0xfffffffc00f08947 */ /* 0x008fea000383ffff */
[----:B------:R-:W-:Y:S05]  /*dca0*/  BRA `(.L_x_3477) ;  /* 0xfffffff800647947 */ /* 0x000fea000383ffff */
.L_x_3478:
        /* <DEDUP_REMOVED lines=13> */
.L_x_3716:


//--------------------- .text._ZN7cutlass13device_kernelIN5flash32FlashAttnBwdPostprocessConvertdQIN4cute5tupleIJNS3_1CILi128EEENS5_ILi64EEEEEENS_10bfloat16_tEfNS_4arch4Sm90ELi256ENS3_8TiledMMAINS3_8MMA_AtomIJNS3_4SM904GMMA27MMA_64x64x16_F32BF16BF16_RSILNSF_5MajorE0ELSH_1ELNSF_7ScaleInE1ELSI_1EEEEEENS3_6LayoutINS4_IJNS5_ILi2EEENS5_ILi1EEESN_EEENS4_IJSN_NS5_ILi0EEESP_EEEEENS4_IJNS3_10UnderscoreESS_SS_EEEEELb0EEEEEvNT_6ParamsE --------------------------
	.section	.text._ZN7cutlass13device_kernelIN5flash32FlashAttnBwdPostprocessConvertdQIN4cute5tupleIJNS3_1CILi128EEENS5_ILi64EEEEEENS_10bfloat16_tEfNS_4arch4Sm90ELi256ENS3_8TiledMMAINS3_8MMA_AtomIJNS3_4SM904GMMA27MMA_64x64x16_F32BF16BF16_RSILNSF_5MajorE0ELSH_1ELNSF_7ScaleInE1ELSI_1EEEEEENS3_6LayoutINS4_IJNS5_ILi2EEENS5_ILi1EEESN_EEENS4_IJSN_NS5_ILi0EEESP_EEEEENS4_IJNS3_10UnderscoreESS_SS_EEEEELb0EEEEEvNT_6ParamsE,"ax",@progbits
	.align	128
.text._ZN7cutlass13device_kernelIN5flash32FlashAttnBwdPostprocessConvertdQIN4cute5tupleIJNS3_1CILi128EEENS5_ILi64EEEEEENS_10bfloat16_tEfNS_4arch4Sm90ELi256ENS3_8TiledMMAINS3_8MMA_AtomIJNS3_4SM904GMMA27MMA_64x64x16_F32BF16BF16_RSILNSF_5MajorE0ELSH_1ELNSF_7ScaleInE1ELSI_1EEEEEENS3_6LayoutINS4_IJNS5_ILi2EEENS5_ILi1EEESN_EEENS4_IJSN_NS5_ILi0EEESP_EEEEENS4_IJNS3_10UnderscoreESS_SS_EEEEELb0EEEEEvNT_6ParamsE:
        .type           _ZN7cutlass13device_kernelIN5flash32FlashAttnBwdPostprocessConvertdQIN4cute5tupleIJNS3_1CILi128EEENS5_ILi64EEEEEENS_10bfloat16_tEfNS_4arch4Sm90ELi256ENS3_8TiledMMAINS3_8MMA_AtomIJNS3_4SM904GMMA27MMA_64x64x16_F32BF16BF16_RSILNSF_5MajorE0ELSH_1ELNSF_7ScaleInE1ELSI_1EEEEEENS3_6LayoutINS4_IJNS5_ILi2EEENS5_ILi1EEESN_EEENS4_IJSN_NS5_ILi0EEESP_EEEEENS4_IJNS3_10UnderscoreESS_SS_EEEEELb0EEEEEvNT_6ParamsE,@function
        .size           _ZN7cutlass13device_kernelIN5flash32FlashAttnBwdPostprocessConvertdQIN4cute5tupleIJNS3_1CILi128EEENS5_ILi64EEEEEENS_10bfloat16_tEfNS_4arch4Sm90ELi256ENS3_8TiledMMAINS3_8MMA_AtomIJNS3_4SM904GMMA27MMA_64x64x16_F32BF16BF16_RSILNSF_5MajorE0ELSH_1ELNSF_7ScaleInE1ELSI_1EEEEEENS3_6LayoutINS4_IJNS5_ILi2EEENS5_ILi1EEESN_EEENS4_IJSN_NS5_ILi0EEESP_EEEEENS4_IJNS3_10UnderscoreESS_SS_EEEEELb0EEEEEvNT_6ParamsE,(.L_x_3717 - _ZN7cutlass13device_kernelIN5flash32FlashAttnBwdPostprocessConvertdQIN4cute5tupleIJNS3_1CILi128EEENS5_ILi64EEEEEENS_10bfloat16_tEfNS_4arch4Sm90ELi256ENS3_8TiledMMAINS3_8MMA_AtomIJNS3_4SM904GMMA27MMA_64x64x16_F32BF16BF16_RSILNSF_5MajorE0ELSH_1ELNSF_7ScaleInE1ELSI_1EEEEEENS3_6LayoutINS4_IJNS5_ILi2EEENS5_ILi1EEESN_EEENS4_IJSN_NS5_ILi0EEESP_EEEEENS4_IJNS3_10UnderscoreESS_SS_EEEEELb0EEEEEvNT_6ParamsE)
        .other          _ZN7cutlass13device_kernelIN5flash32FlashAttnBwdPostprocessConvertdQIN4cute5tupleIJNS3_1CILi128EEENS5_ILi64EEEEEENS_10bfloat16_tEfNS_4arch4Sm90ELi256ENS3_8TiledMMAINS3_8MMA_AtomIJNS3_4SM904GMMA27MMA_64x64x16_F32BF16BF16_RSILNSF_5MajorE0ELSH_1ELNSF_7ScaleInE1ELSI_1EEEEEENS3_6LayoutINS4_IJNS5_ILi2EEENS5_ILi1EEESN_EEENS4_IJSN_NS5_ILi0EEESP_EEEEENS4_IJNS3_10UnderscoreESS_SS_EEEEELb0EEEEEvNT_6ParamsE,@"STO_CUDA_ENTRY STV_DEFAULT"
_ZN7cutlass13device_kernelIN5flash32FlashAttnBwdPostprocessConvertdQIN4cute5tupleIJNS3_1CILi128EEENS5_ILi64EEEEEENS_10bfloat16_tEfNS_4arch4Sm90ELi256ENS3_8TiledMMAINS3_8MMA_AtomIJNS3_4SM904GMMA27MMA_64x64x16_F32BF16BF16_RSILNSF_5MajorE0ELSH_1ELNSF_7ScaleInE1ELSI_1EEEEEENS3_6LayoutINS4_IJNS5_ILi2EEENS5_ILi1EEESN_EEENS4_IJSN_NS5_ILi0EEESP_EEEEENS4_IJNS3_10UnderscoreESS_SS_EEEEELb0EEEEEvNT_6ParamsE:
[----:B------:R-:W-:Y:S08]  /*0000*/  LDC R1, c[0x0][0x28] ;  /* 0x00000a00ff017b82 */ /* 0x000ff00000000800 */
[----:B------:R-:W0:Y:S01]  /*0010*/  LDC.64 R2, c[0x0][0x278] ;  /* 0x00009e00ff027b82 */ /* 0x000e220000000a00 */
[----:B------:R-:W1:Y:S01]  /*0020*/  S2R R13, SR_CTAID.Z ;  /* 0x00000000000d7919 */ /* 0x000e620000002700 */
[----:B------:R-:W-:-:S06]  /*0030*/  ULDC.64 UR8, c[0x0][0x208] ;  /* 0x0000820000087ab9 */ /* 0x000fcc0000000a00 */
[----:B------:R-:W2:Y:S08]  /*0040*/  LDC.64 R10, c[0x0][0x270] ;  /* 0x00009c00ff0a7b82 */ /* 0x000eb00000000a00 */
[----:B------:R-:W1:Y:S01]  /*0050*/  LDC.64 R4, c[0x0][0x270] ;  /* 0x00009c00ff047b82 */ /* 0x000e620000000a00 */
[----:B0-----:R-:W-:-:S04]  /*0060*/  ISETP.NE.U32.AND P2, PT, R2, RZ, PT ;  /* 0x000000ff0200720c */ /* 0x001fc80003f45070 */
[----:B------:R-:W-:Y:S02]  /*0070*/  ISETP.NE.AND.EX P2, PT, R3, RZ, PT, P2 ;  /* 0x000000ff0300720c */ /* 0x000fe40003f45320 */
[----:B--2---:R-:W-:-:S04]  /*0080*/  ISETP.NE.U32.AND P1, PT, R10, RZ, PT ;  /* 0x000000ff0a00720c */ /* 0x004fc80003f25070 */
[----:B------:R-:W-:Y:S01]  /*0090*/  ISETP.NE.AND.EX P1, PT, R11, RZ, PT, P1 ;  /* 0x000000ff0b00720c */ /* 0x000fe20003f25310 */
[----:B------:R-:W-:Y:S01]  /*00a0*/  ULDC UR4, c[0x0][0x240] ;  /* 0x0000900000047ab9 */ /* 0x000fe20000000800 */
[----:B-1----:R-:W-:-:S05]  /*00b0*/  IMAD.WIDE R4, R13, 0x4, R4 ;  /* 0x000000040d047825 */ /* 0x002fca00078e0204 */
[----:B------:R-:W0:Y:S01]  /*00c0*/  @P2 LDC.64 R6, c[0x0][0x278] ;  /* 0x00009e00ff062b82 */ /* 0x000e220000000a00 */
[----:B------:R-:W-:-:S05]  /*00d0*/  IMAD.U32 R43, RZ, RZ, UR4 ;  /* 0x00000004ff2b7e24 */ /* 0x000fca000f8e00ff */
[----:B------:R1:W5:Y:S01]  /*00e0*/  @P1 LDG.E R9, desc[UR8][R4.64] ;  /* 0x0000000804091981 */ /* 0x000362000c1e1900 */
[----:B0-----:R-:W-:-:S05]  /*00f0*/  @P2 IMAD.WIDE R6, R13, 0x4, R6 ;  /* 0x000000040d062825 */ /* 0x001fca00078e0206 */
[----:B------:R1:W5:Y:S01]  /*0100*/  @P2 LDG.E R43, desc[UR8][R6.64] ;  /* 0x00000008062b2981 */ /* 0x000362000c1e1900 */
[----:B------:R-:W-:Y:S01]  /*0110*/  ISETP.NE.U32.AND P0, PT, R10, RZ, PT ;  /* 0x000000ff0a00720c */ /* 0x000fe20003f05070 */
[----:B------:R-:W0:Y:S03]  /*0120*/  S2R R3, SR_CTAID.X ;  /* 0x0000000000037919 */ /* 0x000e260000002500 */
[----:B------:R-:W-:Y:S01]  /*0130*/  ISETP.NE.AND.EX P0, PT, R11, RZ, PT, P0 ;  /* 0x000000ff0b00720c */ /* 0x000fe20003f05300 */
[----:B0-----:R-:W-:Y:S01]  /*0140*/  IMAD.SHL.U32 R40, R3, 0x80, RZ ;  /* 0x0000008003287824 */ /* 0x001fe200078e00ff */
[----:B-1----:R-:W-:Y:S11]  /*0150*/  @P2 BRA `(.L_x_3479) ;  /* 0x0000000000102947 */ /* 0x002ff60003800000 */
[----:B------:R-:W-:Y:S05]  /*0160*/  @!P1 BRA `(.L_x_3479) ;  /* 0x00000000000c9947 */ /* 0x000fea0003800000 */
[----:B------:R-:W2:Y:S04]  /*0170*/  LDG.E R0, desc[UR8][R4.64] ;  /* 0x0000000804007981 */ /* 0x000ea8000c1e1900 */
[----:B-----5:R-:W2:Y:S02]  /*0180*/  LDG.E R43, desc[UR8][R4.64+0x4] ;  /* 0x00000408042b7981 */ /* 0x020ea4000c1e1900 */
[----:B--2---:R-:W-:-:S07]  /*0190*/  IMAD.IADD R43, R43, 0x1, -R0 ;  /* 0x000000012b2b7824 */ /* 0x004fce00078e0a00 */
.L_x_3479:
[----:B-----5:R-:W-:-:S13]  /*01a0*/  ISETP.LE.AND P2, PT, R43, R40, PT ;  /* 0x000000282b00720c */ /* 0x020fda0003f43270 */
[----:B------:R-:W-:Y:S05]  /*01b0*/  @P0 EXIT P2 ;  /* 0x000000000000094d */ /* 0x000fea0001000000 */
[----:B------:R-:W0:Y:S01]  /*01c0*/  S2R R6, SR_CTAID.Y ;  /* 0x0000000000067919 */ /* 0x000e220000002600 */
[----:B------:R-:W-:Y:S01]  /*01d0*/  @P1 IMAD R0, R13, 0x80, R9 ;  /* 0x000000800d001824 */ /* 0x000fe200078e0209 */
[----:B------:R-:W1:Y:S01]  /*01e0*/  LDC.64 R14, c[0x0][0x228] ;  /* 0x00008a00ff0e7b82 */ /* 0x000e620000000a00 */
[----:B------:R-:W-:Y:S01]  /*01f0*/  CS2R R10, SRZ ;  /* 0x00000000000a7805 */ /* 0x000fe2000001ff00 */
[----:B------:R-:W2:Y:S01]  /*0200*/  S2R R46, SR_TID.X ;  /* 0x00000000002e7919 */ /* 0x000ea20000002100 */
[----:B------:R-:W-:Y:S01]  /*0210*/  IMAD.SHL.U32 R7, R3, 0x2000, RZ ;  /* 0x0000200003077824 */ /* 0x000fe200078e00ff */
[----:B------:R-:W-:Y:S01]  /*0220*/  @P1 SHF.R.S32.HI R5, RZ, 0x1f, R0 ;  /* 0x0000001fff051819 */ /* 0x000fe20000011400 */
[----:B------:R-:W-:Y:S01]  /*0230*/  BSSY B0, `(.L_x_3480) ;  /* 0x0000030000007945 */ /* 0x000fe20003800000 */
[----:B------:R-:W3:Y:S01]  /*0240*/  S2R R2, SR_CgaCtaId ;  /* 0x0000000000027919 */ /* 0x000ee20000008800 */
[----:B------:R-:W-:Y:S01]  /*0250*/  SEL R4, R13, RZ, !P0 ;  /* 0x000000ff0d047207 */ /* 0x000fe20004000000 */
[----:B------:R-:W4:Y:S01]  /*0260*/  LDC.64 R16, c[0x0][0x230] ;  /* 0x00008c00ff107b82 */ /* 0x000f220000000a00 */
[----:B------:R-:W-:-:S05]  /*0270*/  @P1 LEA.HI R5, R5, R0, RZ, 0x7 ;  /* 0x0000000005051211 */ /* 0x000fca00078f38ff */
[----:B------:R-:W-:Y:S02]  /*0280*/  @P1 IMAD.SHL.U32 R5, R5, 0x40, RZ ;  /* 0x0000004005051824 */ /* 0x000fe400078e00ff */
[----:B------:R-:W5:Y:S03]  /*0290*/  LDC.64 R18, c[0x0][0x210] ;  /* 0x00008400ff127b82 */ /* 0x000f660000000a00 */
[----:B------:R-:W-:-:S04]  /*02a0*/  @P1 LOP3.LUT R5, R5, 0xffffe000, RZ, 0xc0, !PT ;  /* 0xffffe00005051812 */ /* 0x000fc800078ec0ff */
[----:B------:R-:W-:Y:S02]  /*02b0*/  @P1 MOV R10, R5 ;  /* 0x00000005000a1202 */ /* 0x000fe40000000f00 */
[----:B------:R-:W-:Y:S02]  /*02c0*/  @P1 SHF.R.S32.HI R11, RZ, 0x1f, R5 ;  /* 0x0000001fff0b1819 */ /* 0x000fe40000011405 */
[C---:B------:R-:W-:Y:S02]  /*02d0*/  IADD3 R10, P2, R7.reuse, R10, RZ ;  /* 0x0000000a070a7210 */ /* 0x040fe40007f5e0ff */
[----:B0-----:R-:W-:Y:S02]  /*02e0*/  SHF.R.S32.HI R5, RZ, 0x1f, R6 ;  /* 0x0000001fff057819 */ /* 0x001fe40000011406 */
[----:B------:R-:W-:Y:S02]  /*02f0*/  LEA.HI.X.SX32 R11, R7, R11, 0x1, P2 ;  /* 0x0000000b070b7211 */ /* 0x000fe400010f0eff */
[----:B------:R-:W-:Y:S01]  /*0300*/  SHF.R.S32.HI R7, RZ, 0x1f, R13 ;  /* 0x0000001fff077819 */ /* 0x000fe2000001140d */
[----:B-1----:R-:W-:-:S02]  /*0310*/  IMAD R0, R5, R14, RZ ;  /* 0x0000000e05007224 */ /* 0x002fc400078e02ff */
[----:B------:R-:W-:Y:S01]  /*0320*/  IMAD.WIDE.U32 R10, R6, R14, R10 ;  /* 0x0000000e060a7225 */ /* 0x000fe200078e000a */
[----:B------:R-:W-:Y:S02]  /*0330*/  SEL R7, R7, RZ, !P0 ;  /* 0x000000ff07077207 */ /* 0x000fe40004000000 */
[----:B--2---:R-:W-:Y:S01]  /*0340*/  ISETP.NE.AND P0, PT, R46, RZ, PT ;  /* 0x000000ff2e00720c */ /* 0x004fe20003f05270 */
[----:B------:R-:W-:Y:S02]  /*0350*/  IMAD R15, R6, R15, R0 ;  /* 0x0000000f060f7224 */ /* 0x000fe400078e0200 */
[----:B----4-:R-:W-:Y:S02]  /*0360*/  IMAD R0, R7, R16, RZ ;  /* 0x0000001007007224 */ /* 0x010fe400078e02ff */
[----:B------:R-:W-:Y:S02]  /*0370*/  IMAD.IADD R11, R11, 0x1, R15 ;  /* 0x000000010b0b7824 */ /* 0x000fe400078e020f */
[----:B------:R-:W-:-:S02]  /*0380*/  IMAD R13, R4, R17, R0 ;  /* 0x00000011040d7224 */ /* 0x000fc400078e0200 */
[----:B------:R-:W-:-:S04]  /*0390*/  IMAD.WIDE.U32 R10, R4, R16, R10 ;  /* 0x00000010040a7225 */ /* 0x000fc800078e000a */
[----:B------:R-:W-:Y:S01]  /*03a0*/  IMAD.IADD R0, R11, 0x1, R13 ;  /* 0x000000010b007824 */ /* 0x000fe200078e020d */
[----:B-----5:R-:W-:-:S04]  /*03b0*/  LEA R18, P2, R10, R18, 0x2 ;  /* 0x000000120a127211 */ /* 0x020fc800078410ff */
[----:B------:R-:W-:Y:S01]  /*03c0*/  LEA.HI.X R0, R10, R19, R0, 0x2, P2 ;  /* 0x000000130a007211 */ /* 0x000fe200010f1400 */
[----:B---3--:R-:W-:Y:S08]  /*03d0*/  @P0 BRA `(.L_x_3481) ;  /* 0x0000000000540947 */ /* 0x008ff00003800000 */
[----:B------:R-:W0:Y:S01]  /*03e0*/  S2UR UR7, SR_CgaCtaId ;  /* 0x00000000000779c3 */ /* 0x000e220000008800 */
[----:B------:R-:W-:Y:S01]  /*03f0*/  UMOV UR6, 0x400 ;  /* 0x0000040000067882 */ /* 0x000fe20000000000 */
[----:B------:R-:W-:Y:S01]  /*0400*/  UMOV UR4, 0x1 ;  /* 0x0000000100047882 */ /* 0x000fe20000000000 */
[----:B------:R-:W-:Y:S01]  /*0410*/  IMAD.MOV.U32 R8, RZ, RZ, 0x8000 ;  /* 0x00008000ff087424 */ /* 0x000fe200078e00ff */
[----:B------:R-:W-:-:S04]  /*0420*/  UIADD3 UR4, -UR4, 0x100000, URZ ;  /* 0x0010000004047890 */ /* 0x000fc8000fffe13f */
[----:B------:R-:W-:Y:S02]  /*0430*/  USHF.L.U32 UR5, UR4, 0xb, URZ ;  /* 0x0000000b04057899 */ /* 0x000fe4000800063f */
[----:B------:R-:W-:Y:S01]  /*0440*/  USHF.L.U32 UR4, UR4, 0x1, URZ ;  /* 0x0000000104047899 */ /* 0x000fe2000800063f */
[----:B------:R-:W-:Y:S01]  /*0450*/  PLOP3.LUT P0, PT, PT, PT, PT, 0x80, 0x0 ;  /* 0x000000000000781c */ /* 0x000fe20003f0f070 */
[----:B------:R-:W-:Y:S01]  /*0460*/  UMOV UR10, 0x800 ;  /* 0x00000800000a7882 */ /* 0x000fe20000000000 */
[----:B0-----:R-:W-:-:S04]  /*0470*/  ULEA UR6, UR7, UR6, 0x18 ;  /* 0x0000000607067291 */ /* 0x001fc8000f8ec03f */
[----:B------:R-:W-:Y:S01]  /*0480*/  UIADD3 UR7, UR6, 0xc000, URZ ;  /* 0x0000c00006077890 */ /* 0x000fe2000fffe03f */
[----:B------:R-:W0:Y:S07]  /*0490*/  FENCE.VIEW.ASYNC.S ;  /* 0x00000000000073c6 */ /* 0x000e2e0000000000 */
[----:B0-----:R0:W1:Y:S02]  /*04a0*/  SYNCS.EXCH.64 URZ, [UR6+0xc000], UR4 ;  /* 0x00c00004063f75b2 */ /* 0x0010640008000100 */
[----:B0-----:R-:W-:-:S02]  /*04b0*/  R2UR UR4, R18 ;  /* 0x00000000120472ca */ /* 0x001fc400000e0000 */
[----:B------:R-:W-:Y:S01]  /*04c0*/  R2UR UR5, R0 ;  /* 0x00000000000572ca */ /* 0x000fe200000e0000 */
[----:B-1----:R0:W-:-:S14]  /*04d0*/  SYNCS.ARRIVE.TRANS64 RZ, [UR6+0xc000], R8 ;  /* 0x00c00008ffff79a7 */ /* 0x0021dc0008000006 */
.L_x_3482:
[----:B------:R-:W-:Y:S01]  /*04e0*/  @P0 ELECT P2, URZ, PT ;  /* 0x00000000003f082f */ /* 0x000fe20003840000 */
[----:B------:R1:W-:-:S12]  /*04f0*/  UBLKCP.S.G [UR6], [UR4], UR10 ;  /* 0x00000006040073ba */ /* 0x0003d8000800020a */
[----:B------:R-:W-:Y:S02]  /*0500*/  @P2 PLOP3.LUT P0, PT, P2, PT, PT, 0x8, 0x0 ;  /* 0x000000000000281c */ /* 0x000fe4000170e170 */
[----:B------:R-:W-:-:S11]  /*0510*/  PLOP3.LUT P2, PT, PT, PT, PT, 0x8, 0x0 ;  /* 0x000000000000781c */ /* 0x000fd60003f4e170 */
[----:B-1----:R-:W-:Y:S05]  /*0520*/  @P0 BRA.U.ANY `(.L_x_3482) ;  /* 0xfffffffd00ec0947 */ /* 0x002fea000393ffff */
.L_x_3481:
[----:B------:R-:W-:Y:S05]  /*0530*/  BSYNC B0 ;  /* 0x0000000000007941 */ /* 0x000fea0003800000 */
.L_x_3480:
[----:B------:R-:W-:Y:S01]  /*0540*/  BAR.SYNC.DEFER_BLOCKING 0x0 ;  /* 0x0000000000007b1d */ /* 0x000fe20000010000 */
[----:B------:R-:W-:Y:S02]  /*0550*/  MOV R41, 0x400 ;  /* 0x0000040000297802 */ /* 0x000fe40000000f00 */
[----:B------:R-:W-:Y:S02]  /*0560*/  CS2R R50, SRZ ;  /* 0x0000000000327805 */ /* 0x000fe4000001ff00 */
[----:B------:R-:W-:Y:S01]  /*0570*/  SHF.L.U32 R0, RZ, 0x1f, RZ ;  /* 0x0000001fff007819 */ /* 0x000fe200000006ff */
[--C-:B------:R-:W-:Y:S01]  /*0580*/  @P1 IMAD.MOV.U32 R50, RZ, RZ, R9.reuse ;  /* 0x000000ffff321224 */ /* 0x100fe200078e0009 */
[----:B------:R-:W-:Y:S02]  /*0590*/  LEA R41, R2, R41, 0x18 ;  /* 0x0000002902297211 */ /* 0x000fe400078ec0ff */
[----:B------:R-:W-:-:S07]  /*05a0*/  @P1 SHF.R.S32.HI R51, RZ, 0x1f, R9 ;  /* 0x0000001fff331819 */ /* 0x000fce0000011409 */
.L_x_3483:
[----:B-1----:R1:W2:Y:S02]  /*05b0*/  SYNCS.PHASECHK.TRANS64.TRYWAIT P0, [R41+URZ+0xc000], R0 ;  /* 0x00c00000290075a7 */ /* 0x0022a4000800017f */
[----:B--2---:R-:W-:Y:S05]  /*05c0*/  @!P0 NANOSLEEP.SYNCS 0x989680 ;  /* 0x009896800000895d */ /* 0x004fea0003900000 */
[----:B------:R-:W2:Y:S02]  /*05d0*/  @!P0 SYNCS.PHASECHK.TRANS64 P0, [R41+URZ+0xc000], R0 ;  /* 0x00c00000290085a7 */ /* 0x000ea4000800007f */
[----:B--2---:R-:W-:Y:S05]  /*05e0*/  @!P0 BRA `(.L_x_3483) ;  /* 0xfffffffc00f08947 */ /* 0x004fea000383ffff */
[----:B------:R-:W-:Y:S01]  /*05f0*/  SHF.R.S32.HI R37, RZ, 0x1f, R46 ;  /* 0x0000001fff257819 */ /* 0x000fe2000001142e */
[----:B------:R-:W-:Y:S01]  /*0600*/  ULDC UR4, c[0x0][0x268] ;  /* 0x00009a0000047ab9 */ /* 0x000fe20000000800 */
[----:B------:R-:W-:Y:S01]  /*0610*/  ULDC.64 UR6, c[0x0][0x258] ;  /* 0x0000960000067ab9 */ /* 0x000fe20000000a00 */
[----:B------:R-:W-:Y:S01]  /*0620*/  VIADDMNMX R43, R43, -R40, 0x80, PT ;  /* 0x000000802b2b7446 */ /* 0x000fe20003800928 */
[----:B------:R-:W-:Y:S01]  /*0630*/  IMAD R5, R5, UR6, RZ ;  /* 0x0000000605057c24 */ /* 0x000fe2000f8e02ff */
[CC--:B-1----:R-:W-:Y:S01]  /*0640*/  LEA.HI R0, R37.reuse, R46.reuse, RZ, 0x7 ;  /* 0x0000002e25007211 */ /* 0x0c2fe200078f38ff */
[----:B------:R-:W-:Y:S01]  /*0650*/  BSSY B0, `(.L_x_3484) ;  /* 0x0000092000007945 */ /* 0x000fe20003800000 */
[----:B------:R-:W-:Y:S02]  /*0660*/  LEA.HI R48, R37, R46, RZ, 0x4 ;  /* 0x0000002e25307211 */ /* 0x000fe400078f20ff */
[C---:B------:R-:W-:Y:S01]  /*0670*/  LOP3.LUT R9, R0.reuse, 0xfffff80, RZ, 0xc0, !PT ;  /* 0x0fffff8000097812 */ /* 0x040fe200078ec0ff */
[----:B------:R-:W-:Y:S01]  /*0680*/  IMAD.SHL.U32 R0, R0, 0x20, RZ ;  /* 0x0000002000007824 */ /* 0x000fe200078e00ff */
[----:B------:R-:W-:-:S02]  /*0690*/  LOP3.LUT R11, R48, 0xfffffff0, RZ, 0xc0, !PT ;  /* 0xfffffff0300b7812 */ /* 0x000fc400078ec0ff */
[-C--:B------:R-:W-:Y:S02]  /*06a0*/  IADD3 R9, -R9, R46.reuse, RZ ;  /* 0x0000002e09097210 */ /* 0x080fe40007ffe1ff */
[----:B------:R-:W-:Y:S01]  /*06b0*/  LOP3.LUT R0, R0, 0x3ffff000, RZ, 0xc0, !PT ;  /* 0x3ffff00000007812 */ /* 0x000fe200078ec0ff */
[----:B------:R-:W-:Y:S01]  /*06c0*/  IMAD.IADD R42, R46, 0x1, -R11 ;  /* 0x000000012e2a7824 */ /* 0x000fe200078e0a0b */
[-C--:B------:R-:W-:Y:S02]  /*06d0*/  LEA.HI R2, R37, R46.reuse, RZ, 0x5 ;  /* 0x0000002e25027211 */ /* 0x080fe400078f28ff */
[----:B------:R-:W-:Y:S01]  /*06e0*/  SHF.R.U32.HI R48, RZ, 0x1, R48 ;  /* 0x00000001ff307819 */ /* 0x000fe20000011630 */
[----:B------:R-:W-:Y:S01]  /*06f0*/  IMAD R0, R9, 0x4, R0 ;  /* 0x0000000409007824 */ /* 0x000fe200078e0200 */
[----:B------:R-:W-:Y:S01]  /*0700*/  SHF.R.S32.HI R45, RZ, 0x1f, R42 ;  /* 0x0000001fff2d7819 */ /* 0x000fe2000001142a */
[----:B------:R-:W-:Y:S02]  /*0710*/  IMAD.SHL.U32 R2, R2, 0x20, RZ ;  /* 0x0000002002027824 */ /* 0x000fe400078e00ff */
[----:B------:R-:W-:Y:S01]  /*0720*/  IMAD R52, R0, 0x4, R41 ;  /* 0x0000000400347824 */ /* 0x000fe200078e0229 */
[----:B------:R-:W-:-:S02]  /*0730*/  LEA.HI R0, R37, R46, RZ, 0x3 ;  /* 0x0000002e25007211 */ /* 0x000fc400078f18ff */
[----:B------:R-:W-:Y:S02]  /*0740*/  LEA.HI R45, R45, R42, RZ, 0x3 ;  /* 0x0000002a2d2d7211 */ /* 0x000fe400078f18ff */
[----:B------:R-:W-:Y:S01]  /*0750*/  LOP3.LUT R23, R0, 0x1ffffff8, RZ, 0xc0, !PT ;  /* 0x1ffffff800177812 */ /* 0x000fe200078ec0ff */
[----:B------:R-:W1:Y:S01]  /*0760*/  LDS.128 R12, [R52+0x800] ;  /* 0x00080000340c7984 */ /* 0x000e620000000c00 */
[----:B------:R-:W-:Y:S02]  /*0770*/  SHF.R.S32.HI R0, RZ, 0x3, R0 ;  /* 0x00000003ff007819 */ /* 0x000fe40000011400 */
[----:B------:R-:W-:Y:S01]  /*0780*/  LOP3.LUT R21, R45, 0xfffffff8, RZ, 0xc0, !PT ;  /* 0xfffffff82d157812 */ /* 0x000fe200078ec0ff */
[----:B------:R-:W-:Y:S01]  /*0790*/  IMAD.IADD R44, R46, 0x1, -R23 ;  /* 0x000000012e2c7824 */ /* 0x000fe200078e0a17 */
[----:B------:R-:W-:Y:S01]  /*07a0*/  SHF.L.U32 R28, R0, 0x6, RZ ;  /* 0x00000006001c7819 */ /* 0x000fe200000006ff */
[----:B0-----:R-:W0:Y:S01]  /*07b0*/  LDS.128 R8, [R52] ;  /* 0x0000000034087984 */ /* 0x001e220000000c00 */
[----:B------:R-:W-:Y:S01]  /*07c0*/  LEA.HI R46, R37, R46, RZ, 0x6 ;  /* 0x0000002e252e7211 */ /* 0x000fe200078f30ff */
[----:B------:R-:W-:Y:S01]  /*07d0*/  IMAD.SHL.U32 R44, R44, 0x8, RZ ;  /* 0x000000082c2c7824 */ /* 0x000fe200078e00ff */
[----:B------:R-:W-:Y:S01]  /*07e0*/  LOP3.LUT R33, R28, 0x1c0, RZ, 0xc0, !PT ;  /* 0x000001c01c217812 */ /* 0x000fe200078ec0ff */
[----:B------:R-:W-:Y:S01]  /*07f0*/  IMAD.IADD R42, R42, 0x1, -R21 ;  /* 0x000000012a2a7824 */ /* 0x000fe200078e0a15 */
[----:B------:R-:W2:Y:S01]  /*0800*/  LDS.128 R24, [R52+0x2000] ;  /* 0x0020000034187984 */ /* 0x000ea20000000c00 */
[----:B------:R-:W-:Y:S01]  /*0810*/  IMAD.SHL.U32 R45, R45, 0x40, RZ ;  /* 0x000000402d2d7824 */ /* 0x000fe200078e00ff */
[----:B------:R-:W-:Y:S01]  /*0820*/  SHF.R.U32.HI R36, RZ, 0x3, R33 ;  /* 0x00000003ff247819 */ /* 0x000fe20000011621 */
[----:B------:R-:W-:Y:S01]  /*0830*/  IMAD.SHL.U32 R49, R42, 0x40, RZ ;  /* 0x000000402a317824 */ /* 0x000fe200078e00ff */
[----:B------:R-:W3:Y:S01]  /*0840*/  LDS.128 R20, [R52+0x1800] ;  /* 0x0018000034147984 */ /* 0x000ee20000000c00 */
[----:B------:R-:W-:Y:S01]  /*0850*/  LOP3.LUT R47, R33, 0x38, R44, 0xf8, !PT ;  /* 0x00000038212f7812 */ /* 0x000fe200078ef82c */
[----:B------:R-:W-:Y:S01]  /*0860*/  IMAD.SHL.U32 R46, R46, 0x8, RZ ;  /* 0x000000082e2e7824 */ /* 0x000fe200078e00ff */
[----:B------:R-:W-:Y:S01]  /*0870*/  LOP3.LUT R45, R45, 0x7ffffe00, RZ, 0xc0, !PT ;  /* 0x7ffffe002d2d7812 */ /* 0x000fe200078ec0ff */
[----:B------:R-:W4:Y:S01]  /*0880*/  LDS.128 R16, [R52+0x1000] ;  /* 0x0010000034107984 */ /* 0x000f220000000c00 */
[----:B------:R-:W-:-:S02]  /*0890*/  LOP3.LUT R47, R47, R36, RZ, 0x3c, !PT ;  /* 0x000000242f2f7212 */ /* 0x000fc400078e3cff */
[----:B------:R-:W-:Y:S01]  /*08a0*/  LOP3.LUT R49, R49, 0x1c0, RZ, 0xc0, !PT ;  /* 0x000001c031317812 */ /* 0x000fe200078ec0ff */
[----:B------:R-:W5:Y:S01]  /*08b0*/  LDS.128 R32, [R52+0x3000] ;  /* 0x0030000034207984 */ /* 0x000f620000000c00 */
[----:B------:R-:W-:Y:S02]  /*08c0*/  R2P PR, R42, 0x6 ;  /* 0x000000062a007804 */ /* 0x000fe40000000000 */
[----:B------:R-:W-:Y:S01]  /*08d0*/  LOP3.LUT R48, R49, 0x8, R48, 0xf8, !PT ;  /* 0x0000000831307812 */ /* 0x000fe200078ef830 */
[----:B------:R-:W5:Y:S01]  /*08e0*/  LDS.128 R28, [R52+0x2800] ;  /* 0x00280000341c7984 */ /* 0x000f620000000c00 */
[----:B------:R-:W-:-:S03]  /*08f0*/  SHF.R.U32.HI R49, RZ, 0x3, R49 ;  /* 0x00000003ff317819 */ /* 0x000fc60000011631 */
[----:B------:R-:W5:Y:S01]  /*0900*/  LDS.128 R36, [R52+0x3800] ;  /* 0x0038000034247984 */ /* 0x000f620000000c00 */
[----:B------:R-:W-:Y:S02]  /*0910*/  LOP3.LUT R48, R48, R49, RZ, 0x3c, !PT ;  /* 0x0000003130307212 */ /* 0x000fe400078e3cff */
[----:B------:R-:W-:Y:S02]  /*0920*/  LOP3.LUT R49, R2, 0x7ffffc00, RZ, 0xc0, !PT ;  /* 0x7ffffc0002317812 */ /* 0x000fe400078ec0ff */
[----:B------:R-:W-:Y:S02]  /*0930*/  LOP3.LUT R2, R47, 0x7ffffe00, R46, 0xf8, !PT ;  /* 0x7ffffe002f027812 */ /* 0x000fe400078ef82e */
[----:B------:R-:W-:Y:S01]  /*0940*/  IADD3 R42, R48, R45, R49 ;  /* 0x0000002d302a7210 */ /* 0x000fe20007ffe031 */
[----:B-1----:R-:W-:Y:S01]  /*0950*/  FMUL.FTZ R48, R15, UR4 ;  /* 0x000000040f307c20 */ /* 0x002fe20008410000 */
[----:B------:R-:W-:Y:S01]  /*0960*/  FMUL.FTZ R13, R13, UR4 ;  /* 0x000000040d0d7c20 */ /* 0x000fe20008410000 */
[----:B0-----:R-:W-:Y:S01]  /*0970*/  FMUL.FTZ R45, R9, UR4 ;  /* 0x00000004092d7c20 */ /* 0x001fe20008410000 */
[----:B------:R-:W-:Y:S01]  /*0980*/  FMUL.FTZ R46, R11, UR4 ;  /* 0x000000040b2e7c20 */ /* 0x000fe20008410000 */
[----:B------:R-:W-:Y:S01]  /*0990*/  FMUL.FTZ R9, R10, UR4 ;  /* 0x000000040a097c20 */ /* 0x000fe20008410000 */
[----:B------:R-:W-:Y:S01]  /*09a0*/  FMUL.FTZ R11, R14, UR4 ;  /* 0x000000040e0b7c20 */ /* 0x000fe20008410000 */
[----:B------:R-:W-:Y:S01]  /*09b0*/  FMUL.FTZ R10, R12, UR4 ;  /* 0x000000040c0a7c20 */ /* 0x000fe20008410000 */
[----:B--2---:R-:W-:Y:S01]  /*09c0*/  FMUL.FTZ R25, R25, UR4 ;  /* 0x0000000419197c20 */ /* 0x004fe20008410000 */
[----:B------:R-:W-:Y:S01]  /*09d0*/  FMUL.FTZ R8, R8, UR4 ;  /* 0x0000000408087c20 */ /* 0x000fe20008410000 */
[----:B------:R-:W-:Y:S01]  /*09e0*/  F2FP.BF16.F32.PACK_AB R9, R46, R9 ;  /* 0x000000092e09723e */ /* 0x000fe200000010ff */
[----:B---3--:R-:W-:Y:S01]  /*09f0*/  FMUL.FTZ R15, R20, UR4 ;  /* 0x00000004140f7c20 */ /* 0x008fe20008410000 */
[----:B------:R-:W-:Y:S01]  /*0a00*/  FMUL.FTZ R20, R21, UR4 ;  /* 0x0000000415147c20 */ /* 0x000fe20008410000 */
[----:B------:R-:W-:Y:S01]  /*0a10*/  FMUL.FTZ R21, R26, UR4 ;  /* 0x000000041a157c20 */ /* 0x000fe20008410000 */
[----:B------:R-:W-:Y:S01]  /*0a20*/  FMUL.FTZ R26, R27, UR4 ;  /* 0x000000041b1a7c20 */ /* 0x000fe20008410000 */
[----:B----4-:R-:W-:Y:S01]  /*0a30*/  FMUL.FTZ R14, R18, UR4 ;  /* 0x00000004120e7c20 */ /* 0x010fe20008410000 */
[----:B------:R-:W-:Y:S01]  /*0a40*/  FMUL.FTZ R19, R19, UR4 ;  /* 0x0000000413137c20 */ /* 0x000fe20008410000 */
[----:B------:R-:W-:Y:S01]  /*0a50*/  FMUL.FTZ R18, R24, UR4 ;  /* 0x0000000418127c20 */ /* 0x000fe20008410000 */
[----:B------:R-:W-:Y:S01]  /*0a60*/  FMUL.FTZ R12, R16, UR4 ;  /* 0x00000004100c7c20 */ /* 0x000fe20008410000 */
[----:B-----5:R-:W-:Y:S01]  /*0a70*/  FMUL.FTZ R27, R32, UR4 ;  /* 0x00000004201b7c20 */ /* 0x020fe20008410000 */
[----:B------:R-:W-:Y:S01]  /*0a80*/  FMUL.FTZ R32, R33, UR4 ;  /* 0x0000000421207c20 */ /* 0x000fe20008410000 */
[----:B------:R-:W-:Y:S01]  /*0a90*/  FMUL.FTZ R16, R22, UR4 ;  /* 0x0000000416107c20 */ /* 0x000fe20008410000 */
[----:B------:R-:W-:Y:S01]  /*0aa0*/  FMUL.FTZ R23, R23, UR4 ;  /* 0x0000000417177c20 */ /* 0x000fe20008410000 */
[----:B------:R-:W-:Y:S01]  /*0ab0*/  FMUL.FTZ R24, R30, UR4 ;  /* 0x000000041e187c20 */ /* 0x000fe20008410000 */
[----:B------:R-:W-:Y:S01]  /*0ac0*/  FMUL.FTZ R31, R31, UR4 ;  /* 0x000000041f1f7c20 */ /* 0x000fe20008410000 */
[----:B------:R-:W-:Y:S01]  /*0ad0*/  F2FP.BF16.F32.PACK_AB R10, R13, R10 ;  /* 0x0000000a0d0a723e */ /* 0x000fe200000010ff */
[----:B------:R-:W-:Y:S01]  /*0ae0*/  FMUL.FTZ R22, R28, UR4 ;  /* 0x000000041c167c20 */ /* 0x000fe20008410000 */
[----:B------:R-:W-:Y:S01]  /*0af0*/  FMUL.FTZ R33, R38, UR4 ;  /* 0x0000000426217c20 */ /* 0x000fe20008410000 */
[----:B------:R-:W-:Y:S01]  /*0b00*/  FMUL.FTZ R38, R39, UR4 ;  /* 0x0000000427267c20 */ /* 0x000fe20008410000 */
[----:B------:R-:W-:Y:S01]  /*0b10*/  IADD3 R39, R41, 0x8000, RZ ;  /* 0x0000800029277810 */ /* 0x000fe20007ffe0ff */
[----:B------:R-:W-:Y:S01]  /*0b20*/  FMUL.FTZ R29, R29, UR4 ;  /* 0x000000041d1d7c20 */ /* 0x000fe20008410000 */
[----:B------:R-:W-:Y:S01]  /*0b30*/  F2FP.BF16.F32.PACK_AB R13, R19, R14 ;  /* 0x0000000e130d723e */ /* 0x000fe200000010ff */
[----:B------:R-:W-:Y:S01]  /*0b40*/  FMUL.FTZ R30, R36, UR4 ;  /* 0x00000004241e7c20 */ /* 0x000fe20008410000 */
[----:B------:R-:W-:Y:S01]  /*0b50*/  F2FP.BF16.F32.PACK_AB R19, R31, R24 ;  /* 0x000000181f13723e */ /* 0x000fe200000010ff */
[----:B------:R-:W-:Y:S01]  /*0b60*/  IMAD.MOV.U32 R24, RZ, RZ, 0x20 ;  /* 0x00000020ff187424 */ /* 0x000fe200078e00ff */
[----:B------:R-:W-:Y:S01]  /*0b70*/  F2FP.BF16.F32.PACK_AB R14, R20, R15 ;  /* 0x0000000f140e723e */ /* 0x000fe200000010ff */
[----:B------:R-:W-:Y:S01]  /*0b80*/  FMUL.FTZ R37, R37, UR4 ;  /* 0x0000000425257c20 */ /* 0x000fe20008410000 */
[----:B------:R-:W-:Y:S01]  /*0b90*/  F2FP.BF16.F32.PACK_AB R15, R23, R16 ;  /* 0x00000010170f723e */ /* 0x000fe200000010ff */
[----:B------:R-:W-:-:S02]  /*0ba0*/  IMAD R23, R42, 0x2, R39 ;  /* 0x000000022a177824 */ /* 0x000fc400078e0227 */
[----:B------:R-:W-:Y:S01]  /*0bb0*/  FMUL.FTZ R17, R17, UR4 ;  /* 0x0000000411117c20 */ /* 0x000fe20008410000 */
[----:B------:R-:W-:Y:S01]  /*0bc0*/  SEL R24, R24, 0xffffffe0, !P1 ;  /* 0xffffffe018187807 */ /* 0x000fe20004800000 */
[----:B------:R-:W-:Y:S01]  /*0bd0*/  FMUL.FTZ R28, R34, UR4 ;  /* 0x00000004221c7c20 */ /* 0x000fe20008410000 */
[----:B------:R-:W-:Y:S01]  /*0be0*/  FMUL.FTZ R35, R35, UR4 ;  /* 0x0000000423237c20 */ /* 0x000fe20008410000 */
[----:B------:R-:W-:Y:S01]  /*0bf0*/  F2FP.BF16.F32.PACK_AB R16, R25, R18 ;  /* 0x000000121910723e */ /* 0x000fe200000010ff */
[----:B------:R-:W-:Y:S01]  /*0c00*/  VIADD R31, R23, 0x40 ;  /* 0x00000040171f7836 */ /* 0x000fe20000000000 */
[----:B------:R-:W-:Y:S01]  /*0c10*/  F2FP.BF16.F32.PACK_AB R18, R29, R22 ;  /* 0x000000161d12723e */ /* 0x000fe200000010ff */
[----:B------:R-:W-:Y:S01]  /*0c20*/  @P2 VIADD R31, R23, 0xffffffc0 ;  /* 0xffffffc0171f2836 */ /* 0x000fe20000000000 */
[----:B------:R-:W-:Y:S01]  /*0c30*/  F2FP.BF16.F32.PACK_AB R8, R45, R8 ;  /* 0x000000082d08723e */ /* 0x000fe200000010ff */
[--C-:B------:R-:W-:Y:S01]  /*0c40*/  IMAD R42, R42, 0x2, R41.reuse ;  /* 0x000000022a2a7824 */ /* 0x100fe200078e0229 */
[----:B------:R-:W-:Y:S01]  /*0c50*/  F2FP.BF16.F32.PACK_AB R11, R48, R11 ;  /* 0x0000000b300b723e */ /* 0x000fe200000010ff */
[----:B------:R-:W-:Y:S01]  /*0c60*/  IMAD R41, R2, 0x2, R41 ;  /* 0x0000000202297824 */ /* 0x000fe200078e0229 */
[----:B------:R-:W-:Y:S01]  /*0c70*/  F2FP.BF16.F32.PACK_AB R22, R37, R30 ;  /* 0x0000001e2516723e */ /* 0x000fe200000010ff */
[----:B------:R-:W-:Y:S01]  /*0c80*/  ULDC UR4, c[0x0][0x244] ;  /* 0x0000910000047ab9 */ /* 0x000fe20000000800 */
[----:B------:R-:W-:Y:S01]  /*0c90*/  F2FP.BF16.F32.PACK_AB R12, R17, R12 ;  /* 0x0000000c110c723e */ /* 0x000fe200000010ff */
[----:B------:R0:W-:Y:S01]  /*0ca0*/  STSM.16.M88.4 [R42+0x8000], R8 ;  /* 0x008000082a007844 */ /* 0x0001e20000000200 */
[----:B------:R-:W-:-:S02]  /*0cb0*/  IADD3 R30, R23, R24, RZ ;  /* 0x00000018171e7210 */ /* 0x000fc40007ffe0ff */
[----:B------:R-:W-:Y:S02]  /*0cc0*/  F2FP.BF16.F32.PACK_AB R17, R26, R21 ;  /* 0x000000151a11723e */ /* 0x000fe400000010ff */
[----:B------:R-:W-:Y:S01]  /*0cd0*/  F2FP.BF16.F32.PACK_AB R20, R32, R27 ;  /* 0x0000001b2014723e */ /* 0x000fe200000010ff */
[----:B------:R-:W-:Y:S01]  /*0ce0*/  IMAD.IADD R32, R24, 0x1, R31 ;  /* 0x0000000118207824 */ /* 0x000fe200078e021f */
[----:B------:R-:W-:Y:S01]  /*0cf0*/  F2FP.BF16.F32.PACK_AB R21, R35, R28 ;  /* 0x0000001c2315723e */ /* 0x000fe200000010ff */
[----:B------:R1:W-:Y:S01]  /*0d00*/  STSM.16.M88.4 [R30], R12 ;  /* 0x0000000c1e007844 */ /* 0x0003e20000000200 */
[----:B------:R-:W-:Y:S02]  /*0d10*/  F2FP.BF16.F32.PACK_AB R23, R38, R33 ;  /* 0x000000212617723e */ /* 0x000fe400000010ff */
[----:B------:R-:W-:Y:S01]  /*0d20*/  IADD3 R28, P0, R0, R50, RZ ;  /* 0x00000032001c7210 */ /* 0x000fe20007f1e0ff */
[----:B------:R1:W-:Y:S01]  /*0d30*/  STSM.16.M88.4 [R31], R16 ;  /* 0x000000101f007844 */ /* 0x0003e20000000200 */
[----:B------:R-:W-:-:S02]  /*0d40*/  SHF.R.S32.HI R45, RZ, 0x1f, R44 ;  /* 0x0000001fff2d7819 */ /* 0x000fc4000001142c */
[----:B------:R-:W-:Y:S01]  /*0d50*/  LEA.HI.X.SX32 R29, R0, R51, 0x1, P0 ;  /* 0x00000033001d7211 */ /* 0x000fe200000f0eff */
[----:B------:R1:W-:Y:S01]  /*0d60*/  STSM.16.M88.4 [R32], R20 ;  /* 0x0000001420007844 */ /* 0x0003e20000000200 */
[----:B------:R-:W-:Y:S01]  /*0d70*/  BAR.SYNC.DEFER_BLOCKING 0x0 ;  /* 0x0000000000007b1d */ /* 0x000fe20000010000 */
[----:B------:R-:W-:Y:S01]  /*0d80*/  ISETP.GE.AND P0, PT, R44, UR4, PT ;  /* 0x000000042c007c0c */ /* 0x000fe2000bf06270 */
[C---:B0-----:R-:W-:Y:S02]  /*0d90*/  IMAD R9, R6.reuse, UR7, R5 ;  /* 0x0000000706097c24 */ /* 0x041fe4000f8e0205 */
[----:B------:R-:W-:Y:S01]  /*0da0*/  IMAD.WIDE.U32 R44, R6, UR6, R44 ;  /* 0x00000006062c7c25 */ /* 0x000fe2000f8e002c */
[C---:B------:R-:W-:Y:S01]  /*0db0*/  ISETP.GE.OR P3, PT, R0.reuse, R43, P0 ;  /* 0x0000002b0000720c */ /* 0x040fe20000766670 */
[----:B------:R-:W-:Y:S02]  /*0dc0*/  ULDC.64 UR4, c[0x0][0x260] ;  /* 0x0000980000047ab9 */ /* 0x000fe40000000a00 */
[----:B------:R-:W-:Y:S01]  /*0dd0*/  VIADD R5, R0, 0x20 ;  /* 0x0000002000057836 */ /* 0x000fe20000000000 */
[----:B------:R-:W-:Y:S01]  /*0de0*/  IADD3 R45, R45, R9, RZ ;  /* 0x000000092d2d7210 */ /* 0x000fe20007ffe0ff */
[----:B------:R-:W-:-:S02]  /*0df0*/  IMAD R7, R7, UR4, RZ ;  /* 0x0000000407077c24 */ /* 0x000fc4000f8e02ff */
[C---:B------:R-:W-:Y:S01]  /*0e00*/  VIADD R6, R0.reuse, 0x40 ;  /* 0x0000004000067836 */ /* 0x040fe20000000000 */
[-C--:B------:R-:W-:Y:S01]  /*0e10*/  ISETP.GE.OR P2, PT, R5, R43.reuse, P0 ;  /* 0x0000002b0500720c */ /* 0x080fe20000746670 */
[----:B------:R-:W-:Y:S02]  /*0e20*/  VIADD R0, R0, 0x60 ;  /* 0x0000006000007836 */ /* 0x000fe40000000000 */
[----:B------:R-:W-:Y:S01]  /*0e30*/  IMAD R9, R4, UR5, R7 ;  /* 0x0000000504097c24 */ /* 0x000fe2000f8e0207 */
[-C--:B------:R-:W-:Y:S01]  /*0e40*/  ISETP.GE.OR P1, PT, R6, R43.reuse, P0 ;  /* 0x0000002b0600720c */ /* 0x080fe20000726670 */
[----:B------:R-:W-:Y:S01]  /*0e50*/  IMAD.WIDE.U32 R4, R4, UR4, R44 ;  /* 0x0000000404047c25 */ /* 0x000fe2000f8e002c */
[----:B------:R-:W-:-:S03]  /*0e60*/  ISETP.GE.OR P0, PT, R0, R43, P0 ;  /* 0x0000002b0000720c */ /* 0x000fc60000706670 */
[----:B------:R-:W-:Y:S01]  /*0e70*/  IMAD.WIDE R6, R3, 0x80, R28 ;  /* 0x0000008003067825 */ /* 0x000fe200078e021c */
[----:B------:R1:W0:Y:S03]  /*0e80*/  LDS.128 R24, [R41+0xb000] ;  /* 0x00b0000029187984 */ /* 0x0002260000000c00 */
[----:B------:R-:W-:Y:S02]  /*0e90*/  IMAD R8, R2, 0x2, R39 ;  /* 0x0000000202087824 */ /* 0x000fe400078e0227 */
[----:B------:R-:W-:Y:S01]  /*0ea0*/  IMAD.IADD R3, R5, 0x1, R9 ;  /* 0x0000000105037824 */ /* 0x000fe200078e0209 */
[----:B------:R-:W-:Y:S06]  /*0eb0*/  @P3 BRA `(.L_x_3485) ;  /* 0x00000000002c3947 */ /* 0x000fec0003800000 */
[----:B------:R-:W2:Y:S01]  /*0ec0*/  LDS.128 R8, [R8] ;  /* 0x0000000008087984 */ /* 0x000ea20000000c00 */
[----:B------:R-:W-:Y:S01]  /*0ed0*/  ULDC.64 UR4, c[0x0][0x250] ;  /* 0x0000940000047ab9 */ /* 0x000fe20000000a00 */
[----:B------:R-:W-:Y:S02]  /*0ee0*/  IMAD.MOV.U32 R2, RZ, RZ, R4 ;  /* 0x000000ffff027224 */ /* 0x000fe400078e0004 */
[----:B-1----:R-:W-:Y:S02]  /*0ef0*/  IMAD R15, R7, UR4, RZ ;  /* 0x00000004070f7c24 */ /* 0x002fe4000f8e02ff */
[----:B------:R-:W-:-:S04]  /*0f00*/  IMAD.WIDE.U32 R12, R6, UR4, R2 ;  /* 0x00000004060c7c25 */ /* 0x000fc8000f8e0002 */
[----:B------:R-:W-:Y:S01]  /*0f10*/  IMAD R15, R6, UR5, R15 ;  /* 0x00000005060f7c24 */ /* 0x000fe2000f8e020f */
[----:B------:R-:W-:Y:S02]  /*0f20*/  ULDC.64 UR4, c[0x0][0x238] ;  /* 0x00008e0000047ab9 */ /* 0x000fe40000000a00 */
[----:B------:R-:W-:Y:S01]  /*0f30*/  LEA R14, P3, R12, UR4, 0x1 ;  /* 0x000000040c0e7c11 */ /* 0x000fe2000f8608ff */
[----:B------:R-:W-:-:S05]  /*0f40*/  IMAD.IADD R13, R13, 0x1, R15 ;  /* 0x000000010d0d7824 */ /* 0x000fca00078e020f */
[----:B------:R-:W-:-:S05]  /*0f50*/  LEA.HI.X R15, R12, UR5, R13, 0x1, P3 ;  /* 0x000000050c0f7c11 */ /* 0x000fca00098f0c0d */
[----:B--2---:R2:W-:Y:S02]  /*0f60*/  STG.E.128 desc[UR8][R14.64], R8 ;  /* 0x000000080e007986 */ /* 0x0045e4000c101d08 */
.L_x_3485:
[----:B------:R-:W-:Y:S05]  /*0f70*/  BSYNC B0 ;  /* 0x0000000000007941 */ /* 0x000fea0003800000 */
.L_x_3484:
[----:B--2---:R2:W3:Y:S01]  /*0f80*/  LDS.128 R8, [R41+0x9000] ;  /* 0x0090000029087984 */ /* 0x0044e20000000c00 */
[----:B------:R-:W-:Y:S04]  /*0f90*/  BSSY B0, `(.L_x_3486) ;  /* 0x000000f000007945 */ /* 0x000fe80003800000 */
[----:B------:R-:W-:Y:S05]  /*0fa0*/  @P2 BRA `(.L_x_3487) ;  /* 0x0000000000342947 */ /* 0x000fea0003800000 */
[----:B-1----:R-:W-:Y:S01]  /*0fb0*/  IADD3 R15, P2, R6, 0x20, RZ ;  /* 0x00000020060f7810 */ /* 0x002fe20007f5e0ff */
[----:B------:R-:W-:Y:S01]  /*0fc0*/  ULDC.64 UR4, c[0x0][0x250] ;  /* 0x0000940000047ab9 */ /* 0x000fe20000000a00 */
[----:B------:R-:W-:Y:S01]  /*0fd0*/  MOV R12, R4 ;  /* 0x00000004000c7202 */ /* 0x000fe20000000f00 */
        /* <DEDUP_REMOVED lines=10> */
.L_x_3487:
[----:B------:R-:W-:Y:S05]  /*1080*/  BSYNC B0 ;  /* 0x0000000000007941 */ /* 0x000fea0003800000 */
.L_x_3486:
[----:B---34-:R3:W4:Y:S01]  /*1090*/  LDS.128 R8, [R41+0xa000] ;  /* 0x00a0000029087984 */ /* 0x0187220000000c00 */
        /* <DEDUP_REMOVED lines=11> */
[----:B------:R-:W-:Y:S02]  /*1150*/  LEA R14, P1, R12, UR4, 0x1 ;  /* 0x000000040c0e7c11 */ /* 0x000fe4000f8208ff */
[----:B------:R-:W-:-:S04]  /*1160*/  IADD3 R13, R13, R15, RZ ;  /* 0x0000000f0d0d7210 */ /* 0x000fc80007ffe0ff */
[----:B------:R-:W-:-:S05]  /*1170*/  LEA.HI.X R15, R12, UR5, R13, 0x1, P1 ;  /* 0x000000050c0f7c11 */ /* 0x000fca00088f0c0d */
[----:B----4-:R1:W-:Y:S02]  /*1180*/  STG.E.128 desc[UR8][R14.64], R8 ;  /* 0x000000080e007986 */ /* 0x0103e4000c101d08 */
.L_x_3489:
[----:B------:R-:W-:Y:S05]  /*1190*/  BSYNC B0 ;  /* 0x0000000000007941 */ /* 0x000fea0003800000 */
.L_x_3488:
[----:B------:R-:W-:Y:S05]  /*11a0*/  @P0 EXIT ;  /* 0x000000000000094d */ /* 0x000fea0003800000 */
        /* <DEDUP_REMOVED lines=11> */
[----:B0-----:R-:W-:Y:S01]  /*1260*/  STG.E.128 desc[UR8][R4.64], R24 ;  /* 0x0000001804007986 */ /* 0x001fe2000c101d08 */
[----:B------:R-:W-:Y:S05]  /*1270*/  EXIT ;  /* 0x000000000000794d */ /* 0x000fea0003800000 */
.L_x_3490:
        /* <DEDUP_REMOVED lines=16> */
.L_x_3717:


//--------------------- .text._ZN7cutlass13device_kernelIN5flash32FlashAttnBwdPostprocessConvertdQIN4cute5tupleIJNS3_1CILi128EEENS5_ILi64EEEEEENS_10bfloat16_tEfNS_4arch4Sm90ELi256ENS3_8TiledMMAINS3_8MMA_AtomIJNS3_4SM904GMMA27MMA_64x64x16_F32BF16BF16_SSILNSF_5MajorE0ELSH_1ELNSF_7ScaleInE1ELSI_1EEEEEENS3_6LayoutINS4_IJNS5_ILi2EEENS5_ILi1EEESN_EEENS4_IJSN_NS5_ILi0EEESP_EEEEENS4_IJNS3_10UnderscoreESS_SS_EEEEELb0EEEEEvNT_6ParamsE --------------------------
	.section	.text._ZN7cutlass13device_kernelIN5flash32FlashAttnBwdPostprocessConvertdQIN4cute5tupleIJNS3_1CILi128EEENS5_ILi64EEEEEENS_10bfloat16_tEfNS_4arch4Sm90ELi256ENS3_8TiledMMAINS3_8MMA_AtomIJNS3_4SM904GMMA27MMA_64x64x16_F32BF16BF16_SSILNSF_5MajorE0ELSH_1ELNSF_7ScaleInE1ELSI_1EEEEEENS3_6LayoutINS4_IJNS5_ILi2EEENS5_ILi1EEESN_EEENS4_IJSN_NS5_ILi0EEESP_EEEEENS4_IJNS3_10UnderscoreESS_SS_EEEEELb0EEEEEvNT_6ParamsE,"ax",@progbits
	.align	128
.text._ZN7cutlass13device_kernelIN5flash32FlashAttnBwdPostprocessConvertdQIN4cute5tupleIJNS3_1CILi128EEENS5_ILi64EEEEEENS_10bfloat16_tEfNS_4arch4Sm90ELi256ENS3_8TiledMMAINS3_8MMA_AtomIJNS3_4SM904GMMA27MMA_64x64x16_F32BF16BF16_SSILNSF_5MajorE0ELSH_1ELNSF_7ScaleInE1ELSI_1EEEEEENS3_6LayoutINS4_IJNS5_ILi2EEENS5_ILi1EEESN_EEENS4_IJSN_NS5_ILi0EEESP_EEEEENS4_IJNS3_10UnderscoreESS_SS_EEEEELb0EEEEEvNT_6ParamsE:
        .type           _ZN7cutlass13device_kernelIN5flash32FlashAttnBwdPostprocessConvertdQIN4cute5tupleIJNS3_1CILi128EEENS5_ILi64EEEEEENS_10bfloat16_tEfNS_4arch4Sm90ELi256ENS3_8TiledMMAINS3_8MMA_AtomIJNS3_4SM904GMMA27MMA_64x64x16_F32BF16BF16_SSILNSF_5MajorE0ELSH_1ELNSF_7ScaleInE1ELSI_1EEEEEENS3_6LayoutINS4_IJNS5_ILi2EEENS5_ILi1EEESN_EEENS4_IJSN_NS5_ILi0EEESP_EEEEENS4_IJNS3_10UnderscoreESS_SS_EEEEELb0EEEEEvNT_6ParamsE,@function
        .size           _ZN7cutlass13device_kernelIN5flash32FlashAttnBwdPostprocessConvertdQIN4cute5tupleIJNS3_1CILi128EEENS5_ILi64EEEEEENS_10bfloat16_tEfNS_4arch4Sm90ELi256ENS3_8TiledMMAINS3_8MMA_AtomIJNS3_4SM904GMMA27MMA_64x64x16_F32BF16BF16_SSILNSF_5MajorE0ELSH_1ELNSF_7ScaleInE1ELSI_1EEEEEENS3_6LayoutINS4_IJNS5_ILi2EEENS5_ILi1EEESN_EEENS4_IJSN_NS5_ILi0EEESP_EEEEENS4_IJNS3_10UnderscoreESS_SS_EEEEELb0EEEEEvNT_6ParamsE,(.L_x_3718 - _ZN7cutlass13device_kernelIN5flash32FlashAttnBwdPostprocessConvertdQIN4cute5tupleIJNS3_1CILi128EEENS5_ILi64EEEEEENS_10bfloat16_tEfNS_4arch4Sm90ELi256ENS3_8TiledMMAINS3_8MMA_AtomIJNS3_4SM904GMMA27MMA_64x64x16_F32BF16BF16_SSILNSF_5MajorE0ELSH_1ELNSF_7ScaleInE1ELSI_1EEEEEENS3_6LayoutINS4_IJNS5_ILi2EEENS5_ILi1EEESN_EEENS4_IJSN_NS5_ILi0EEESP_EEEEENS4_IJNS3_10UnderscoreESS_SS_EEEEELb0EEEEEvNT_6ParamsE)
        .other          _ZN7cutlass13device_kernelIN5flash32FlashAttnBwdPostprocessConvertdQIN4cute5tupleIJNS3_1CILi128EEENS5_ILi64EEEEEENS_10bfloat16_tEfNS_4arch4Sm90ELi256ENS3_8TiledMMAINS3_8MMA_AtomIJNS3_4SM904GMMA27MMA_64x64x16_F32BF16BF16_SSILNSF_5MajorE0ELSH_1ELNSF_7ScaleInE1ELSI_1EEEEEENS3_6LayoutINS4_IJNS5_ILi2EEENS5_ILi1EEESN_EEENS4_IJSN_NS5_ILi0EEESP_EEEEENS4_IJNS3_10UnderscoreESS_SS_EEEEELb0EEEEEvNT_6ParamsE,@"STO_CUDA_ENTRY STV_DEFAULT"
_ZN7cutlass13device_kernelIN5flash32FlashAttnBwdPostprocessConvertdQIN4cute5tupleIJNS3_1CILi128EEENS5_ILi64EEEEEENS_10bfloat16_tEfNS_4arch4Sm90ELi256ENS3_8TiledMMAINS3_8MMA_AtomIJNS3_4SM904GMMA27MMA_64x64x16_F32BF16BF16_SSILNSF_5MajorE0ELSH_1ELNSF_7ScaleInE1ELSI_1EEEEEENS3_6LayoutINS4_IJNS5_ILi2EEENS5_ILi1EEESN_EEENS4_IJSN_NS5_ILi0EEESP_EEEEENS4_IJNS3_10UnderscoreESS_SS_EEEEELb0EEEEEvNT_6ParamsE:
        /* <DEDUP_REMOVED lines=26> */
.L_x_3491:
        /* <DEDUP_REMOVED lines=52> */
.L_x_3494:
[----:B------:R-:W-:Y:S01]  /*04e0*/  @P0 ELECT P2, URZ, PT ;  /* 0x00000000003f082f */ /* 0x000fe20003840000 */
[----:B------:R1:W-:-:S12]  /*04f0*/  UBLKCP.S.G [UR6], [UR4], UR10 ;  /* 0x00000006040073ba */ /* 0x0003d8000800020a */
[----:B------:R-:W-:Y:S02]  /*0500*/  @P2 PLOP3.LUT P0, PT, P2, PT, PT, 0x8, 0x0 ;  /* 0x000000000000281c */ /* 0x000fe4000170e170 */
[----:B------:R-:W-:-:S11]  /*0510*/  PLOP3.LUT P2, PT, PT, PT, PT, 0x8, 0x0 ;  /* 0x000000000000781c */ /* 0x000fd60003f4e170 */
[----:B-1----:R-:W-:Y:S05]  /*0520*/  @P0 BRA.U.ANY `(.L_x_3494) ;  /* 0xfffffffd00ec0947 */ /* 0x002fea000393ffff */
.L_x_3493:
[----:B------:R-:W-:Y:S05]  /*0530*/  BSYNC B0 ;  /* 0x0000000000007941 */ /* 0x000fea0003800000 */
.L_x_3492:
[----:B------:R-:W-:Y:S01]  /*0540*/  BAR.SYNC.DEFER_BLOCKING 0x0 ;  /* 0x0000000000007b1d */ /* 0x000fe20000010000 */
[----:B------:R-:W-:Y:S02]  /*0550*/  MOV R41, 0x400 ;  /* 0x0000040000297802 */ /* 0x000fe40000000f00 */
[----:B------:R-:W-:Y:S02]  /*0560*/  CS2R R50, SRZ ;  /* 0x0000000000327805 */ /* 0x000fe4000001ff00 */
[----:B------:R-:W-:Y:S01]  /*0570*/  SHF.L.U32 R0, RZ, 0x1f, RZ ;  /* 0x0000001fff007819 */ /* 0x000fe200000006ff */
[--C-:B------:R-:W-:Y:S01]  /*0580*/  @P1 IMAD.MOV.U32 R50, RZ, RZ, R9.reuse ;  /* 0x000000ffff321224 */ /* 0x100fe200078e0009 */
[----:B------:R-:W-:Y:S02]  /*0590*/  LEA R41, R2, R41, 0x18 ;  /* 0x0000002902297211 */ /* 0x000fe400078ec0ff */
[----:B------:R-:W-:-:S07]  /*05a0*/  @P1 SHF.R.S32.HI R51, RZ, 0x1f, R9 ;  /* 0x0000001fff331819 */ /* 0x000fce0000011409 */
.L_x_3495:
        /* <DEDUP_REMOVED lines=156> */
.L_x_3497:
[----:B------:R-:W-:Y:S05]  /*0f70*/  BSYNC B0 ;  /* 0x0000000000007941 */ /* 0x000fea0003800000 */
.L_x_3496:
        /* <DEDUP_REMOVED lines=16> */
.L_x_3499:
[----:B------:R-:W-:Y:S05]  /*1080*/  BSYNC B0 ;  /* 0x0000000000007941 */ /* 0x000fea0003800000 */
.L_x_3498:
        /* <DEDUP_REMOVED lines=16> */
.L_x_3501:
[----:B------:R-:W-:Y:S05]  /*1190*/  BSYNC B0 ;  /* 0x0000000000007941 */ /* 0x000fea0003800000 */
.L_x_3500:
        /* <DEDUP_REMOVED lines=14> */
.L_x_3502:
        /* <DEDUP_REMOVED lines=16> */
.L_x_3718:


//--------------------- .text._ZN7cutlass13device_kernelIN5flash11enable_sm90INS1_16FlashAttnBwdSm90INS1_25CollectiveMainloopBwdSm90ILi2ELi2ELi2EN4cute5tupleIJNS5_1CILi1EEES8_S8_EEENS6_IJNS7_ILi128EEESA_NS7_ILi64EEEEEENS_10bfloat16_tEfNS_4arch4Sm90ELb1ELb0ELb0ELb1ELb1ELb1ELb0ELb0ELi2ELi1ELi2ELi2ELb0EEENS1_24CollectiveEpilogueBwdGQAISC_fSF_Li256ELb1ELb1EEENS1_25SingleTileBwdLPTSchedulerILb1ELi128ELb1EEEEEEEEEvNT_6ParamsE --------------------------
	.section	.text._ZN7cutlass13device_kernelIN5flash11enable_sm90INS1_16FlashAttnBwdSm90INS1_25CollectiveMainloopBwdSm90ILi2ELi2ELi2EN4cute5tupleIJNS5_1CILi1EEES8_S8_EEENS6_IJNS7_ILi128EEESA_NS7_ILi64EEEEEENS_10bfloat16_tEfNS_4arch4Sm90ELb1ELb0ELb0ELb1ELb1ELb1ELb0ELb0ELi2ELi1ELi2ELi2ELb0EEENS1_24CollectiveEpilogueBwdGQAISC_fSF_Li256ELb1ELb1EEENS1_25SingleTileBwdLPTSchedulerILb1ELi128ELb1EEEEEEEEEvNT_6ParamsE,"ax",@progbits
	.align	128
.text._ZN7cutlass13device_kernelIN5flash11enable_sm90INS1_16FlashAttnBwdSm90INS1_25CollectiveMainloopBwdSm90ILi2ELi2ELi2EN4cute5tupleIJNS5_1CILi1EEES8_S8_EEENS6_IJNS7_ILi128EEESA_NS7_ILi64EEEEEENS_10bfloat16_tEfNS_4arch4Sm90ELb1ELb0ELb0ELb1ELb1ELb1ELb0ELb0ELi2ELi1ELi2ELi2ELb0EEENS1_24CollectiveEpilogueBwdGQAISC_fSF_Li256ELb1ELb1EEENS1_25SingleTileBwdLPTSchedulerILb1ELi128ELb1EEEEEEEEEvNT_6ParamsE:
        .type           _ZN7cutlass13device_kernelIN5flash11enable_sm90INS1_16FlashAttnBwdSm90INS1_25CollectiveMainloopBwdSm90ILi2ELi2ELi2EN4cute5tupleIJNS5_1CILi1EEES8_S8_EEENS6_IJNS7_ILi128EEESA_NS7_ILi64EEEEEENS_10bfloat16_tEfNS_4arch4Sm90ELb1ELb0ELb0ELb1ELb1ELb1ELb0ELb0ELi2ELi1ELi2ELi2ELb0EEENS1_24CollectiveEpilogueBwdGQAISC_fSF_Li256ELb1ELb1EEENS1_25SingleTileBwdLPTSchedulerILb1ELi128ELb1EEEEEEEEEvNT_6ParamsE,@function
        .size           _ZN7cutlass13device_kernelIN5flash11enable_sm90INS1_16FlashAttnBwdSm90INS1_25CollectiveMainloopBwdSm90ILi2ELi2ELi2EN4cute5tupleIJNS5_1CILi1EEES8_S8_EEENS6_IJNS7_ILi128EEESA_NS7_ILi64EEEEEENS_10bfloat16_tEfNS_4arch4Sm90ELb1ELb0ELb0ELb1ELb1ELb1ELb0ELb0ELi2ELi1ELi2ELi2ELb0EEENS1_24CollectiveEpilogueBwdGQAISC_fSF_Li256ELb1ELb1EEENS1_25SingleTileBwdLPTSchedulerILb1ELi128ELb1EEEEEEEEEvNT_6ParamsE,(.L_x_3719 - _ZN7cutlass13device_kernelIN5flash11enable_sm90INS1_16FlashAttnBwdSm90INS1_25CollectiveMainloopBwdSm90ILi2ELi2ELi2EN4cute5tupleIJNS5_1CILi1EEES8_S8_EEENS6_IJNS7_ILi128EEESA_NS7_ILi64EEEEEENS_10bfloat16_tEfNS_4arch4Sm90ELb1ELb0ELb0ELb1ELb1ELb1ELb0ELb0ELi2ELi1ELi2ELi2ELb0EEENS1_24CollectiveEpilogueBwdGQAISC_fSF_Li256ELb1ELb1EEENS1_25SingleTileBwdLPTSchedulerILb1ELi128ELb1EEEEEEEEEvNT_6ParamsE)
        .other          _ZN7cutlass13device_kernelIN5flash11enable_sm90INS1_16FlashAttnBwdSm90INS1_25CollectiveMainloopBwdSm90ILi2ELi2ELi2EN4cute5tupleIJNS5_1CILi1EEES8_S8_EEENS6_IJNS7_ILi128EEESA_NS7_ILi64EEEEEENS_10bfloat16_tEfNS_4arch4Sm90ELb1ELb0ELb0ELb1ELb1ELb1ELb0ELb0ELi2ELi1ELi2ELi2ELb0EEENS1_24CollectiveEpilogueBwdGQAISC_fSF_Li256ELb1ELb1EEENS1_25SingleTileBwdLPTSchedulerILb1ELi128ELb1EEEEEEEEEvNT_6ParamsE,@"STO_CUDA_ENTRY STV_DEFAULT"
_ZN7cutlass13device_kernelIN5flash11enable_sm90INS1_16FlashAttnBwdSm90INS1_25CollectiveMainloopBwdSm90ILi2ELi2ELi2EN4cute5tupleIJNS5_1CILi1EEES8_S8_EEENS6_IJNS7_ILi128EEESA_NS7_ILi64EEEEEENS_10bfloat16_tEfNS_4arch4Sm90ELb1ELb0ELb0ELb1ELb1ELb1ELb0ELb0ELi2ELi1ELi2ELi2ELb0EEENS1_24CollectiveEpilogueBwdGQAISC_fSF_Li256ELb1ELb1EEENS1_25SingleTileBwdLPTSchedulerILb1ELi128ELb1EEEEEEEEEvNT_6ParamsE:
        /* <DEDUP_REMOVED lines=24> */
.L_x_3504:
[----:B------:R-:W-:Y:S05]  /*0180*/  BSYNC B0 ;  /* 0x0000000000007941 */ /* 0x000fea0003800000 */
.L_x_3503:
        /* <DEDUP_REMOVED lines=37> */
.L_x_3505:
        /* <DEDUP_REMOVED lines=22> */
.L_x_3506:
[----:B------:R-:W-:Y:S01]  /*0540*/  PLOP3.LUT P0, PT, PT, PT, UP0, 0x80, 0x0 ;  /* 0x000000000000781c */ /* 0x000fe20003f0f008 */
[----:B------:R-:W-:Y:S01]  /*0550*/  NOP ;  /* 0x0000000000007918 */ /* 0x000fe20000000000 */
[----:B------:R-:W-:Y:S01]  /*0560*/  ULDC.64 UR38, c[0x0][0x208] ;  /* 0x0000820000267ab9 */ /* 0x000fe20000000a00 */
[----:B------:R-:W-:Y:S01]  /*0570*/  BSSY B6, `(.L_x_3507) ;  /* 0x0000df3000067945 */ /* 0x000fe20003800000 */
[----:B-12-4-:R-:W-:Y:S09]  /*0580*/  BAR.SYNC.DEFER_BLOCKING 0x0 ;  /* 0x0000000000007b1d */ /* 0x016ff20000010000 */
[----:B------:R-:W-:Y:S05]  /*0590*/  @!P0 BRA `(.L_x_3508) ;  /* 0x0000009800dc8947 */ /* 0x000fea0003800000 */
.L_x_3509:
        /* <DEDUP_REMOVED lines=32> */
.L_x_3510:
[----:B------:R-:W-:Y:S01]  /*07a0*/  ULDC UR8, c[0x0][0x8cc] ;  /* 0x0002330000087ab9 */ /* 0x000fe20000000800 */
[----:B------:R-:W-:Y:S01]  /*07b0*/  UMOV UR7, UR9 ;  /* 0x0000000900077c82 */ /* 0x000fe20008000000 */
[----:B------:R-:W-:-:S11]  /*07c0*/  UISETP.NE.AND UP0, UPT, UR8, 0x1, UPT ;  /* 0x000000010800788c */ /* 0x000fd6000bf05270 */
[----:B------:R-:W-:Y:S02]  /*07d0*/  @UP0 ULDC.64 UR10, c[0x0][0x8d0] ;  /* 0x00023400000a0ab9 */ /* 0x000fe40000000a00 */
[----:B------:R-:W-:-:S04]  /*07e0*/  UIMAD.WIDE.U32 UR4, UR9, UR10, URZ ;  /* 0x0000000a090472a5 */ /* 0x000fc8000f8e003f */
[----:B------:R-:W-:-:S04]  /*07f0*/  @UP0 USHF.R.U32.HI UR7, URZ, UR11, UR5 ;  /* 0x0000000b3f070299 */ /* 0x000fc80008011605 */
[----:B------:R-:W-:-:S12]  /*0800*/  UIMAD UR4, UR7, UR8, URZ ;  /* 0x00000008070472a4 */ /* 0x000fd8000f8e023f */
.L_x_3511:
        /* <DEDUP_REMOVED lines=23> */
.L_x_3512:
        /* <DEDUP_REMOVED lines=14> */
.L_x_3514:
[----:B------:R-:W-:-:S05]  /*0a60*/  ULDC UR4, c[0x0][0x8f4] ;  /* 0x00023d0000047ab9 */ /* 0x000fca0000000800 */
.L_x_3513:
        /* <DEDUP_REMOVED lines=24> */
.L_x_3516:
        /* <DEDUP_REMOVED lines=14> */
.L_x_3517:
        /* <DEDUP_REMOVED lines=11> */
.L_x_3518:
        /* <DEDUP_REMOVED lines=13> */
.L_x_3519:
        /* <DEDUP_REMOVED lines=68> */
.L_x_3522:
        /* <DEDUP_REMOVED lines=15> */
.L_x_3521:
        /* <DEDUP_REMOVED lines=22> */
.L_x_3524:
        /* <DEDUP_REMOVED lines=15> */
.L_x_3523:
[----:B------:R-:W-:Y:S01]  /*15d0*/  SHF.R.S32.HI R5, RZ, 0x1f, R16 ;  /* 0x0000001fff057819 */ /* 0x000fe20000011410 */
[----:B------:R-:W-:-:S03]  /*15e0*/  UMOV UR4, 0xffffffff ;  /* 0xffffffff00047882 */ /* 0x000fc60000000000 */
[----:B------:R-:W-:-:S04]  /*15f0*/  LEA.HI R0, R5, R16, RZ, 0x7 ;  /* 0x0000001005007211 */ /* 0x000fc800078f38ff */
[----:B------:R-:W-:Y:S01]  /*1600*/  SHF.R.S32.HI R13, RZ, 0x7, R0 ;  /* 0x00000007ff0d7819 */ /* 0x000fe20000011400 */
[----:B------:R-:W-:Y:S06]  /*1610*/  BRA.DIV UR4, `(.L_x_3525) ;  /* 0x000000ce04a87947 */ /* 0x000fec000b800000 */
[----:B------:R1:W2:Y:S02]  /*1620*/  SHFL.IDX PT, R14, R13, RZ, 0x1f ;  /* 0x00001fff0d0e7589 */ /* 0x0002a400000e0000 */
.L_x_3653:
        /* <DEDUP_REMOVED lines=24> */
.L_x_3526:
        /* <DEDUP_REMOVED lines=159> */
.L_x_3539:
[----:B------:R-:W-:-:S06]  /*21a0*/  ULOP3.LUT UR4, UR36, 0x1, URZ, 0xfc, !UPT ;  /* 0x0000000124047892 */ /* 0x000fcc000f8efc3f */
[----:B---3--:R-:W-:-:S05]  /*21b0*/  IMAD.U32 R5, RZ, RZ, UR4 ;  /* 0x00000004ff057e24 */ /* 0x008fca000f8e00ff */
[----:B------:R-:W-:-:S13]  /*21c0*/  ISETP.NE.AND P0, PT, R5, 0x3, PT ;  /* 0x000000030500780c */ /* 0x000fda0003f05270 */
[----:B------:R-:W-:Y:S05]  /*21d0*/  @!P0 BRA `(.L_x_3529) ;  /* 0x0000000000048947 */ /* 0x000fea0003800000 */
[----:B------:R-:W-:Y:S01]  /*21e0*/  BPT.TRAP 0x1 ;  /* 0x000000040000795c */ /* 0x000fe20000300000 */
.L_x_3529:
[----:B------:R-:W-:Y:S01]  /*21f0*/  IMAD R6, R0, 0x8, R236 ;  /* 0x0000000800067824 */ /* 0x000fe200078e02ec */
[----:B------:R-:W-:-:S04]  /*2200*/  SHF.L.U32 R21, R4, 0x1f, RZ ;  /* 0x0000001f04157819 */ /* 0x000fc800000006ff */
[----:B------:R1:W2:Y:S01]  /*2210*/  SYNCS.PHASECHK.TRANS64.TRYWAIT P1, [R6+URZ+0x30c10], R21 ;  /* 0x030c1015060075a7 */ /* 0x0002a2000802017f */
[----:B------:R-:W-:Y:S05]  /*2220*/  @!P0 BRA `(.L_x_3530) ;  /* 0x0000000000048947 */ /* 0x000fea0003800000 */
[----:B------:R-:W-:Y:S01]  /*2230*/  BPT.TRAP 0x1 ;  /* 0x000000040000795c */ /* 0x000fe20000300000 */
.L_x_3530:
[----:B------:R-:W-:-:S05]  /*2240*/  VIADD R5, R236, 0x10000 ;  /* 0x00010000ec057836 */ /* 0x000fca0000000000 */
[----:B------:R-:W-:-:S04]  /*2250*/  SHF.R.U32.HI R5, RZ, 0x4, R5 ;  /* 0x00000004ff057819 */ /* 0x000fc80000011605 */
[----:B------:R-:W-:Y:S01]  /*2260*/  LOP3.LUT R5, R5, 0x3fff, RZ, 0xc0, !PT ;  /* 0x00003fff05057812 */ /* 0x000fe200078ec0ff */
[----:B--2---:R-:W-:Y:S06]  /*2270*/  @P1 BRA `(.L_x_3531) ;  /* 0x0000000000081947 */ /* 0x004fec0003800000 */
[----:B------:R-:W2:Y:S02]  /*2280*/  SYNCS.PHASECHK.TRANS64.TRYWAIT P1, [R6+URZ+0x30c10], R21 ;  /* 0x030c1015060075a7 */ /* 0x000ea4000802017f */
[----:B--2---:R-:W-:Y:S05]  /*2290*/  @!P1 BRA `(.L_x_3532) ;  /* 0x000000c000b89947 */ /* 0x004fea0003800000 */
.L_x_3531:
        /* <DEDUP_REMOVED lines=64> */
.L_x_3533:
[----:B------:R1:W1:Y:S01]  /*26a0*/  SYNCS.PHASECHK.TRANS64.TRYWAIT P1, [R6+URZ+0x30c30], R21 ;  /* 0x030c3015060075a7 */ /* 0x000262000802017f */
[----:B------:R-:W-:Y:S05]  /*26b0*/  @!P0 BRA `(.L_x_3534) ;  /* 0x0000000000048947 */ /* 0x000fea0003800000 */
[----:B------:R-:W-:Y:S01]  /*26c0*/  BPT.TRAP 0x1 ;  /* 0x000000040000795c */ /* 0x000fe20000300000 */
.L_x_3534:
[----:B------:R-:W-:-:S05]  /*26d0*/  VIADD R15, R236, 0x18000 ;  /* 0x00018000ec0f7836 */ /* 0x000fca0000000000 */
[----:B------:R-:W-:-:S04]  /*26e0*/  SHF.R.U32.HI R15, RZ, 0x4, R15 ;  /* 0x00000004ff0f7819 */ /* 0x000fc8000001160f */
[----:B------:R-:W-:-:S04]  /*26f0*/  LOP3.LUT R15, R15, 0x3fff, RZ, 0xc0, !PT ;  /* 0x00003fff0f0f7812 */ /* 0x000fc800078ec0ff */
[----:B------:R-:W-:Y:S01]  /*2700*/  LOP3.LUT R17, R15, 0x10000, RZ, 0xfc, !PT ;  /* 0x000100000f117812 */ /* 0x000fe200078efcff */
[----:B-1----:R-:W-:Y:S06]  /*2710*/  @P1 BRA `(.L_x_3535) ;  /* 0x0000000000081947 */ /* 0x002fec0003800000 */
[----:B------:R-:W1:Y:S02]  /*2720*/  SYNCS.PHASECHK.TRANS64.TRYWAIT P1, [R6+URZ+0x30c30], R21 ;  /* 0x030c3015060075a7 */ /* 0x000e64000802017f */
[----:B-1----:R-:W-:Y:S05]  /*2730*/  @!P1 BRA `(.L_x_3536) ;  /* 0x000000bc00a49947 */ /* 0x002fea0003800000 */
.L_x_3535:
        /* <DEDUP_REMOVED lines=50> */
[----:B---3--:R-:W-:Y:S01]  /*2a60*/  SHFL.IDX PT, R223, R14, R230, 0x1f ;  /* 0x00001fe60edf7589 */ /* 0x008fe200000e0000 */
[----:B------:R-:W-:Y:S02]  /*2a70*/  FSEL R100, R100, -INF , !P5 ;  /* 0xff80000064647808 */ /* 0x000fe40006800000 */
[----:B------:R-:W-:Y:S01]  /*2a80*/  FSEL R101, R101, -INF , !P6 ;  /* 0xff80000065657808 */ /* 0x000fe20007000000 */
[----:B------:R-:W-:Y:S01]  /*2a90*/  SHFL.IDX PT, R226, R11, R234, 0x1f ;  /* 0x00001fea0be27589 */ /* 0x000fe200000e0000 */
        /* <DEDUP_REMOVED lines=60> */
[----:B------:R-:W2:Y:S01]  /*2e60*/  SHFL.IDX PT, R90, R10, R230, 0x1f ;  /* 0x00001fe60a5a7589 */ /* 0x000ea200000e0000 */
        /* <DEDUP_REMOVED lines=11> */
[----:B------:R1:W3:Y:S01]  /*2f20*/  MUFU.EX2 R216, R88 ;  /* 0x0000005800d87308 */ /* 0x0002e20000000800 */
[----:B------:R-:W-:Y:S01]  /*2f30*/  FSEL R144, R144, -INF , !P3 ;  /* 0xff80000090907808 */ /* 0x000fe20005800000 */
[----:B------:R-:W-:Y:S01]  /*2f40*/  FFMA.FTZ R222, R98, UR10, -R222 ;  /* 0x0000000a62de7c23 */ /* 0x000fe200080108de */
[----:B------:R-:W-:Y:S01]  /*2f50*/  FSEL R148, R148, -INF , !P5 ;  /* 0xff80000094947808 */ /* 0x000fe20006800000 */
[----:B------:R-:W-:Y:S01]  /*2f60*/  SHFL.IDX PT, R98, R14, R233, 0x1f ;  /* 0x00001fe90e627589 */ /* 0x000fe200000e0000 */
[----:B------:R-:W-:Y:S01]  /*2f70*/  FSEL R218, R91, -INF , !P1 ;  /* 0xff8000005bda7808 */ /* 0x000fe20004800000 */
[----:B------:R-:W-:Y:S01]  /*2f80*/  UIADD3 UR6, UR8, 0x4, URZ ;  /* 0x0000000408067890 */ /* 0x000fe2000fffe03f */
[C---:B------:R-:W-:Y:S01]  /*2f90*/  ISETP.GT.AND P3, PT, R18.reuse, 0x9, PT ;  /* 0x000000091200780c */ /* 0x040fe20003f64270 */
[----:B------:R4:W5:Y:S01]  /*2fa0*/  SHFL.IDX PT, R91, R10, R231, 0x1f ;  /* 0x00001fe70a5b7589 */ /* 0x00096200000e0000 */
[C---:B------:R-:W-:Y:S01]  /*2fb0*/  ISETP.GT.AND P5, PT, R18.reuse, 0x11, PT ;  /* 0x000000111200780c */ /* 0x040fe20003fa4270 */
[----:B------:R-:W-:Y:S01]  /*2fc0*/  UIADD3 UR4, UR9, 0x4, URZ ;  /* 0x0000000409047890 */ /* 0x000fe2000fffe03f */
[C---:B------:R-:W-:Y:S01]  /*2fd0*/  ISETP.GT.AND P6, PT, R18.reuse, 0x18, PT ;  /* 0x000000181200780c */ /* 0x040fe20003fc4270 */
[----:B--2---:R-:W-:Y:S01]  /*2fe0*/  FFMA.FTZ R101, R101, UR10, -R90 ;  /* 0x0000000a65657c23 */ /* 0x004fe2000801085a */
[----:B------:R-:W-:Y:S01]  /*2ff0*/  ISETP.GT.AND P1, PT, R18, 0x19, PT ;  /* 0x000000191200780c */ /* 0x000fe20003f24270 */
[----:B------:R-:W2:Y:S01]  /*3000*/  SHFL.IDX PT, R94, R14, R237, 0x1f ;  /* 0x00001fed0e5e7589 */ /* 0x000ea200000e0000 */
[----:B------:R-:W-:Y:S01]  /*3010*/  FSEL R95, R95, -INF , !P3 ;  /* 0xff8000005f5f7808 */ /* 0x000fe20005800000 */
[----:B------:R-:W-:Y:S01]  /*3020*/  UMOV UR7, 0x40000040 ;  /* 0x4000004000077882 */ /* 0x000fe20000000000 */
[----:B------:R-:W-:Y:S01]  /*3030*/  FSEL R99, R99, -INF , !P5 ;  /* 0xff80000063637808 */ /* 0x000fe20006800000 */
[----:B----4-:R-:W-:Y:S01]  /*3040*/  MUFU.EX2 R10, R21 ;  /* 0x00000015000a7308 */ /* 0x010fe20000000800 */
[----:B------:R-:W-:Y:S01]  /*3050*/  FSEL R102, R102, -INF , !P6 ;  /* 0xff80000066667808 */ /* 0x000fe20007000000 */
[----:B------:R-:W-:Y:S01]  /*3060*/  UMOV UR5, 0x40000040 ;  /* 0x4000004000057882 */ /* 0x000fe20000000000 */
[----:B------:R-:W-:Y:S01]  /*3070*/  FSEL R103, R103, -INF , !P1 ;  /* 0xff80000067677808 */ /* 0x000fe20004800000 */
[----:B-1----:R-:W-:Y:S01]  /*3080*/  FFMA.FTZ R88, R108, UR10, -R96 ;  /* 0x0000000a6c587c23 */ /* 0x002fe20008010860 */
[C---:B------:R-:W-:Y:S01]  /*3090*/  ISETP.GT.AND P2, PT, R18.reuse, 0x20, PT ;  /* 0x000000201200780c */ /* 0x040fe20003f44270 */
[----:B------:R-:W-:Y:S01]  /*30a0*/  SHFL.IDX PT, R108, R14, R231, 0x1f ;  /* 0x00001fe70e6c7589 */ /* 0x000fe200000e0000 */
[C---:B------:R-:W-:Y:S01]  /*30b0*/  ISETP.GT.AND P3, PT, R18.reuse, 0x21, PT ;  /* 0x000000211200780c */ /* 0x040fe20003f64270 */
[----:B------:R1:W-:Y:S01]  /*30c0*/  MUFU.EX2 R21, R101 ;  /* 0x0000006500157308 */ /* 0x0003e20000000800 */
[----:B------:R-:W-:Y:S01]  /*30d0*/  ISETP.GT.AND P4, PT, R18, 0x28, PT ;  /* 0x000000281200780c */ /* 0x000fe20003f84270 */
[----:B------:R-:W-:Y:S01]  /*30e0*/  FFMA.FTZ R218, R218, UR10, -R19 ;  /* 0x0000000adada7c23 */ /* 0x000fe20008010813 */
[C---:B------:R-:W-:Y:S01]  /*30f0*/  ISETP.GT.AND P5, PT, R18.reuse, 0x29, PT ;  /* 0x000000291200780c */ /* 0x040fe20003fa4270 */
[----:B------:R-:W-:Y:S01]  /*3100*/  FFMA.FTZ R19, R97, UR10, -R89 ;  /* 0x0000000a61137c23 */ /* 0x000fe20008010859 */
[----:B------:R-:W-:Y:S01]  /*3110*/  ISETP.GT.AND P6, PT, R18, 0x30, PT ;  /* 0x000000301200780c */ /* 0x000fe20003fc4270 */
[----:B-----5:R-:W-:Y:S01]  /*3120*/  FFMA.FTZ R20, R100, UR10, -R91 ;  /* 0x0000000a64147c23 */ /* 0x020fe2000801085b */
[----:B------:R-:W-:Y:S01]  /*3130*/  ISETP.GT.AND P1, PT, R18, 0x31, PT ;  /* 0x000000311200780c */ /* 0x000fe20003f24270 */
[----:B------:R-:W4:Y:S01]  /*3140*/  SHFL.IDX PT, R97, R14, R234, 0x1f ;  /* 0x00001fea0e617589 */ /* 0x000f2200000e0000 */
[----:B------:R-:W-:Y:S01]  /*3150*/  FSEL R106, R106, -INF , !P2 ;  /* 0xff8000006a6a7808 */ /* 0x000fe20005000000 */
[----:B-1----:R-:W-:Y:S01]  /*3160*/  FFMA.FTZ R101, R120, UR10, -R224 ;  /* 0x0000000a78657c23 */ /* 0x002fe200080108e0 */
[----:B------:R-:W-:Y:S01]  /*3170*/  FSEL R107, R107, -INF , !P3 ;  /* 0xff8000006b6b7808 */ /* 0x000fe20005800000 */
[----:B------:R-:W1:Y:S01]  /*3180*/  SHFL.IDX PT, R120, R11, R233, 0x1f ;  /* 0x00001fe90b787589 */ /* 0x000e6200000e0000 */
[----:B------:R-:W-:Y:S01]  /*3190*/  FSEL R110, R110, -INF , !P4 ;  /* 0xff8000006e6e7808 */ /* 0x000fe20006000000 */
[--C-:B--2---:R-:W-:Y:S01]  /*31a0*/  FFMA.FTZ R23, R105, UR10, -R94.reuse ;  /* 0x0000000a69177c23 */ /* 0x104fe2000801085e */
[----:B------:R-:W-:Y:S01]  /*31b0*/  FSEL R111, R111, -INF , !P5 ;  /* 0xff8000006f6f7808 */ /* 0x000fe20006800000 */
[----:B------:R-:W-:Y:S01]  /*31c0*/  SHFL.IDX PT, R92, R14, R8, 0x1f ;  /* 0x00001f080e5c7589 */ /* 0x000fe200000e0000 */
[----:B------:R-:W-:Y:S01]  /*31d0*/  FSEL R114, R114, -INF , !P6 ;  /* 0xff80000072727808 */ /* 0x000fe20007000000 */
[----:B------:R-:W-:Y:S01]  /*31e0*/  FFMA.FTZ R107, R107, UR10, -R94 ;  /* 0x0000000a6b6b7c23 */ /* 0x000fe2000801085e */
[----:B------:R-:W-:Y:S01]  /*31f0*/  FSEL R115, R115, -INF , !P1 ;  /* 0xff80000073737808 */ /* 0x000fe20004800000 */
[----:B------:R-:W2:Y:S01]  /*3200*/  SHFL.IDX PT, R100, R14, R232, 0x1f ;  /* 0x00001fe80e647589 */ /* 0x000ea200000e0000 */
[----:B------:R-:W-:Y:S01]  /*3210*/  ISETP.GT.AND P2, PT, R18, 0x38, PT ;  /* 0x000000381200780c */ /* 0x000fe20003f44270 */
[----:B------:R-:W-:Y:S01]  /*3220*/  FFMA.FTZ R110, R110, UR10, -R96 ;  /* 0x0000000a6e6e7c23 */ /* 0x000fe20008010860 */
[----:B------:R-:W-:Y:S01]  /*3230*/  ISETP.GT.AND P3, PT, R18, 0x39, PT ;  /* 0x000000391200780c */ /* 0x000fe20003f64270 */
[----:B------:R-:W-:Y:S01]  /*3240*/  FFMA.FTZ R114, R114, UR10, -R98 ;  /* 0x0000000a72727c23 */ /* 0x000fe20008010862 */
[C---:B------:R-:W-:Y:S01]  /*3250*/  ISETP.GT.AND P4, PT, R18.reuse, 0x40, PT ;  /* 0x000000401200780c */ /* 0x040fe20003f84270 */
[----:B------:R-:W-:Y:S01]  /*3260*/  MUFU.EX2 R17, R17 ;  /* 0x0000001100117308 */ /* 0x000fe20000000800 */
[----:B------:R-:W-:-:S02]  /*3270*/  ISETP.GT.AND P5, PT, R18, 0x41, PT ;  /* 0x000000411200780c */ /* 0x000fc40003fa4270 */
[C---:B------:R-:W-:Y:S02]  /*3280*/  ISETP.GT.AND P6, PT, R18.reuse, 0x48, PT ;  /* 0x000000481200780c */ /* 0x040fe40003fc4270 */
[----:B------:R-:W-:Y:S01]  /*3290*/  ISETP.GT.AND P1, PT, R18, 0x49, PT ;  /* 0x000000491200780c */ /* 0x000fe20003f24270 */
[----:B----4-:R-:W-:Y:S01]  /*32a0*/  FFMA.FTZ R111, R111, UR10, -R97 ;  /* 0x0000000a6f6f7c23 */ /* 0x010fe20008010861 */
[----:B------:R-:W-:Y:S01]  /*32b0*/  FSEL R118, R118, -INF , !P2 ;  /* 0xff80000076767808 */ /* 0x000fe20005000000 */
[----:B------:R-:W-:Y:S02]  /*32c0*/  WARPGROUP.DEPBAR.LE gsb0, 0x0 ;  /* 0x00008000000079c5 */ /* 0x000fe40000010000 */
[----:B------:R-:W-:Y:S01]  /*32d0*/  FSEL R119, R119, -INF , !P3 ;  /* 0xff80000077777808 */ /* 0x000fe20005800000 */
[----:B------:R-:W-:Y:S01]  /*32e0*/  WARPGROUP.ARRIVE ;  /* 0x00000000000079c5 */ /* 0x000fe20000000000 */
[----:B------:R-:W-:Y:S01]  /*32f0*/  FSEL R122, R122, -INF , !P4 ;  /* 0xff8000007a7a7808 */ /* 0x000fe20006000000 */
[----:B-1----:R-:W-:Y:S01]  /*3300*/  FFMA.FTZ R96, R128, UR10, -R120 ;  /* 0x0000000a80607c23 */ /* 0x002fe20008010878 */
[----:B------:R-:W-:Y:S01]  /*3310*/  FSEL R123, R123, -INF , !P5 ;  /* 0xff8000007b7b7808 */ /* 0x000fe20006800000 */
[----:B------:R-:W1:Y:S01]  /*3320*/  SHFL.IDX PT, R128, R13, R8, 0x1f ;  /* 0x00001f080d807589 */ /* 0x000e6200000e0000 */
[----:B------:R-:W-:Y:S01]  /*3330*/  FSEL R126, R126, -INF , !P6 ;  /* 0xff8000007e7e7808 */ /* 0x000fe20007000000 */
[----:B------:R-:W-:Y:S01]  /*3340*/  HGMMA.64x128x16.F32.BF16 R24, gdesc[UR4], R24, gsb0 ;  /* 0x01e00000041879f0 */ /* 0x000fe20008001818 */
[----:B------:R-:W-:Y:S01]  /*3350*/  FSEL R127, R127, -INF , !P1 ;  /* 0xff8000007f7f7808 */ /* 0x000fe20004800000 */
[----:B--2---:R-:W-:Y:S01]  /*3360*/  FFMA.FTZ R115, R115, UR10, -R100 ;  /* 0x0000000a73737c23 */ /* 0x004fe20008010864 */
[----:B------:R-:W-:Y:S01]  /*3370*/  ISETP.GT.AND P2, PT, R18, 0x50, PT ;  /* 0x000000501200780c */ /* 0x000fe20003f44270 */
[----:B------:R-:W-:Y:S01]  /*3380*/  FFMA.FTZ R22, R104, UR10, -R92 ;  /* 0x0000000a68167c23 */ /* 0x000fe2000801085c */
        /* <DEDUP_REMOVED lines=8> */
[----:B------:R-:W-:Y:S01]  /*3410*/  ISETP.GT.AND P1, PT, R18, 0x61, PT ;  /* 0x000000611200780c */ /* 0x000fe20003f24270 */
[----:B------:R-:W-:Y:S01]  /*3420*/  FFMA.FTZ R118, R118, UR10, -R108 ;  /* 0x0000000a76767c23 */ /* 0x000fe2000801086c */
[----:B------:R-:W-:Y:S01]  /*3430*/  FSEL R130, R130, -INF , !P2 ;  /* 0xff80000082827808 */ /* 0x000fe20005000000 */
        /* <DEDUP_REMOVED lines=8> */
[C---:B------:R-:W-:Y:S01]  /*34c0*/  ISETP.GT.AND P2, PT, R18.reuse, 0x68, PT ;  /* 0x000000681200780c */ /* 0x040fe20003f44270 */
[----:B------:R-:W-:Y:S01]  /*34d0*/  MUFU.EX2 R218, R218 ;  /* 0x000000da00da7308 */ /* 0x000fe20000000800 */
[C---:B------:R-:W-:Y:S02]  /*34e0*/  ISETP.GT.AND P3, PT, R18.reuse, 0x69, PT ;  /* 0x000000691200780c */ /* 0x040fe40003f64270 */
[C---:B------:R-:W-:Y:S02]  /*34f0*/  ISETP.GT.AND P4, PT, R18.reuse, 0x70, PT ;  /* 0x000000701200780c */ /* 0x040fe40003f84270 */
[----:B------:R-:W-:-:S02]  /*3500*/  ISETP.GT.AND P5, PT, R18, 0x71, PT ;  /* 0x000000711200780c */ /* 0x000fc40003fa4270 */
[C---:B------:R-:W-:Y:S01]  /*3510*/  ISETP.GT.AND P6, PT, R18.reuse, 0x78, PT ;  /* 0x000000781200780c */ /* 0x040fe20003fc4270 */
[----:B------:R-:W-:Y:S01]  /*3520*/  MUFU.EX2 R96, R96 ;  /* 0x0000006000607308 */ /* 0x000fe20000000800 */
[----:B------:R-:W-:Y:S01]  /*3530*/  ISETP.GT.AND P1, PT, R18, 0x79, PT ;  /* 0x000000791200780c */ /* 0x000fe20003f24270 */
[--C-:B------:R-:W-:Y:S01]  /*3540*/  FFMA.FTZ R18, R93, UR10, -R221.reuse ;  /* 0x0000000a5d127c23 */ /* 0x100fe200080108dd */
[----:B------:R-:W-:Y:S01]  /*3550*/  FFMA.FTZ R221, R95, UR10, -R221 ;  /* 0x0000000a5fdd7c23 */ /* 0x000fe200080108dd */
[----:B------:R-:W-:Y:S01]  /*3560*/  FFMA.FTZ R95, R112, UR10, -R98 ;  /* 0x0000000a705f7c23 */ /* 0x000fe20008010862 */
[----:B------:R-:W-:Y:S01]  /*3570*/  FFMA.FTZ R112, R102, UR10, -R91 ;  /* 0x0000000a66707c23 */ /* 0x000fe2000801085b */
[----:B------:R-:W-:Y:S01]  /*3580*/  FFMA.FTZ R91, R116, UR10, -R108 ;  /* 0x0000000a745b7c23 */ /* 0x000fe2000801086c */
[----:B------:R-:W-:Y:S01]  /*3590*/  FFMA.FTZ R93, R109, UR10, -R97 ;  /* 0x0000000a6d5d7c23 */ /* 0x000fe20008010861 */
[----:B------:R-:W2:Y:S01]  /*35a0*/  SHFL.IDX PT, R116, R11, R237, 0x1f ;  /* 0x00001fed0b747589 */ /* 0x000ea200000e0000 */
[----:B------:R4:W-:Y:S01]  /*35b0*/  MUFU.EX2 R14, R95 ;  /* 0x0000005f000e7308 */ /* 0x0009e20000000800 */
[----:B------:R-:W-:Y:S01]  /*35c0*/  FFMA.FTZ R109, R99, UR10, -R89 ;  /* 0x0000000a636d7c23 */ /* 0x000fe20008010859 */
[----:B------:R-:W-:Y:S01]  /*35d0*/  FFMA.FTZ R99, R113, UR10, -R100 ;  /* 0x0000000a71637c23 */ /* 0x000fe20008010864 */
[----:B------:R-:W-:Y:S01]  /*35e0*/  FFMA.FTZ R113, R103, UR10, -R90 ;  /* 0x0000000a67717c23 */ /* 0x000fe2000801085a */
[----:B-1----:R-:W-:-:S02]  /*35f0*/  FFMA.FTZ R100, R136, UR10, -R128 ;  /* 0x0000000a88647c23 */ /* 0x002fc40008010880 */
[----:B------:R-:W-:Y:S02]  /*3600*/  SHFL.IDX PT, R136, R13, R234, 0x1f ;  /* 0x00001fea0d887589 */ /* 0x000fe400000e0000 */
[----:B------:R1:W-:Y:S01]  /*3610*/  MUFU.EX2 R90, R99 ;  /* 0x00000063005a7308 */ /* 0x0003e20000000800 */
[----:B----4-:R-:W-:Y:S02]  /*3620*/  FFMA.FTZ R95, R124, UR10, -R225 ;  /* 0x0000000a7c5f7c23 */ /* 0x010fe400080108e1 */
[----:B------:R-:W4:Y:S05]  /*3630*/  SHFL.IDX PT, R124, R11, R231, 0x1f ;  /* 0x00001fe70b7c7589 */ /* 0x000f2a00000e0000 */
[----:B------:R5:W-:Y:S01]  /*3640*/  MUFU.EX2 R89, R93 ;  /* 0x0000005d00597308 */ /* 0x000be20000000800 */
[----:B-1----:R-:W-:-:S02]  /*3650*/  FFMA.FTZ R99, R125, UR10, -R226 ;  /* 0x0000000a7d637c23 */ /* 0x002fc400080108e2 */
[----:B------:R-:W-:Y:S01]  /*3660*/  SHFL.IDX PT, R125, R11, R230, 0x1f ;  /* 0x00001fe60b7d7589 */ /* 0x000fe200000e0000 */
[----:B--2---:R-:W-:-:S04]  /*3670*/  FFMA.FTZ R121, R121, UR10, -R116 ;  /* 0x0000000a79797c23 */ /* 0x004fc80008010874 */
[----:B------:R-:W-:Y:S01]  /*3680*/  MUFU.EX2 R220, R220 ;  /* 0x000000dc00dc7308 */ /* 0x000fe20000000800 */
[----:B-----5:R-:W-:Y:S01]  /*3690*/  FFMA.FTZ R93, R117, UR10, -R223 ;  /* 0x0000000a755d7c23 */ /* 0x020fe200080108df */
[----:B------:R-:W-:-:S06]  /*36a0*/  FFMA.FTZ R117, R106, UR10, -R92 ;  /* 0x0000000a6a757c23 */ /* 0x000fcc000801085c */
[----:B------:R1:W-:Y:S01]  /*36b0*/  MUFU.EX2 R94, R121 ;  /* 0x00000079005e7308 */ /* 0x0003e20000000800 */
[----:B----4-:R-:W-:Y:S02]  /*36c0*/  FFMA.FTZ R98, R132, UR10, -R124 ;  /* 0x0000000a84627c23 */ /* 0x010fe4000801087c */
[----:B------:R-:W2:Y:S05]  /*36d0*/  SHFL.IDX PT, R132, R13, R235, 0x1f ;  /* 0x00001feb0d847589 */ /* 0x000eaa00000e0000 */
[----:B------:R-:W-:Y:S01]  /*36e0*/  MUFU.EX2 R92, R93 ;  /* 0x0000005d005c7308 */ /* 0x000fe20000000800 */
[----:B-1----:R1:W4:Y:S07]  /*36f0*/  SHFL.IDX PT, R121, R11, R232, 0x1f ;  /* 0x00001fe80b797589 */ /* 0x00232e00000e0000 */
[----:B------:R-:W-:Y:S08]  /*3700*/  MUFU.EX2 R93, R101 ;  /* 0x00000065005d7308 */ /* 0x000ff00000000800 */
[----:B-1----:R1:W-:Y:S01]  /*3710*/  MUFU.EX2 R11, R99 ;  /* 0x00000063000b7308 */ /* 0x0023e20000000800 */
[----:B--2---:R-:W-:-:S02]  /*3720*/  FFMA.FTZ R102, R140, UR10, -R132 ;  /* 0x0000000a8c667c23 */ /* 0x004fc40008010884 */
[----:B------:R-:W-:Y:S05]  /*3730*/  SHFL.IDX PT, R140, R13, R230, 0x1f ;  /* 0x00001fe60d8c7589 */ /* 0x000fea00000e0000 */
[----:B------:R-:W-:Y:S01]  /*3740*/  MUFU.EX2 R19, R19 ;  /* 0x0000001300137308 */ /* 0x000fe20000000800 */
[----:B----4-:R-:W-:Y:S01]  /*3750*/  FFMA.FTZ R97, R129, UR10, -R121 ;  /* 0x0000000a81617c23 */ /* 0x010fe20008010879 */
[----:B-1----:R-:W-:Y:S01]  /*3760*/  FFMA.FTZ R99, R133, UR10, -R125 ;  /* 0x0000000a85637c23 */ /* 0x002fe2000801087d */
[----:B------:R-:W1:Y:S04]  /*3770*/  SHFL.IDX PT, R129, R13, R237, 0x1f ;  /* 0x00001fed0d817589 */ /* 0x000e6800000e0000 */
[----:B------:R-:W-:Y:S01]  /*3780*/  SHFL.IDX PT, R133, R13, R233, 0x1f ;  /* 0x00001fe90d857589 */ /* 0x000fe200000e0000 */
[----:B------:R-:W-:Y:S01]  /*3790*/  MUFU.EX2 R20, R20 ;  /* 0x0000001400147308 */ /* 0x000fe20000000800 */
[----:B------:R-:W-:-:S07]  /*37a0*/  FFMA.FTZ R105, R148, UR10, -R227 ;  /* 0x0000000a94697c23 */ /* 0x000fce00080108e3 */
[----:B------:R-:W-:Y:S08]  /*37b0*/  MUFU.EX2 R222, R222 ;  /* 0x000000de00de7308 */ /* 0x000ff00000000800 */
[----:B------:R-:W-:Y:S01]  /*37c0*/  MUFU.EX2 R23, R23 ;  /* 0x0000001700177308 */ /* 0x000fe20000000800 */
[----:B------:R-:W-:Y:S02]  /*37d0*/  WARPGROUP.DEPBAR.LE gsb0, 0x0 ;  /* 0x00008000000079c5 */ /* 0x000fe40000010000 */
[----:B-1----:R-:W-:Y:S01]  /*37e0*/  FFMA.FTZ R101, R137, UR10, -R129 ;  /* 0x0000000a89657c23 */ /* 0x002fe20008010881 */
[----:B------:R-:W-:Y:S01]  /*37f0*/  WARPGROUP.ARRIVE ;  /* 0x00000000000079c5 */ /* 0x000fe20000000000 */
[----:B------:R1:W2:Y:S01]  /*3800*/  SHFL.IDX PT, R137, R13, R232, 0x1f ;  /* 0x00001fe80d897589 */ /* 0x0002a200000e0000 */
[----:B------:R-:W-:Y:S01]  /*3810*/  FFMA.FTZ R135, R135, UR10, -R125 ;  /* 0x0000000a87877c23 */ /* 0x000fe2000801087d */
[----:B------:R-:W-:Y:S01]  /*3820*/  FSEL R108, R147, -INF , !P5 ;  /* 0xff800000936c7808 */ /* 0x000fe20006800000 */
[----:B------:R-:W-:Y:S01]  /*3830*/  FFMA.FTZ R123, R123, UR10, -R116 ;  /* 0x0000000a7b7b7c23 */ /* 0x000fe20008010874 */
[----:B------:R-:W-:Y:S01]  /*3840*/  FFMA.FTZ R131, R131, UR10, -R121 ;  /* 0x0000000a83837c23 */ /* 0x000fe20008010879 */
[----:B------:R-:W-:Y:S01]  /*3850*/  HGMMA.64x128x16.F32.BF16 R24, gdesc[UR4], R24, gsb0 ;  /* 0x01e00000041879f0 */ /* 0x000fe20008001818 */
[----:B------:R-:W-:Y:S01]  /*3860*/  FFMA.FTZ R134, R134, UR10, -R124 ;  /* 0x0000000a86867c23 */ /* 0x000fe2000801087c */
[----:B------:R-:W-:Y:S01]  /*3870*/  FFMA.FTZ R130, R130, UR10, -R120 ;  /* 0x0000000a82827c23 */ /* 0x000fe20008010878 */
[----:B------:R-:W4:Y:S08]  /*3880*/  MUFU.EX2 R97, R97 ;  /* 0x0000006100617308 */ /* 0x000f300000000800 */
[----:B-1----:R1:W-:Y:S01]  /*3890*/  MUFU.EX2 R13, R102 ;  /* 0x00000066000d7308 */ /* 0x0023e20000000800 */
[----:B------:R-:W-:Y:S01]  /*38a0*/  FFMA.FTZ R126, R126, UR10, -R225 ;  /* 0x0000000a7e7e7c23 */ /* 0x000fe200080108e1 */
[----:B------:R-:W-:-:S06]  /*38b0*/  FFMA.FTZ R127, R127, UR10, -R226 ;  /* 0x0000000a7f7f7c23 */ /* 0x000fcc00080108e2 */
[----:B------:R-:W-:Y:S01]  /*38c0*/  MUFU.EX2 R18, R18 ;  /* 0x0000001200127308 */ /* 0x000fe20000000800 */
[----:B-1----:R-:W-:Y:S02]  /*38d0*/  FFMA.FTZ R102, R141, UR10, -R136 ;  /* 0x0000000a8d667c23 */ /* 0x002fe40008010888 */
[----:B------:R-:W5:Y:S01]  /*38e0*/  LDL R141, [R1+0x28] ;  /* 0x00002800018d7983 */ /* 0x000f620000100800 */
[----:B------:R-:W-:Y:S02]  /*38f0*/  R2UR UR6, R15 ;  /* 0x000000000f0672ca */ /* 0x000fe400000e0000 */
[----:B------:R-:W-:Y:S01]  /*3900*/  FSEL R15, R142, -INF , !P2 ;  /* 0xff8000008e0f7808 */ /* 0x000fe20005000000 */
[--C-:B--2---:R-:W-:Y:S01]  /*3910*/  FFMA.FTZ R104, R145, UR10, -R137.reuse ;  /* 0x0000000a91687c23 */ /* 0x104fe20008010889 */
[----:B------:R-:W-:Y:S01]  /*3920*/  FFMA.FTZ R137, R108, UR10, -R137 ;  /* 0x0000000a6c897c23 */ /* 0x000fe20008010889 */
[----:B------:R-:W-:Y:S02]  /*3930*/  MUFU.EX2 R98, R98 ;  /* 0x0000006200627308 */ /* 0x000fe40000000800 */
[----:B------:R-:W-:-:S06]  /*3940*/  FFMA.FTZ R132, R15, UR10, -R132 ;  /* 0x0000000a0f847c23 */ /* 0x000fcc0008010884 */
[----:B------:R-:W-:Y:S01]  /*3950*/  MUFU.EX2 R99, R99 ;  /* 0x0000006300637308 */ /* 0x000fe20000000800 */
[----:B------:R-:W-:Y:S01]  /*3960*/  FFMA.FTZ R138, R138, UR10, -R128 ;  /* 0x0000000a8a8a7c23 */ /* 0x000fe20008010880 */
[----:B------:R-:W-:-:S06]  /*3970*/  FSEL R143, R143, -INF , !P3 ;  /* 0xff8000008f8f7808 */ /* 0x000fcc0005800000 */
[----:B------:R-:W-:Y:S01]  /*3980*/  MUFU.EX2 R95, R95 ;  /* 0x0000005f005f7308 */ /* 0x000fe20000000800 */
[----:B------:R-:W-:Y:S02]  /*3990*/  FSEL R146, R146, -INF , !P4 ;  /* 0xff80000092927808 */ /* 0x000fe40006000000 */
        /* <DEDUP_REMOVED lines=21> */
[----:B------:R-:W2:Y:S04]  /*3af0*/  SHFL.IDX PT, R108, R16, R232, 0x1f ;  /* 0x00001fe8106c7589 */ /* 0x000ea800000e0000 */
[----:B------:R-:W3:Y:S04]  /*3b00*/  SHFL.IDX PT, R124, R16, R237, 0x1f ;  /* 0x00001fed107c7589 */ /* 0x000ee800000e0000 */
[----:B------:R-:W4:Y:S04]  /*3b10*/  SHFL.IDX PT, R121, R16, R235, 0x1f ;  /* 0x00001feb10797589 */ /* 0x000f2800000e0000 */
[----:B------:R-:W4:Y:S04]  /*3b20*/  SHFL.IDX PT, R116, R16, R233, 0x1f ;  /* 0x00001fe910747589 */ /* 0x000f2800000e0000 */
[----:B------:R-:W4:Y:S04]  /*3b30*/  SHFL.IDX PT, R15, R16, R231, 0x1f ;  /* 0x00001fe7100f7589 */ /* 0x000f2800000e0000 */
[----:B------:R-:W4:Y:S01]  /*3b40*/  SHFL.IDX PT, R120, R16, R234, 0x1f ;  /* 0x00001fea10787589 */ /* 0x000f2200000e0000 */
[--C-:B-1----:R-:W-:Y:S01]  /*3b50*/  FADD.FTZ R24, R24, -R125.reuse ;  /* 0x8000007d18187221 */ /* 0x102fe20000010000 */
[----:B------:R-:W-:-:S02]  /*3b60*/  FADD.FTZ R26, R26, -R125 ;  /* 0x8000007d1a1a7221 */ /* 0x000fc40000010000 */
[----:B------:R-:W-:Y:S01]  /*3b70*/  SHFL.IDX PT, R125, R16, R230, 0x1f ;  /* 0x00001fe6107d7589 */ /* 0x000fe200000e0000 */
[----:B--2---:R-:W-:-:S03]  /*3b80*/  FADD.FTZ R33, R33, -R108 ;  /* 0x8000006c21217221 */ /* 0x004fc60000010000 */
[----:B------:R-:W1:Y:S01]  /*3b90*/  SHFL.IDX PT, R16, R228, R232, 0x1f ;  /* 0x00001fe8e4107589 */ /* 0x000e6200000e0000 */
[----:B------:R-:W-:Y:S01]  /*3ba0*/  FADD.FTZ R35, R35, -R108 ;  /* 0x8000006c23237221 */ /* 0x000fe20000010000 */
[--C-:B---3--:R-:W-:Y:S01]  /*3bb0*/  FADD.FTZ R25, R25, -R124.reuse ;  /* 0x8000007c19197221 */ /* 0x108fe20000010000 */
[----:B------:R-:W-:Y:S01]  /*3bc0*/  FADD.FTZ R27, R27, -R124 ;  /* 0x8000007c1b1b7221 */ /* 0x000fe20000010000 */
[--C-:B----4-:R-:W-:Y:S01]  /*3bd0*/  FADD.FTZ R28, R28, -R121.reuse ;  /* 0x800000791c1c7221 */ /* 0x110fe20000010000 */
[----:B------:R-:W-:Y:S01]  /*3be0*/  FADD.FTZ R30, R30, -R121 ;  /* 0x800000791e1e7221 */ /* 0x000fe20000010000 */
[----:B------:R-:W2:Y:S01]  /*3bf0*/  SHFL.IDX PT, R108, R228, R233, 0x1f ;  /* 0x00001fe9e46c7589 */ /* 0x000ea200000e0000 */
[--C-:B------:R-:W-:Y:S01]  /*3c00*/  FADD.FTZ R32, R32, -R116.reuse ;  /* 0x8000007420207221 */ /* 0x100fe20000010000 */
[----:B------:R-:W-:Y:S02]  /*3c10*/  FADD.FTZ R34, R34, -R116 ;  /* 0x8000007422227221 */ /* 0x000fe40000010000 */
[----:B------:R-:W3:Y:S01]  /*3c20*/  SHFL.IDX PT, R124, R228, R8, 0x1f ;  /* 0x00001f08e47c7589 */ /* 0x000ee200000e0000 */
[--C-:B------:R-:W-:Y:S01]  /*3c30*/  FADD.FTZ R36, R36, -R15.reuse ;  /* 0x8000000f24247221 */ /* 0x100fe20000010000 */
[----:B------:R-:W-:-:S02]  /*3c40*/  FADD.FTZ R38, R38, -R15 ;  /* 0x8000000f26267221 */ /* 0x000fc40000010000 */
[----:B------:R-:W4:Y:S04]  /*3c50*/  SHFL.IDX PT, R121, R228, R235, 0x1f ;  /* 0x00001febe4797589 */ /* 0x000f2800000e0000 */
[----:B------:R-:W4:Y:S04]  /*3c60*/  SHFL.IDX PT, R116, R228, R234, 0x1f ;  /* 0x00001feae4747589 */ /* 0x000f2800000e0000 */
[----:B------:R-:W4:Y:S01]  /*3c70*/  SHFL.IDX PT, R15, R228, R231, 0x1f ;  /* 0x00001fe7e40f7589 */ /* 0x000f2200000e0000 */
[--C-:B------:R-:W-:Y:S01]  /*3c80*/  FADD.FTZ R29, R29, -R120.reuse ;  /* 0x800000781d1d7221 */ /* 0x100fe20000010000 */
[----:B------:R-:W-:-:S02]  /*3c90*/  FADD.FTZ R31, R31, -R120 ;  /* 0x800000781f1f7221 */ /* 0x000fc40000010000 */
[----:B------:R-:W4:Y:S01]  /*3ca0*/  SHFL.IDX PT, R120, R228, R237, 0x1f ;  /* 0x00001fede4787589 */ /* 0x000f2200000e0000 */
        /* <DEDUP_REMOVED lines=10> */
[--C-:B----4-:R-:W-:Y:S01]  /*3d50*/  FADD.FTZ R44, R44, -R121.reuse ;  /* 0x800000792c2c7221 */ /* 0x110fe20000010000 */
        /* <DEDUP_REMOVED lines=11> */
[----:B------:R-:W4:Y:S01]  /*3e10*/  SHFL.IDX PT, R12, R12, R230, 0x1f ;  /* 0x00001fe60c0c7589 */ /* 0x000f2200000e0000 */
[--C-:B------:R-:W-:Y:S01]  /*3e20*/  FADD.FTZ R41, R41, -R120.reuse ;  /* 0x8000007829297221 */ /* 0x100fe20000010000 */
[----:B------:R-:W-:Y:S01]  /*3e30*/  FADD.FTZ R43, R43, -R120 ;  /* 0x800000782b2b7221 */ /* 0x000fe20000010000 */
[----:B------:R-:W4:Y:S01]  /*3e40*/  MUFU.EX2 R130, R130 ;  /* 0x0000008200827308 */ /* 0x000f220000000800 */
[----:B------:R-:W-:Y:S04]  /*3e50*/  SHFL.IDX PT, R237, R9, R237, 0x1f ;  /* 0x00001fed09ed7589 */ /* 0x000fe800000e0000 */
[----:B------:R-:W5:Y:S03]  /*3e60*/  SHFL.IDX PT, R120, R9, R8, 0x1f ;  /* 0x00001f0809787589 */ /* 0x000f6600000e0000 */
[----:B------:R-:W5:Y:S01]  /*3e70*/  MUFU.EX2 R126, R126 ;  /* 0x0000007e007e7308 */ /* 0x000f620000000800 */
[----:B------:R-:W5:Y:S01]  /*3e80*/  SHFL.IDX PT, R228, R228, R230, 0x1f ;  /* 0x00001fe6e4e47589 */ /* 0x000f6200000e0000 */
[----:B-1----:R-:W-:Y:S01]  /*3e90*/  FADD.FTZ R128, R84, -R231 ;  /* 0x800000e754807221 */ /* 0x002fe20000010000 */
[----:B------:R-:W-:Y:S01]  /*3ea0*/  FMUL.FTZ R84, R216, R24 ;  /* 0x00000018d8547220 */ /* 0x000fe20000410000 */
[----:B------:R-:W-:-:S04]  /*3eb0*/  FMUL.FTZ R25, R219, R25 ;  /* 0x00000019db197220 */ /* 0x000fc80000410000 */
[----:B------:R-:W1:Y:S01]  /*3ec0*/  MUFU.EX2 R127, R127 ;  /* 0x0000007f007f7308 */ /* 0x000e620000000800 */
        /* <DEDUP_REMOVED lines=10> */
[----:B----4-:R-:W-:Y:S01]  /*3f70*/  FMUL.FTZ R65, R130, R66 ;  /* 0x0000004282417220 */ /* 0x010fe20000410000 */
[--C-:B-1----:R-:W-:Y:S01]  /*3f80*/  FADD.FTZ R9, R68, -R16.reuse ;  /* 0x8000001044097221 */ /* 0x102fe20000010000 */
[----:B------:R-:W-:Y:S01]  /*3f90*/  FADD.FTZ R16, R70, -R16 ;  /* 0x8000001046107221 */ /* 0x000fe20000010000 */
[----:B------:R-:W-:Y:S01]  /*3fa0*/  FADD.FTZ R70, R69, -R12 ;  /* 0x8000000c45467221 */ /* 0x000fe20000010000 */
[--C-:B------:R-:W-:Y:S01]  /*3fb0*/  FFMA.FTZ R106, R149, UR10, -R140.reuse ;  /* 0x0000000a956a7c23 */ /* 0x100fe2000801088c */
[----:B------:R-:W1:Y:S01]  /*3fc0*/  MUFU.EX2 R109, R109 ;  /* 0x0000006d006d7308 */ /* 0x000e620000000800 */
        /* <DEDUP_REMOVED lines=12> */
[----:B------:R-:W3:Y:S01]  /*4090*/  MUFU.EX2 R123, R123 ;  /* 0x0000007b007b7308 */ /* 0x000ee20000000800 */
[----:B------:R-:W-:Y:S01]  /*40a0*/  FADD.FTZ R231, R86, -R231 ;  /* 0x800000e756e77221 */ /* 0x000fe20000010000 */
[----:B------:R-:W-:Y:S01]  /*40b0*/  F2FP.BF16.F32.PACK_AB R86, R29, R28 ;  /* 0x0000001c1d56723e */ /* 0x000fe200000010ff */
[----:B------:R-:W-:Y:S01]  /*40c0*/  FMUL.FTZ R60, R95, R60 ;  /* 0x0000003c5f3c7220 */ /* 0x000fe20000410000 */
[----:B------:R-:W-:-:S04]  /*40d0*/  FMUL.FTZ R61, R11, R61 ;  /* 0x0000003d0b3d7220 */ /* 0x000fc80000410000 */
[----:B------:R-:W3:Y:S01]  /*40e0*/  MUFU.EX2 R117, R117 ;  /* 0x0000007500757308 */ /* 0x000ee20000000800 */
[----:B-----5:R-:W-:Y:S01]  /*40f0*/  FMUL.FTZ R62, R126, R62 ;  /* 0x0000003e7e3e7220 */ /* 0x020fe20000410000 */
[----:B------:R-:W-:Y:S01]  /*4100*/  FMUL.FTZ R15, R127, R15 ;  /* 0x0000000f7f0f7220 */ /* 0x000fe20000410000 */
[----:B------:R-:W-:Y:S01]  /*4110*/  F2FP.BF16.F32.PACK_AB R66, R66, R9 ;  /* 0x000000094242723e */ /* 0x000fe200000010ff */
[----:B------:R-:W-:-:S04]  /*4120*/  FADD.FTZ R67, R67, -R108 ;  /* 0x8000006c43437221 */ /* 0x000fc80000010000 */
[----:B------:R-:W5:Y:S01]  /*4130*/  MUFU.EX2 R114, R114 ;  /* 0x0000007200727308 */ /* 0x000f620000000800 */
[----:B------:R-:W-:Y:S01]  /*4140*/  FADD.FTZ R63, R72, -R120 ;  /* 0x80000078483f7221 */ /* 0x000fe20000010000 */
[----:B------:R-:W-:-:S06]  /*4150*/  FADD.FTZ R108, R73, -R237 ;  /* 0x800000ed496c7221 */ /* 0x000fcc0000010000 */
[----:B------:R-:W5:Y:S01]  /*4160*/  MUFU.EX2 R115, R115 ;  /* 0x0000007300737308 */ /* 0x000f620000000800 */
[----:B------:R-:W-:-:S07]  /*4170*/  FADD.FTZ R12, R71, -R12 ;  /* 0x8000000c470c7221 */ /* 0x000fce0000010000 */
[----:B------:R-:W5:Y:S08]  /*4180*/  MUFU.EX2 R118, R118 ;  /* 0x0000007600767308 */ /* 0x000f700000000800 */
[----:B------:R-:W5:Y:S01]  /*4190*/  MUFU.EX2 R119, R119 ;  /* 0x0000007700777308 */ /* 0x000f620000000800 */
[----:B------:R-:W-:-:S07]  /*41a0*/  F2FP.BF16.F32.PACK_AB R70, R61, R60 ;  /* 0x0000003c3d46723e */ /* 0x000fce00000010ff */
[----:B------:R-:W5:Y:S01]  /*41b0*/  MUFU.EX2 R131, R131 ;  /* 0x0000008300837308 */ /* 0x000f620000000800 */
[----:B------:R-:W-:-:S07]  /*41c0*/  F2FP.BF16.F32.PACK_AB R71, R15, R62 ;  /* 0x0000003e0f47723e */ /* 0x000fce00000010ff */
[----:B------:R-:W5:Y:S01]  /*41d0*/  MUFU.EX2 R134, R134 ;  /* 0x0000008600867308 */ /* 0x000f620000000800 */
[----:B------:R-:W-:-:S07]  /*41e0*/  FMUL.FTZ R60, R100, R63 ;  /* 0x0000003f643c7220 */ /* 0x000fce0000410000 */
[----:B------:R-:W5:Y:S01]  /*41f0*/  MUFU.EX2 R135, R135 ;  /* 0x0000008700877308 */ /* 0x000f620000000800 */
[----:B------:R-:W-:-:S07]  /*4200*/  FMUL.FTZ R15, R101, R108 ;  /* 0x0000006c650f7220 */ /* 0x000fce0000410000 */
[----:B------:R-:W-:Y:S01]  /*4210*/  MUFU.EX2 R102, R102 ;  /* 0x0000006600667308 */ /* 0x000fe20000000800 */
[----:B------:R-:W-:-:S07]  /*4220*/  FADD.FTZ R64, R64, -R116 ;  /* 0x8000007440407221 */ /* 0x000fce0000010000 */
[----:B------:R-:W5:Y:S08]  /*4230*/  MUFU.EX2 R138, R138 ;  /* 0x0000008a008a7308 */ /* 0x000f700000000800 */
[----:B------:R-:W5:Y:S08]  /*4240*/  MUFU.EX2 R139, R139 ;  /* 0x0000008b008b7308 */ /* 0x000f700000000800 */
[----:B------:R-:W5:Y:S08]  /*4250*/  MUFU.EX2 R132, R132 ;  /* 0x0000008400847308 */ /* 0x000f700000000800 */
[----:B------:R-:W5:Y:S01]  /*4260*/  MUFU.EX2 R136, R136 ;  /* 0x0000008800887308 */ /* 0x000f620000000800 */
[----:B------:R-:W-:-:S07]  /*4270*/  FADD.FTZ R56, R56, -R124 ;  /* 0x8000007c38387221 */ /* 0x000fce0000010000 */
[----:B------:R-:W5:Y:S01]  /*4280*/  MUFU.EX2 R103, R103 ;  /* 0x0000006700677308 */ /* 0x000f620000000800 */
[----:B------:R-:W-:-:S07]  /*4290*/  FADD.FTZ R58, R58, -R124 ;  /* 0x8000007c3a3a7221 */ /* 0x000fce0000010000 */
[----:B------:R-:W-:Y:S01]  /*42a0*/  MUFU.EX2 R104, R104 ;  /* 0x0000006800687308 */ /* 0x000fe20000000800 */
[----:B------:R-:W-:-:S07]  /*42b0*/  FADD.FTZ R57, R57, -R125 ;  /* 0x8000007d39397221 */ /* 0x000fce0000010000 */
[----:B------:R-:W-:Y:S01]  /*42c0*/  MUFU.EX2 R105, R105 ;  /* 0x0000006900697308 */ /* 0x000fe20000000800 */
[----:B------:R-:W-:-:S07]  /*42d0*/  FADD.FTZ R59, R59, -R125 ;  /* 0x8000007d3b3b7221 */ /* 0x000fce0000010000 */
[----:B------:R-:W-:Y:S08]  /*42e0*/  MUFU.EX2 R106, R106 ;  /* 0x0000006a006a7308 */ /* 0x000ff00000000800 */
[----:B------:R-:W5:Y:S08]  /*42f0*/  MUFU.EX2 R133, R133 ;  /* 0x0000008500857308 */ /* 0x000f700000000800 */
[----:B------:R-:W5:Y:S08]  /*4300*/  MUFU.EX2 R137, R137 ;  /* 0x0000008900897308 */ /* 0x000f700000000800 */
[----:B------:R-:W5:Y:S08]  /*4310*/  MUFU.EX2 R28, R227 ;  /* 0x000000e3001c7308 */ /* 0x000f700000000800 */
[----:B------:R-:W5:Y:S01]  /*4320*/  MUFU.EX2 R9, R140 ;  /* 0x0000008c00097308 */ /* 0x000f620000000800 */
        /* <DEDUP_REMOVED lines=13> */
[----:B-1----:R-:W-:Y:S01]  /*4400*/  FMUL.FTZ R35, R109, R35 ;  /* 0x000000236d237220 */ /* 0x002fe20000410000 */
[----:B------:R-:W-:Y:S01]  /*4410*/  FMUL.FTZ R36, R20, R36 ;  /* 0x0000002414247220 */ /* 0x000fe20000410000 */
[----:B------:R-:W-:Y:S01]  /*4420*/  FMUL.FTZ R37, R21, R37 ;  /* 0x0000002515257220 */ /* 0x000fe20000410000 */
[----:B------:R-:W-:Y:S01]  /*4430*/  FMUL.FTZ R38, R112, R38 ;  /* 0x0000002670267220 */ /* 0x000fe20000410000 */
[----:B----4-:R-:W-:Y:S01]  /*4440*/  FMUL.FTZ R39, R113, R39 ;  /* 0x0000002771277220 */ /* 0x010fe20000410000 */
[----:B------:R-:W-:Y:S01]  /*4450*/  FMUL.FTZ R56, R93, R56 ;  /* 0x000000385d387220 */ /* 0x000fe20000410000 */
[----:B------:R-:W-:Y:S01]  /*4460*/  FMUL.FTZ R57, R94, R57 ;  /* 0x000000395e397220 */ /* 0x000fe20000410000 */
[----:B------:R-:W-:Y:S01]  /*4470*/  FMUL.FTZ R58, R122, R58 ;  /* 0x0000003a7a3a7220 */ /* 0x000fe20000410000 */
[----:B---3--:R-:W-:Y:S01]  /*4480*/  FMUL.FTZ R59, R123, R59 ;  /* 0x0000003b7b3b7220 */ /* 0x008fe20000410000 */
        /* <DEDUP_REMOVED lines=22> */
[----:B-----5:R-:W-:Y:S01]  /*45f0*/  FMUL.FTZ R50, R114, R50 ;  /* 0x0000003272327220 */ /* 0x020fe20000410000 */
        /* <DEDUP_REMOVED lines=61> */
[----:B------:R-:W-:-:S05]  /*49d0*/  UMOV UR7, 0x40000040 ;  /* 0x4000004000077882 */ /* 0x000fca0000000000 */
        /* <DEDUP_REMOVED lines=141> */
.L_x_3537:
        /* <DEDUP_REMOVED lines=68> */
.L_x_3538:
        /* <DEDUP_REMOVED lines=12> */
.L_x_3528:
        /* <DEDUP_REMOVED lines=116> */
.L_x_3551:
[----:B------:R-:W-:-:S05]  /*5ef0*/  IMAD.U32 R7, RZ, RZ, UR36 ;  /* 0x00000024ff077e24 */ /* 0x000fca000f8e00ff */
[----:B------:R-:W-:-:S04]  /*5f00*/  LOP3.LUT R7, R7, 0x1, RZ, 0xfc, !PT ;  /* 0x0000000107077812 */ /* 0x000fc800078efcff */
[----:B------:R-:W-:-:S13]  /*5f10*/  ISETP.NE.AND P0, PT, R7, 0x3, PT ;  /* 0x000000030700780c */ /* 0x000fda0003f05270 */
[----:B--2---:R-:W-:Y:S05]  /*5f20*/  @!P0 BRA `(.L_x_3541) ;  /* 0x0000000000048947 */ /* 0x004fea0003800000 */
[----:B------:R-:W-:Y:S01]  /*5f30*/  BPT.TRAP 0x1 ;  /* 0x000000040000795c */ /* 0x000fe20000300000 */
.L_x_3541:
[----:B------:R-:W-:Y:S01]  /*5f40*/  IMAD R7, R0, 0x8, R236 ;  /* 0x0000000800077824 */ /* 0x000fe200078e02ec */
[----:B------:R-:W-:-:S04]  /*5f50*/  SHF.L.U32 R18, R4, 0x1f, RZ ;  /* 0x0000001f04127819 */ /* 0x000fc800000006ff */
[----:B------:R1:W2:Y:S01]  /*5f60*/  SYNCS.PHASECHK.TRANS64.TRYWAIT P1, [R7+URZ+0x30c10], R18 ;  /* 0x030c1012070075a7 */ /* 0x0002a2000802017f */
[----:B------:R-:W-:Y:S05]  /*5f70*/  @!P0 BRA `(.L_x_3542) ;  /* 0x0000000000048947 */ /* 0x000fea0003800000 */
[----:B------:R-:W-:Y:S01]  /*5f80*/  BPT.TRAP 0x1 ;  /* 0x000000040000795c */ /* 0x000fe20000300000 */
.L_x_3542:
[----:B---3--:R-:W-:-:S05]  /*5f90*/  VIADD R8, R236, 0x10000 ;  /* 0x00010000ec087836 */ /* 0x008fca0000000000 */
[----:B------:R-:W-:-:S04]  /*5fa0*/  SHF.R.U32.HI R8, RZ, 0x4, R8 ;  /* 0x00000004ff087819 */ /* 0x000fc80000011608 */
[----:B------:R-:W-:-:S04]  /*5fb0*/  LOP3.LUT R8, R8, 0x3fff, RZ, 0xc0, !PT ;  /* 0x00003fff08087812 */ /* 0x000fc800078ec0ff */
[----:B------:R-:W-:Y:S01]  /*5fc0*/  LOP3.LUT R9, R8, 0x10000, RZ, 0xfc, !PT ;  /* 0x0001000008097812 */ /* 0x000fe200078efcff */
[----:B--2---:R-:W-:Y:S06]  /*5fd0*/  @P1 BRA `(.L_x_3543) ;  /* 0x0000000000081947 */ /* 0x004fec0003800000 */
[----:B------:R-:W2:Y:S02]  /*5fe0*/  SYNCS.PHASECHK.TRANS64.TRYWAIT P1, [R7+URZ+0x30c10], R18 ;  /* 0x030c1012070075a7 */ /* 0x000ea4000802017f */
[----:B--2---:R-:W-:Y:S05]  /*5ff0*/  @!P1 BRA `(.L_x_3544) ;  /* 0x0000008400889947 */ /* 0x004fea0003800000 */
.L_x_3543:
        /* <DEDUP_REMOVED lines=63> */
.L_x_3545:
[----:B------:R1:W1:Y:S01]  /*63f0*/  SYNCS.PHASECHK.TRANS64.TRYWAIT P1, [R7+URZ+0x30c30], R18 ;  /* 0x030c3012070075a7 */ /* 0x000262000802017f */
[----:B------:R-:W-:Y:S05]  /*6400*/  @!P0 BRA `(.L_x_3546) ;  /* 0x0000000000048947 */ /* 0x000fea0003800000 */
[----:B------:R-:W-:Y:S01]  /*6410*/  BPT.TRAP 0x1 ;  /* 0x000000040000795c */ /* 0x000fe20000300000 */
.L_x_3546:
        /* <DEDUP_REMOVED lines=8> */
.L_x_3547:
        /* <DEDUP_REMOVED lines=131> */
[----:B------:R-:W-:Y:S01]  /*6cd0*/  MUFU.EX2 R17, R17 ;  /* 0x0000001100117308 */ /* 0x000fe20000000800 */
[--C-:B-1----:R-:W-:Y:S02]  /*6ce0*/  FFMA.FTZ R89, R89, UR5, -R10.reuse ;  /* 0x0000000559597c23 */ /* 0x102fe4000801080a */
[----:B------:R-:W1:Y:S01]  /*6cf0*/  SHFL.IDX PT, R90, R231, R106, 0x1f ;  /* 0x00001f6ae75a7589 */ /* 0x000e6200000e0000 */
[----:B------:R-:W-:Y:S01]  /*6d00*/  FFMA.FTZ R10, R91, UR5, -R10 ;  /* 0x000000055b0a7c23 */ /* 0x000fe2000801080a */
[--C-:B---3--:R-:W-:Y:S01]  /*6d10*/  FFMA.FTZ R230, R230, UR5, -R11.reuse ;  /* 0x00000005e6e67c23 */ /* 0x108fe2000801080b */
[----:B------:R-:W-:Y:S01]  /*6d20*/  FFMA.FTZ R11, R94, UR5, -R11 ;  /* 0x000000055e0b7c23 */ /* 0x000fe2000801080b */
[----:B------:R-:W-:Y:S01]  /*6d30*/  SHFL.IDX PT, R110, R223, R104, 0x1f ;  /* 0x00001f68df6e7589 */ /* 0x000fe200000e0000 */
        /* <DEDUP_REMOVED lines=101> */
[----:B------:R-:W-:Y:S01]  /*7390*/  UMOV UR11, 0x40000040 ;  /* 0x40000040000b7882 */ /* 0x000fe20000000000 */
[----:B------:R-:W-:Y:S02]  /*73a0*/  R2UR UR6, R217 ;  /* 0x00000000d90672ca */ /* 0x000fe400000e0000 */
        /* <DEDUP_REMOVED lines=230> */
[----:B------:R-:W-:Y:S01]  /*8210*/  UMOV UR7, 0x40000040 ;  /* 0x4000004000077882 */ /* 0x000fe20000000000 */
[----:B------:R-:W-:Y:S01]  /*8220*/  F2FP.BF16.F32.PACK_AB R73, R51, R50 ;  /* 0x000000323349723e */ /* 0x000fe200000010ff */
[----:B------:R-:W-:Y:S01]  /*8230*/  UIADD3 UR4, UR6, 0x80, URZ ;  /* 0x0000008006047890 */ /* 0x000fe2000fffe03f */
[----:B------:R-:W-:Y:S01]  /*8240*/  F2FP.BF16.F32.PACK_AB R74, R53, R52 ;  /* 0x00000034354a723e */ /* 0x000fe200000010ff */
[----:B------:R-:W-:Y:S01]  /*8250*/  UMOV UR11, 0x40000040 ;  /* 0x40000040000b7882 */ /* 0x000fe20000000000 */
        /* <DEDUP_REMOVED lines=17> */
[----:B------:R-:W-:-:S03]  /*8370*/  F2FP.BF16.F32.PACK_AB R27, R12, R11 ;  /* 0x0000000b0c1b723e */ /* 0x000fc600000010ff */
[----:B------:R-:W-:Y:S04]  /*8380*/  STSM.16.MT88.4 [R39+0x23c00], R60 ;  /* 0x023c003c27007844 */ /* 0x000fe80000004200 */
[----:B------:R1:W-:Y:S01]  /*8390*/  STSM.16.MT88.4 [R39+0x24400], R56 ;  /* 0x0244003827007844 */ /* 0x0003e20000004200 */
[----:B------:R-:W-:-:S03]  /*83a0*/  WARPGROUP.ARRIVE ;  /* 0x00000000000079c5 */ /* 0x000fc60000000000 */
[----:B------:R-:W2:Y:S03]  /*83b0*/  LDL R38, [R1+0x30] ;  /* 0x0000300001267983 */ /* 0x000ea60000100800 */
[----:B------:R-:W-:Y:S01]  /*83c0*/  HGMMA.64x64x16.F32.BF16 R184, R24, gdesc[UR4].tnspB, R184, gsb0 ;  /* 0x40e0000418b87df0 */ /* 0x000fe200080018b8 */
[----:B------:R-:W-:Y:S02]  /*83d0*/  UMOV UR10, UR4 ;  /* 0x00000004000a7c82 */ /* 0x000fe40008000000 */
[----:B------:R-:W-:Y:S02]  /*83e0*/  WARPGROUP.DEPBAR.LE gsb0, 0x0 ;  /* 0x00008000000079c5 */ /* 0x000fe40000010000 */
[----:B------:R-:W-:Y:S02]  /*83f0*/  F2FP.BF16.F32.PACK_AB R24, R226, R229 ;  /* 0x000000e5e218723e */ /* 0x000fe400000010ff */
[----:B------:R-:W-:-:S02]  /*8400*/  F2FP.BF16.F32.PACK_AB R25, R14, R13 ;  /* 0x0000000d0e19723e */ /* 0x000fc400000010ff */
        /* <DEDUP_REMOVED lines=69> */
[----:B------:R-:W-:-:S04]  /*8860*/  UMOV UR5, 0x40000040 ;  /* 0x4000004000057882 */ /* 0x000fc80000000000 */
        /* <DEDUP_REMOVED lines=59> */
.L_x_3549:
        /* <DEDUP_REMOVED lines=70> */
.L_x_3550:
        /* <DEDUP_REMOVED lines=12> */
.L_x_3540:
        /* <DEDUP_REMOVED lines=34> */
.L_x_3520:
[----:B------:R-:W-:Y:S05]  /*9360*/  @P0 BRA `(.L_x_3515) ;  /* 0x00000050004c0947 */ /* 0x000fea0003800000 */
[----:B------:R-:W-:Y:S01]  /*9370*/  ULDC.64 UR4, c[0x0][0x878] ;  /* 0x00021e0000047ab9 */ /* 0x000fe20000000a00 */
[----:B------:R-:W3:Y:S01]  /*9380*/  LDC R10, c[0x0][0x850] ;  /* 0x00021400ff0a7b82 */ /* 0x000ee20000000800 */
[----:B------:R-:W-:Y:S01]  /*9390*/  UISETP.NE.U32.AND UP0, UPT, UR4, URZ, UPT ;  /* 0x0000003f0400728c */ /* 0x000fe2000bf05070 */
[----:B------:R-:W4:Y:S01]  /*93a0*/  S2R R16, SR_TID.X ;  /* 0x0000000000107919 */ /* 0x000f220000002100 */
[----:B--2---:R-:W2:Y:S02]  /*93b0*/  S2R R9, SR_CgaCtaId ;  /* 0x0000000000097919 */ /* 0x004ea40000008800 */
[----:B------:R-:W-:Y:S02]  /*93c0*/  UISETP.NE.AND.EX UP0, UPT, UR5, URZ, UPT, UP0 ;  /* 0x0000003f0500728c */ /* 0x000fe4000bf05300 */
[----:B------:R-:W-:Y:S01]  /*93d0*/  USHF.L.U32 UR6, UR41, 0xd, URZ ;  /* 0x0000000d29067899 */ /* 0x000fe2000800063f */
[----:B------:R-:W-:Y:S01]  /*93e0*/  IMAD.U32 R7, RZ, RZ, UR37 ;  /* 0x00000025ff077e24 */ /* 0x000fe2000f8e00ff */
[----:B------:R-:W-:Y:S01]  /*93f0*/  ULDC.64 UR8, c[0x0][0x818] ;  /* 0x0002060000087ab9 */ /* 0x000fe20000000a00 */
[----:B------:R-:W-:Y:S01]  /*9400*/  ULDC.64 UR10, c[0x0][0x848] ;  /* 0x00021200000a7ab9 */ /* 0x000fe20000000a00 */
[----:B------:R-:W-:-:S05]  /*9410*/  PLOP3.LUT P1, PT, PT, PT, UP0, 0x80, 0x0 ;  /* 0x000000000000781c */ /* 0x000fca0003f2f008 */
[----:B------:R-:W-:Y:S02]  /*9420*/  @UP0 ULDC.64 UR4, c[0x0][0x878] ;  /* 0x00021e0000040ab9 */ /* 0x000fe40000000a00 */
[----:B------:R-:W-:-:S06]  /*9430*/  @UP0 UIMAD.WIDE UR4, UR40, 0x4, UR4 ;  /* 0x00000004280408a5 */ /* 0x000fcc000f8e0204 */
[----:B------:R-:W-:Y:S02]  /*9440*/  IMAD.U32 R2, RZ, RZ, UR4 ;  /* 0x00000004ff027e24 */ /* 0x000fe4000f8e00ff */
[----:B------:R-:W-:-:S05]  /*9450*/  IMAD.U32 R3, RZ, RZ, UR5 ;  /* 0x00000005ff037e24 */ /* 0x000fca000f8e00ff */
[----:B------:R-:W5:Y:S01]  /*9460*/  @P1 LDG.E R2, desc[UR38][R2.64] ;  /* 0x0000002602021981 */ /* 0x000f62000c1e1900 */
[----:B---3--:R-:W-:Y:S01]  /*9470*/  ISETP.NE.AND P0, PT, R10, 0x1, PT ;  /* 0x000000010a00780c */ /* 0x008fe20003f05270 */
[----:B----4-:R-:W-:-:S12]  /*9480*/  VIADD R15, R16, 0xffffff80 ;  /* 0xffffff80100f7836 */ /* 0x010fd80000000000 */
[----:B------:R-:W3:Y:S08]  /*9490*/  @P0 LDC R0, c[0x0][0x854] ;  /* 0x00021500ff000b82 */ /* 0x000ef00000000800 */
[----:B------:R-:W4:Y:S01]  /*94a0*/  @P0 LDC R5, c[0x0][0x858] ;  /* 0x00021600ff050b82 */ /* 0x000f220000000800 */
[----:B---3--:R-:W-:-:S05]  /*94b0*/  @P0 IMAD.HI.U32 R0, R0, UR37, RZ ;  /* 0x0000002500000c27 */ /* 0x008fca000f8e00ff */
[----:B----4-:R-:W-:Y:S02]  /*94c0*/  @P0 SHF.R.U32.HI R7, RZ, R5, R0 ;  /* 0x00000005ff070219 */ /* 0x010fe40000011600 */
[----:B------:R-:W-:Y:S02]  /*94d0*/  MOV R0, 0x400 ;  /* 0x0000040000007802 */ /* 0x000fe40000000f00 */
[----:B------:R-:W-:Y:S02]  /*94e0*/  SHF.R.S32.HI R8, RZ, 0x1f, R7 ;  /* 0x0000001fff087819 */ /* 0x000fe40000011407 */
[----:B--2---:R-:W-:-:S03]  /*94f0*/  LEA R19, R9, R0, 0x18 ;  /* 0x0000000009137211 */ /* 0x004fc600078ec0ff */
[----:B------:R-:W-:-:S04]  /*9500*/  IMAD R0, R8, UR8, RZ ;  /* 0x0000000808007c24 */ /* 0x000fc8000f8e02ff */
[----:B------:R-:W-:Y:S01]  /*9510*/  IMAD R11, R7, UR9, R0 ;  /* 0x00000009070b7c24 */ /* 0x000fe2000f8e0200 */
[----:B-----5:R-:W-:Y:S02]  /*9520*/  @P1 R2UR UR4, R2 ;  /* 0x00000000020412ca */ /* 0x020fe400000e0000 */
        /* <DEDUP_REMOVED lines=15> */
[----:B------:R-:W-:-:S03]  /*9620*/  USEL UR6, UR40, URZ, !UP0 ;  /* 0x0000003f28067287 */ /* 0x000fc6000c000000 */
[----:B------:R-:W-:Y:S01]  /*9630*/  IMAD.U32 R5, RZ, RZ, UR4 ;  /* 0x00000004ff057e24 */ /* 0x000fe2000f8e00ff */
[----:B------:R-:W-:Y:S02]  /*9640*/  ULDC.64 UR4, c[0x0][0x840] ;  /* 0x0002100000047ab9 */ /* 0x000fe40000000a00 */
[----:B------:R-:W-:Y:S02]  /*9650*/  IMAD R6, R8, UR4, RZ ;  /* 0x0000000408067c24 */ /* 0x000fe4000f8e02ff */
[----:B------:R-:W-:Y:S01]  /*9660*/  IMAD.WIDE.U32 R2, R7, UR8, R4 ;  /* 0x0000000807027c25 */ /* 0x000fe2000f8e0004 */
[----:B------:R-:W-:-:S03]  /*9670*/  ULDC.64 UR8, c[0x0][0x820] ;  /* 0x0002080000087ab9 */ /* 0x000fc60000000a00 */
[----:B------:R-:W-:Y:S01]  /*9680*/  IMAD.WIDE.U32 R4, R7, UR4, R4 ;  /* 0x0000000407047c25 */ /* 0x000fe2000f8e0004 */
[----:B------:R-:W-:-:S03]  /*9690*/  USHF.R.S32.HI UR4, URZ, 0x1f, UR40 ;  /* 0x0000001f3f047899 */ /* 0x000fc60008011428 */
[----:B-1----:R-:W-:Y:S01]  /*96a0*/  IMAD R13, R7, UR5, R6 ;  /* 0x00000005070d7c24 */ /* 0x002fe2000f8e0206 */
[----:B------:R-:W-:Y:S01]  /*96b0*/  USEL UR4, UR4, URZ, !UP0 ;  /* 0x0000003f04047287 */ /* 0x000fe2000c000000 */
[----:B------:R-:W-:Y:S02]  /*96c0*/  IMAD.SHL.U32 R6, R9, 0x20, RZ ;  /* 0x0000002009067824 */ /* 0x000fe400078e00ff */
[----:B------:R-:W-:Y:S01]  /*96d0*/  IMAD.IADD R3, R3, 0x1, R11 ;  /* 0x0000000103037824 */ /* 0x000fe200078e020b */
[----:B------:R-:W-:Y:S01]  /*96e0*/  UIMAD UR5, UR4, UR8, URZ ;  /* 0x00000008040572a4 */ /* 0x000fe2000f8e023f */
[----:B------:R-:W-:Y:S01]  /*96f0*/  IMAD.IADD R5, R5, 0x1, R13 ;  /* 0x0000000105057824 */ /* 0x000fe200078e020d */
[----:B------:R-:W-:Y:S01]  /*9700*/  LOP3.LUT R9, R6, 0x3ffff000, RZ, 0xc0, !PT ;  /* 0x3ffff00006097812 */ /* 0x000fe200078ec0ff */
[----:B------:R-:W-:Y:S01]  /*9710*/  UIMAD UR4, UR4, UR10, URZ ;  /* 0x0000000a040472a4 */ /* 0x000fe2000f8e023f */
[----:B------:R-:W-:Y:S01]  /*9720*/  IMAD.U32 R11, RZ, RZ, UR8 ;  /* 0x00000008ff0b7e24 */ /* 0x000fe2000f8e00ff */
[----:B------:R-:W-:Y:S01]  /*9730*/  UIMAD UR5, UR6, UR9, UR5 ;  /* 0x00000009060572a4 */ /* 0x000fe2000f8e0205 */
[----:B------:R-:W-:Y:S01]  /*9740*/  IMAD.U32 R13, RZ, RZ, UR10 ;  /* 0x0000000aff0d7e24 */ /* 0x000fe2000f8e00ff */
[----:B------:R-:W-:Y:S01]  /*9750*/  UIMAD UR4, UR6, UR11, UR4 ;  /* 0x0000000b060472a4 */ /* 0x000fe2000f8e0204 */
[----:B------:R-:W-:-:S02]  /*9760*/  IMAD R0, R0, 0x4, R9 ;  /* 0x0000000400007824 */ /* 0x000fc400078e0209 */
[----:B------:R-:W-:Y:S02]  /*9770*/  IMAD.MOV R9, RZ, RZ, -R7 ;  /* 0x000000ffff097224 */ /* 0x000fe400078e0a07 */
[----:B------:R-:W-:-:S04]  /*9780*/  IMAD.WIDE.U32 R2, R11, UR6, R2 ;  /* 0x000000060b027c25 */ /* 0x000fc8000f8e0002 */
[----:B------:R-:W-:-:S04]  /*9790*/  IMAD.WIDE.U32 R4, R13, UR6, R4 ;  /* 0x000000060d047c25 */ /* 0x000fc8000f8e0004 */
[----:B------:R-:W-:Y:S02]  /*97a0*/  IMAD R11, R10, R9, UR37 ;  /* 0x000000250a0b7e24 */ /* 0x000fe4000f8e0209 */
[----:B------:R-:W-:Y:S02]  /*97b0*/  VIADD R10, R3, UR5 ;  /* 0x00000005030a7c36 */ /* 0x000fe40008000000 */
[----:B------:R-:W-:Y:S01]  /*97c0*/  VIADD R9, R5, UR4 ;  /* 0x0000000405097c36 */ /* 0x000fe20008000000 */
[----:B------:R-:W-:Y:S05]  /*97d0*/  WARPSYNC.ALL ;  /* 0x0000000000007948 */ /* 0x000fea0003800000 */
[----:B------:R-:W-:Y:S01]  /*97e0*/  IMAD R0, R0, 0x4, R19 ;  /* 0x0000000400007824 */ /* 0x000fe200078e0213 */
[----:B------:R-:W-:Y:S01]  /*97f0*/  BAR.SYNC.DEFER_BLOCKING 0x1, 0x100 ;  /* 0x0044000000007b1d */ /* 0x000fe20000010000 */
[----:B------:R-:W-:-:S02]  /*9800*/  ISETP.NE.AND P0, PT, R15, RZ, PT ;  /* 0x000000ff0f00720c */ /* 0x000fc40003f05270 */
[----:B------:R-:W-:-:S03]  /*9810*/  ISETP.NE.AND P1, PT, R16, 0x80, PT ;  /* 0x000000801000780c */ /* 0x000fc60003f25270 */
[----:B------:R-:W-:Y:S01]  /*9820*/  ULDC UR4, c[0x0][0x870] ;  /* 0x00021c0000047ab9 */ /* 0x000fe20000000800 */
[----:B------:R-:W-:Y:S01]  /*9830*/  ULDC UR5, c[0x0][0x80c] ;  /* 0x0002030000057ab9 */ /* 0x000fe20000000800 */
[----:B------:R-:W-:Y:S01]  /*9840*/  UIMAD UR4, UR41, UR4, URZ ;  /* 0x00000004290472a4 */ /* 0x000fe2000f8e023f */
[----:B------:R-:W1:Y:S01]  /*9850*/  LDC.64 R12, c[0x0][0x800] ;  /* 0x00020000ff0c7b82 */ /* 0x000e620000000a00 */
[----:B------:R-:W-:Y:S01]  /*9860*/  UIMAD UR6, UR40, UR5, URZ ;  /* 0x00000005280672a4 */ /* 0x000fe2000f8e023f */
[----:B------:R-:W-:Y:S01]  /*9870*/  BSSY B0, `(.L_x_3552) ;  /* 0x000001e000007945 */ /* 0x000fe20003800000 */
[----:B------:R-:W-:Y:S02]  /*9880*/  UIMAD UR4, UR4, UR5, URZ ;  /* 0x00000005040472a4 */ /* 0x000fe4000f8e023f */
[----:B------:R-:W-:Y:S02]  /*9890*/  USHF.R.S32.HI UR5, URZ, 0x1f, UR6 ;  /* 0x0000001f3f057899 */ /* 0x000fe40008011406 */
[----:B------:R-:W-:Y:S01]  /*98a0*/  IMAD.U32 R6, RZ, RZ, UR6 ;  /* 0x00000006ff067e24 */ /* 0x000fe2000f8e00ff */
[----:B------:R-:W2:Y:S01]  /*98b0*/  LDC.64 R14, c[0x0][0x828] ;  /* 0x00020a00ff0e7b82 */ /* 0x000ea20000000a00 */
[----:B------:R-:W-:-:S02]  /*98c0*/  USHF.R.S32.HI UR6, URZ, 0x1f, UR4 ;  /* 0x0000001f3f067899 */ /* 0x000fc40008011404 */
[----:B------:R-:W-:Y:S01]  /*98d0*/  IMAD.U32 R17, RZ, RZ, UR5 ;  /* 0x00000005ff117e24 */ /* 0x000fe2000f8e00ff */
[----:B------:R-:W-:Y:S01]  /*98e0*/  IADD3 R7, P2, P3, R6, UR4, R7 ;  /* 0x0000000406077c10 */ /* 0x000fe2000fb5e007 */
[----:B------:R-:W-:Y:S01]  /*98f0*/  ULDC.64 UR4, c[0x0][0x868] ;  /* 0x00021a0000047ab9 */ /* 0x000fe20000000a00 */
[----:B------:R3:W-:Y:S02]  /*9900*/  STS.128 [R0], R184 ;  /* 0x000000b800007388 */ /* 0x0007e40000000c00 */
[----:B------:R-:W-:Y:S01]  /*9910*/  IADD3.X R8, R17, UR6, R8, P2, P3 ;  /* 0x0000000611087c10 */ /* 0x000fe200097e6408 */
[C---:B------:R-:W-:Y:S01]  /*9920*/  IMAD.SHL.U32 R17, R7.reuse, 0x4, RZ ;  /* 0x0000000407117824 */ /* 0x040fe200078e00ff */
[----:B------:R3:W-:Y:S02]  /*9930*/  STS.128 [R0+0x800], R188 ;  /* 0x000800bc00007388 */ /* 0x0007e40000000c00 */
        /* <DEDUP_REMOVED lines=12> */
.L_x_3554:
[----:B------:R-:W2:Y:S04]  /*9a00*/  LDG.E.STRONG.GPU R8, desc[UR38][R6.64] ;  /* 0x0000002606087981 */ /* 0x000ea8000c1ef900 */
[----:B--2---:R-:W-:Y:S01]  /*9a10*/  CCTL.IVALL ;  /* 0x00000000ff00798f */ /* 0x004fe20002000000 */
[----:B------:R-:W-:Y:S05]  /*9a20*/  YIELD ;  /* 0x0000000000007946 */ /* 0x000fea0003800000 */
[----:B------:R-:W-:-:S13]  /*9a30*/  ISETP.NE.AND P0, PT, R8, R11, PT ;  /* 0x0000000b0800720c */ /* 0x000fda0003f05270 */
[----:B------:R-:W-:Y:S05]  /*9a40*/  @P0 BRA `(.L_x_3554) ;  /* 0xfffffffc00ec0947 */ /* 0x000fea000383ffff */
.L_x_3553:
[----:B------:R-:W-:Y:S05]  /*9a50*/  BSYNC B0 ;  /* 0x0000000000007941 */ /* 0x000fea0003800000 */
.L_x_3552:
[----:B------:R-:W-:Y:S01]  /*9a60*/  UMOV UR4, 0xffffffff ;  /* 0xffffffff00047882 */ /* 0x000fe20000000000 */
[----:B------:R-:W-:Y:S02]  /*9a70*/  LEA.HI.X R10, R2, R13, R10, 0x2, P2 ;  /* 0x0000000d020a7211 */ /* 0x000fe400010f140a */
[----:B------:R-:W-:Y:S01]  /*9a80*/  LEA.HI.X R9, R4, R15, R9, 0x2, P3 ;  /* 0x0000000f04097211 */ /* 0x000fe200018f1409 */
[----:B------:R-:W-:Y:S06]  /*9a90*/  BRA.DIV UR4, `(.L_x_3555) ;  /* 0x0000004e04087947 */ /* 0x000fec000b800000 */
[----:B------:R-:W-:Y:S01]  /*9aa0*/  NOP ;  /* 0x0000000000007918 */ /* 0x000fe20000000000 */
.L_x_3656:
        /* <DEDUP_REMOVED lines=17> */
.L_x_3558:
[----:B------:R-:W-:Y:S01]  /*9bc0*/  @P0 ELECT P2, URZ, PT ;  /* 0x00000000003f082f */ /* 0x000fe20003840000 */
[----:B------:R1:W-:-:S12]  /*9bd0*/  UBLKRED.G.S.ADD.F32.RN [UR4], [UR6], UR7, desc[UR8] ;  /* 0x00000804060073bb */ /* 0x0003d800080a1407 */
[----:B------:R-:W-:Y:S02]  /*9be0*/  @P2 PLOP3.LUT P0, PT, P2, PT, PT, 0x8, 0x0 ;  /* 0x000000000000281c */ /* 0x000fe4000170e170 */
[----:B------:R-:W-:-:S11]  /*9bf0*/  PLOP3.LUT P2, PT, PT, PT, PT, 0x8, 0x0 ;  /* 0x000000000000781c */ /* 0x000fd60003f4e170 */
[----:B-1----:R-:W-:Y:S05]  /*9c00*/  @P0 BRA.U.ANY `(.L_x_3558) ;  /* 0xfffffffd00ec0947 */ /* 0x002fea000393ffff */
[----:B------:R0:W-:Y:S01]  /*9c10*/  UTMACMDFLUSH ;  /* 0x00000000000079b7 */ /* 0x0001e20000000000 */
[----:B------:R-:W-:-:S04]  /*9c20*/  DEPBAR.LE SB0, 0x0 ;  /* 0x000080000000791a */ /* 0x000fc80000000000 */
.L_x_3557:
[----:B------:R-:W-:Y:S05]  /*9c30*/  BSYNC B0 ;  /* 0x0000000000007941 */ /* 0x000fea0003800000 */
.L_x_3556:
        /* <DEDUP_REMOVED lines=14> */
.L_x_3560:
[----:B------:R-:W-:Y:S05]  /*9d20*/  BSYNC B0 ;  /* 0x0000000000007941 */ /* 0x000fea0003800000 */
.L_x_3559:
        /* <DEDUP_REMOVED lines=14> */
.L_x_3563:
[----:B-1-3--:R-:W2:Y:S04]  /*9e10*/  LDG.E.STRONG.GPU R0, desc[UR38][R2.64] ;  /* 0x0000002602007981 */ /* 0x00aea8000c1ef900 */
[----:B--2---:R-:W-:Y:S01]  /*9e20*/  CCTL.IVALL ;  /* 0x00000000ff00798f */ /* 0x004fe20002000000 */
[----:B------:R-:W-:Y:S05]  /*9e30*/  YIELD ;  /* 0x0000000000007946 */ /* 0x000fea0003800000 */
[----:B------:R-:W-:-:S13]  /*9e40*/  ISETP.NE.AND P0, PT, R0, R11, PT ;  /* 0x0000000b0000720c */ /* 0x000fda0003f05270 */
[----:B------:R-:W-:Y:S05]  /*9e50*/  @P0 BRA `(.L_x_3563) ;  /* 0xfffffffc00ec0947 */ /* 0x000fea000383ffff */
.L_x_3562:
[----:B------:R-:W-:Y:S05]  /*9e60*/  BSYNC B0 ;  /* 0x0000000000007941 */ /* 0x000fea0003800000 */
.L_x_3561:
[----:B------:R-:W-:-:S03]  /*9e70*/  UMOV UR4, 0xffffffff ;  /* 0xffffffff00047882 */ /* 0x000fc60000000000 */
[----:B------:R-:W-:Y:S05]  /*9e80*/  BRA.DIV UR4, `(.L_x_3564) ;  /* 0x0000004a04287947 */ /* 0x000fea000b800000 */
[----:B------:R-:W-:Y:S01]  /*9e90*/  NOP ;  /* 0x0000000000007918 */ /* 0x000fe20000000000 */
.L_x_3659:
        /* <DEDUP_REMOVED lines=17> */
.L_x_3567:
[----:B------:R-:W-:Y:S01]  /*9fb0*/  @P0 ELECT P2, URZ, PT ;  /* 0x00000000003f082f */ /* 0x000fe20003840000 */
[----:B------:R2:W-:-:S12]  /*9fc0*/  UBLKRED.G.S.ADD.F32.RN [UR4], [UR6], UR7, desc[UR8] ;  /* 0x00000804060073bb */ /* 0x0005d800080a1407 */
[----:B------:R-:W-:Y:S02]  /*9fd0*/  @P2 PLOP3.LUT P0, PT, P2, PT, PT, 0x8, 0x0 ;  /* 0x000000000000281c */ /* 0x000fe4000170e170 */
[----:B------:R-:W-:-:S11]  /*9fe0*/  PLOP3.LUT P2, PT, PT, PT, PT, 0x8, 0x0 ;  /* 0x000000000000781c */ /* 0x000fd60003f4e170 */
[----:B--2---:R-:W-:Y:S05]  /*9ff0*/  @P0 BRA.U.ANY `(.L_x_3567) ;  /* 0xfffffffd00ec0947 */ /* 0x004fea000393ffff */
[----:B------:R0:W-:Y:S01]  /*a000*/  UTMACMDFLUSH ;  /* 0x00000000000079b7 */ /* 0x0001e20000000000 */
[----:B------:R-:W-:-:S04]  /*a010*/  DEPBAR.LE SB0, 0x0 ;  /* 0x000080000000791a */ /* 0x000fc80000000000 */
.L_x_3566:
[----:B------:R-:W-:Y:S05]  /*a020*/  BSYNC B0 ;  /* 0x0000000000007941 */ /* 0x000fea0003800000 */
.L_x_3565:
        /* <DEDUP_REMOVED lines=14> */
.L_x_3508:
        /* <DEDUP_REMOVED lines=29> */
.L_x_3569:
[----:B------:R-:W-:Y:S01]  /*a2e0*/  ULDC UR9, c[0x0][0x8cc] ;  /* 0x0002330000097ab9 */ /* 0x000fe20000000800 */
[----:B------:R-:W-:Y:S01]  /*a2f0*/  UMOV UR7, UR8 ;  /* 0x0000000800077c82 */ /* 0x000fe20008000000 */
[----:B------:R-:W-:-:S11]  /*a300*/  UISETP.NE.AND UP0, UPT, UR9, 0x1, UPT ;  /* 0x000000010900788c */ /* 0x000fd6000bf05270 */
[----:B------:R-:W-:Y:S02]  /*a310*/  @UP0 ULDC.64 UR10, c[0x0][0x8d0] ;  /* 0x00023400000a0ab9 */ /* 0x000fe40000000a00 */
[----:B------:R-:W-:-:S04]  /*a320*/  UIMAD.WIDE.U32 UR4, UR8, UR10, URZ ;  /* 0x0000000a080472a5 */ /* 0x000fc8000f8e003f */
[----:B------:R-:W-:-:S04]  /*a330*/  @UP0 USHF.R.U32.HI UR7, URZ, UR11, UR5 ;  /* 0x0000000b3f070299 */ /* 0x000fc80008011605 */
[----:B------:R-:W-:-:S12]  /*a340*/  UIMAD UR4, UR7, UR9, URZ ;  /* 0x00000009070472a4 */ /* 0x000fd8000f8e023f */
.L_x_3570:
        /* <DEDUP_REMOVED lines=23> */
.L_x_3571:
        /* <DEDUP_REMOVED lines=13> */
.L_x_3573:
[----:B------:R-:W-:-:S05]  /*a590*/  ULDC UR4, c[0x0][0x8f4] ;  /* 0x00023d0000047ab9 */ /* 0x000fca0000000800 */
.L_x_3572:
        /* <DEDUP_REMOVED lines=48> */
.L_x_3574:
        /* <DEDUP_REMOVED lines=13> */
.L_x_3575:
        /* <DEDUP_REMOVED lines=12> */
.L_x_3576:
        /* <DEDUP_REMOVED lines=68> */
.L_x_3580:
[----:B------:R-:W2:Y:S04]  /*ae70*/  LDG.E.STRONG.GPU R4, desc[UR38][R2.64] ;  /* 0x0000002602047981 */ /* 0x000ea8000c1ef900 */
[----:B--2---:R-:W-:Y:S01]  /*ae80*/  CCTL.IVALL ;  /* 0x00000000ff00798f */ /* 0x004fe20002000000 */
[----:B------:R-:W-:Y:S05]  /*ae90*/  YIELD ;  /* 0x0000000000007946 */ /* 0x000fea0003800000 */
[----:B------:R-:W-:-:S13]  /*aea0*/  ISETP.NE.AND P1, PT, R4, R5, PT ;  /* 0x000000050400720c */ /* 0x000fda0003f25270 */
[----:B------:R-:W-:Y:S05]  /*aeb0*/  @P1 BRA `(.L_x_3580) ;  /* 0xfffffffc00ec1947 */ /* 0x000fea000383ffff */
.L_x_3579:
[----:B------:R-:W-:Y:S05]  /*aec0*/  BSYNC B0 ;  /* 0x0000000000007941 */ /* 0x000fea0003800000 */
.L_x_3578:
[----:B------:R-:W-:-:S03]  /*aed0*/  UMOV UR6, 0xffffffff ;  /* 0xffffffff00067882 */ /* 0x000fc60000000000 */
[----:B------:R-:W-:Y:S05]  /*aee0*/  BRA.DIV UR6, `(.L_x_3581) ;  /* 0x0000003a062c7947 */ /* 0x000fea000b800000 */
[----:B------:R-:W-:Y:S01]  /*aef0*/  NOP ;  /* 0x0000000000007918 */ /* 0x000fe20000000000 */
.L_x_3662:
        /* <DEDUP_REMOVED lines=22> */
.L_x_3583:
[----:B------:R-:W-:Y:S05]  /*b060*/  BSYNC B0 ;  /* 0x0000000000007941 */ /* 0x000fea0003800000 */
.L_x_3582:
        /* <DEDUP_REMOVED lines=20> */
.L_x_3585:
[----:B------:R-:W-:Y:S05]  /*b1b0*/  BSYNC B0 ;  /* 0x0000000000007941 */ /* 0x000fea0003800000 */
.L_x_3584:
[----:B------:R-:W-:Y:S06]  /*b1c0*/  BAR.ARV 0xa, 0xa0 ;  /* 0x0282800000007b1d */ /* 0x000fec0000002000 */
[----:B------:R-:W-:Y:S04]  /*b1d0*/  BSSY B0, `(.L_x_3586) ;  /* 0x0000003000007945 */ /* 0x000fe80003800000 */
[----:B------:R-:W-:Y:S05]  /*b1e0*/  @!P0 BRA `(.L_x_3587) ;  /* 0x0000000000048947 */ /* 0x000fea0003800000 */
[----:B------:R-:W-:-:S04]  /*b1f0*/  DEPBAR.LE SB0, 0x0 ;  /* 0x000080000000791a */ /* 0x000fc80000000000 */
.L_x_3587:
[----:B------:R-:W-:Y:S05]  /*b200*/  BSYNC B0 ;  /* 0x0000000000007941 */ /* 0x000fea0003800000 */
.L_x_3586:
        /* <DEDUP_REMOVED lines=19> */
.L_x_3589:
[----:B------:R-:W-:Y:S05]  /*b340*/  BSYNC B0 ;  /* 0x0000000000007941 */ /* 0x000fea0003800000 */
.L_x_3588:
[----:B------:R-:W-:Y:S01]  /*b350*/  UIADD3 UR7, UR13, 0x1, URZ ;  /* 0x000000010d077890 */ /* 0x000fe2000fffe03f */
[----:B------:R-:W-:Y:S11]  /*b360*/  BRA `(.L_x_3590) ;  /* 0x0000000000047947 */ /* 0x000ff60003800000 */
.L_x_3577:
[----:B------:R-:W-:-:S05]  /*b370*/  UMOV UR7, UR13 ;  /* 0x0000000d00077c82 */ /* 0x000fca0008000000 */
.L_x_3590:
        /* <DEDUP_REMOVED lines=16> */
.L_x_3615:
        /* <DEDUP_REMOVED lines=18> */
.L_x_3593:
[----:B------:R-:W2:Y:S04]  /*b5a0*/  LDG.E.STRONG.GPU R4, desc[UR38][R2.64] ;  /* 0x0000002602047981 */ /* 0x000ea8000c1ef900 */
[----:B--2---:R-:W-:Y:S01]  /*b5b0*/  CCTL.IVALL ;  /* 0x00000000ff00798f */ /* 0x004fe20002000000 */
[----:B------:R-:W-:Y:S05]  /*b5c0*/  YIELD ;  /* 0x0000000000007946 */ /* 0x000fea0003800000 */
[----:B------:R-:W-:-:S13]  /*b5d0*/  ISETP.NE.AND P1, PT, R4, R5, PT ;  /* 0x000000050400720c */ /* 0x000fda0003f25270 */
[----:B------:R-:W-:Y:S05]  /*b5e0*/  @P1 BRA `(.L_x_3593) ;  /* 0xfffffffc00ec1947 */ /* 0x000fea000383ffff */
.L_x_3592:
[----:B------:R-:W-:Y:S05]  /*b5f0*/  BSYNC B0 ;  /* 0x0000000000007941 */ /* 0x000fea0003800000 */
.L_x_3591:
[----:B------:R-:W-:-:S03]  /*b600*/  UMOV UR24, 0xffffffff ;  /* 0xffffffff00187882 */ /* 0x000fc60000000000 */
[----:B------:R-:W-:Y:S05]  /*b610*/  BRA.DIV UR24, `(.L_x_3594) ;  /* 0x00000032187c7947 */ /* 0x000fea000b800000 */
[----:B------:R-:W-:Y:S01]  /*b620*/  NOP ;  /* 0x0000000000007918 */ /* 0x000fe20000000000 */
.L_x_3665:
        /* <DEDUP_REMOVED lines=19> */
.L_x_3596:
[----:B------:R-:W-:Y:S05]  /*b760*/  BSYNC B0 ;  /* 0x0000000000007941 */ /* 0x000fea0003800000 */
.L_x_3595:
        /* <DEDUP_REMOVED lines=15> */
.L_x_3598:
[----:B------:R-:W-:Y:S05]  /*b860*/  BSYNC B0 ;  /* 0x0000000000007941 */ /* 0x000fea0003800000 */
.L_x_3597:
[----:B------:R-:W-:Y:S06]  /*b870*/  BAR.ARV 0xa, 0xa0 ;  /* 0x0282800000007b1d */ /* 0x000fec0000002000 */
[----:B------:R-:W-:Y:S04]  /*b880*/  BSSY B0, `(.L_x_3599) ;  /* 0x0000003000007945 */ /* 0x000fe80003800000 */
[----:B------:R-:W-:Y:S05]  /*b890*/  @!P0 BRA `(.L_x_3600) ;  /* 0x0000000000048947 */ /* 0x000fea0003800000 */
[----:B------:R-:W-:-:S04]  /*b8a0*/  DEPBAR.LE SB0, 0x0 ;  /* 0x000080000000791a */ /* 0x000fc80000000000 */
.L_x_3600:
[----:B------:R-:W-:Y:S05]  /*b8b0*/  BSYNC B0 ;  /* 0x0000000000007941 */ /* 0x000fea0003800000 */
.L_x_3599:
        /* <DEDUP_REMOVED lines=19> */
.L_x_3602:
[----:B------:R-:W-:Y:S05]  /*b9f0*/  BSYNC B0 ;  /* 0x0000000000007941 */ /* 0x000fea0003800000 */
.L_x_3601:
        /* <DEDUP_REMOVED lines=17> */
.L_x_3605:
[----:B------:R-:W2:Y:S04]  /*bb10*/  LDG.E.STRONG.GPU R4, desc[UR38][R2.64] ;  /* 0x0000002602047981 */ /* 0x000ea8000c1ef900 */
[----:B--2---:R-:W-:Y:S01]  /*bb20*/  CCTL.IVALL ;  /* 0x00000000ff00798f */ /* 0x004fe20002000000 */
[----:B------:R-:W-:Y:S05]  /*bb30*/  YIELD ;  /* 0x0000000000007946 */ /* 0x000fea0003800000 */
[----:B------:R-:W-:-:S13]  /*bb40*/  ISETP.NE.AND P1, PT, R4, R5, PT ;  /* 0x000000050400720c */ /* 0x000fda0003f25270 */
[----:B------:R-:W-:Y:S05]  /*bb50*/  @P1 BRA `(.L_x_3605) ;  /* 0xfffffffc00ec1947 */ /* 0x000fea000383ffff */
.L_x_3604:
[----:B------:R-:W-:Y:S05]  /*bb60*/  BSYNC B0 ;  /* 0x0000000000007941 */ /* 0x000fea0003800000 */
.L_x_3603:
[----:B------:R-:W-:-:S03]  /*bb70*/  UMOV UR18, 0xffffffff ;  /* 0xffffffff00127882 */ /* 0x000fc60000000000 */
[----:B------:R-:W-:Y:S05]  /*bb80*/  BRA.DIV UR18, `(.L_x_3606) ;  /* 0x0000002e123c7947 */ /* 0x000fea000b800000 */
[----:B------:R-:W-:Y:S01]  /*bb90*/  NOP ;  /* 0x0000000000007918 */ /* 0x000fe20000000000 */
.L_x_3668:
        /* <DEDUP_REMOVED lines=15> */
.L_x_3608:
[----:B------:R-:W-:Y:S05]  /*bc90*/  BSYNC B0 ;  /* 0x0000000000007941 */ /* 0x000fea0003800000 */
.L_x_3607:
        /* <DEDUP_REMOVED lines=15> */
.L_x_3610:
[----:B------:R-:W-:Y:S05]  /*bd90*/  BSYNC B0 ;  /* 0x0000000000007941 */ /* 0x000fea0003800000 */
.L_x_3609:
[----:B------:R-:W-:Y:S06]  /*bda0*/  BAR.ARV 0xa, 0xa0 ;  /* 0x0282800000007b1d */ /* 0x000fec0000002000 */
[----:B------:R-:W-:Y:S04]  /*bdb0*/  BSSY B0, `(.L_x_3611) ;  /* 0x0000003000007945 */ /* 0x000fe80003800000 */
[----:B------:R-:W-:Y:S05]  /*bdc0*/  @!P0 BRA `(.L_x_3612) ;  /* 0x0000000000048947 */ /* 0x000fea0003800000 */
[----:B------:R-:W-:-:S04]  /*bdd0*/  DEPBAR.LE SB0, 0x0 ;  /* 0x000080000000791a */ /* 0x000fc80000000000 */
.L_x_3612:
[----:B------:R-:W-:Y:S05]  /*bde0*/  BSYNC B0 ;  /* 0x0000000000007941 */ /* 0x000fea0003800000 */
.L_x_3611:
        /* <DEDUP_REMOVED lines=19> */
.L_x_3614:
[----:B------:R-:W-:Y:S05]  /*bf20*/  BSYNC B0 ;  /* 0x0000000000007941 */ /* 0x000fea0003800000 */
.L_x_3613:
[----:B------:R-:W-:Y:S02]  /*bf30*/  UIADD3 UR7, UR7, 0x2, URZ ;  /* 0x0000000207077890 */ /* 0x000fe4000fffe03f */
[----:B------:R-:W-:Y:S02]  /*bf40*/  UIADD3 UR6, UR6, 0x4000, URZ ;  /* 0x0000400006067890 */ /* 0x000fe4000fffe03f */
[----:B------:R-:W-:-:S06]  /*bf50*/  UISETP.GE.AND UP0, UPT, UR7, UR12, UPT ;  /* 0x0000000c0700728c */ /* 0x000fcc000bf06270 */
[----:B------:R-:W-:-:S13]  /*bf60*/  PLOP3.LUT P1, PT, PT, PT, UP0, 0x80, 0x0 ;  /* 0x000000000000781c */ /* 0x000fda0003f2f008 */
[----:B------:R-:W-:Y:S05]  /*bf70*/  @!P1 BRA `(.L_x_3615) ;  /* 0xfffffff400409947 */ /* 0x000fea000383ffff */
[----:B------:R-:W-:Y:S05]  /*bf80*/  BRA `(.L_x_3515) ;  /* 0x0000002400447947 */ /* 0x000fea0003800000 */
.L_x_3568:
        /* <DEDUP_REMOVED lines=21> */
.L_x_3616:
[----:B------:R-:W1:Y:S01]  /*c0e0*/  LDC R3, c[0x0][0x8cc] ;  /* 0x00023300ff037b82 */ /* 0x000e620000000800 */
[----:B------:R-:W-:Y:S01]  /*c0f0*/  IMAD.MOV.U32 R0, RZ, RZ, R5 ;  /* 0x000000ffff007224 */ /* 0x000fe200078e0005 */
[----:B-1----:R-:W-:-:S13]  /*c100*/  ISETP.NE.AND P0, PT, R3, 0x1, PT ;  /* 0x000000010300780c */ /* 0x002fda0003f05270 */
[----:B------:R-:W1:Y:S02]  /*c110*/  @P0 LDC.64 R6, c[0x0][0x8d0] ;  /* 0x00023400ff060b82 */ /* 0x000e640000000a00 */
[----:B-1----:R-:W-:-:S05]  /*c120*/  @P0 IMAD.HI.U32 R4, R5, R6, RZ ;  /* 0x0000000605040227 */ /* 0x002fca00078e00ff */
[----:B------:R-:W-:-:S05]  /*c130*/  @P0 SHF.R.U32.HI R0, RZ, R7, R4 ;  /* 0x00000007ff000219 */ /* 0x000fca0000011604 */
[----:B------:R-:W-:-:S07]  /*c140*/  IMAD R3, R0, R3, RZ ;  /* 0x0000000300037224 */ /* 0x000fce00078e02ff */
.L_x_3617:
        /* <DEDUP_REMOVED lines=23> */
.L_x_3618:
        /* <DEDUP_REMOVED lines=10> */
.L_x_3620:
[----:B------:R-:W2:Y:S02]  /*c360*/  LDC R4, c[0x0][0x8f4] ;  /* 0x00023d00ff047b82 */ /* 0x000ea40000000800 */
.L_x_3619:
[----:B--2--5:R-:W-:Y:S01]  /*c370*/  VIADD R4, R4, 0x7f ;  /* 0x0000007f04047836 */ /* 0x024fe20000000000 */
[----:B------:R-:W-:Y:S01]  /*c380*/  LOP3.LUT R12, R0, 0x1ffffff, RZ, 0x3c, !PT ;  /* 0x01ffffff000c7812 */ /* 0x000fe200078e3cff */
[----:B------:R-:W-:Y:S02]  /*c390*/  IMAD.MOV.U32 R10, RZ, RZ, 0x1 ;  /* 0x00000001ff0a7424 */ /* 0x000fe400078e00ff */
[----:B-1----:R-:W-:Y:S01]  /*c3a0*/  IMAD.MOV.U32 R2, RZ, RZ, RZ ;  /* 0x000000ffff027224 */ /* 0x002fe200078e00ff */
        /* <DEDUP_REMOVED lines=38> */
.L_x_3622:
        /* <DEDUP_REMOVED lines=20> */
.L_x_3623:
[----:B------:R-:W-:Y:S05]  /*c750*/  @!P0 BRA `(.L_x_3624) ;  /* 0x00000000000c8947 */ /* 0x000fea0003800000 */
[----:B------:R-:W2:Y:S04]  /*c760*/  LDG.E R5, desc[UR38][R2.64] ;  /* 0x0000002602057981 */ /* 0x000ea8000c1e1900 */
[----:B------:R-:W2:Y:S02]  /*c770*/  LDG.E R0, desc[UR38][R2.64+0x4] ;  /* 0x0000042602007981 */ /* 0x000ea4000c1e1900 */
[----:B--2---:R-:W-:-:S07]  /*c780*/  IMAD.IADD R0, R0, 0x1, -R5 ;  /* 0x0000000100007824 */ /* 0x004fce00078e0a05 */
.L_x_3624:
        /* <DEDUP_REMOVED lines=66> */
.L_x_3669:
        /* <DEDUP_REMOVED lines=15> */
.L_x_3627:
        /* <DEDUP_REMOVED lines=72> */
.L_x_3638:
[----:B-123--:R-:W-:-:S04]  /*d120*/  SHF.L.U32 R18, R10, 0x1f, RZ ;  /* 0x0000001f0a127819 */ /* 0x00efc800000006ff */
[----:B------:R-:W3:Y:S02]  /*d130*/  SYNCS.PHASECHK.TRANS64.TRYWAIT P1, [R15+URZ+0x30c40], R18 ;  /* 0x030c40120f0075a7 */ /* 0x000ee4000802017f */
[----:B---3--:R-:W-:Y:S05]  /*d140*/  @!P1 BRA `(.L_x_3630) ;  /* 0x0000001400fc9947 */ /* 0x008fea0003800000 */
.L_x_3670:
        /* <DEDUP_REMOVED lines=8> */
.L_x_3631:
        /* <DEDUP_REMOVED lines=30> */
.L_x_3671:
        /* <DEDUP_REMOVED lines=8> */
.L_x_3633:
        /* <DEDUP_REMOVED lines=30> */
.L_x_3672:
        /* <DEDUP_REMOVED lines=8> */
.L_x_3635:
        /* <DEDUP_REMOVED lines=24> */
.L_x_3674:
        /* <DEDUP_REMOVED lines=8> */
.L_x_3637:
        /* <DEDUP_REMOVED lines=30> */
.L_x_3629:
[----:B------:R-:W4:Y:S02]  /*da70*/  LDL.LU R4, [R1+0x8] ;  /* 0x0000080001047983 */ /* 0x000f240000300800 */
[----:B----4-:R-:W-:Y:S02]  /*da80*/  ISETP.NE.AND P1, PT, R4, RZ, PT ;  /* 0x000000ff0400720c */ /* 0x010fe40003f25270 */
[----:B------:R4:W5:Y:S11]  /*da90*/  LDL R4, [R1+0x4] ;  /* 0x0000040001047983 */ /* 0x0009760000100800 */
[----:B----4-:R-:W-:Y:S05]  /*daa0*/  @!P1 BRA `(.L_x_3628) ;  /* 0x0000000400249947 */ /* 0x010fea0003800000 */
[----:B-1----:R-:W-:-:S04]  /*dab0*/  SHF.L.U32 R12, R10, 0x1f, RZ ;  /* 0x0000001f0a0c7819 */ /* 0x002fc800000006ff */
[----:B------:R-:W1:Y:S02]  /*dac0*/  SYNCS.PHASECHK.TRANS64.TRYWAIT P1, [R15+URZ+0x30c40], R12 ;  /* 0x030c400c0f0075a7 */ /* 0x000e64000802017f */
[----:B-1----:R-:W-:Y:S05]  /*dad0*/  @!P1 BRA `(.L_x_3639) ;  /* 0x0000000c00ec9947 */ /* 0x002fea0003800000 */
.L_x_3675:
        /* <DEDUP_REMOVED lines=8> */
.L_x_3640:
        /* <DEDUP_REMOVED lines=27> */
.L_x_3676:
        /* <DEDUP_REMOVED lines=8> */
.L_x_3642:
        /* <DEDUP_REMOVED lines=27> */
.L_x_3628:
[----:B------:R-:W4:Y:S01]  /*df40*/  S2R R0, SR_TID.X ;  /* 0x0000000000007919 */ /* 0x000f220000002100 */
[----:B------:R-:W-:Y:S01]  /*df50*/  IMAD R3, R16, 0x8, R15 ;  /* 0x0000000810037824 */ /* 0x000fe200078e020f */
[----:B----4-:R-:W-:Y:S02]  /*df60*/  LOP3.LUT R2, R0, 0x7f, RZ, 0xc0, !PT ;  /* 0x0000007f00027812 */ /* 0x010fe400078ec0ff */
[----:B------:R-:W-:Y:S02]  /*df70*/  SHF.L.U32 R0, R10, 0x1f, RZ ;  /* 0x0000001f0a007819 */ /* 0x000fe400000006ff */
[----:B------:R-:W-:Y:S02]  /*df80*/  ISETP.NE.AND P1, PT, R2, RZ, PT ;  /* 0x000000ff0200720c */ /* 0x000fe40003f25270 */
[----:B------:R-:W4:Y:S02]  /*df90*/  SYNCS.PHASECHK.TRANS64.TRYWAIT P0, [R3+URZ+0x30c40], R0 ;  /* 0x030c4000030075a7 */ /* 0x000f24000800017f */
[----:B----4-:R-:W-:Y:S09]  /*dfa0*/  @!P0 BRA `(.L_x_3643) ;  /* 0x0000000800e08947 */ /* 0x010ff20003800000 */
.L_x_3677:
[----:B------:R-:W-:Y:S05]  /*dfb0*/  @P1 BRA `(.L_x_3644) ;  /* 0x0000000000181947 */ /* 0x000fea0003800000 */
[----:B------:R-:W1:Y:S01]  /*dfc0*/  S2R R2, SR_TID.X ;  /* 0x0000000000027919 */ /* 0x000e620000002100 */
[----:B----4-:R-:W-:-:S04]  /*dfd0*/  IMAD.MOV.U32 R0, RZ, RZ, 0x4200 ;  /* 0x00004200ff007424 */ /* 0x010fc800078e00ff */
[----:B------:R4:W-:Y:S01]  /*dfe0*/  SYNCS.ARRIVE.TRANS64 RZ, [R3+URZ+0x30c30], R0 ;  /* 0x030c300003ff79a7 */ /* 0x0009e2000800003f */
[----:B-1----:R-:W-:-:S13]  /*dff0*/  LOP3.LUT P0, RZ, R2, 0x1f, RZ, 0xc0, !PT ;  /* 0x0000001f02ff7812 */ /* 0x002fda000780c0ff */
[----:B----4-:R-:W-:Y:S05]  /*e000*/  @!P0 BRA `(.L_x_3644) ;  /* 0x0000000000048947 */ /* 0x010fea0003800000 */
[----:B------:R-:W-:Y:S01]  /*e010*/  BPT.TRAP 0x1 ;  /* 0x000000040000795c */ /* 0x000fe20000300000 */
.L_x_3644:
        /* <DEDUP_REMOVED lines=34> */
.L_x_3625:
[----:B------:R-:W-:Y:S05]  /*e240*/  BSYNC B0 ;  /* 0x0000000000007941 */ /* 0x000fea0003800000 */
.L_x_3621:
[----:B------:R-:W-:-:S03]  /*e250*/  UMOV UR7, 0xffffffff ;  /* 0xffffffff00077882 */ /* 0x000fc60000000000 */
[----:B------:R-:W-:Y:S05]  /*e260*/  BRA.DIV UR7, `(.L_x_3645) ;  /* 0x0000000a07447947 */ /* 0x000fea000b800000 */
[----:B------:R-:W-:-:S13]  /*e270*/  ELECT P6, URZ, PT ;  /* 0x00000000003f782f */ /* 0x000fda00038c0000 */
.L_x_3680:
[----:B------:R-:W-:Y:S05]  /*e280*/  @!P6 BRA `(.L_x_3515) ;  /* 0x000000000084e947 */ /* 0x000fea0003800000 */
[----:B------:R-:W-:-:S06]  /*e290*/  ULOP3.LUT UR7, UR36, 0x2, URZ, 0xfc, !UPT ;  /* 0x0000000224077892 */ /* 0x000fcc000f8efc3f */
[----:B------:R-:W-:-:S05]  /*e2a0*/  IMAD.U32 R0, RZ, RZ, UR7 ;  /* 0x00000007ff007e24 */ /* 0x000fca000f8e00ff */
[----:B------:R-:W-:-:S13]  /*e2b0*/  ISETP.NE.AND P2, PT, R0, 0x3, PT ;  /* 0x000000030000780c */ /* 0x000fda0003f45270 */
[----:B------:R-:W-:Y:S05]  /*e2c0*/  @!P2 BRA `(.L_x_3646) ;  /* 0x000000000004a947 */ /* 0x000fea0003800000 */
[----:B------:R-:W-:Y:S01]  /*e2d0*/  BPT.TRAP 0x1 ;  /* 0x000000040000795c */ /* 0x000fe20000300000 */
.L_x_3646:
        /* <DEDUP_REMOVED lines=15> */
.L_x_3681:
[----:B------:R-:W2:Y:S02]  /*e3d0*/  SYNCS.PHASECHK.TRANS64.TRYWAIT P0, [R3+URZ], R0 ;  /* 0x00000000030075a7 */ /* 0x000ea4000800017f */
[----:B--2---:R-:W-:Y:S05]  /*e3e0*/  @!P0 BRA `(.L_x_3648) ;  /* 0x0000000800188947 */ /* 0x004fea0003800000 */
.L_x_3682:
[----:B------:R-:W-:Y:S05]  /*e3f0*/  @!P2 BRA `(.L_x_3649) ;  /* 0x000000000004a947 */ /* 0x000fea0003800000 */
[----:B------:R-:W-:Y:S01]  /*e400*/  BPT.TRAP 0x1 ;  /* 0x000000040000795c */ /* 0x000fe20000300000 */
.L_x_3649:
[----:B--2---:R-:W-:-:S04]  /*e410*/  VIADD R3, R8, 0x30c40 ;  /* 0x00030c4008037836 */ /* 0x004fc80000000000 */
[----:B------:R-:W-:-:S04]  /*e420*/  IMAD R5, R2, 0x8, R3 ;  /* 0x0000000802057824 */ /* 0x000fc800078e0203 */
[----:B------:R-:W2:Y:S02]  /*e430*/  SYNCS.PHASECHK.TRANS64.TRYWAIT P0, [R5+URZ], R4 ;  /* 0x00000004050075a7 */ /* 0x000ea4000800017f */
[----:B--2---:R-:W-:Y:S05]  /*e440*/  @!P0 BRA `(.L_x_3650) ;  /* 0x0000000800148947 */ /* 0x004fea0003800000 */
.L_x_3683:
[----:B------:R-:W-:-:S07]  /*e450*/  IMAD R3, R6, 0x8, R3 ;  /* 0x0000000806037824 */ /* 0x000fce00078e0203 */
.L_x_3651:
[----:B---3--:R3:W4:Y:S02]  /*e460*/  SYNCS.PHASECHK.TRANS64.TRYWAIT P0, [R3+URZ], R0 ;  /* 0x00000000030075a7 */ /* 0x008724000800017f */
[----:B----4-:R-:W-:Y:S05]  /*e470*/  @!P0 NANOSLEEP.SYNCS 0x989680 ;  /* 0x009896800000895d */ /* 0x010fea0003900000 */
[----:B------:R-:W4:Y:S02]  /*e480*/  @!P0 SYNCS.PHASECHK.TRANS64 P0, [R3+URZ], R0 ;  /* 0x00000000030085a7 */ /* 0x000f24000800007f */
[----:B----4-:R-:W-:Y:S05]  /*e490*/  @!P0 BRA `(.L_x_3651) ;  /* 0xfffffffc00f08947 */ /* 0x010fea000383ffff */
.L_x_3515:
[----:B------:R-:W-:Y:S05]  /*e4a0*/  BSYNC B6 ;  /* 0x0000000000067941 */ /* 0x000fea0003800000 */
.L_x_3507:
[----:B------:R-:W-:Y:S05]  /*e4b0*/  EXIT ;  /* 0x000000000000794d */ /* 0x000fea0003800000 */
.L_x_3525:
[----:B------:R-:W-:Y:S02]  /*e4c0*/  IMAD.MOV.U32 R12, RZ, RZ, RZ ;  /* 0x000000ffff0c7224 */ /* 0x000fe400078e00ff */
[----:B------:R-:W-:Y:S02]  /*e4d0*/  IMAD.MOV.U32 R11, RZ, RZ, 0x1f ;  /* 0x0000001fff0b7424 */ /* 0x000fe400078e00ff */
[----:B------:R-:W-:-:S07]  /*e4e0*/  IMAD.MOV.U32 R15, RZ, RZ, -0x1 ;  /* 0xffffffffff0f7424 */ /* 0x000fce00078e00ff */
[----:B------:R-:W-:Y:S05]  /*e4f0*/  WARPSYNC.COLLECTIVE R15, `(.L_x_3652) ;  /* 0x000000000f087348 */ /* 0x000fea0003c00000 */
[----:B------:R1:W2:Y:S02]  /*e500*/  SHFL.IDX P6, R14, R13, R12, R11 ;  /* 0x0000000c0d0e7389 */ /* 0x0002a400000c000b */
[----:B-12---:R-:W-:Y:S01]  /*e510*/  ENDCOLLECTIVE ;  /* 0x000000000000791b */ /* 0x006fe20003800000 */
.L_x_3652:
[----:B------:R-:W-:Y:S05]  /*e520*/  BRA `(.L_x_3653) ;  /* 0xffffff3000407947 */ /* 0x000fea000383ffff */
.L_x_3527:
[----:B--2---:R2:W3:Y:S02]  /*e530*/  SYNCS.PHASECHK.TRANS64.TRYWAIT P0, [R236+URZ+0x30c00], R15 ;  /* 0x030c000fec0075a7 */ /* 0x0044e4000800017f */
[----:B---3--:R-:W-:Y:S05]  /*e540*/  @!P0 NANOSLEEP.SYNCS 0x989680 ;  /* 0x009896800000895d */ /* 0x008fea0003900000 */
[----:B------:R-:W3:Y:S02]  /*e550*/  @!P0 SYNCS.PHASECHK.TRANS64 P0, [R236+URZ+0x30c00], R15 ;  /* 0x030c000fec0085a7 */ /* 0x000ee4000800007f */
[----:B---3--:R-:W-:Y:S05]  /*e560*/  @!P0 BRA `(.L_x_3527) ;  /* 0xfffffffc00f08947 */ /* 0x008fea000383ffff */
[----:B------:R-:W-:Y:S05]  /*e570*/  BRA `(.L_x_3526) ;  /* 0xffffff30008c7947 */ /* 0x000fea000383ffff */
.L_x_3532:
[----:B--2---:R2:W3:Y:S02]  /*e580*/  SYNCS.PHASECHK.TRANS64.TRYWAIT P1, [R6+URZ+0x30c10], R21 ;  /* 0x030c1015060075a7 */ /* 0x0044e4000802017f */
[----:B---3--:R-:W-:Y:S05]  /*e590*/  @!P1 NANOSLEEP.SYNCS 0x989680 ;  /* 0x009896800000995d */ /* 0x008fea0003900000 */
[----:B------:R-:W3:Y:S02]  /*e5a0*/  @!P1 SYNCS.PHASECHK.TRANS64 P1, [R6+URZ+0x30c10], R21 ;  /* 0x030c1015060095a7 */ /* 0x000ee4000802007f */
[----:B---3--:R-:W-:Y:S05]  /*e5b0*/  @!P1 BRA `(.L_x_3532) ;  /* 0xfffffffc00f09947 */ /* 0x008fea000383ffff */
[----:B------:R-:W-:Y:S05]  /*e5c0*/  BRA `(.L_x_3531) ;  /* 0xffffff3c00347947 */ /* 0x000fea000383ffff */
.L_x_3536:
[----:B------:R1:W1:Y:S02]  /*e5d0*/  SYNCS.PHASECHK.TRANS64.TRYWAIT P1, [R6+URZ+0x30c30], R21 ;  /* 0x030c3015060075a7 */ /* 0x000264000802017f */
[----:B-1----:R-:W-:Y:S05]  /*e5e0*/  @!P1 NANOSLEEP.SYNCS 0x989680 ;  /* 0x009896800000995d */ /* 0x002fea0003900000 */
[----:B------:R-:W1:Y:S02]  /*e5f0*/  @!P1 SYNCS.PHASECHK.TRANS64 P1, [R6+URZ+0x30c30], R21 ;  /* 0x030c3015060095a7 */ /* 0x000e64000802007f */
[----:B-1----:R-:W-:Y:S05]  /*e600*/  @!P1 BRA `(.L_x_3536) ;  /* 0xfffffffc00f09947 */ /* 0x002fea000383ffff */
[----:B------:R-:W-:Y:S05]  /*e610*/  BRA `(.L_x_3535) ;  /* 0xffffff4000487947 */ /* 0x000fea000383ffff */
.L_x_3544:
[----:B--2---:R2:W3:Y:S02]  /*e620*/  SYNCS.PHASECHK.TRANS64.TRYWAIT P1, [R7+URZ+0x30c10], R18 ;  /* 0x030c1012070075a7 */ /* 0x0044e4000802017f */
[----:B---3--:R-:W-:Y:S05]  /*e630*/  @!P1 NANOSLEEP.SYNCS 0x989680 ;  /* 0x009896800000995d */ /* 0x008fea0003900000 */
[----:B------:R-:W3:Y:S02]  /*e640*/  @!P1 SYNCS.PHASECHK.TRANS64 P1, [R7+URZ+0x30c10], R18 ;  /* 0x030c1012070095a7 */ /* 0x000ee4000802007f */
[----:B---3--:R-:W-:Y:S05]  /*e650*/  @!P1 BRA `(.L_x_3544) ;  /* 0xfffffffc00f09947 */ /* 0x008fea000383ffff */
[----:B------:R-:W-:Y:S05]  /*e660*/  BRA `(.L_x_3543) ;  /* 0xffffff7800647947 */ /* 0x000fea000383ffff */
.L_x_3548:
[----:B------:R1:W1:Y:S02]  /*e670*/  SYNCS.PHASECHK.TRANS64.TRYWAIT P1, [R7+URZ+0x30c30], R18 ;  /* 0x030c3012070075a7 */ /* 0x000264000802017f */
[----:B-1----:R-:W-:Y:S05]  /*e680*/  @!P1 NANOSLEEP.SYNCS 0x989680 ;  /* 0x009896800000995d */ /* 0x002fea0003900000 */
[----:B------:R-:W1:Y:S02]  /*e690*/  @!P1 SYNCS.PHASECHK.TRANS64 P1, [R7+URZ+0x30c30], R18 ;  /* 0x030c3012070095a7 */ /* 0x000e64000802007f */
[----:B-1----:R-:W-:Y:S05]  /*e6a0*/  @!P1 BRA `(.L_x_3548) ;  /* 0xfffffffc00f09947 */ /* 0x002fea000383ffff */
[----:B------:R-:W-:Y:S05]  /*e6b0*/  BRA `(.L_x_3547) ;  /* 0xffffff7c00787947 */ /* 0x000fea000383ffff */
.L_x_3555:
[----:B------:R-:W-:Y:S01]  /*e6c0*/  BSSY B0, `(.L_x_3654) ;  /* 0x0000005000007945 */ /* 0x000fe20003800000 */
[----:B------:R-:W-:-:S07]  /*e6d0*/  IMAD.MOV.U32 R15, RZ, RZ, -0x1 ;  /* 0xffffffffff0f7424 */ /* 0x000fce00078e00ff */
[----:B---3--:R-:W-:Y:S05]  /*e6e0*/  WARPSYNC.COLLECTIVE R15, `(.L_x_3655) ;  /* 0x000000000f087348 */ /* 0x008fea0003c00000 */
[----:B------:R-:W-:Y:S01]  /*e6f0*/  NOP ;  /* 0x0000000000007918 */ /* 0x000fe20000000000 */
[----:B---3--:R-:W-:Y:S01]  /*e700*/  ENDCOLLECTIVE ;  /* 0x000000000000791b */ /* 0x008fe20003800000 */
.L_x_3655:
[----:B------:R-:W-:Y:S05]  /*e710*/  BSYNC B0 ;  /* 0x0000000000007941 */ /* 0x000fea0003800000 */
.L_x_3654:
[----:B------:R-:W-:Y:S05]  /*e720*/  BRA `(.L_x_3656) ;  /* 0xffffffb000e07947 */ /* 0x000fea000383ffff */
.L_x_3564:
[----:B------:R-:W-:Y:S01]  /*e730*/  BSSY B0, `(.L_x_3657) ;  /* 0x0000005000007945 */ /* 0x000fe20003800000 */
[----:B------:R-:W-:-:S07]  /*e740*/  IMAD.MOV.U32 R15, RZ, RZ, -0x1 ;  /* 0xffffffffff0f7424 */ /* 0x000fce00078e00ff */
[----:B-1-3--:R-:W-:Y:S05]  /*e750*/  WARPSYNC.COLLECTIVE R15, `(.L_x_3658) ;  /* 0x000000000f087348 */ /* 0x00afea0003c00000 */
[----:B------:R-:W-:Y:S01]  /*e760*/  NOP ;  /* 0x0000000000007918 */ /* 0x000fe20000000000 */
[----:B-1-3--:R-:W-:Y:S01]  /*e770*/  ENDCOLLECTIVE ;  /* 0x000000000000791b */ /* 0x00afe20003800000 */
.L_x_3658:
[----:B------:R-:W-:Y:S05]  /*e780*/  BSYNC B0 ;  /* 0x0000000000007941 */ /* 0x000fea0003800000 */
.L_x_3657:
[----:B------:R-:W-:Y:S05]  /*e790*/  BRA `(.L_x_3659) ;  /* 0xffffffb400c07947 */ /* 0x000fea000383ffff */
.L_x_3581:
[----:B------:R-:W-:Y:S01]  /*e7a0*/  BSSY B0, `(.L_x_3660) ;  /* 0x0000005000007945 */ /* 0x000fe20003800000 */
[----:B------:R-:W-:-:S07]  /*e7b0*/  IMAD.MOV.U32 R15, RZ, RZ, -0x1 ;  /* 0xffffffffff0f7424 */ /* 0x000fce00078e00ff */
[----:B------:R-:W-:Y:S05]  /*e7c0*/  WARPSYNC.COLLECTIVE R15, `(.L_x_3661) ;  /* 0x000000000f087348 */ /* 0x000fea0003c00000 */
[----:B------:R-:W-:Y:S01]  /*e7d0*/  NOP ;  /* 0x0000000000007918 */ /* 0x000fe20000000000 */
[----:B------:R-:W-:Y:S01]  /*e7e0*/  ENDCOLLECTIVE ;  /* 0x000000000000791b */ /* 0x000fe20003800000 */
.L_x_3661:
[----:B------:R-:W-:Y:S05]  /*e7f0*/  BSYNC B0 ;  /* 0x0000000000007941 */ /* 0x000fea0003800000 */
.L_x_3660:
[----:B------:R-:W-:Y:S05]  /*e800*/  BRA `(.L_x_3662) ;  /* 0xffffffc400bc7947 */ /* 0x000fea000383ffff */
.L_x_3594:
[----:B------:R-:W-:Y:S01]  /*e810*/  BSSY B0, `(.L_x_3663) ;  /* 0x0000005000007945 */ /* 0x000fe20003800000 */
[----:B------:R-:W-:-:S07]  /*e820*/  IMAD.MOV.U32 R15, RZ, RZ, -0x1 ;  /* 0xffffffffff0f7424 */ /* 0x000fce00078e00ff */
[----:B------:R-:W-:Y:S05]  /*e830*/  WARPSYNC.COLLECTIVE R15, `(.L_x_3664) ;  /* 0x000000000f087348 */ /* 0x000fea0003c00000 */
[----:B------:R-:W-:Y:S01]  /*e840*/  NOP ;  /* 0x0000000000007918 */ /* 0x000fe20000000000 */
[----:B------:R-:W-:Y:S01]  /*e850*/  ENDCOLLECTIVE ;  /* 0x000000000000791b */ /* 0x000fe20003800000 */
.L_x_3664:
[----:B------:R-:W-:Y:S05]  /*e860*/  BSYNC B0 ;  /* 0x0000000000007941 */ /* 0x000fea0003800000 */
.L_x_3663:
[----:B------:R-:W-:Y:S05]  /*e870*/  BRA `(.L_x_3665) ;  /* 0xffffffcc006c7947 */ /* 0x000fea000383ffff */
.L_x_3606:
[----:B------:R-:W-:Y:S01]  /*e880*/  BSSY B0, `(.L_x_3666) ;  /* 0x0000005000007945 */ /* 0x000fe20003800000 */
[----:B------:R-:W-:-:S07]  /*e890*/  IMAD.MOV.U32 R15, RZ, RZ, -0x1 ;  /* 0xffffffffff0f7424 */ /* 0x000fce00078e00ff */
[----:B------:R-:W-:Y:S05]  /*e8a0*/  WARPSYNC.COLLECTIVE R15, `(.L_x_3667) ;  /* 0x000000000f087348 */ /* 0x000fea0003c00000 */
[----:B------:R-:W-:Y:S01]  /*e8b0*/  NOP ;  /* 0x0000000000007918 */ /* 0x000fe20000000000 */
[----:B------:R-:W-:Y:S01]  /*e8c0*/  ENDCOLLECTIVE ;  /* 0x000000000000791b */ /* 0x000fe20003800000 */
.L_x_3667:
[----:B------:R-:W-:Y:S05]  /*e8d0*/  BSYNC B0 ;  /* 0x0000000000007941 */ /* 0x000fea0003800000 */
.L_x_3666:
[----:B------:R-:W-:Y:S05]  /*e8e0*/  BRA `(.L_x_3668) ;  /* 0xffffffd000ac7947 */ /* 0x000fea000383ffff */
.L_x_3626:
[----:B-1----:R1:W2:Y:S02]  /*e8f0*/  SYNCS.PHASECHK.TRANS64.TRYWAIT P0, [R15+URZ+0x30c20], R2 ;  /* 0x030c20020f0075a7 */ /* 0x0022a4000800017f */
[----:B--2---:R-:W-:Y:S05]  /*e900*/  @!P0 NANOSLEEP.SYNCS 0x989680 ;  /* 0x009896800000895d */ /* 0x004fea0003900000 */
[----:B------:R-:W2:Y:S02]  /*e910*/  @!P0 SYNCS.PHASECHK.TRANS64 P0, [R15+URZ+0x30c20], R2 ;  /* 0x030c20020f0085a7 */ /* 0x000ea4000800007f */
[----:B--2---:R-:W-:Y:S05]  /*e920*/  @!P0 BRA `(.L_x_3626) ;  /* 0xfffffffc00f08947 */ /* 0x004fea000383ffff */
[----:B------:R-:W-:Y:S05]  /*e930*/  BRA `(.L_x_3669) ;  /* 0xffffffe0009c7947 */ /* 0x000fea000383ffff */
.L_x_3630:
[----:B---3--:R3:W4:Y:S02]  /*e940*/  SYNCS.PHASECHK.TRANS64.TRYWAIT P1, [R15+URZ+0x30c40], R18 ;  /* 0x030c40120f0075a7 */ /* 0x008724000802017f */
[----:B----4-:R-:W-:Y:S05]  /*e950*/  @!P1 NANOSLEEP.SYNCS 0x989680 ;  /* 0x009896800000995d */ /* 0x010fea0003900000 */
[----:B------:R-:W4:Y:S02]  /*e960*/  @!P1 SYNCS.PHASECHK.TRANS64 P1, [R15+URZ+0x30c40], R18 ;  /* 0x030c40120f0095a7 */ /* 0x000f24000802007f */
[----:B----4-:R-:W-:Y:S05]  /*e970*/  @!P1 BRA `(.L_x_3630) ;  /* 0xfffffffc00f09947 */ /* 0x010fea000383ffff */
[----:B------:R-:W-:Y:S05]  /*e980*/  BRA `(.L_x_3670) ;  /* 0xffffffe400f07947 */ /* 0x000fea000383ffff */
.L_x_3632:
[----:B-1----:R1:W2:Y:S02]  /*e990*/  SYNCS.PHASECHK.TRANS64.TRYWAIT P1, [R15+URZ+0x30c28], R18 ;  /* 0x030c28120f0075a7 */ /* 0x0022a4000802017f */
[----:B--2---:R-:W-:Y:S05]  /*e9a0*/  @!P1 NANOSLEEP.SYNCS 0x989680 ;  /* 0x009896800000995d */ /* 0x004fea0003900000 */
[----:B------:R-:W2:Y:S02]  /*e9b0*/  @!P1 SYNCS.PHASECHK.TRANS64 P1, [R15+URZ+0x30c28], R18 ;  /* 0x030c28120f0095a7 */ /* 0x000ea4000802007f */
[----:B--2---:R-:W-:Y:S05]  /*e9c0*/  @!P1 BRA `(.L_x_3632) ;  /* 0xfffffffc00f09947 */ /* 0x004fea000383ffff */
[----:B------:R-:W-:Y:S05]  /*e9d0*/  BRA `(.L_x_3671) ;  /* 0xffffffe800747947 */ /* 0x000fea000383ffff */
.L_x_3634:
[----:B--2---:R2:W4:Y:S02]  /*e9e0*/  SYNCS.PHASECHK.TRANS64.TRYWAIT P1, [R15+URZ+0x30c48], R18 ;  /* 0x030c48120f0075a7 */ /* 0x004524000802017f */
[----:B----4-:R-:W-:Y:S05]  /*e9f0*/  @!P1 NANOSLEEP.SYNCS 0x989680 ;  /* 0x009896800000995d */ /* 0x010fea0003900000 */
[----:B------:R-:W4:Y:S02]  /*ea00*/  @!P1 SYNCS.PHASECHK.TRANS64 P1, [R15+URZ+0x30c48], R18 ;  /* 0x030c48120f0095a7 */ /* 0x000f24000802007f */
[----:B----4-:R-:W-:Y:S05]  /*ea10*/  @!P1 BRA `(.L_x_3634) ;  /* 0xfffffffc00f09947 */ /* 0x010fea000383ffff */
[----:B------:R-:W-:Y:S05]  /*ea20*/  BRA `(.L_x_3672) ;  /* 0xffffffe800f87947 */ /* 0x000fea000383ffff */
.L_x_3636:
[----:B------:R-:W-:-:S07]  /*ea30*/  SHF.L.U32 R4, R10, 0x1f, RZ ;  /* 0x0000001f0a047819 */ /* 0x000fce00000006ff */
.L_x_3673:
[----:B----4-:R4:W1:Y:S02]  /*ea40*/  SYNCS.PHASECHK.TRANS64.TRYWAIT P1, [R15+URZ+0x30c20], R4 ;  /* 0x030c20040f0075a7 */ /* 0x010864000802017f */
[----:B-1----:R-:W-:Y:S05]  /*ea50*/  @!P1 NANOSLEEP.SYNCS 0x989680 ;  /* 0x009896800000995d */ /* 0x002fea0003900000 */
[----:B------:R-:W1:Y:S02]  /*ea60*/  @!P1 SYNCS.PHASECHK.TRANS64 P1, [R15+URZ+0x30c20], R4 ;  /* 0x030c20040f0095a7 */ /* 0x000e64000802007f */
[----:B-1----:R-:W-:Y:S05]  /*ea70*/  @!P1 BRA `(.L_x_3673) ;  /* 0xfffffffc00f09947 */ /* 0x002fea000383ffff */
[----:B------:R-:W-:Y:S05]  /*ea80*/  BRA `(.L_x_3674) ;  /* 0xffffffec00607947 */ /* 0x000fea000383ffff */
.L_x_3639:
[----:B-1----:R1:W4:Y:S02]  /*ea90*/  SYNCS.PHASECHK.TRANS64.TRYWAIT P1, [R15+URZ+0x30c40], R12 ;  /* 0x030c400c0f0075a7 */ /* 0x002324000802017f */
[----:B----4-:R-:W-:Y:S05]  /*eaa0*/  @!P1 NANOSLEEP.SYNCS 0x989680 ;  /* 0x009896800000995d */ /* 0x010fea0003900000 */
[----:B------:R-:W4:Y:S02]  /*eab0*/  @!P1 SYNCS.PHASECHK.TRANS64 P1, [R15+URZ+0x30c40], R12 ;  /* 0x030c400c0f0095a7 */ /* 0x000f24000802007f */
[----:B----4-:R-:W-:Y:S05]  /*eac0*/  @!P1 BRA `(.L_x_3639) ;  /* 0xfffffffc00f09947 */ /* 0x010fea000383ffff */
[----:B------:R-:W-:Y:S05]  /*ead0*/  BRA `(.L_x_3675) ;  /* 0xfffffff000007947 */ /* 0x000fea000383ffff */
.L_x_3641:
[----:B--2---:R2:W4:Y:S02]  /*eae0*/  SYNCS.PHASECHK.TRANS64.TRYWAIT P1, [R15+URZ+0x30c28], R12 ;  /* 0x030c280c0f0075a7 */ /* 0x004524000802017f */
[----:B----4-:R-:W-:Y:S05]  /*eaf0*/  @!P1 NANOSLEEP.SYNCS 0x989680 ;  /* 0x009896800000995d */ /* 0x010fea0003900000 */
[----:B------:R-:W4:Y:S02]  /*eb00*/  @!P1 SYNCS.PHASECHK.TRANS64 P1, [R15+URZ+0x30c28], R12 ;  /* 0x030c280c0f0095a7 */ /* 0x000f24000802007f */
[----:B----4-:R-:W-:Y:S05]  /*eb10*/  @!P1 BRA `(.L_x_3641) ;  /* 0xfffffffc00f09947 */ /* 0x010fea000383ffff */
[----:B------:R-:W-:Y:S05]  /*eb20*/  BRA `(.L_x_3676) ;  /* 0xfffffff000787947 */ /* 0x000fea000383ffff */
.L_x_3643:
[----:B----4-:R4:W1:Y:S02]  /*eb30*/  SYNCS.PHASECHK.TRANS64.TRYWAIT P0, [R3+URZ+0x30c40], R0 ;  /* 0x030c4000030075a7 */ /* 0x010864000800017f */
[----:B-1----:R-:W-:Y:S05]  /*eb40*/  @!P0 NANOSLEEP.SYNCS 0x989680 ;  /* 0x009896800000895d */ /* 0x002fea0003900000 */
[----:B------:R-:W1:Y:S02]  /*eb50*/  @!P0 SYNCS.PHASECHK.TRANS64 P0, [R3+URZ+0x30c40], R0 ;  /* 0x030c4000030085a7 */ /* 0x000e64000800007f */
[----:B-1----:R-:W-:Y:S05]  /*eb60*/  @!P0 BRA `(.L_x_3643) ;  /* 0xfffffffc00f08947 */ /* 0x002fea000383ffff */
[----:B------:R-:W-:Y:S05]  /*eb70*/  BRA `(.L_x_3677) ;  /* 0xfffffff4000c7947 */ /* 0x000fea000383ffff */
.L_x_3645:
[----:B------:R-:W-:Y:S01]  /*eb80*/  BSSY B0, `(.L_x_3678) ;  /* 0x0000006000007945 */ /* 0x000fe20003800000 */
[----:B------:R-:W-:-:S07]  /*eb90*/  IMAD.MOV.U32 R15, RZ, RZ, -0x1 ;  /* 0xffffffffff0f7424 */ /* 0x000fce00078e00ff */
[----:B------:R-:W-:Y:S05]  /*eba0*/  WARPSYNC.COLLECTIVE R15, `(.L_x_3679) ;  /* 0x000000000f0c7348 */ /* 0x000fea0003c00000 */
[----:B------:R-:W-:Y:S02]  /*ebb0*/  ELECT P6, UR62, PT ;  /* 0x00000000003e782f */ /* 0x000fe400038c0000 */
[----:B------:R-:W-:Y:S01]  /*ebc0*/  MOV R14, UR62 ;  /* 0x0000003e000e7c02 */ /* 0x000fe20008000f00 */
[----:B------:R-:W-:Y:S10]  /*ebd0*/  ENDCOLLECTIVE ;  /* 0x000000000000791b */ /* 0x000ff40003800000 */
.L_x_3679:
[----:B------:R-:W-:Y:S05]  /*ebe0*/  BSYNC B0 ;  /* 0x0000000000007941 */ /* 0x000fea0003800000 */
.L_x_3678:
[----:B------:R-:W-:Y:S05]  /*ebf0*/  BRA `(.L_x_3680) ;  /* 0xfffffff400a07947 */ /* 0x000fea000383ffff */
.L_x_3647:
[----:B-1----:R1:W2:Y:S02]  /*ec00*/  SYNCS.PHASECHK.TRANS64.TRYWAIT P0, [R7+URZ], R4 ;  /* 0x00000004070075a7 */ /* 0x0022a4000800017f */
[----:B--2---:R-:W-:Y:S05]  /*ec10*/  @!P0 NANOSLEEP.SYNCS 0x989680 ;  /* 0x009896800000895d */ /* 0x004fea0003900000 */
[----:B------:R-:W2:Y:S02]  /*ec20*/  @!P0 SYNCS.PHASECHK.TRANS64 P0, [R7+URZ], R4 ;  /* 0x00000004070085a7 */ /* 0x000ea4000800007f */
[----:B--2---:R-:W-:Y:S05]  /*ec30*/  @!P0 BRA `(.L_x_3647) ;  /* 0xfffffffc00f08947 */ /* 0x004fea000383ffff */
[----:B------:R-:W-:Y:S05]  /*ec40*/  BRA `(.L_x_3681) ;  /* 0xfffffff400e07947 */ /* 0x000fea000383ffff */
.L_x_3648:
[----:B--2---:R2:W3:Y:S02]  /*ec50*/  SYNCS.PHASECHK.TRANS64.TRYWAIT P0, [R3+URZ], R0 ;  /* 0x00000000030075a7 */ /* 0x0044e4000800017f */
[----:B---3--:R-:W-:Y:S05]  /*ec60*/  @!P0 NANOSLEEP.SYNCS 0x989680 ;  /* 0x009896800000895d */ /* 0x008fea0003900000 */
[----:B------:R-:W3:Y:S02]  /*ec70*/  @!P0 SYNCS.PHASECHK.TRANS64 P0, [R3+URZ], R0 ;  /* 0x00000000030085a7 */ /* 0x000ee4000800007f */
[----:B---3--:R-:W-:Y:S05]  /*ec80*/  @!P0 BRA `(.L_x_3648) ;  /* 0xfffffffc00f08947 */ /* 0x008fea000383ffff */
[----:B------:R-:W-:Y:S05]  /*ec90*/  BRA `(.L_x_3682) ;  /* 0xfffffff400d47947 */ /* 0x000fea000383ffff */
.L_x_3650:
[----:B--2---:R2:W3:Y:S02]  /*eca0*/  SYNCS.PHASECHK.TRANS64.TRYWAIT P0, [R5+URZ], R4 ;  /* 0x00000004050075a7 */ /* 0x0044e4000800017f */
[----:B---3--:R-:W-:Y:S05]  /*ecb0*/  @!P0 NANOSLEEP.SYNCS 0x989680 ;  /* 0x009896800000895d */ /* 0x008fea0003900000 */
[----:B------:R-:W3:Y:S02]  /*ecc0*/  @!P0 SYNCS.PHASECHK.TRANS64 P0, [R5+URZ], R4 ;  /* 0x00000004050085a7 */ /* 0x000ee4000800007f */
[----:B---3--:R-:W-:Y:S05]  /*ecd0*/  @!P0 BRA `(.L_x_3650) ;  /* 0xfffffffc00f08947 */ /* 0x008fea000383ffff */
[----:B------:R-:W-:Y:S05]  /*ece0*/  BRA `(.L_x_3683) ;  /* 0xfffffff400d87947 */ /* 0x000fea000383ffff */
.L_x_3684:
        /* <DEDUP_REMOVED lines=9> */
.L_x_3719:


//--------------------- .text._ZN7cutlass13device_kernelIN5flash22FlashAttnBwdPreprocessIN4cute5tupleIJNS3_1CILi128EEENS5_ILi64EEEEEENS_10bfloat16_tEfNS_4arch4Sm90ELb1ELb1EEEEEvNT_6ParamsE --------------------------
	.section	.text._ZN7cutlass13device_kernelIN5flash22FlashAttnBwdPreprocessIN4cute5tupleIJNS3_1CILi128EEENS5_ILi64EEEEEENS_10bfloat16_tEfNS_4arch4Sm90ELb1ELb1EEEEEvNT_6ParamsE,"ax",@progbits
	.align	128
.text._ZN7cutlass13device_kernelIN5flash22FlashAttnBwdPreprocessIN4cute5tupleIJNS3_1CILi128EEENS5_ILi64EEEEEENS_10bfloat16_tEfNS_4arch4Sm90ELb1ELb1EEEEEvNT_6ParamsE:
        .type           _ZN7cutlass13device_kernelIN5flash22FlashAttnBwdPreprocessIN4cute5tupleIJNS3_1CILi128EEENS5_ILi64EEEEEENS_10bfloat16_tEfNS_4arch4Sm90ELb1ELb1EEEEEvNT_6ParamsE,@function
        .size           _ZN7cutlass13device_kernelIN5flash22FlashAttnBwdPreprocessIN4cute5tupleIJNS3_1CILi128EEENS5_ILi64EEEEEENS_10bfloat16_tEfNS_4arch4Sm90ELb1ELb1EEEEEvNT_6ParamsE,(.L_x_3720 - _ZN7cutlass13device_kernelIN5flash22FlashAttnBwdPreprocessIN4cute5tupleIJNS3_1CILi128EEENS5_ILi64EEEEEENS_10bfloat16_tEfNS_4arch4Sm90ELb1ELb1EEEEEvNT_6ParamsE)
        .other          _ZN7cutlass13device_kernelIN5flash22FlashAttnBwdPreprocessIN4cute5tupleIJNS3_1CILi128EEENS5_ILi64EEEEEENS_10bfloat16_tEfNS_4arch4Sm90ELb1ELb1EEEEEvNT_6ParamsE,@"STO_CUDA_ENTRY STV_DEFAULT"
_ZN7cutlass13device_kernelIN5flash22FlashAttnBwdPreprocessIN4cute5tupleIJNS3_1CILi128EEENS5_ILi64EEEEEENS_10bfloat16_tEfNS_4arch4Sm90ELb1ELb1EEEEEvNT_6ParamsE:
        /* <DEDUP_REMOVED lines=11> */
[----:B------:R-:W-:Y:S01]  /*00b0*/  ISETP.NE.U32.AND P2, PT, R4, RZ, PT ;  /* 0x000000ff0400720c */ /* 0x000fe20003f45070 */
[----:B-1----:R-:W-:-:S04]  /*00c0*/  IMAD.WIDE R6, R0, 0x4, R6 ;  /* 0x0000000400067825 */ /* 0x002fc800078e0206 */
[----:B------:R-:W0:Y:S01]  /*00d0*/  @P1 LDC.64 R8, c[0x0][0x2f8] ;  /* 0x0000be00ff081b82 */ /* 0x000e220000000a00 */
[----:B------:R-:W-:-:S05]  /*00e0*/  IMAD.U32 R4, RZ, RZ, UR6 ;  /* 0x00000006ff047e24 */ /* 0x000fca000f8e00ff */
[----:B------:R1:W5:Y:S01]  /*00f0*/  @P0 LDG.E R48, desc[UR4][R6.64] ;  /* 0x0000000406300981 */ /* 0x000362000c1e1900 */
[----:B------:R-:W-:Y:S01]  /*0100*/  ISETP.NE.AND.EX P2, PT, R5, RZ, PT, P2 ;  /* 0x000000ff0500720c */ /* 0x000fe20003f45320 */
[----:B------:R-:W2:Y:S01]  /*0110*/  S2R R2, SR_CTAID.X ;  /* 0x0000000000027919 */ /* 0x000ea20000002500 */
[----:B------:R-:W3:Y:S01]  /*0120*/  S2R R3, SR_TID.X ;  /* 0x0000000000037919 */ /* 0x000ee20000002100 */
[----:B0-----:R-:W-:-:S05]  /*0130*/  @P1 IMAD.WIDE R8, R0, 0x4, R8 ;  /* 0x0000000400081825 */ /* 0x001fca00078e0208 */
[----:B------:R1:W5:Y:S01]  /*0140*/  @P1 LDG.E R4, desc[UR4][R8.64] ;  /* 0x0000000408041981 */ /* 0x000362000c1e1900 */
[----:B--2---:R-:W-:Y:S01]  /*0150*/  IMAD.SHL.U32 R5, R2, 0x80, RZ ;  /* 0x0000008002057824 */ /* 0x004fe200078e00ff */
[----:B---3--:R-:W-:Y:S06]  /*0160*/  @P1 BRA `(.L_x_3685) ;  /* 0x0000000000101947 */ /* 0x008fec0003800000 */
[----:B------:R-:W-:Y:S05]  /*0170*/  @!P0 BRA `(.L_x_3685) ;  /* 0x00000000000c8947 */ /* 0x000fea0003800000 */
[----:B-1----:R-:W2:Y:S04]  /*0180*/  LDG.E R9, desc[UR4][R6.64] ;  /* 0x0000000406097981 */ /* 0x002ea8000c1e1900 */
[----:B-----5:R-:W2:Y:S02]  /*0190*/  LDG.E R4, desc[UR4][R6.64+0x4] ;  /* 0x0000040406047981 */ /* 0x020ea4000c1e1900 */
[----:B--2---:R-:W-:-:S07]  /*01a0*/  IMAD.IADD R4, R4, 0x1, -R9 ;  /* 0x0000000104047824 */ /* 0x004fce00078e0a09 */
.L_x_3685:
[----:B-----5:R-:W-:-:S13]  /*01b0*/  ISETP.LE.AND P1, PT, R4, R5, PT ;  /* 0x000000050400720c */ /* 0x020fda0003f23270 */
[----:B------:R-:W-:Y:S05]  /*01c0*/  @P2 EXIT P1 ;  /* 0x000000000000294d */ /* 0x000fea0000800000 */
[----:B------:R-:W0:Y:S01]  /*01d0*/  S2UR UR6, SR_CTAID.Y ;  /* 0x00000000000679c3 */ /* 0x000e220000002600 */
[----:B------:R-:W-:Y:S01]  /*01e0*/  ISETP.GT.AND P1, PT, R3, 0x7f, PT ;  /* 0x0000007f0300780c */ /* 0x000fe20003f24270 */
[----:B------:R-:W-:Y:S01]  /*01f0*/  BSSY B0, `(.L_x_3686) ;  /* 0x0000026000007945 */ /* 0x000fe20003800000 */
[----:B------:R-:W-:Y:S02]  /*0200*/  IADD3 R47, -R5, R4, RZ ;  /* 0x00000004052f7210 */ /* 0x000fe40007ffe1ff */
[----:B------:R-:W-:Y:S02]  /*0210*/  CS2R R14, SRZ ;  /* 0x00000000000e7805 */ /* 0x000fe4000001ff00 */
[----:B-1----:R-:W-:Y:S01]  /*0220*/  SHF.R.S32.HI R6, RZ, 0x1f, R3 ;  /* 0x0000001fff067819 */ /* 0x002fe20000011403 */
[----:B------:R-:W-:Y:S01]  /*0230*/  @P0 IMAD.MOV.U32 R14, RZ, RZ, R48 ;  /* 0x000000ffff0e0224 */ /* 0x000fe200078e0030 */
[----:B------:R-:W-:Y:S01]  /*0240*/  ISETP.GE.OR P4, PT, R3, R47, P1 ;  /* 0x0000002f0300720c */ /* 0x000fe20000f86670 */
[----:B------:R-:W1:Y:S01]  /*0250*/  LDC.64 R10, c[0x0][0x230] ;  /* 0x00008c00ff0a7b82 */ /* 0x000e620000000a00 */
[----:B------:R-:W-:Y:S01]  /*0260*/  LEA.HI R7, R6, R3, RZ, 0x3 ;  /* 0x0000000306077211 */ /* 0x000fe200078f18ff */
[----:B------:R-:W-:Y:S01]  /*0270*/  IMAD.MOV.U32 R40, RZ, RZ, 0x7f800000 ;  /* 0x7f800000ff287424 */ /* 0x000fe200078e00ff */
[----:B------:R-:W-:-:S02]  /*0280*/  SHF.R.S32.HI R41, RZ, 0x1f, R0 ;  /* 0x0000001fff297819 */ /* 0x000fc40000011400 */
[----:B------:R-:W-:Y:S02]  /*0290*/  LOP3.LUT R8, R7, 0xfffffff8, RZ, 0xc0, !PT ;  /* 0xfffffff807087812 */ /* 0x000fe400078ec0ff */
[----:B------:R-:W-:Y:S02]  /*02a0*/  SHF.R.S32.HI R6, RZ, 0x3, R7 ;  /* 0x00000003ff067819 */ /* 0x000fe40000011407 */
[----:B------:R-:W-:Y:S01]  /*02b0*/  @P0 SHF.R.S32.HI R15, RZ, 0x1f, R48 ;  /* 0x0000001fff0f0819 */ /* 0x000fe20000011430 */
[----:B------:R-:W-:Y:S01]  /*02c0*/  IMAD.IADD R45, R3, 0x1, -R8 ;  /* 0x00000001032d7824 */ /* 0x000fe200078e0a08 */
[----:B------:R-:W-:Y:S02]  /*02d0*/  ISETP.GE.AND P3, PT, R6, R47, PT ;  /* 0x0000002f0600720c */ /* 0x000fe40003f66270 */
[----:B------:R-:W-:Y:S02]  /*02e0*/  SEL R7, R0, RZ, !P2 ;  /* 0x000000ff00077207 */ /* 0x000fe40005000000 */
[----:B------:R-:W-:Y:S01]  /*02f0*/  SHF.L.U32 R8, R45, 0x3, RZ ;  /* 0x000000032d087819 */ /* 0x000fe200000006ff */
[----:B0-----:R-:W-:Y:S01]  /*0300*/  USHF.R.S32.HI UR7, URZ, 0x1f, UR6 ;  /* 0x0000001f3f077899 */ /* 0x001fe20008011406 */
[----:B------:R-:W-:Y:S01]  /*0310*/  SEL R41, R41, RZ, !P2 ;  /* 0x000000ff29297207 */ /* 0x000fe20005000000 */
[----:B------:R-:W-:Y:S10]  /*0320*/  @P4 BRA `(.L_x_3687) ;  /* 0x0000000000484947 */ /* 0x000ff40003800000 */
[----:B------:R-:W0:Y:S01]  /*0330*/  LDC.64 R18, c[0x0][0x290] ;  /* 0x0000a400ff127b82 */ /* 0x000e220000000a00 */
[----:B------:R-:W-:Y:S01]  /*0340*/  SHF.R.S32.HI R13, RZ, 0x1f, R5 ;  /* 0x0000001fff0d7819 */ /* 0x000fe20000011405 */
[----:B------:R-:W-:Y:S01]  /*0350*/  ULDC.64 UR8, c[0x0][0x298] ;  /* 0x0000a60000087ab9 */ /* 0x000fe20000000a00 */
[--C-:B------:R-:W-:Y:S02]  /*0360*/  SHF.R.S32.HI R16, RZ, 0x1f, R3.reuse ;  /* 0x0000001fff107819 */ /* 0x100fe40000011403 */
[----:B------:R-:W-:-:S04]  /*0370*/  IADD3 R12, P2, P4, R14, R5, R3 ;  /* 0x000000050e0c7210 */ /* 0x000fc80007c5e003 */
[----:B------:R-:W-:Y:S01]  /*0380*/  IADD3.X R13, R15, R13, R16, P2, P4 ;  /* 0x0000000d0f0d7210 */ /* 0x000fe200017e8410 */
[C---:B0-----:R-:W-:Y:S02]  /*0390*/  IMAD R16, R18.reuse, UR7, RZ ;  /* 0x0000000712107c24 */ /* 0x041fe4000f8e02ff */
[----:B------:R-:W-:-:S04]  /*03a0*/  IMAD.WIDE.U32 R12, R18, UR6, R12 ;  /* 0x00000006120c7c25 */ /* 0x000fc8000f8e000c */
[----:B------:R-:W-:Y:S02]  /*03b0*/  IMAD R17, R19, UR6, R16 ;  /* 0x0000000613117c24 */ /* 0x000fe4000f8e0210 */
[----:B------:R-:W-:Y:S02]  /*03c0*/  IMAD R16, R41, UR8, RZ ;  /* 0x0000000829107c24 */ /* 0x000fe4000f8e02ff */
[----:B------:R-:W-:Y:S02]  /*03d0*/  IMAD.IADD R13, R13, 0x1, R17 ;  /* 0x000000010d0d7824 */ /* 0x000fe400078e0211 */
[C---:B------:R-:W-:Y:S02]  /*03e0*/  IMAD R17, R7.reuse, UR9, R16 ;  /* 0x0000000907117c24 */ /* 0x040fe4000f8e0210 */
[----:B------:R-:W-:Y:S01]  /*03f0*/  IMAD.WIDE.U32 R12, R7, UR8, R12 ;  /* 0x00000008070c7c25 */ /* 0x000fe2000f8e000c */
[----:B------:R-:W-:-:S03]  /*0400*/  ULDC.64 UR8, c[0x0][0x288] ;  /* 0x0000a20000087ab9 */ /* 0x000fc60000000a00 */
[----:B------:R-:W-:Y:S01]  /*0410*/  IMAD.IADD R13, R13, 0x1, R17 ;  /* 0x000000010d0d7824 */ /* 0x000fe200078e0211 */
[----:B------:R-:W-:-:S04]  /*0420*/  LEA R16, P2, R12, UR8, 0x2 ;  /* 0x000000080c107c11 */ /* 0x000fc8000f8410ff */
[----:B------:R-:W-:-:S05]  /*0430*/  LEA.HI.X R17, R12, UR9, R13, 0x2, P2 ;  /* 0x000000090c117c11 */ /* 0x000fca00090f140d */
[----:B------:R0:W5:Y:S04]  /*0440*/  LDG.E R40, desc[UR4][R16.64] ;  /* 0x0000000410287981 */ /* 0x000168000c1e1900 */
.L_x_3687:
[----:B------:R-:W-:Y:S05]  /*0450*/  BSYNC B0 ;  /* 0x0000000000007941 */ /* 0x000fea0003800000 */
.L_x_3686:
[----:B------:R-:W-:Y:S01]  /*0460*/  ULDC UR8, c[0x0][0x21c] ;  /* 0x0000870000087ab9 */ /* 0x000fe20000000800 */
[----:B0-----:R-:W0:Y:S01]  /*0470*/  LDC.64 R16, c[0x0][0x250] ;  /* 0x00009400ff107b82 */ /* 0x001e220000000a00 */
[----:B------:R-:W-:Y:S01]  /*0480*/  ISETP.LT.AND P6, PT, R8, UR8, !P3 ;  /* 0x0000000808007c0c */ /* 0x000fe2000dfc1270 */
[C---:B------:R-:W-:Y:S01]  /*0490*/  VIADD R44, R6.reuse, 0x20 ;  /* 0x00000020062c7836 */ /* 0x040fe20000000000 */
[----:B------:R-:W-:Y:S01]  /*04a0*/  SHF.R.S32.HI R42, RZ, 0x1f, R6 ;  /* 0x0000001fff2a7819 */ /* 0x000fe20000011406 */
[C---:B------:R-:W-:Y:S01]  /*04b0*/  VIADD R43, R6.reuse, 0x40 ;  /* 0x00000040062b7836 */ /* 0x040fe20000000000 */
[----:B------:R-:W-:Y:S01]  /*04c0*/  IADD3 R36, P2, R6, R14, RZ ;  /* 0x0000000e06247210 */ /* 0x000fe20007f5e0ff */
[----:B-1----:R-:W-:Y:S01]  /*04d0*/  IMAD R14, R10, UR7, RZ ;  /* 0x000000070a0e7c24 */ /* 0x002fe2000f8e02ff */
[----:B------:R-:W-:Y:S02]  /*04e0*/  SHF.R.S32.HI R9, RZ, 0x1f, R8 ;  /* 0x0000001fff097819 */ /* 0x000fe40000011408 */
[----:B------:R-:W-:Y:S01]  /*04f0*/  IADD3.X R37, R42, R15, RZ, P2, !PT ;  /* 0x0000000f2a257210 */ /* 0x000fe200017fe4ff */
[----:B------:R-:W-:Y:S01]  /*0500*/  IMAD R11, R11, UR6, R14 ;  /* 0x000000060b0b7c24 */ /* 0x000fe2000f8e020e */
[----:B------:R-:W-:Y:S01]  /*0510*/  ISETP.GE.AND P2, PT, R8, UR8, PT ;  /* 0x0000000808007c0c */ /* 0x000fe2000bf46270 */
[----:B------:R-:W-:Y:S01]  /*0520*/  IMAD.WIDE.U32 R14, R10, UR6, R8 ;  /* 0x000000060a0e7c25 */ /* 0x000fe2000f8e0008 */
[----:B------:R-:W-:Y:S01]  /*0530*/  ULDC.64 UR8, c[0x0][0x238] ;  /* 0x00008e0000087ab9 */ /* 0x000fe20000000a00 */
[----:B------:R-:W1:Y:S01]  /*0540*/  @P6 LDC.64 R12, c[0x0][0x228] ;  /* 0x00008a00ff0c6b82 */ /* 0x000e620000000a00 */
[----:B------:R-:W-:Y:S01]  /*0550*/  ISETP.LT.AND P4, PT, R44, R47, !P2 ;  /* 0x0000002f2c00720c */ /* 0x000fe20005781270 */
[----:B------:R-:W-:-:S02]  /*0560*/  IMAD.IADD R15, R15, 0x1, R11 ;  /* 0x000000010f0f7824 */ /* 0x000fc400078e020b */
[----:B------:R-:W-:Y:S02]  /*0570*/  IMAD R18, R41, UR8, RZ ;  /* 0x0000000829127c24 */ /* 0x000fe4000f8e02ff */
[----:B------:R-:W-:Y:S02]  /*0580*/  IMAD.WIDE R36, R2, 0x80, R36 ;  /* 0x0000008002247825 */ /* 0x000fe400078e0224 */
[----:B------:R-:W2:Y:S02]  /*0590*/  @P6 LDC.64 R20, c[0x0][0x210] ;  /* 0x00008400ff146b82 */ /* 0x000ea40000000a00 */
[C---:B------:R-:W-:Y:S02]  /*05a0*/  IMAD R19, R7.reuse, UR9, R18 ;  /* 0x0000000907137c24 */ /* 0x040fe4000f8e0212 */
[C---:B0-----:R-:W-:Y:S02]  /*05b0*/  IMAD R22, R16.reuse, UR7, RZ ;  /* 0x0000000710167c24 */ /* 0x041fe4000f8e02ff */
[----:B------:R-:W-:Y:S01]  /*05c0*/  IMAD.WIDE.U32 R38, R7, UR8, R14 ;  /* 0x0000000807267c25 */ /* 0x000fe2000f8e000e */
[----:B------:R-:W-:Y:S01]  /*05d0*/  ULDC.64 UR8, c[0x0][0x258] ;  /* 0x0000960000087ab9 */ /* 0x000fe20000000a00 */
[----:B------:R-:W0:Y:S02]  /*05e0*/  @P6 LDC.64 R10, c[0x0][0x248] ;  /* 0x00009200ff0a6b82 */ /* 0x000e240000000a00 */
[----:B------:R-:W-:Y:S01]  /*05f0*/  IMAD R17, R17, UR6, R22 ;  /* 0x0000000611117c24 */ /* 0x000fe2000f8e0216 */
[----:B------:R-:W-:Y:S01]  /*0600*/  IADD3 R39, R39, R19, RZ ;  /* 0x0000001327277210 */ /* 0x000fe20007ffe0ff */
[----:B------:R-:W-:-:S03]  /*0610*/  IMAD.WIDE.U32 R8, R16, UR6, R8 ;  /* 0x0000000610087c25 */ /* 0x000fc6000f8e0008 */
[----:B------:R-:W-:Y:S01]  /*0620*/  @P4 MOV R25, R39 ;  /* 0x0000002700194202 */ /* 0x000fe20000000f00 */
[-C--:B-1----:R-:W-:Y:S01]  /*0630*/  @P6 IMAD R18, R37, R12.reuse, RZ ;  /* 0x0000000c25126224 */ /* 0x082fe200078e02ff */
[----:B------:R-:W1:Y:S01]  /*0640*/  @P6 LDC.64 R22, c[0x0][0x240] ;  /* 0x00009000ff166b82 */ /* 0x000e620000000a00 */
[----:B------:R-:W-:Y:S02]  /*0650*/  IMAD.IADD R9, R9, 0x1, R17 ;  /* 0x0000000109097824 */ /* 0x000fe400078e0211 */
[C---:B------:R-:W-:Y:S02]  /*0660*/  @P6 IMAD R15, R36.reuse, R13, R18 ;  /* 0x0000000d240f6224 */ /* 0x040fe400078e0212 */
[----:B------:R-:W-:Y:S02]  /*0670*/  IMAD R14, R41, UR8, RZ ;  /* 0x00000008290e7c24 */ /* 0x000fe4000f8e02ff */
[----:B------:R-:W-:Y:S01]  /*0680*/  @P6 IMAD.WIDE.U32 R12, R36, R12, R38 ;  /* 0x0000000c240c6225 */ /* 0x000fe200078e0026 */
[----:B------:R-:W3:Y:S03]  /*0690*/  @P4 LDC.64 R18, c[0x0][0x228] ;  /* 0x00008a00ff124b82 */ /* 0x000ee60000000a00 */
[----:B------:R-:W-:Y:S01]  /*06a0*/  IMAD.WIDE.U32 R58, R7, UR8, R8 ;  /* 0x00000008073a7c25 */ /* 0x000fe2000f8e0008 */
[----:B--2---:R-:W-:-:S03]  /*06b0*/  @P6 LEA R20, P5, R12, R20, 0x1 ;  /* 0x000000140c146211 */ /* 0x004fc600078a08ff */
[----:B------:R-:W-:Y:S01]  /*06c0*/  IMAD R53, R7, UR9, R14 ;  /* 0x0000000907357c24 */ /* 0x000fe2000f8e020e */
[----:B------:R-:W2:Y:S01]  /*06d0*/  @P4 LDC.64 R60, c[0x0][0x210] ;  /* 0x00008400ff3c4b82 */ /* 0x000ea20000000a00 */
[----:B------:R-:W-:Y:S01]  /*06e0*/  @P6 IMAD.IADD R8, R13, 0x1, R15 ;  /* 0x000000010d086824 */ /* 0x000fe200078e020f */
[----:B------:R-:W-:Y:S01]  /*06f0*/  CS2R R14, SRZ ;  /* 0x00000000000e7805 */ /* 0x000fe2000001ff00 */
[-C--:B0-----:R-:W-:Y:S01]  /*0700*/  @P6 IMAD R9, R37, R10.reuse, RZ ;  /* 0x0000000a25096224 */ /* 0x081fe200078e02ff */
[----:B------:R-:W-:Y:S01]  /*0710*/  IADD3 R53, R59, R53, RZ ;  /* 0x000000353b357210 */ /* 0x000fe20007ffe0ff */
[----:B------:R-:W-:Y:S01]  /*0720*/  @P6 IMAD.MOV.U32 R52, RZ, RZ, R58 ;  /* 0x000000ffff346224 */ /* 0x000fe200078e003a */
[----:B------:R-:W-:Y:S01]  /*0730*/  @P6 LEA.HI.X R21, R12, R21, R8, 0x1, P5 ;  /* 0x000000150c156211 */ /* 0x000fe200028f0c08 */
[C---:B------:R-:W-:Y:S01]  /*0740*/  @P6 IMAD R13, R36.reuse, R11, R9 ;  /* 0x0000000b240d6224 */ /* 0x040fe200078e0209 */
[C---:B------:R-:W-:Y:S01]  /*0750*/  @P4 IADD3 R27, P5, R36.reuse, 0x20, RZ ;  /* 0x00000020241b4810 */ /* 0x040fe20007fbe0ff */
[----:B------:R-:W-:Y:S01]  /*0760*/  @P6 IMAD.WIDE.U32 R10, R36, R10, R52 ;  /* 0x0000000a240a6225 */ /* 0x000fe200078e0034 */
[----:B------:R-:W0:Y:S03]  /*0770*/  @P4 LDC.64 R16, c[0x0][0x248] ;  /* 0x00009200ff104b82 */ /* 0x000e260000000a00 */
[----:B------:R-:W-:Y:S01]  /*0780*/  @P4 IMAD.X R9, RZ, RZ, R37, P5 ;  /* 0x000000ffff094224 */ /* 0x000fe200028e0625 */
[----:B------:R-:W-:Y:S01]  /*0790*/  @P6 IADD3 R8, R11, R13, RZ ;  /* 0x0000000d0b086210 */ /* 0x000fe20007ffe0ff */
[----:B------:R-:W-:Y:S01]  /*07a0*/  @P4 IMAD.MOV.U32 R24, RZ, RZ, R38 ;  /* 0x000000ffff184224 */ /* 0x000fe200078e0026 */
[C---:B-1----:R-:W-:Y:S01]  /*07b0*/  @P6 LEA R22, P5, R10.reuse, R22, 0x1 ;  /* 0x000000160a166211 */ /* 0x042fe200078a08ff */
[----:B---3--:R-:W-:Y:S01]  /*07c0*/  @P4 IMAD R12, R9, R18, RZ ;  /* 0x00000012090c4224 */ /* 0x008fe200078e02ff */
[----:B------:R-:W1:Y:S02]  /*07d0*/  @P4 LDC.64 R32, c[0x0][0x240] ;  /* 0x00009000ff204b82 */ /* 0x000e640000000a00 */
[----:B------:R-:W-:Y:S01]  /*07e0*/  @P6 LEA.HI.X R23, R10, R23, R8, 0x1, P5 ;  /* 0x000000170a176211 */ /* 0x000fe200028f0c08 */
[----:B------:R-:W-:Y:S01]  /*07f0*/  @P4 IMAD R29, R27, R19, R12 ;  /* 0x000000131b1d4224 */ /* 0x000fe200078e020c */
[----:B------:R-:W-:-:S02]  /*0800*/  CS2R R8, SRZ ;  /* 0x0000000000087805 */ /* 0x000fc4000001ff00 */
[----:B------:R-:W-:Y:S02]  /*0810*/  CS2R R10, SRZ ;  /* 0x00000000000a7805 */ /* 0x000fe4000001ff00 */
[----:B------:R-:W-:Y:S01]  /*0820*/  CS2R R12, SRZ ;  /* 0x00000000000c7805 */ /* 0x000fe2000001ff00 */
[----:B------:R-:W-:Y:S01]  /*0830*/  @P4 IMAD.WIDE.U32 R18, R27, R18, R24 ;  /* 0x000000121b124225 */ /* 0x000fe200078e0018 */
[----:B------:R-:W-:Y:S02]  /*0840*/  ISETP.LT.AND P5, PT, R43, R47, !P2 ;  /* 0x0000002f2b00720c */ /* 0x000fe400057a1270 */
[----:B------:R3:W4:Y:S01]  /*0850*/  @P6 LDG.E.128 R8, desc[UR4][R20.64] ;  /* 0x0000000414086981 */ /* 0x000722000c1e1d00 */
[----:B------:R-:W-:Y:S02]  /*0860*/  @P4 IMAD.IADD R19, R19, 0x1, R29 ;  /* 0x0000000113134824 */ /* 0x000fe400078e021d */
[----:B------:R-:W-:Y:S01]  /*0870*/  VIADD R46, R6, 0x60 ;  /* 0x00000060062e7836 */ /* 0x000fe20000000000 */
[----:B------:R0:W4:Y:S01]  /*0880*/  @P6 LDG.E.128 R12, desc[UR4][R22.64] ;  /* 0x00000004160c6981 */ /* 0x000122000c1e1d00 */
[----:B--2---:R-:W-:-:S03]  /*0890*/  @P4 LEA R60, P6, R18, R60, 0x1 ;  /* 0x0000003c123c4211 */ /* 0x004fc600078c08ff */
[----:B------:R-:W-:Y:S02]  /*08a0*/  ISETP.LT.AND P2, PT, R46, R47, !P2 ;  /* 0x0000002f2e00720c */ /* 0x000fe40005741270 */
[----:B------:R-:W-:Y:S01]  /*08b0*/  @P4 LEA.HI.X R61, R18, R61, R19, 0x1, P6 ;  /* 0x0000003d123d4211 */ /* 0x000fe200030f0c13 */
[----:B------:R-:W2:Y:S01]  /*08c0*/  @P5 LDC.64 R56, c[0x0][0x228] ;  /* 0x00008a00ff385b82 */ /* 0x000ea20000000a00 */
[C---:B------:R-:W-:Y:S01]  /*08d0*/  @P4 IADD3 R27, P6, R36.reuse, 0x20, RZ ;  /* 0x00000020241b4810 */ /* 0x040fe20007fde0ff */
[----:B---3--:R-:W-:Y:S01]  /*08e0*/  @P4 IMAD.MOV.U32 R20, RZ, RZ, R58 ;  /* 0x000000ffff144224 */ /* 0x008fe200078e003a */
[----:B------:R-:W-:Y:S01]  /*08f0*/  @P4 MOV R21, R53 ;  /* 0x0000003500154202 */ /* 0x000fe20000000f00 */
[----:B------:R-:W-:Y:S01]  /*0900*/  @P5 IMAD.MOV.U32 R55, RZ, RZ, R39 ;  /* 0x000000ffff375224 */ /* 0x000fe200078e0027 */
[----:B------:R-:W-:Y:S02]  /*0910*/  @P4 IADD3.X R19, RZ, R37, RZ, P6, !PT ;  /* 0x00000025ff134210 */ /* 0x000fe400037fe4ff */
[----:B------:R-:W-:Y:S01]  /*0920*/  @P5 MOV R54, R38 ;  /* 0x0000002600365202 */ /* 0x000fe20000000f00 */
[----:B------:R-:W3:Y:S02]  /*0930*/  @P5 LDC.64 R50, c[0x0][0x248] ;  /* 0x00009200ff325b82 */ /* 0x000ee40000000a00 */
[----:B0-----:R-:W-:Y:S01]  /*0940*/  @P4 IMAD R18, R19, R16, RZ ;  /* 0x0000001013124224 */ /* 0x001fe200078e02ff */
[----:B------:R-:W-:-:S03]  /*0950*/  @P5 IADD3 R19, P6, R36, 0x40, RZ ;  /* 0x0000004024135810 */ /* 0x000fc60007fde0ff */
[C---:B------:R-:W-:Y:S02]  /*0960*/  @P4 IMAD R25, R27.reuse, R17, R18 ;  /* 0x000000111b194224 */ /* 0x040fe400078e0212 */
[----:B------:R-:W0:Y:S01]  /*0970*/  @P2 LDC.64 R34, c[0x0][0x228] ;  /* 0x00008a00ff222b82 */ /* 0x000e220000000a00 */
[----:B------:R-:W-:Y:S01]  /*0980*/  @P5 IMAD.X R23, RZ, RZ, R37, P6 ;  /* 0x000000ffff175224 */ /* 0x000fe200030e0625 */
[----:B------:R-:W-:Y:S01]  /*0990*/  @P5 IADD3 R18, P6, R36, 0x40, RZ ;  /* 0x0000004024125810 */ /* 0x000fe20007fde0ff */
[----:B------:R-:W-:-:S04]  /*09a0*/  @P4 IMAD.WIDE.U32 R16, R27, R16, R20 ;  /* 0x000000101b104225 */ /* 0x000fc800078e0014 */
[----:B------:R-:W-:Y:S01]  /*09b0*/  @P5 IMAD.X R49, RZ, RZ, R37, P6 ;  /* 0x000000ffff315224 */ /* 0x000fe200030e0625 */
[C---:B-1----:R-:W-:Y:S01]  /*09c0*/  @P4 LEA R32, P6, R16.reuse, R32, 0x1 ;  /* 0x0000002010204211 */ /* 0x042fe200078c08ff */
[----:B------:R-:W-:Y:S01]  /*09d0*/  @P4 IMAD.IADD R17, R17, 0x1, R25 ;  /* 0x0000000111114824 */ /* 0x000fe200078e0219 */
[----:B------:R-:W1:Y:S01]  /*09e0*/  @P5 LDC.64 R30, c[0x0][0x210] ;  /* 0x00008400ff1e5b82 */ /* 0x000e620000000a00 */
[-C--:B--2---:R-:W-:Y:S01]  /*09f0*/  @P5 IMAD R20, R23, R56.reuse, RZ ;  /* 0x0000003817145224 */ /* 0x084fe200078e02ff */
[----:B------:R-:W-:Y:S01]  /*0a00*/  CS2R R22, SRZ ;  /* 0x0000000000167805 */ /* 0x000fe2000001ff00 */
[C---:B------:R-:W-:Y:S01]  /*0a10*/  @P5 IMAD.WIDE.U32 R54, R19.reuse, R56, R54 ;  /* 0x0000003813365225 */ /* 0x040fe200078e0036 */
[----:B------:R-:W-:Y:S02]  /*0a20*/  @P4 LEA.HI.X R33, R16, R33, R17, 0x1, P6 ;  /* 0x0000002110214211 */ /* 0x000fe400030f0c11 */
[----:B------:R-:W-:Y:S01]  /*0a30*/  @P2 IADD3 R52, P6, R36, 0x60, RZ ;  /* 0x0000006024342810 */ /* 0x000fe20007fde0ff */
[----:B------:R-:W-:Y:S01]  /*0a40*/  @P5 IMAD R57, R19, R57, R20 ;  /* 0x0000003913395224 */ /* 0x000fe200078e0214 */
[----:B------:R-:W2:Y:S01]  /*0a50*/  @P2 LDC.64 R24, c[0x0][0x248] ;  /* 0x00009200ff182b82 */ /* 0x000ea20000000a00 */
[----:B---3--:R-:W-:Y:S01]  /*0a60*/  @P5 IMAD R49, R49, R50, RZ ;  /* 0x0000003231315224 */ /* 0x008fe200078e02ff */
[----:B------:R-:W-:Y:S01]  /*0a70*/  @P5 MOV R17, R53 ;  /* 0x0000003500115202 */ /* 0x000fe20000000f00 */
[----:B------:R-:W-:-:S02]  /*0a80*/  @P2 IMAD.X R21, RZ, RZ, R37, P6 ;  /* 0x000000ffff152224 */ /* 0x000fc400030e0625 */
[----:B------:R-:W-:Y:S02]  /*0a90*/  @P5 IMAD.MOV.U32 R16, RZ, RZ, R58 ;  /* 0x000000ffff105224 */ /* 0x000fe400078e003a */
[----:B0-----:R-:W-:Y:S01]  /*0aa0*/  @P2 IMAD R56, R21, R34, RZ ;  /* 0x0000002215382224 */ /* 0x001fe200078e02ff */
[----:B------:R-:W0:Y:S01]  /*0ab0*/  @P2 LDC.64 R28, c[0x0][0x210] ;  /* 0x00008400ff1c2b82 */ /* 0x000e220000000a00 */
[----:B------:R-:W-:Y:S01]  /*0ac0*/  CS2R R20, SRZ ;  /* 0x0000000000147805 */ /* 0x000fe2000001ff00 */
[C---:B------:R-:W-:Y:S02]  /*0ad0*/  @P5 IMAD R49, R18.reuse, R51, R49 ;  /* 0x0000003312315224 */ /* 0x040fe400078e0231 */
[----:B------:R-:W-:Y:S01]  /*0ae0*/  @P5 IMAD.WIDE.U32 R50, R18, R50, R16 ;  /* 0x0000003212325225 */ /* 0x000fe200078e0010 */
[----:B------:R-:W-:Y:S02]  /*0af0*/  CS2R R16, SRZ ;  /* 0x0000000000107805 */ /* 0x000fe4000001ff00 */
[----:B------:R-:W-:Y:S01]  /*0b00*/  CS2R R18, SRZ ;  /* 0x0000000000127805 */ /* 0x000fe2000001ff00 */
[----:B------:R3:W4:Y:S01]  /*0b10*/  @P4 LDG.E.128 R20, desc[UR4][R32.64] ;  /* 0x0000000420144981 */ /* 0x000722000c1e1d00 */
[----:B------:R-:W0:Y:S01]  /*0b20*/  @P5 LDC.64 R26, c[0x0][0x240] ;  /* 0x00009000ff1a5b82 */ /* 0x000e220000000a00 */
[----:B------:R-:W-:Y:S01]  /*0b30*/  @P2 IMAD R35, R52, R35, R56 ;  /* 0x0000002334232224 */ /* 0x000fe200078e0238 */
[----:B------:R-:W-:-:S02]  /*0b40*/  @P2 IADD3 R56, P6, R36, 0x60, RZ ;  /* 0x0000006024382810 */ /* 0x000fc40007fde0ff */
[----:B------:R-:W4:Y:S04]  /*0b50*/  @P4 LDG.E.128 R16, desc[UR4][R60.64] ;  /* 0x000000043c104981 */ /* 0x000f28000c1e1d00 */
[----:B---3--:R-:W3:Y:S01]  /*0b60*/  @P2 LDC.64 R32, c[0x0][0x240] ;  /* 0x00009000ff202b82 */ /* 0x008ee20000000a00 */
[----:B-1----:R-:W-:Y:S02]  /*0b70*/  @P5 LEA R36, P4, R54, R30, 0x1 ;  /* 0x0000001e36245211 */ /* 0x002fe400078808ff */
[----:B------:R-:W-:Y:S01]  /*0b80*/  @P2 IADD3.X R30, RZ, R37, RZ, P6, !PT ;  /* 0x00000025ff1e2210 */ /* 0x000fe200037fe4ff */
[----:B------:R-:W-:Y:S01]  /*0b90*/  @P5 IMAD.IADD R55, R55, 0x1, R57 ;  /* 0x0000000137375824 */ /* 0x000fe200078e0239 */
[----:B------:R-:W-:Y:S01]  /*0ba0*/  @P2 MOV R59, R53 ;  /* 0x00000035003b2202 */ /* 0x000fe20000000f00 */
[----:B------:R-:W-:-:S04]  /*0bb0*/  @P2 IMAD.WIDE.U32 R38, R52, R34, R38 ;  /* 0x0000002234262225 */ /* 0x000fc800078e0026 */
[----:B--2---:R-:W-:Y:S01]  /*0bc0*/  @P2 IMAD R30, R30, R24, RZ ;  /* 0x000000181e1e2224 */ /* 0x004fe200078e02ff */
[----:B------:R-:W-:Y:S01]  /*0bd0*/  @P5 LEA.HI.X R37, R54, R31, R55, 0x1, P4 ;  /* 0x0000001f36255211 */ /* 0x000fe200020f0c37 */
[----:B------:R-:W-:Y:S01]  /*0be0*/  @P2 IMAD.IADD R35, R39, 0x1, R35 ;  /* 0x0000000127232824 */ /* 0x000fe200078e0223 */
[----:B0-----:R-:W-:Y:S01]  /*0bf0*/  @P2 LEA R52, P4, R38, R28, 0x1 ;  /* 0x0000001c26342211 */ /* 0x001fe200078808ff */
[----:B------:R-:W-:Y:S01]  /*0c00*/  @P5 IMAD.IADD R49, R51, 0x1, R49 ;  /* 0x0000000133315824 */ /* 0x000fe200078e0231 */
[----:B------:R-:W-:Y:S01]  /*0c10*/  @P5 LEA R34, P6, R50, R26, 0x1 ;  /* 0x0000001a32225211 */ /* 0x000fe200078c08ff */
[C---:B------:R-:W-:Y:S02]  /*0c20*/  @P2 IMAD R31, R56.reuse, R25, R30 ;  /* 0x00000019381f2224 */ /* 0x040fe400078e021e */
[----:B------:R-:W-:Y:S01]  /*0c30*/  @P2 IMAD.WIDE.U32 R58, R56, R24, R58 ;  /* 0x00000018383a2225 */ /* 0x000fe200078e003a */
[----:B------:R-:W-:Y:S02]  /*0c40*/  @P2 LEA.HI.X R53, R38, R29, R35, 0x1, P4 ;  /* 0x0000001d26352211 */ /* 0x000fe400020f0c23 */
[----:B------:R-:W-:-:S02]  /*0c50*/  CS2R R24, SRZ ;  /* 0x0000000000187805 */ /* 0x000fc4000001ff00 */
[----:B------:R-:W-:Y:S01]  /*0c60*/  @P5 LEA.HI.X R35, R50, R27, R49, 0x1, P6 ;  /* 0x0000001b32235211 */ /* 0x000fe200030f0c31 */
[----:B------:R-:W-:Y:S01]  /*0c70*/  @P2 IMAD.IADD R38, R59, 0x1, R31 ;  /* 0x000000013b262824 */ /* 0x000fe200078e021f */
[----:B------:R-:W-:Y:S02]  /*0c80*/  CS2R R26, SRZ ;  /* 0x00000000001a7805 */ /* 0x000fe4000001ff00 */
[----:B------:R-:W-:Y:S02]  /*0c90*/  CS2R R28, SRZ ;  /* 0x00000000001c7805 */ /* 0x000fe4000001ff00 */
[----:B------:R-:W-:Y:S02]  /*0ca0*/  CS2R R30, SRZ ;  /* 0x00000000001e7805 */ /* 0x000fe4000001ff00 */
[C---:B---3--:R-:W-:Y:S01]  /*0cb0*/  @P2 LEA R50, P4, R58.reuse, R32, 0x1 ;  /* 0x000000203a322211 */ /* 0x048fe200078808ff */
[----:B------:R0:W2:Y:S03]  /*0cc0*/  @P5 LDG.E.128 R24, desc[UR4][R36.64] ;  /* 0x0000000424185981 */ /* 0x0000a6000c1e1d00 */
[----:B------:R-:W-:-:S02]  /*0cd0*/  @P2 LEA.HI.X R51, R58, R33, R38, 0x1, P4 ;  /* 0x000000213a332211 */ /* 0x000fc400020f0c26 */
[----:B------:R-:W-:Y:S02]  /*0ce0*/  CS2R R32, SRZ ;  /* 0x0000000000207805 */ /* 0x000fe4000001ff00 */
[----:B------:R-:W-:Y:S01]  /*0cf0*/  CS2R R38, SRZ ;  /* 0x0000000000267805 */ /* 0x000fe2000001ff00 */
[----:B------:R1:W3:Y:S01]  /*0d00*/  @P5 LDG.E.128 R28, desc[UR4][R34.64] ;  /* 0x00000004221c5981 */ /* 0x0002e2000c1e1d00 */
[----:B0-----:R-:W-:Y:S02]  /*0d10*/  CS2R R36, SRZ ;  /* 0x0000000000247805 */ /* 0x001fe4000001ff00 */
[----:B-1----:R-:W-:-:S04]  /*0d20*/  CS2R R34, SRZ ;  /* 0x0000000000227805 */ /* 0x002fc8000001ff00 */
[----:B------:R0:W3:Y:S04]  /*0d30*/  @P2 LDG.E.128 R36, desc[UR4][R50.64] ;  /* 0x0000000432242981 */ /* 0x0000e8000c1e1d00 */
[----:B------:R1:W3:Y:S01]  /*0d40*/  @P2 LDG.E.128 R32, desc[UR4][R52.64] ;  /* 0x0000000434202981 */ /* 0x0002e2000c1e1d00 */
[----:B------:R-:W-:Y:S01]  /*0d50*/  ISETP.NE.AND P5, PT, R45, RZ, PT ;  /* 0x000000ff2d00720c */ /* 0x000fe20003fa5270 */
[----:B------:R-:W-:Y:S01]  /*0d60*/  @P0 IMAD R48, R0, 0x80, R48 ;  /* 0x0000008000300824 */ /* 0x000fe200078e0230 */
[----:B------:R-:W-:Y:S01]  /*0d70*/  BSSY B0, `(.L_x_3688) ;  /* 0x000009b000007945 */ /* 0x000fe20003800000 */
[-C--:B------:R-:W-:Y:S02]  /*0d80*/  ISETP.GE.AND P4, PT, R44, R47.reuse, PT ;  /* 0x0000002f2c00720c */ /* 0x080fe40003f86270 */
[----:B------:R-:W-:Y:S01]  /*0d90*/  ISETP.GE.AND P2, PT, R43, R47, PT ;  /* 0x0000002f2b00720c */ /* 0x000fe20003f46270 */
[C---:B----4-:R-:W-:Y:S01]  /*0da0*/  IMAD.U32 R49, R8.reuse, 0x10000, RZ ;  /* 0x0001000008317824 */ /* 0x050fe200078e00ff */
[----:B------:R-:W-:-:S02]  /*0db0*/  LOP3.LUT R8, R8, 0xffff0000, RZ, 0xc0, !PT ;  /* 0xffff000008087812 */ /* 0x000fc400078ec0ff */
[----:B------:R-:W-:Y:S01]  /*0dc0*/  LOP3.LUT R59, R12, 0xffff0000, RZ, 0xc0, !PT ;  /* 0xffff00000c3b7812 */ /* 0x000fe200078ec0ff */
[----:B0-----:R-:W-:Y:S01]  /*0dd0*/  IMAD.U32 R51, R13, 0x10000, RZ ;  /* 0x000100000d337824 */ /* 0x001fe200078e00ff */
[C---:B------:R-:W-:Y:S02]  /*0de0*/  SHF.L.U32 R54, R9.reuse, 0x10, RZ ;  /* 0x0000001009367819 */ /* 0x040fe400000006ff */
[----:B------:R-:W-:Y:S01]  /*0df0*/  LOP3.LUT R55, R9, 0xffff0000, RZ, 0xc0, !PT ;  /* 0xffff000009377812 */ /* 0x000fe200078ec0ff */
[----:B------:R-:W-:Y:S01]  /*0e00*/  IMAD.U32 R9, R10, 0x10000, RZ ;  /* 0x000100000a097824 */ /* 0x000fe200078e00ff */
[----:B------:R-:W-:Y:S01]  /*0e10*/  SHF.L.U32 R58, R12, 0x10, RZ ;  /* 0x000000100c3a7819 */ /* 0x000fe200000006ff */
[----:B------:R-:W-:Y:S01]  /*0e20*/  FMUL.FTZ R8, R8, R59 ;  /* 0x0000003b08087220 */ /* 0x000fe20000410000 */
[----:B------:R-:W-:Y:S02]  /*0e30*/  LOP3.LUT R57, R10, 0xffff0000, RZ, 0xc0, !PT ;  /* 0xffff00000a397812 */ /* 0x000fe400078ec0ff */
[----:B------:R-:W-:-:S02]  /*0e40*/  LOP3.LUT R50, R13, 0xffff0000, RZ, 0xc0, !PT ;  /* 0xffff00000d327812 */ /* 0x000fc400078ec0ff */
[C---:B------:R-:W-:Y:S02]  /*0e50*/  SHF.L.U32 R13, R15.reuse, 0x10, RZ ;  /* 0x000000100f0d7819 */ /* 0x040fe400000006ff */
[----:B------:R-:W-:Y:S01]  /*0e60*/  LOP3.LUT R10, R15, 0xffff0000, RZ, 0xc0, !PT ;  /* 0xffff00000f0a7812 */ /* 0x000fe200078ec0ff */
[C---:B------:R-:W-:Y:S01]  /*0e70*/  IMAD.U32 R12, R14.reuse, 0x10000, RZ ;  /* 0x000100000e0c7824 */ /* 0x040fe200078e00ff */
[----:B------:R-:W-:Y:S01]  /*0e80*/  LOP3.LUT R14, R14, 0xffff0000, RZ, 0xc0, !PT ;  /* 0xffff00000e0e7812 */ /* 0x000fe200078ec0ff */
[----:B------:R-:W-:Y:S01]  /*0e90*/  IMAD.U32 R56, R11, 0x10000, RZ ;  /* 0x000100000b387824 */ /* 0x000fe200078e00ff */
[----:B-1----:R-:W-:Y:S02]  /*0ea0*/  LOP3.LUT R52, R20, 0xffff0000, RZ, 0xc0, !PT ;  /* 0xffff000014347812 */ /* 0x002fe400078ec0ff */
[C---:B------:R-:W-:Y:S01]  /*0eb0*/  LOP3.LUT R53, R16.reuse, 0xffff0000, RZ, 0xc0, !PT ;  /* 0xffff000010357812 */ /* 0x040fe200078ec0ff */
[----:B------:R-:W-:Y:S02]  /*0ec0*/  IMAD.U32 R16, R16, 0x10000, RZ ;  /* 0x0001000010107824 */ /* 0x000fe400078e00ff */
[----:B------:R-:W-:-:S02]  /*0ed0*/  IMAD.U32 R15, R20, 0x10000, RZ ;  /* 0x00010000140f7824 */ /* 0x000fc400078e00ff */
[----:B------:R-:W-:Y:S01]  /*0ee0*/  FMUL.FTZ R59, R53, R52 ;  /* 0x00000034353b7220 */ /* 0x000fe20000410000 */
[----:B------:R-:W-:Y:S01]  /*0ef0*/  FFMA.FTZ R53, R49, R58, R8 ;  /* 0x0000003a31357223 */ /* 0x000fe20000010008 */
[----:B------:R-:W-:Y:S01]  /*0f00*/  SHF.L.U32 R8, R17, 0x10, RZ ;  /* 0x0000001011087819 */ /* 0x000fe200000006ff */
[----:B------:R-:W-:Y:S02]  /*0f10*/  IMAD.U32 R49, R21, 0x10000, RZ ;  /* 0x0001000015317824 */ /* 0x000fe400078e00ff */
[----:B------:R-:W-:Y:S01]  /*0f20*/  FFMA.FTZ R15, R16, R15, R59 ;  /* 0x0000000f100f7223 */ /* 0x000fe2000001003b */
[----:B------:R-:W-:Y:S02]  /*0f30*/  LOP3.LUT R17, R17, 0xffff0000, RZ, 0xc0, !PT ;  /* 0xffff000011117812 */ /* 0x000fe400078ec0ff */
[----:B------:R-:W-:Y:S01]  /*0f40*/  LOP3.LUT R16, R21, 0xffff0000, RZ, 0xc0, !PT ;  /* 0xffff000015107812 */ /* 0x000fe200078ec0ff */
[----:B------:R-:W-:Y:S01]  /*0f50*/  FFMA.FTZ R20, R8, R49, R15 ;  /* 0x0000003108147223 */ /* 0x000fe2000001000f */
[----:B------:R-:W-:Y:S01]  /*0f60*/  FFMA.FTZ R54, R54, R51, R53 ;  /* 0x0000003336367223 */ /* 0x000fe20000010035 */
[----:B------:R-:W-:Y:S01]  /*0f70*/  SHF.L.U32 R15, R22, 0x10, RZ ;  /* 0x00000010160f7819 */ /* 0x000fe200000006ff */
[----:B------:R-:W-:-:S02]  /*0f80*/  IMAD.U32 R8, R18, 0x10000, RZ ;  /* 0x0001000012087824 */ /* 0x000fc400078e00ff */
[----:B------:R-:W-:Y:S01]  /*0f90*/  FFMA.FTZ R17, R17, R16, R20 ;  /* 0x0000001011117223 */ /* 0x000fe20000010014 */
[----:B------:R-:W-:-:S03]  /*0fa0*/  FFMA.FTZ R50, R55, R50, R54 ;  /* 0x0000003237327223 */ /* 0x000fc60000010036 */
[----:B------:R-:W-:Y:S01]  /*0fb0*/  FFMA.FTZ R17, R8, R15, R17 ;  /* 0x0000000f08117223 */ /* 0x000fe20000010011 */
[----:B------:R-:W-:Y:S01]  /*0fc0*/  FFMA.FTZ R12, R9, R12, R50 ;  /* 0x0000000c090c7223 */ /* 0x000fe20000010032 */
[C---:B------:R-:W-:Y:S01]  /*0fd0*/  IMAD.U32 R15, R23.reuse, 0x10000, RZ ;  /* 0x00010000170f7824 */ /* 0x040fe200078e00ff */
[----:B------:R-:W-:Y:S02]  /*0fe0*/  LOP3.LUT R8, R23, 0xffff0000, RZ, 0xc0, !PT ;  /* 0xffff000017087812 */ /* 0x000fe400078ec0ff */
[----:B------:R-:W-:Y:S02]  /*0ff0*/  LOP3.LUT R9, R22, 0xffff0000, RZ, 0xc0, !PT ;  /* 0xffff000016097812 */ /* 0x000fe400078ec0ff */
[----:B------:R-:W-:Y:S02]  /*1000*/  LOP3.LUT R18, R18, 0xffff0000, RZ, 0xc0, !PT ;  /* 0xffff000012127812 */ /* 0x000fe400078ec0ff */
[C---:B--2---:R-:W-:Y:S02]  /*1010*/  SHF.L.U32 R21, R24.reuse, 0x10, RZ ;  /* 0x0000001018157819 */ /* 0x044fe400000006ff */
[----:B------:R-:W-:Y:S01]  /*1020*/  LOP3.LUT R24, R24, 0xffff0000, RZ, 0xc0, !PT ;  /* 0xffff000018187812 */ /* 0x000fe200078ec0ff */
[C---:B---3--:R-:W-:Y:S01]  /*1030*/  IMAD.U32 R50, R28.reuse, 0x10000, RZ ;  /* 0x000100001c327824 */ /* 0x048fe200078e00ff */
[----:B------:R-:W-:Y:S01]  /*1040*/  LOP3.LUT R23, R28, 0xffff0000, RZ, 0xc0, !PT ;  /* 0xffff00001c177812 */ /* 0x000fe200078ec0ff */
[C---:B------:R-:W-:Y:S01]  /*1050*/  IMAD.U32 R28, R29.reuse, 0x10000, RZ ;  /* 0x000100001d1c7824 */ /* 0x040fe200078e00ff */
[----:B------:R-:W-:-:S03]  /*1060*/  LOP3.LUT R20, R29, 0xffff0000, RZ, 0xc0, !PT ;  /* 0xffff00001d147812 */ /* 0x000fc600078ec0ff */
[----:B------:R-:W-:Y:S01]  /*1070*/  FMUL.FTZ R24, R24, R23 ;  /* 0x0000001718187220 */ /* 0x000fe20000410000 */
[----:B------:R-:W-:Y:S02]  /*1080*/  LOP3.LUT R29, R36, 0xffff0000, RZ, 0xc0, !PT ;  /* 0xffff0000241d7812 */ /* 0x000fe400078ec0ff */
[C---:B------:R-:W-:Y:S01]  /*1090*/  LOP3.LUT R22, R32.reuse, 0xffff0000, RZ, 0xc0, !PT ;  /* 0xffff000020167812 */ /* 0x040fe200078ec0ff */
[----:B------:R-:W-:Y:S01]  /*10a0*/  IMAD.U32 R32, R32, 0x10000, RZ ;  /* 0x0001000020207824 */ /* 0x000fe200078e00ff */
[----:B------:R-:W-:Y:S01]  /*10b0*/  SHF.L.U32 R23, R36, 0x10, RZ ;  /* 0x0000001024177819 */ /* 0x000fe200000006ff */
[----:B------:R-:W-:Y:S02]  /*10c0*/  FFMA.FTZ R9, R18, R9, R17 ;  /* 0x0000000912097223 */ /* 0x000fe40000010011 */
[----:B------:R-:W-:Y:S01]  /*10d0*/  FMUL.FTZ R29, R22, R29 ;  /* 0x0000001d161d7220 */ /* 0x000fe20000410000 */
[----:B------:R-:W-:Y:S02]  /*10e0*/  IMAD.U32 R17, R25, 0x10000, RZ ;  /* 0x0001000019117824 */ /* 0x000fe400078e00ff */
[----:B------:R-:W-:Y:S01]  /*10f0*/  FFMA.FTZ R24, R21, R50, R24 ;  /* 0x0000003215187223 */ /* 0x000fe20000010018 */
[----:B------:R-:W-:-:S02]  /*1100*/  IMAD.U32 R21, R33, 0x10000, RZ ;  /* 0x0001000021157824 */ /* 0x000fc400078e00ff */
[----:B------:R-:W-:Y:S01]  /*1110*/  FFMA.FTZ R32, R32, R23, R29 ;  /* 0x0000001720207223 */ /* 0x000fe2000001001d */
[----:B------:R-:W-:Y:S02]  /*1120*/  IMAD.U32 R22, R37, 0x10000, RZ ;  /* 0x0001000025167824 */ /* 0x000fe400078e00ff */
[----:B------:R-:W-:Y:S01]  /*1130*/  FFMA.FTZ R57, R57, R14, R12 ;  /* 0x0000000e39397223 */ /* 0x000fe2000001000c */
[----:B------:R-:W-:Y:S01]  /*1140*/  LOP3.LUT R25, R25, 0xffff0000, RZ, 0xc0, !PT ;  /* 0xffff000019197812 */ /* 0x000fe200078ec0ff */
[----:B------:R-:W-:Y:S01]  /*1150*/  FFMA.FTZ R28, R17, R28, R24 ;  /* 0x0000001c111c7223 */ /* 0x000fe20000010018 */
[----:B------:R-:W-:Y:S01]  /*1160*/  LOP3.LUT R33, R33, 0xffff0000, RZ, 0xc0, !PT ;  /* 0xffff000021217812 */ /* 0x000fe200078ec0ff */
[----:B------:R-:W-:Y:S01]  /*1170*/  IMAD.U32 R12, R19, 0x10000, RZ ;  /* 0x00010000130c7824 */ /* 0x000fe200078e00ff */
[----:B------:R-:W-:Y:S01]  /*1180*/  LOP3.LUT R24, R37, 0xffff0000, RZ, 0xc0, !PT ;  /* 0xffff000025187812 */ /* 0x000fe200078ec0ff */
[----:B------:R-:W-:Y:S01]  /*1190*/  FFMA.FTZ R22, R21, R22, R32 ;  /* 0x0000001615167223 */ /* 0x000fe20000010020 */
[----:B------:R-:W-:Y:S01]  /*11a0*/  FFMA.FTZ R56, R56, R13, R57 ;  /* 0x0000000d38387223 */ /* 0x000fe20000010039 */
[----:B------:R-:W-:Y:S01]  /*11b0*/  SHF.L.U32 R18, R30, 0x10, RZ ;  /* 0x000000101e127819 */ /* 0x000fe200000006ff */
[----:B------:R-:W-:-:S02]  /*11c0*/  IMAD.U32 R13, R26, 0x10000, RZ ;  /* 0x000100001a0d7824 */ /* 0x000fc400078e00ff */
[----:B------:R-:W-:Y:S01]  /*11d0*/  FFMA.FTZ R28, R25, R20, R28 ;  /* 0x00000014191c7223 */ /* 0x000fe2000001001c */
[----:B------:R-:W-:Y:S01]  /*11e0*/  SHF.L.U32 R17, R34, 0x10, RZ ;  /* 0x0000001022117819 */ /* 0x000fe200000006ff */
[----:B------:R-:W-:Y:S01]  /*11f0*/  FFMA.FTZ R12, R12, R15, R9 ;  /* 0x0000000f0c0c7223 */ /* 0x000fe20000010009 */
[----:B------:R-:W-:Y:S02]  /*1200*/  IMAD.U32 R20, R38, 0x10000, RZ ;  /* 0x0001000026147824 */ /* 0x000fe400078e00ff */
[----:B------:R-:W-:Y:S01]  /*1210*/  FFMA.FTZ R22, R33, R24, R22 ;  /* 0x0000001821167223 */ /* 0x000fe20000010016 */
[----:B------:R-:W-:Y:S01]  /*1220*/  LOP3.LUT R26, R26, 0xffff0000, RZ, 0xc0, !PT ;  /* 0xffff00001a1a7812 */ /* 0x000fe200078ec0ff */
[----:B------:R-:W-:Y:S01]  /*1230*/  FFMA.FTZ R13, R13, R18, R28 ;  /* 0x000000120d0d7223 */ /* 0x000fe2000001001c */
[----:B------:R-:W-:Y:S01]  /*1240*/  LOP3.LUT R15, R30, 0xffff0000, RZ, 0xc0, !PT ;  /* 0xffff00001e0f7812 */ /* 0x000fe200078ec0ff */
[----:B------:R-:W-:Y:S01]  /*1250*/  FFMA.FTZ R17, R17, R20, R22 ;  /* 0x0000001411117223 */ /* 0x000fe20000010016 */
[----:B------:R-:W-:-:S02]  /*1260*/  LOP3.LUT R34, R34, 0xffff0000, RZ, 0xc0, !PT ;  /* 0xffff000022227812 */ /* 0x000fc400078ec0ff */
[----:B------:R-:W-:Y:S01]  /*1270*/  LOP3.LUT R21, R38, 0xffff0000, RZ, 0xc0, !PT ;  /* 0xffff000026157812 */ /* 0x000fe200078ec0ff */
[----:B------:R-:W-:Y:S01]  /*1280*/  IMAD.U32 R16, R31, 0x10000, RZ ;  /* 0x000100001f107824 */ /* 0x000fe200078e00ff */
[----:B------:R-:W-:Y:S01]  /*1290*/  SHF.L.U32 R9, R27, 0x10, RZ ;  /* 0x000000101b097819 */ /* 0x000fe200000006ff */
[----:B------:R-:W-:Y:S01]  /*12a0*/  FFMA.FTZ R26, R26, R15, R13 ;  /* 0x0000000f1a1a7223 */ /* 0x000fe2000001000d */
[----:B------:R-:W-:Y:S01]  /*12b0*/  SHF.L.U32 R18, R39, 0x10, RZ ;  /* 0x0000001027127819 */ /* 0x000fe200000006ff */
[----:B------:R-:W-:Y:S02]  /*12c0*/  IMAD.U32 R13, R35, 0x10000, RZ ;  /* 0x00010000230d7824 */ /* 0x000fe400078e00ff */
[----:B------:R-:W-:Y:S01]  /*12d0*/  FFMA.FTZ R34, R34, R21, R17 ;  /* 0x0000001522227223 */ /* 0x000fe20000010011 */
[----:B------:R-:W-:Y:S01]  /*12e0*/  FFMA.FTZ R26, R9, R16, R26 ;  /* 0x00000010091a7223 */ /* 0x000fe2000001001a */
[----:B------:R-:W-:Y:S02]  /*12f0*/  LOP3.LUT R11, R11, 0xffff0000, RZ, 0xc0, !PT ;  /* 0xffff00000b0b7812 */ /* 0x000fe400078ec0ff */
[----:B------:R-:W-:Y:S01]  /*1300*/  LOP3.LUT R19, R19, 0xffff0000, RZ, 0xc0, !PT ;  /* 0xffff000013137812 */ /* 0x000fe200078ec0ff */
[----:B------:R-:W-:Y:S01]  /*1310*/  FFMA.FTZ R18, R13, R18, R34 ;  /* 0x000000120d127223 */ /* 0x000fe20000010022 */
[----:B------:R-:W-:-:S02]  /*1320*/  LOP3.LUT R27, R27, 0xffff0000, RZ, 0xc0, !PT ;  /* 0xffff00001b1b7812 */ /* 0x000fc400078ec0ff */
[----:B------:R-:W-:Y:S02]  /*1330*/  LOP3.LUT R14, R31, 0xffff0000, RZ, 0xc0, !PT ;  /* 0xffff00001f0e7812 */ /* 0x000fe400078ec0ff */
[----:B------:R-:W-:Y:S02]  /*1340*/  LOP3.LUT R35, R35, 0xffff0000, RZ, 0xc0, !PT ;  /* 0xffff000023237812 */ /* 0x000fe400078ec0ff */
[----:B------:R-:W-:Y:S01]  /*1350*/  LOP3.LUT R16, R39, 0xffff0000, RZ, 0xc0, !PT ;  /* 0xffff000027107812 */ /* 0x000fe200078ec0ff */
[----:B------:R-:W-:Y:S01]  /*1360*/  FFMA.FTZ R10, R11, R10, R56 ;  /* 0x0000000a0b0a7223 */ /* 0x000fe20000010038 */
[----:B------:R-:W-:Y:S01]  /*1370*/  FFMA.FTZ R12, R19, R8, R12 ;  /* 0x00000008130c7223 */ /* 0x000fe2000001000c */
[----:B------:R-:W-:Y:S02]  /*1380*/  FFMA.FTZ R26, R27, R14, R26 ;  /* 0x0000000e1b1a7223 */ /* 0x000fe4000001001a */
        /* <DEDUP_REMOVED lines=13> */
[----:B0-----:R-:W-:-:S02]  /*1460*/  FADD.FTZ R12, R9, R8 ;  /* 0x00000008090c7221 */ /* 0x001fc40000010000 */
[----:B------:R-:W0:Y:S01]  /*1470*/  LDC.64 R8, c[0x0][0x2d0] ;  /* 0x0000b400ff087b82 */ /* 0x000e220000000a00 */
[----:B-1----:R-:W-:Y:S01]  /*1480*/  FADD.FTZ R14, R11, R14 ;  /* 0x0000000e0b0e7221 */ /* 0x002fe20000010000 */
[----:B--2---:R-:W-:Y:S01]  /*1490*/  FADD.FTZ R17, R16, R13 ;  /* 0x0000000d10117221 */ /* 0x004fe20000010000 */
[----:B---3--:R-:W-:Y:S01]  /*14a0*/  FADD.FTZ R20, R19, R10 ;  /* 0x0000000a13147221 */ /* 0x008fe20000010000 */
[----:B------:R-:W1:Y:S04]  /*14b0*/  SHFL.BFLY PT, R13, R12, 0x1, 0x1f ;  /* 0x0c201f000c0d7f89 */ /* 0x000e6800000e0000 */
[----:B------:R-:W2:Y:S04]  /*14c0*/  SHFL.BFLY PT, R15, R14, 0x1, 0x1f ;  /* 0x0c201f000e0f7f89 */ /* 0x000ea800000e0000 */
[----:B------:R-:W3:Y:S04]  /*14d0*/  SHFL.BFLY PT, R18, R17, 0x1, 0x1f ;  /* 0x0c201f0011127f89 */ /* 0x000ee800000e0000 */
[----:B------:R-:W4:Y:S01]  /*14e0*/  SHFL.BFLY PT, R21, R20, 0x1, 0x1f ;  /* 0x0c201f0014157f89 */ /* 0x000f2200000e0000 */
[----:B------:R-:W-:Y:S01]  /*14f0*/  @P0 SHF.R.S32.HI R11, RZ, 0x1f, R48 ;  /* 0x0000001fff0b0819 */ /* 0x000fe20000011430 */
[----:B------:R-:W-:-:S03]  /*1500*/  IMAD.MOV.U32 R10, RZ, RZ, RZ ;  /* 0x000000ffff0a7224 */ /* 0x000fc600078e00ff */
[----:B------:R-:W-:-:S04]  /*1510*/  @P0 LEA.HI R11, R11, R48, RZ, 0x7 ;  /* 0x000000300b0b0211 */ /* 0x000fc800078f38ff */
[----:B------:R-:W-:Y:S02]  /*1520*/  @P0 LOP3.LUT R10, R11, 0xffffff80, RZ, 0xc0, !PT ;  /* 0xffffff800b0a0812 */ /* 0x000fe400078ec0ff */
[----:B------:R-:W-:Y:S01]  /*1530*/  ISETP.GE.AND P0, PT, R46, R47, PT ;  /* 0x0000002f2e00720c */ /* 0x000fe20003f06270 */
[----:B-1----:R-:W-:Y:S01]  /*1540*/  FADD.FTZ R19, R12, R13 ;  /* 0x0000000d0c137221 */ /* 0x002fe20000010000 */
[----:B--2---:R-:W-:Y:S01]  /*1550*/  FADD.FTZ R15, R14, R15 ;  /* 0x0000000f0e0f7221 */ /* 0x004fe20000010000 */
[----:B---3--:R-:W-:Y:S01]  /*1560*/  FADD.FTZ R18, R17, R18 ;  /* 0x0000001211127221 */ /* 0x008fe20000010000 */
[----:B----4-:R-:W-:Y:S01]  /*1570*/  FADD.FTZ R21, R20, R21 ;  /* 0x0000001514157221 */ /* 0x010fe20000010000 */
[----:B0-----:R-:W-:Y:S08]  /*1580*/  @P5 BRA `(.L_x_3689) ;  /* 0x0000000000645947 */ /* 0x001ff00003800000 */
[----:B------:R-:W0:Y:S01]  /*1590*/  LDC.64 R16, c[0x0][0x278] ;  /* 0x00009e00ff107b82 */ /* 0x000e220000000a00 */
[----:B------:R-:W-:Y:S01]  /*15a0*/  SHF.R.S32.HI R14, RZ, 0x1f, R10 ;  /* 0x0000001fff0e7819 */ /* 0x000fe2000001140a */
[----:B------:R-:W-:Y:S01]  /*15b0*/  ULDC.64 UR8, c[0x0][0x280] ;  /* 0x0000a00000087ab9 */ /* 0x000fe20000000a00 */
[----:B------:R-:W-:Y:S02]  /*15c0*/  IADD3 R12, P5, R5, R10, RZ ;  /* 0x0000000a050c7210 */ /* 0x000fe40007fbe0ff */
[----:B------:R-:W-:Y:S02]  /*15d0*/  FSEL R15, R15, RZ, !P4 ;  /* 0x000000ff0f0f7208 */ /* 0x000fe40006000000 */
[----:B------:R-:W-:Y:S01]  /*15e0*/  LEA.HI.X.SX32 R13, R5, R14, 0x1, P5 ;  /* 0x0000000e050d7211 */ /* 0x000fe200028f0eff */
[C---:B0-----:R-:W-:Y:S02]  /*15f0*/  IMAD R14, R16.reuse, UR7, RZ ;  /* 0x00000007100e7c24 */ /* 0x041fe4000f8e02ff */
[----:B------:R-:W-:-:S04]  /*1600*/  IMAD.WIDE.U32 R12, R16, UR6, R12 ;  /* 0x00000006100c7c25 */ /* 0x000fc8000f8e000c */
[----:B------:R-:W-:Y:S01]  /*1610*/  IMAD R11, R17, UR6, R14 ;  /* 0x00000006110b7c24 */ /* 0x000fe2000f8e020e */
[----:B------:R-:W-:Y:S01]  /*1620*/  FSEL R17, R18, RZ, !P2 ;  /* 0x000000ff12117208 */ /* 0x000fe20005000000 */
[----:B------:R-:W-:-:S03]  /*1630*/  IMAD R14, R41, UR8, RZ ;  /* 0x00000008290e7c24 */ /* 0x000fc6000f8e02ff */
[----:B------:R-:W-:Y:S01]  /*1640*/  IADD3 R13, R13, R11, RZ ;  /* 0x0000000b0d0d7210 */ /* 0x000fe20007ffe0ff */
[C---:B------:R-:W-:Y:S02]  /*1650*/  IMAD R11, R7.reuse, UR9, R14 ;  /* 0x00000009070b7c24 */ /* 0x040fe4000f8e020e */
[----:B------:R-:W-:Y:S01]  /*1660*/  IMAD.WIDE.U32 R12, R7, UR8, R12 ;  /* 0x00000008070c7c25 */ /* 0x000fe2000f8e000c */
[----:B------:R-:W-:Y:S02]  /*1670*/  ULDC.64 UR8, c[0x0][0x260] ;  /* 0x0000980000087ab9 */ /* 0x000fe40000000a00 */
[----:B------:R-:W-:-:S04]  /*1680*/  IADD3 R6, P5, R6, R12, RZ ;  /* 0x0000000c06067210 */ /* 0x000fc80007fbe0ff */
[----:B------:R-:W-:Y:S02]  /*1690*/  IADD3.X R13, R42, R13, R11, P5, !PT ;  /* 0x0000000d2a0d7210 */ /* 0x000fe40002ffe40b */
[C---:B------:R-:W-:Y:S02]  /*16a0*/  LEA R12, P5, R6.reuse, UR8, 0x2 ;  /* 0x00000008060c7c11 */ /* 0x040fe4000f8a10ff */
[----:B------:R-:W-:Y:S02]  /*16b0*/  FSEL R11, R19, RZ, !P3 ;  /* 0x000000ff130b7208 */ /* 0x000fe40005800000 */
[----:B------:R-:W-:Y:S02]  /*16c0*/  LEA.HI.X R13, R6, UR9, R13, 0x2, P5 ;  /* 0x00000009060d7c11 */ /* 0x000fe4000a8f140d */
[----:B------:R-:W-:-:S03]  /*16d0*/  FSEL R19, R21, RZ, !P0 ;  /* 0x000000ff15137208 */ /* 0x000fc60004000000 */
[----:B------:R0:W-:Y:S04]  /*16e0*/  STG.E desc[UR4][R12.64], R11 ;  /* 0x0000000b0c007986 */ /* 0x0001e8000c101904 */
[----:B------:R0:W-:Y:S04]  /*16f0*/  STG.E desc[UR4][R12.64+0x80], R15 ;  /* 0x0000800f0c007986 */ /* 0x0001e8000c101904 */
[----:B------:R0:W-:Y:S04]  /*1700*/  STG.E desc[UR4][R12.64+0x100], R17 ;  /* 0x000100110c007986 */ /* 0x0001e8000c101904 */
[----:B------:R0:W-:Y:S02]  /*1710*/  STG.E desc[UR4][R12.64+0x180], R19 ;  /* 0x000180130c007986 */ /* 0x0001e4000c101904 */
.L_x_3689:
[----:B------:R-:W-:Y:S05]  /*1720*/  BSYNC B0 ;  /* 0x0000000000007941 */ /* 0x000fea0003800000 */
.L_x_3688:
[----:B------:R-:W-:Y:S01]  /*1730*/  VIADD R4, R4, 0x7f ;  /* 0x0000007f04047836 */ /* 0x000fe20000000000 */
[----:B0-----:R-:W-:Y:S01]  /*1740*/  SHF.L.U32 R13, R2, 0xd, RZ ;  /* 0x0000000d020d7819 */ /* 0x001fe200000006ff */
[----:B------:R-:W-:Y:S01]  /*1750*/  IMAD.SHL.U32 R12, R10, 0x40, RZ ;  /* 0x000000400a0c7824 */ /* 0x000fe200078e00ff */
[----:B------:R-:W-:Y:S01]  /*1760*/  BSSY B0, `(.L_x_3690) ;  /* 0x0000027000007945 */ /* 0x000fe20003800000 */
[----:B------:R-:W-:Y:S01]  /*1770*/  IMAD.SHL.U32 R6, R3, 0x4, RZ ;  /* 0x0000000403067824 */ /* 0x000fe200078e00ff */
[----:B------:R-:W-:Y:S02]  /*1780*/  SHF.R.S32.HI R11, RZ, 0x1f, R4 ;  /* 0x0000001fff0b7819 */ /* 0x000fe40000011404 */
[----:B------:R-:W-:Y:S02]  /*1790*/  SHF.R.S32.HI R14, RZ, 0x1f, R12 ;  /* 0x0000001fff0e7819 */ /* 0x000fe4000001140c */
[----:B------:R-:W-:Y:S02]  /*17a0*/  LEA.HI R11, R11, R4, RZ, 0x7 ;  /* 0x000000040b0b7211 */ /* 0x000fe400078f38ff */
[----:B------:R-:W-:-:S02]  /*17b0*/  IADD3 R12, P0, P2, R12, R6, R13 ;  /* 0x000000060c0c7210 */ /* 0x000fc40007a1e00d */
[----:B------:R-:W-:Y:S02]  /*17c0*/  LOP3.LUT R4, R11, 0xffffff80, RZ, 0xc0, !PT ;  /* 0xffffff800b047812 */ /* 0x000fe400078ec0ff */
[----:B------:R-:W-:Y:S02]  /*17d0*/  SHF.R.S32.HI R13, RZ, 0x1f, R13 ;  /* 0x0000001fff0d7819 */ /* 0x000fe4000001140d */
[----:B------:R-:W-:Y:S01]  /*17e0*/  SHF.R.S32.HI R6, RZ, 0x1f, R6 ;  /* 0x0000001fff067819 */ /* 0x000fe20000011406 */
[----:B------:R-:W-:-:S03]  /*17f0*/  IMAD.IADD R4, R4, 0x1, -R5 ;  /* 0x0000000104047824 */ /* 0x000fc600078e0a05 */
[----:B------:R-:W-:Y:S01]  /*1800*/  IADD3.X R13, R14, R6, R13, P0, P2 ;  /* 0x000000060e0d7210 */ /* 0x000fe200007e440d */
[----:B------:R-:W-:Y:S01]  /*1810*/  IMAD R6, R8, UR7, RZ ;  /* 0x0000000708067c24 */ /* 0x000fe2000f8e02ff */
[----:B------:R-:W-:-:S03]  /*1820*/  ISETP.GE.OR P1, PT, R3, R4, P1 ;  /* 0x000000040300720c */ /* 0x000fc60000f26670 */
[----:B------:R-:W-:Y:S02]  /*1830*/  IMAD R9, R9, UR6, R6 ;  /* 0x0000000609097c24 */ /* 0x000fe4000f8e0206 */
[----:B------:R-:W-:-:S05]  /*1840*/  IMAD.WIDE.U32 R12, R8, UR6, R12 ;  /* 0x00000006080c7c25 */ /* 0x000fca000f8e000c */
[----:B------:R-:W-:-:S03]  /*1850*/  IADD3 R11, R13, R9, RZ ;  /* 0x000000090d0b7210 */ /* 0x000fc60007ffe0ff */
[----:B------:R-:W-:Y:S05]  /*1860*/  @P1 BRA `(.L_x_3691) ;  /* 0x0000000000581947 */ /* 0x000fea0003800000 */
[----:B------:R-:W0:Y:S01]  /*1870*/  LDC.64 R8, c[0x0][0x2a8] ;  /* 0x0000aa00ff087b82 */ /* 0x000e220000000a00 */
[----:B------:R-:W-:Y:S01]  /*1880*/  SHF.R.S32.HI R6, RZ, 0x1f, R5 ;  /* 0x0000001fff067819 */ /* 0x000fe20000011405 */
[----:B------:R-:W-:Y:S01]  /*1890*/  ULDC.64 UR8, c[0x0][0x2b0] ;  /* 0x0000ac0000087ab9 */ /* 0x000fe20000000a00 */
[--C-:B------:R-:W-:Y:S02]  /*18a0*/  IADD3 R4, P0, P1, R10, R5, R3.reuse ;  /* 0x000000050a047210 */ /* 0x100fe4000791e003 */
[----:B------:R-:W-:Y:S02]  /*18b0*/  SHF.R.S32.HI R14, RZ, 0x1f, R10 ;  /* 0x0000001fff0e7819 */ /* 0x000fe4000001140a */
[----:B------:R-:W-:-:S04]  /*18c0*/  SHF.R.S32.HI R5, RZ, 0x1f, R3 ;  /* 0x0000001fff057819 */ /* 0x000fc80000011403 */
[----:B------:R-:W-:Y:S02]  /*18d0*/  IADD3.X R5, R14, R6, R5, P0, P1 ;  /* 0x000000060e057210 */ /* 0x000fe400007e2405 */
[----:B-----5:R-:W-:Y:S01]  /*18e0*/  FSETP.NEU.FTZ.AND P0, PT, R40, -INF , PT ;  /* 0xff8000002800780b */ /* 0x020fe20003f1d000 */
[C---:B0-----:R-:W-:Y:S02]  /*18f0*/  IMAD R6, R8.reuse, UR7, RZ ;  /* 0x0000000708067c24 */ /* 0x041fe4000f8e02ff */
[----:B------:R-:W-:-:S04]  /*1900*/  IMAD.WIDE.U32 R4, R8, UR6, R4 ;  /* 0x0000000608047c25 */ /* 0x000fc8000f8e0004 */
[----:B------:R-:W-:Y:S02]  /*1910*/  IMAD R9, R9, UR6, R6 ;  /* 0x0000000609097c24 */ /* 0x000fe4000f8e0206 */
[----:B------:R-:W-:Y:S02]  /*1920*/  IMAD R6, R41, UR8, RZ ;  /* 0x0000000829067c24 */ /* 0x000fe4000f8e02ff */
[----:B------:R-:W-:Y:S02]  /*1930*/  IMAD.IADD R5, R5, 0x1, R9 ;  /* 0x0000000105057824 */ /* 0x000fe400078e0209 */
[C---:B------:R-:W-:Y:S02]  /*1940*/  IMAD R9, R7.reuse, UR9, R6 ;  /* 0x0000000907097c24 */ /* 0x040fe4000f8e0206 */
[----:B------:R-:W-:Y:S01]  /*1950*/  FMUL.FTZ R6, R40, 1.4426950216293334961 ;  /* 0x3fb8aa3b28067820 */ /* 0x000fe20000410000 */
[----:B------:R-:W-:Y:S01]  /*1960*/  IMAD.WIDE.U32 R4, R7, UR8, R4 ;  /* 0x0000000807047c25 */ /* 0x000fe2000f8e0004 */
[----:B------:R-:W-:-:S03]  /*1970*/  ULDC.64 UR8, c[0x0][0x2a0] ;  /* 0x0000a80000087ab9 */ /* 0x000fc60000000a00 */
[----:B------:R-:W-:Y:S01]  /*1980*/  IMAD.IADD R5, R5, 0x1, R9 ;  /* 0x0000000105057824 */ /* 0x000fe200078e0209 */
[----:B------:R-:W-:-:S04]  /*1990*/  LEA R8, P1, R4, UR8, 0x2 ;  /* 0x0000000804087c11 */ /* 0x000fc8000f8210ff */
[----:B------:R-:W-:Y:S02]  /*19a0*/  LEA.HI.X R9, R4, UR9, R5, 0x2, P1 ;  /* 0x0000000904097c11 */ /* 0x000fe400088f1405 */
[----:B------:R-:W-:-:S05]  /*19b0*/  FSEL R5, R6, RZ, P0 ;  /* 0x000000ff06057208 */ /* 0x000fca0000000000 */
[----:B------:R0:W-:Y:S02]  /*19c0*/  STG.E desc[UR4][R8.64], R5 ;  /* 0x0000000508007986 */ /* 0x0001e4000c101904 */
.L_x_3691:
[----:B------:R-:W-:Y:S05]  /*19d0*/  BSYNC B0 ;  /* 0x0000000000007941 */ /* 0x000fea0003800000 */
.L_x_3690:
[----:B------:R-:W-:Y:S01]  /*19e0*/  ULDC.64 UR10, c[0x0][0x2e8] ;  /* 0x0000ba00000a7ab9 */ /* 0x000fe20000000a00 */
[----:B------:R-:W-:Y:S01]  /*19f0*/  ULDC.64 UR8, c[0x0][0x2d8] ;  /* 0x0000b60000087ab9 */ /* 0x000fe20000000a00 */
[----:B------:R-:W-:Y:S01]  /*1a00*/  MOV R10, R12 ;  /* 0x0000000c000a7202 */ /* 0x000fe20000000f00 */
[----:B------:R-:W-:Y:S01]  /*1a10*/  IMAD R6, R41, UR8, RZ ;  /* 0x0000000829067c24 */ /* 0x000fe2000f8e02ff */
[----:B------:R-:W-:-:S03]  /*1a20*/  ISETP.NE.U32.AND P0, PT, RZ, UR10, PT ;  /* 0x0000000aff007c0c */ /* 0x000fc6000bf05070 */
[----:B0-----:R-:W-:Y:S01]  /*1a30*/  IMAD.WIDE.U32 R4, R7, UR8, R10 ;  /* 0x0000000807047c25 */ /* 0x001fe2000f8e000a */
[----:B------:R-:W-:-:S03]  /*1a40*/  ISETP.NE.AND.EX P0, PT, RZ, UR11, PT, P0 ;  /* 0x0000000bff007c0c */ /* 0x000fc6000bf05300 */
[----:B------:R-:W-:Y:S01]  /*1a50*/  IMAD R7, R7, UR9, R6 ;  /* 0x0000000907077c24 */ /* 0x000fe2000f8e0206 */
[----:B------:R-:W-:Y:S01]  /*1a60*/  ISETP.NE.OR P0, PT, R3, RZ, !P0 ;  /* 0x000000ff0300720c */ /* 0x000fe20004705670 */
[----:B------:R-:W-:Y:S02]  /*1a70*/  ULDC.64 UR8, c[0x0][0x2b8] ;  /* 0x0000ae0000087ab9 */ /* 0x000fe40000000a00 */
[----:B------:R-:W-:Y:S01]  /*1a80*/  IMAD.IADD R5, R5, 0x1, R7 ;  /* 0x0000000105057824 */ /* 0x000fe200078e0207 */
[----:B------:R-:W-:-:S04]  /*1a90*/  LEA R6, P1, R4, UR8, 0x2 ;  /* 0x0000000804067c11 */ /* 0x000fc8000f8210ff */
[----:B------:R-:W-:-:S05]  /*1aa0*/  LEA.HI.X R7, R4, UR9, R5, 0x2, P1 ;  /* 0x0000000904077c11 */ /* 0x000fca00088f1405 */
        /* <DEDUP_REMOVED lines=9> */
[----:B------:R-:W1:Y:S08]  /*1b40*/  LDC R3, c[0x0][0x2e0] ;  /* 0x0000b800ff037b82 */ /* 0x000e700000000800 */
[----:B0-----:R-:W0:Y:S08]  /*1b50*/  LDC R7, c[0x0][0x220] ;  /* 0x00008800ff077b82 */ /* 0x001e300000000800 */
[----:B------:R-:W2:Y:S01]  /*1b60*/  LDC.64 R4, c[0x0][0x2e8] ;  /* 0x0000ba00ff047b82 */ /* 0x000ea20000000a00 */
[----:B-1----:R-:W-:-:S04]  /*1b70*/  IMAD R0, R2, R3, R0 ;  /* 0x0000000302007224 */ /* 0x002fc800078e0200 */
[----:B0-----:R-:W-:-:S04]  /*1b80*/  IMAD R3, R0, R7, UR6 ;  /* 0x0000000600037e24 */ /* 0x001fc8000f8e0207 */
[----:B--2---:R-:W-:-:S05]  /*1b90*/  IMAD.WIDE R2, R3, 0x4, R4 ;  /* 0x0000000403027825 */ /* 0x004fca00078e0204 */
[----:B------:R-:W-:Y:S01]  /*1ba0*/  STG.E desc[UR4][R2.64], RZ ;  /* 0x000000ff02007986 */ /* 0x000fe2000c101904 */
[----:B------:R-:W-:Y:S05]  /*1bb0*/  EXIT ;  /* 0x000000000000794d */ /* 0x000fea0003800000 */
.L_x_3692:
        /* <DEDUP_REMOVED lines=12> */
.L_x_3720:


//--------------------- .nv.global.init           --------------------------
	.section	.nv.global.init,"aw",@progbits
.nv.global.init:
	.type		$str$23,@object
	.size		$str$23,($str$24 - $str$23)
$str$23:
        /*0000*/ 	.byte	0x28, 0x61, 0x64, 0x64, 0x72, 0x65, 0x73, 0x73, 0x20, 0x26, 0x20, 0x6d, 0x61, 0x73, 0x6b, 0x29
        /*0010*/ 	.byte	0x20, 0x3d, 0x3d, 0x20, 0x30, 0x00
	.type		$str$24,@object
	.size		$str$24,(__unnamed_4 - $str$24)
$str$24:
        /*0016*/ 	.byte	0x2f, 0x74, 0x6d, 0x70, 0x2f, 0x6f, 0x73, 0x73, 0x5f, 0x6b, 0x65, 0x72, 0x6e, 0x65, 0x6c, 0x73
        /*0026*/ 	.byte	0x5f, 0x73, 0x72, 0x63, 0x2f, 0x66, 0x6c, 0x61, 0x73, 0x68, 0x5f, 0x61, 0x74, 0x74, 0x65, 0x6e
        /*0036*/ 	.byte	0x74, 0x69, 0x6f, 0x6e, 0x2f, 0x63, 0x73, 0x72, 0x63, 0x2f, 0x63, 0x75, 0x74, 0x6c, 0x61, 0x73
        /*0046*/ 	.byte	0x73, 0x2f, 0x69, 0x6e, 0x63, 0x6c, 0x75, 0x64, 0x65, 0x2f, 0x63, 0x75, 0x74, 0x65, 0x2f, 0x70
        /*0056*/ 	.byte	0x6f, 0x69, 0x6e, 0x74, 0x65, 0x72, 0x5f, 0x66, 0x6c, 0x61, 0x67, 0x67, 0x65, 0x64, 0x2e, 0x68
        /*0066*/ 	.byte	0x70, 0x70, 0x00
	.type		__unnamed_4,@object
	.size		__unnamed_4,(__unnamed_2 - __unnamed_4)
__unnamed_4:
        /* <DEDUP_REMOVED lines=17> */
        /*0179*/ 	.byte	0x43, 0x3c, 0x36, 0x34, 0x3e, 0x3e, 0x3e, 0x3e, 0x5d, 0x00
	.type		__unnamed_2,@object
	.size		__unnamed_2,(__unnamed_3 - __unnamed_2)
__unnamed_2:
        /* <DEDUP_REMOVED lines=22> */
        /*02e3*/ 	.byte	0x31, 0x36, 0x33, 0x38, 0x34, 0x3e, 0x3e, 0x3e, 0x3e, 0x20, 0x26, 0x5d, 0x00
	.type		__unnamed_3,@object
	.size		__unnamed_3,(__unnamed_1 - __unnamed_3)
__unnamed_3:
        /* <DEDUP_REMOVED lines=23> */
        /*0460*/ 	.byte	0x75, 0x74, 0x65, 0x3a, 0x3a, 0x43, 0x3c, 0x30, 0x3e, 0x3e, 0x3e, 0x3e, 0x3e, 0x5d, 0x00
	.type		__unnamed_1,@object
	.size		__unnamed_1,(.L_0 - __unnamed_1)
__unnamed_1:
        /* <DEDUP_REMOVED lines=29> */
        /*063f*/ 	.byte	0x5d, 0x00
.L_0:


//--------------------- .nv.shared._ZN7cutlass13device_kernelIN5flash11enable_sm90INS1_16FlashAttnBwdSm90INS1_25CollectiveMainloopBwdSm90ILi2ELi2ELi2EN4cute5tupleIJNS5_1CILi1EEES8_S8_EEENS6_IJNS7_ILi128EEESA_NS7_ILi64EEEEEENS_10bfloat16_tEfNS_4arch4Sm90ELb0ELb0ELb0ELb0ELb0ELb1ELb0ELb0ELi2ELi1ELi2ELi2ELb0EEENS1_21CollectiveEpilogueBwdISC_SD_SF_Li256ELb0ELb0ELi1EEENS1_19SingleTileSchedulerILb0ELb0ELb0ELi128EEEEEEEEEvNT_6ParamsE --------------------------
	.section	.nv.shared._ZN7cutlass13device_kernelIN5flash11enable_sm90INS1_16FlashAttnBwdSm90INS1_25CollectiveMainloopBwdSm90ILi2ELi2ELi2EN4cute5tupleIJNS5_1CILi1EEES8_S8_EEENS6_IJNS7_ILi128EEESA_NS7_ILi64EEEEEENS_10bfloat16_tEfNS_4arch4Sm90ELb0ELb0ELb0ELb0ELb0ELb1ELb0ELb0ELi2ELi1ELi2ELi2ELb0EEENS1_21CollectiveEpilogueBwdISC_SD_SF_Li256ELb0ELb0ELi1EEENS1_19SingleTileSchedulerILb0ELb0ELb0ELi128EEEEEEEEEvNT_6ParamsE,"aw",@nobits
	.sectionflags	@""
	.align	16
	.zero		1024


//--------------------- .nv.shared.reserved.0     --------------------------
	.section	.nv.shared.reserved.0,"aw",@nobits
	.weak		__nv_reservedSMEM_offset_0_alias
	.size		__nv_reservedSMEM_offset_0_alias, 0, 0
	.other		__nv_reservedSMEM_offset_0_alias,@"STO_CUDA_RESERVED_SHARED STV_DEFAULT"
__nv_reservedSMEM_offset_0_alias:
	.zero		0


//--------------------- .nv.global                --------------------------
	.section	.nv.global,"aw",@nobits
.nv.global:
	.type		_ZN65_INTERNAL_d6de7d86_29_flash_bwd_hdim64_bf16_sm90_cu_3fbc093a_28314cute1_E,@object
	.size		_ZN65_INTERNAL_d6de7d86_29_flash_bwd_hdim64_bf16_sm90_cu_3fbc093a_28314cute1_E,(_ZN65_INTERNAL_d6de7d86_29_flash_bwd_hdim64_bf16_sm90_cu_3fbc093a_28314cuda3std3__45__cpo6cbeginE - _ZN65_INTERNAL_d6de7d86_29_flash_bwd_hdim64_bf16_sm90_cu_3fbc093a_28314cute1_E)
_ZN65_INTERNAL_d6de7d86_29_flash_bwd_hdim64_bf16_sm90_cu_3fbc093a_28314cute1_E:
	.zero		1
	.type		_ZN65_INTERNAL_d6de7d86_29_flash_bwd_hdim64_bf16_sm90_cu_3fbc093a_28314cuda3std3__45__cpo6cbeginE,@object
	.size		_ZN65_INTERNAL_d6de7d86_29_flash_bwd_hdim64_bf16_sm90_cu_3fbc093a_28314cuda3std3__45__cpo6cbeginE,(_ZN65_INTERNAL_d6de7d86_29_flash_bwd_hdim64_bf16_sm90_cu_3fbc093a_28314cuda3std3__48in_placeE - _ZN65_INTERNAL_d6de7d86_29_flash_bwd_hdim64_bf16_sm90_cu_3fbc093a_28314cuda3std3__45__cpo6cbeginE)
_ZN65_INTERNAL_d6de7d86_29_flash_bwd_hdim64_bf16_sm90_cu_3fbc093a_28314cuda3std3__45__cpo6cbeginE:
	.zero		1
	.type		_ZN65_INTERNAL_d6de7d86_29_flash_bwd_hdim64_bf16_sm90_cu_3fbc093a_28314cuda3std3__48in_placeE,@object
	.size		_ZN65_INTERNAL_d6de7d86_29_flash_bwd_hdim64_bf16_sm90_cu_3fbc093a_28314cuda3std3__48in_placeE,(_ZN65_INTERNAL_d6de7d86_29_flash_bwd_hdim64_bf16_sm90_cu_3fbc093a_28314cuda3std6ranges3__45__cpo9iter_moveE - _ZN65_INTERNAL_d6de7d86_29_flash_bwd_hdim64_bf16_sm90_cu_3fbc093a_28314cuda3std3__48in_placeE)
_ZN65_INTERNAL_d6de7d86_29_flash_bwd_hdim64_bf16_sm90_cu_3fbc093a_28314cuda3std3__48in_placeE:
	.zero		1
	.type		_ZN65_INTERNAL_d6de7d86_29_flash_bwd_hdim64_bf16_sm90_cu_3fbc093a_28314cuda3std6ranges3__45__cpo9iter_moveE,@object
	.size		_ZN65_INTERNAL_d6de7d86_29_flash_bwd_hdim64_bf16_sm90_cu_3fbc093a_28314cuda3std6ranges3__45__cpo9iter_moveE,(_ZN65_INTERNAL_d6de7d86_29_flash_bwd_hdim64_bf16_sm90_cu_3fbc093a_28314cuda3std3__45__cpo5beginE - _ZN65_INTERNAL_d6de7d86_29_flash_bwd_hdim64_bf16_sm90_cu_3fbc093a_28314cuda3std6ranges3__45__cpo9iter_moveE)
_ZN65_INTERNAL_d6de7d86_29_flash_bwd_hdim64_bf16_sm90_cu_3fbc093a_28314cuda3std6ranges3__45__cpo9iter_moveE:
	.zero		1
	.type		_ZN65_INTERNAL_d6de7d86_29_flash_bwd_hdim64_bf16_sm90_cu_3fbc093a_28314cuda3std3__45__cpo5beginE,@object
	.size		_ZN65_INTERNAL_d6de7d86_29_flash_bwd_hdim64_bf16_sm90_cu_3fbc093a_28314cuda3std3__45__cpo5beginE,(_ZN65_INTERNAL_d6de7d86_29_flash_bwd_hdim64_bf16_sm90_cu_3fbc093a_28314cuda3std3__467_GLOBAL__N__d6de7d86_29_flash_bwd_hdim64_bf16_sm90_cu_3fbc093a_28316ignoreE - _ZN65_INTERNAL_d6de7d86_29_flash_bwd_hdim64_bf16_sm90_cu_3fbc093a_28314cuda3std3__45__cpo5beginE)
_ZN65_INTERNAL_d6de7d86_29_flash_bwd_hdim64_bf16_sm90_cu_3fbc093a_28314cuda3std3__45__cpo5beginE:
	.zero		1
	.type		_ZN65_INTERNAL_d6de7d86_29_flash_bwd_hdim64_bf16_sm90_cu_3fbc093a_28314cuda3std3__467_GLOBAL__N__d6de7d86_29_flash_bwd_hdim64_bf16_sm90_cu_3fbc093a_28316ignoreE,@object
	.size		_ZN65_INTERNAL_d6de7d86_29_flash_bwd_hdim64_bf16_sm90_cu_3fbc093a_28314cuda3std3__467_GLOBAL__N__d6de7d86_29_flash_bwd_hdim64_bf16_sm90_cu_3fbc093a_28316ignoreE,(_ZN65_INTERNAL_d6de7d86_29_flash_bwd_hdim64_bf16_sm90_cu_3fbc093a_28314cute7productE - _ZN65_INTERNAL_d6de7d86_29_flash_bwd_hdim64_bf16_sm90_cu_3fbc093a_28314cuda3std3__467_GLOBAL__N__d6de7d86_29_flash_bwd_hdim64_bf16_sm90_cu_3fbc093a_28316ignoreE)
_ZN65_INTERNAL_d6de7d86_29_flash_bwd_hdim64_bf16_sm90_cu_3fbc093a_28314cuda3std3__467_GLOBAL__N__d6de7d86_29_flash_bwd_hdim64_bf16_sm90_cu_3fbc093a_28316ignoreE:
	.zero		1
	.type		_ZN65_INTERNAL_d6de7d86_29_flash_bwd_hdim64_bf16_sm90_cu_3fbc093a_28314cute7productE,@object
	.size		_ZN65_INTERNAL_d6de7d86_29_flash_bwd_hdim64_bf16_sm90_cu_3fbc093a_28314cute7productE,(_ZN65_INTERNAL_d6de7d86_29_flash_bwd_hdim64_bf16_sm90_cu_3fbc093a_28314cuda3std3__45__cpo3endE - _ZN65_INTERNAL_d6de7d86_29_flash_bwd_hdim64_bf16_sm90_cu_3fbc093a_28314cute7productE)
_ZN65_INTERNAL_d6de7d86_29_flash_bwd_hdim64_bf16_sm90_cu_3fbc093a_28314cute7productE:
	.zero		1
	.type		_ZN65_INTERNAL_d6de7d86_29_flash_bwd_hdim64_bf16_sm90_cu_3fbc093a_28314cuda3std3__45__cpo3endE,@object
	.size		_ZN65_INTERNAL_d6de7d86_29_flash_bwd_hdim64_bf16_sm90_cu_3fbc093a_28314cuda3std3__45__cpo3endE,(_ZN65_INTERNAL_d6de7d86_29_flash_bwd_hdim64_bf16_sm90_cu_3fbc093a_28314cuda3std3__419piecewise_constructE - _ZN65_INTERNAL_d6de7d86_29_flash_bwd_hdim64_bf16_sm90_cu_3fbc093a_28314cuda3std3__45__cpo3endE)
_ZN65_INTERNAL_d6de7d86_29_flash_bwd_hdim64_bf16_sm90_cu_3fbc093a_28314cuda3std3__45__cpo3endE:
	.zero		1
	.type		_ZN65_INTERNAL_d6de7d86_29_flash_bwd_hdim64_bf16_sm90_cu_3fbc093a_28314cuda3std3__419piecewise_constructE,@object
	.size		_ZN65_INTERNAL_d6de7d86_29_flash_bwd_hdim64_bf16_sm90_cu_3fbc093a_28314cuda3std3__419piecewise_constructE,(_ZN65_INTERNAL_d6de7d86_29_flash_bwd_hdim64_bf16_sm90_cu_3fbc093a_28314cuda3std3__45__cpo4cendE - _ZN65_INTERNAL_d6de7d86_29_flash_bwd_hdim64_bf16_sm90_cu_3fbc093a_28314cuda3std3__419piecewise_constructE)
_ZN65_INTERNAL_d6de7d86_29_flash_bwd_hdim64_bf16_sm90_cu_3fbc093a_28314cuda3std3__419piecewise_constructE:
	.zero		1
	.type		_ZN65_INTERNAL_d6de7d86_29_flash_bwd_hdim64_bf16_sm90_cu_3fbc093a_28314cuda3std3__45__cpo4cendE,@object
	.size		_ZN65_INTERNAL_d6de7d86_29_flash_bwd_hdim64_bf16_sm90_cu_3fbc093a_28314cuda3std3__45__cpo4cendE,(_ZN65_INTERNAL_d6de7d86_29_flash_bwd_hdim64_bf16_sm90_cu_3fbc093a_28314cuda3std6ranges3__45__cpo4swapE - _ZN65_INTERNAL_d6de7d86_29_flash_bwd_hdim64_bf16_sm90_cu_3fbc093a_28314cuda3std3__45__cpo4cendE)
_ZN65_INTERNAL_d6de7d86_29_flash_bwd_hdim64_bf16_sm90_cu_3fbc093a_28314cuda3std3__45__cpo4cendE:
	.zero		1
	.type		_ZN65_INTERNAL_d6de7d86_29_flash_bwd_hdim64_bf16_sm90_cu_3fbc093a_28314cuda3std6ranges3__45__cpo4swapE,@object
	.size		_ZN65_INTERNAL_d6de7d86_29_flash_bwd_hdim64_bf16_sm90_cu_3fbc093a_28314cuda3std6ranges3__45__cpo4swapE,(.L_11 - _ZN65_INTERNAL_d6de7d86_29_flash_bwd_hdim64_bf16_sm90_cu_3fbc093a_28314cuda3std6ranges3__45__cpo4swapE)
_ZN65_INTERNAL_d6de7d86_29_flash_bwd_hdim64_bf16_sm90_cu_3fbc093a_28314cuda3std6ranges3__45__cpo4swapE:
	.zero		1
.L_11:


//--------------------- .nv.shared._ZN7cutlass13device_kernelIN5flash11enable_sm90INS1_16FlashAttnBwdSm90INS1_25CollectiveMainloopBwdSm90ILi2ELi2ELi2EN4cute5tupleIJNS5_1CILi1EEES8_S8_EEENS6_IJNS7_ILi128EEESA_NS7_ILi64EEEEEENS_10bfloat16_tEfNS_4arch4Sm90ELb0ELb0ELb0ELb0ELb1ELb1ELb0ELb0ELi2ELi1ELi2ELi2ELb0EEENS1_21CollectiveEpilogueBwdISC_SD_SF_Li256ELb0ELb0ELi1EEENS1_19SingleTileSchedulerILb0ELb0ELb0ELi128EEEEEEEEEvNT_6ParamsE --------------------------
	.section	.nv.shared._ZN7cutlass13device_kernelIN5flash11enable_sm90INS1_16FlashAttnBwdSm90INS1_25CollectiveMainloopBwdSm90ILi2ELi2ELi2EN4cute5tupleIJNS5_1CILi1EEES8_S8_EEENS6_IJNS7_ILi128EEESA_NS7_ILi64EEEEEENS_10bfloat16_tEfNS_4arch4Sm90ELb0ELb0ELb0ELb0ELb1ELb1ELb0ELb0ELi2ELi1ELi2ELi2ELb0EEENS1_21CollectiveEpilogueBwdISC_SD_SF_Li256ELb0ELb0ELi1EEENS1_19SingleTileSchedulerILb0ELb0ELb0ELi128EEEEEEEEEvNT_6ParamsE,"aw",@nobits
	.sectionflags	@""
	.align	16
	.zero		1024


//--------------------- .nv.shared._ZN7cutlass13device_kernelIN5flash11enable_sm90INS1_16FlashAttnBwdSm90INS1_25CollectiveMainloopBwdSm90ILi2ELi2ELi2EN4cute5tupleIJNS5_1CILi1EEES8_S8_EEENS6_IJNS7_ILi128EEESA_NS7_ILi64EEEEEENS_10bfloat16_tEfNS_4arch4Sm90ELb0ELb0ELb0ELb0ELb0ELb1ELb0ELb0ELi2ELi1ELi2ELi2ELb0EEENS1_24CollectiveEpilogueBwdGQAISC_fSF_Li256ELb0ELb0EEENS1_19SingleTileSchedulerILb0ELb0ELb0ELi128EEEEEEEEEvNT_6ParamsE --------------------------
	.section	.nv.shared._ZN7cutlass13device_kernelIN5flash11enable_sm90INS1_16FlashAttnBwdSm90INS1_25CollectiveMainloopBwdSm90ILi2ELi2ELi2EN4cute5tupleIJNS5_1CILi1EEES8_S8_EEENS6_IJNS7_ILi128EEESA_NS7_ILi64EEEEEENS_10bfloat16_tEfNS_4arch4Sm90ELb0ELb0ELb0ELb0ELb0ELb1ELb0ELb0ELi2ELi1ELi2ELi2ELb0EEENS1_24CollectiveEpilogueBwdGQAISC_fSF_Li256ELb0ELb0EEENS1_19SingleTileSchedulerILb0ELb0ELb0ELi128EEEEEEEEEvNT_6ParamsE,"aw",@nobits
	.sectionflags	@""
	.align	16
	.zero		1024


//--------------------- .nv.shared._ZN7cutlass13device_kernelIN5flash11enable_sm90INS1_16FlashAttnBwdSm90INS1_25CollectiveMainloopBwdSm90ILi2ELi2ELi2EN4cute5tupleIJNS5_1CILi1EEES8_S8_EEENS6_IJNS7_ILi128EEESA_NS7_ILi64EEEEEENS_10bfloat16_tEfNS_4arch4Sm90ELb0ELb0ELb0ELb0ELb1ELb1ELb0ELb0ELi2ELi1ELi2ELi2ELb0EEENS1_24CollectiveEpilogueBwdGQAISC_fSF_Li256ELb0ELb1EEENS1_19SingleTileSchedulerILb0ELb0ELb0ELi128EEEEEEEEEvNT_6ParamsE --------------------------
	.section	.nv.shared._ZN7cutlass13device_kernelIN5flash11enable_sm90INS1_16FlashAttnBwdSm90INS1_25CollectiveMainloopBwdSm90ILi2ELi2ELi2EN4cute5tupleIJNS5_1CILi1EEES8_S8_EEENS6_IJNS7_ILi128EEESA_NS7_ILi64EEEEEENS_10bfloat16_tEfNS_4arch4Sm90ELb0ELb0ELb0ELb0ELb1ELb1ELb0ELb0ELi2ELi1ELi2ELi2ELb0EEENS1_24CollectiveEpilogueBwdGQAISC_fSF_Li256ELb0ELb1EEENS1_19SingleTileSchedulerILb0ELb0ELb0ELi128EEEEEEEEEvNT_6ParamsE,"aw",@nobits
	.sectionflags	@""
	.align	16
	.zero		1024


//--------------------- .nv.shared._ZN7cutlass13device_kernelIN5flash11enable_sm90INS1_16FlashAttnBwdSm90INS1_25CollectiveMainloopBwdSm90ILi2ELi2ELi2EN4cute5tupleIJNS5_1CILi1EEES8_S8_EEENS6_IJNS7_ILi128EEESA_NS7_ILi64EEEEEENS_10bfloat16_tEfNS_4arch4Sm90ELb0ELb0ELb0ELb1ELb0ELb1ELb0ELb0ELi2ELi1ELi2ELi2ELb0EEENS1_21CollectiveEpilogueBwdISC_SD_SF_Li256ELb1ELb0ELi1EEENS1_19SingleTileSchedulerILb1ELb0ELb0ELi128EEEEEEEEEvNT_6ParamsE --------------------------
	.section	.nv.shared._ZN7cutlass13device_kernelIN5flash11enable_sm90INS1_16FlashAttnBwdSm90INS1_25CollectiveMainloopBwdSm90ILi2ELi2ELi2EN4cute5tupleIJNS5_1CILi1EEES8_S8_EEENS6_IJNS7_ILi128EEESA_NS7_ILi64EEEEEENS_10bfloat16_tEfNS_4arch4Sm90ELb0ELb0ELb0ELb1ELb0ELb1ELb0ELb0ELi2ELi1ELi2ELi2ELb0EEENS1_21CollectiveEpilogueBwdISC_SD_SF_Li256ELb1ELb0ELi1EEENS1_19SingleTileSchedulerILb1ELb0ELb0ELi128EEEEEEEEEvNT_6ParamsE,"aw",@nobits
	.sectionflags	@""
	.align	16
	.zero		1024


//--------------------- .nv.shared._ZN7cutlass13device_kernelIN5flash11enable_sm90INS1_16FlashAttnBwdSm90INS1_25CollectiveMainloopBwdSm90ILi2ELi2ELi2EN4cute5tupleIJNS5_1CILi1EEES8_S8_EEENS6_IJNS7_ILi128EEESA_NS7_ILi64EEEEEENS_10bfloat16_tEfNS_4arch4Sm90ELb0ELb0ELb0ELb1ELb1ELb1ELb0ELb0ELi2ELi1ELi2ELi2ELb0EEENS1_21CollectiveEpilogueBwdISC_SD_SF_Li256ELb1ELb0ELi1EEENS1_19SingleTileSchedulerILb1ELb0ELb0ELi128EEEEEEEEEvNT_6ParamsE --------------------------
	.section	.nv.shared._ZN7cutlass13device_kernelIN5flash11enable_sm90INS1_16FlashAttnBwdSm90INS1_25CollectiveMainloopBwdSm90ILi2ELi2ELi2EN4cute5tupleIJNS5_1CILi1EEES8_S8_EEENS6_IJNS7_ILi128EEESA_NS7_ILi64EEEEEENS_10bfloat16_tEfNS_4arch4Sm90ELb0ELb0ELb0ELb1ELb1ELb1ELb0ELb0ELi2ELi1ELi2ELi2ELb0EEENS1_21CollectiveEpilogueBwdISC_SD_SF_Li256ELb1ELb0ELi1EEENS1_19SingleTileSchedulerILb1ELb0ELb0ELi128EEEEEEEEEvNT_6ParamsE,"aw",@nobits
	.sectionflags	@""
	.align	16
	.zero		1024


//--------------------- .nv.shared._ZN7cutlass13device_kernelIN5flash11enable_sm90INS1_16FlashAttnBwdSm90INS1_25CollectiveMainloopBwdSm90ILi2ELi2ELi2EN4cute5tupleIJNS5_1CILi1EEES8_S8_EEENS6_IJNS7_ILi128EEESA_NS7_ILi64EEEEEENS_10bfloat16_tEfNS_4arch4Sm90ELb0ELb0ELb0ELb1ELb0ELb1ELb0ELb0ELi2ELi1ELi2ELi2ELb0EEENS1_24CollectiveEpilogueBwdGQAISC_fSF_Li256ELb1ELb0EEENS1_19SingleTileSchedulerILb1ELb0ELb0ELi128EEEEEEEEEvNT_6ParamsE --------------------------
	.section	.nv.shared._ZN7cutlass13device_kernelIN5flash11enable_sm90INS1_16FlashAttnBwdSm90INS1_25CollectiveMainloopBwdSm90ILi2ELi2ELi2EN4cute5tupleIJNS5_1CILi1EEES8_S8_EEENS6_IJNS7_ILi128EEESA_NS7_ILi64EEEEEENS_10bfloat16_tEfNS_4arch4Sm90ELb0ELb0ELb0ELb1ELb0ELb1ELb0ELb0ELi2ELi1ELi2ELi2ELb0EEENS1_24CollectiveEpilogueBwdGQAISC_fSF_Li256ELb1ELb0EEENS1_19SingleTileSchedulerILb1ELb0ELb0ELi128EEEEEEEEEvNT_6ParamsE,"aw",@nobits
	.sectionflags	@""
	.align	16
	.zero		1024


//--------------------- .nv.shared._ZN7cutlass13device_kernelIN5flash11enable_sm90INS1_16FlashAttnBwdSm90INS1_25CollectiveMainloopBwdSm90ILi2ELi2ELi2EN4cute5tupleIJNS5_1CILi1EEES8_S8_EEENS6_IJNS7_ILi128EEESA_NS7_ILi64EEEEEENS_10bfloat16_tEfNS_4arch4Sm90ELb0ELb0ELb0ELb1ELb1ELb1ELb0ELb0ELi2ELi1ELi2ELi2ELb0EEENS1_24CollectiveEpilogueBwdGQAISC_fSF_Li256ELb1ELb1EEENS1_19SingleTileSchedulerILb1ELb0ELb0ELi128EEEEEEEEEvNT_6ParamsE --------------------------
	.section	.nv.shared._ZN7cutlass13device_kernelIN5flash11enable_sm90INS1_16FlashAttnBwdSm90INS1_25CollectiveMainloopBwdSm90ILi2ELi2ELi2EN4cute5tupleIJNS5_1CILi1EEES8_S8_EEENS6_IJNS7_ILi128EEESA_NS7_ILi64EEEEEENS_10bfloat16_tEfNS_4arch4Sm90ELb0ELb0ELb0ELb1ELb1ELb1ELb0ELb0ELi2ELi1ELi2ELi2ELb0EEENS1_24CollectiveEpilogueBwdGQAISC_fSF_Li256ELb1ELb1EEENS1_19SingleTileSchedulerILb1ELb0ELb0ELi128EEEEEEEEEvNT_6ParamsE,"aw",@nobits
	.sectionflags	@""
	.align	16
	.zero		1024


//--------------------- .nv.shared._ZN7cutlass13device_kernelIN5flash11enable_sm90INS1_16FlashAttnBwdSm90INS1_25CollectiveMainloopBwdSm90ILi2ELi2ELi2EN4cute5tupleIJNS5_1CILi1EEES8_S8_EEENS6_IJNS7_ILi128EEESA_NS7_ILi64EEEEEENS_10bfloat16_tEfNS_4arch4Sm90ELb0ELb1ELb0ELb0ELb0ELb1ELb0ELb0ELi2ELi1ELi2ELi2ELb0EEENS1_21CollectiveEpilogueBwdISC_SD_SF_Li256ELb0ELb0ELi1EEENS1_19SingleTileSchedulerILb0ELb0ELb0ELi128EEEEEEEEEvNT_6ParamsE --------------------------
	.section	.nv.shared._ZN7cutlass13device_kernelIN5flash11enable_sm90INS1_16FlashAttnBwdSm90INS1_25CollectiveMainloopBwdSm90ILi2ELi2ELi2EN4cute5tupleIJNS5_1CILi1EEES8_S8_EEENS6_IJNS7_ILi128EEESA_NS7_ILi64EEEEEENS_10bfloat16_tEfNS_4arch4Sm90ELb0ELb1ELb0ELb0ELb0ELb1ELb0ELb0ELi2ELi1ELi2ELi2ELb0EEENS1_21CollectiveEpilogueBwdISC_SD_SF_Li256ELb0ELb0ELi1EEENS1_19SingleTileSchedulerILb0ELb0ELb0ELi128EEEEEEEEEvNT_6ParamsE,"aw",@nobits
	.sectionflags	@""
	.align	16
	.zero		1024


//--------------------- .nv.shared._ZN7cutlass13device_kernelIN5flash11enable_sm90INS1_16FlashAttnBwdSm90INS1_25CollectiveMainloopBwdSm90ILi2ELi2ELi2EN4cute5tupleIJNS5_1CILi1EEES8_S8_EEENS6_IJNS7_ILi128EEESA_NS7_ILi64EEEEEENS_10bfloat16_tEfNS_4arch4Sm90ELb0ELb1ELb0ELb0ELb1ELb1ELb0ELb0ELi2ELi1ELi2ELi2ELb0EEENS1_21CollectiveEpilogueBwdISC_SD_SF_Li256ELb0ELb0ELi1EEENS1_19SingleTileSchedulerILb0ELb0ELb0ELi128EEEEEEEEEvNT_6ParamsE --------------------------
	.section	.nv.shared._ZN7cutlass13device_kernelIN5flash11enable_sm90INS1_16FlashAttnBwdSm90INS1_25CollectiveMainloopBwdSm90ILi2ELi2ELi2EN4cute5tupleIJNS5_1CILi1EEES8_S8_EEENS6_IJNS7_ILi128EEESA_NS7_ILi64EEEEEENS_10bfloat16_tEfNS_4arch4Sm90ELb0ELb1ELb0ELb0ELb1ELb1ELb0ELb0ELi2ELi1ELi2ELi2ELb0EEENS1_21CollectiveEpilogueBwdISC_SD_SF_Li256ELb0ELb0ELi1EEENS1_19SingleTileSchedulerILb0ELb0ELb0ELi128EEEEEEEEEvNT_6ParamsE,"aw",@nobits
	.sectionflags	@""
	.align	16
	.zero		1024


//--------------------- .nv.shared._ZN7cutlass13device_kernelIN5flash11enable_sm90INS1_16FlashAttnBwdSm90INS1_25CollectiveMainloopBwdSm90ILi2ELi2ELi2EN4cute5tupleIJNS5_1CILi1EEES8_S8_EEENS6_IJNS7_ILi128EEESA_NS7_ILi64EEEEEENS_10bfloat16_tEfNS_4arch4Sm90ELb0ELb1ELb0ELb0ELb0ELb1ELb0ELb0ELi2ELi1ELi2ELi2ELb0EEENS1_24CollectiveEpilogueBwdGQAISC_fSF_Li256ELb0ELb0EEENS1_19SingleTileSchedulerILb0ELb0ELb0ELi128EEEEEEEEEvNT_6ParamsE --------------------------
	.section	.nv.shared._ZN7cutlass13device_kernelIN5flash11enable_sm90INS1_16FlashAttnBwdSm90INS1_25CollectiveMainloopBwdSm90ILi2ELi2ELi2EN4cute5tupleIJNS5_1CILi1EEES8_S8_EEENS6_IJNS7_ILi128EEESA_NS7_ILi64EEEEEENS_10bfloat16_tEfNS_4arch4Sm90ELb0ELb1ELb0ELb0ELb0ELb1ELb0ELb0ELi2ELi1ELi2ELi2ELb0EEENS1_24CollectiveEpilogueBwdGQAISC_fSF_Li256ELb0ELb0EEENS1_19SingleTileSchedulerILb0ELb0ELb0ELi128EEEEEEEEEvNT_6ParamsE,"aw",@nobits
	.sectionflags	@""
	.align	16
	.zero		1024


//--------------------- .nv.shared._ZN7cutlass13device_kernelIN5flash11enable_sm90INS1_16FlashAttnBwdSm90INS1_25CollectiveMainloopBwdSm90ILi2ELi2ELi2EN4cute5tupleIJNS5_1CILi1EEES8_S8_EEENS6_IJNS7_ILi128EEESA_NS7_ILi64EEEEEENS_10bfloat16_tEfNS_4arch4Sm90ELb0ELb1ELb0ELb0ELb1ELb1ELb0ELb0ELi2ELi1ELi2ELi2ELb0EEENS1_24CollectiveEpilogueBwdGQAISC_fSF_Li256ELb0ELb1EEENS1_19SingleTileSchedulerILb0ELb0ELb0ELi128EEEEEEEEEvNT_6ParamsE --------------------------
	.section	.nv.shared._ZN7cutlass13device_kernelIN5flash11enable_sm90INS1_16FlashAttnBwdSm90INS1_25CollectiveMainloopBwdSm90ILi2ELi2ELi2EN4cute5tupleIJNS5_1CILi1EEES8_S8_EEENS6_IJNS7_ILi128EEESA_NS7_ILi64EEEEEENS_10bfloat16_tEfNS_4arch4Sm90ELb0ELb1ELb0ELb0ELb1ELb1ELb0ELb0ELi2ELi1ELi2ELi2ELb0EEENS1_24CollectiveEpilogueBwdGQAISC_fSF_Li256ELb0ELb1EEENS1_19SingleTileSchedulerILb0ELb0ELb0ELi128EEEEEEEEEvNT_6ParamsE,"aw",@nobits
	.sectionflags	@""
	.align	16
	.zero		1024


//--------------------- .nv.shared._ZN7cutlass13device_kernelIN5flash11enable_sm90INS1_16FlashAttnBwdSm90INS1_25CollectiveMainloopBwdSm90ILi2ELi2ELi2EN4cute5tupleIJNS5_1CILi1EEES8_S8_EEENS6_IJNS7_ILi128EEESA_NS7_ILi64EEEEEENS_10bfloat16_tEfNS_4arch4Sm90ELb0ELb1ELb0ELb1ELb0ELb1ELb0ELb0ELi2ELi1ELi2ELi2ELb0EEENS1_21CollectiveEpilogueBwdISC_SD_SF_Li256ELb1ELb0ELi1EEENS1_19SingleTileSchedulerILb1ELb0ELb0ELi128EEEEEEEEEvNT_6ParamsE --------------------------
	.section	.nv.shared._ZN7cutlass13device_kernelIN5flash11enable_sm90INS1_16FlashAttnBwdSm90INS1_25CollectiveMainloopBwdSm90ILi2ELi2ELi2EN4cute5tupleIJNS5_1CILi1EEES8_S8_EEENS6_IJNS7_ILi128EEESA_NS7_ILi64EEEEEENS_10bfloat16_tEfNS_4arch4Sm90ELb0ELb1ELb0ELb1ELb0ELb1ELb0ELb0ELi2ELi1ELi2ELi2ELb0EEENS1_21CollectiveEpilogueBwdISC_SD_SF_Li256ELb1ELb0ELi1EEENS1_19SingleTileSchedulerILb1ELb0ELb0ELi128EEEEEEEEEvNT_6ParamsE,"aw",@nobits
	.sectionflags	@""
	.align	16
	.zero		1024


//--------------------- .nv.shared._ZN7cutlass13device_kernelIN5flash11enable_sm90INS1_16FlashAttnBwdSm90INS1_25CollectiveMainloopBwdSm90ILi2ELi2ELi2EN4cute5tupleIJNS5_1CILi1EEES8_S8_EEENS6_IJNS7_ILi128EEESA_NS7_ILi64EEEEEENS_10bfloat16_tEfNS_4arch4Sm90ELb0ELb1ELb0ELb1ELb1ELb1ELb0ELb0ELi2ELi1ELi2ELi2ELb0EEENS1_21CollectiveEpilogueBwdISC_SD_SF_Li256ELb1ELb0ELi1EEENS1_19SingleTileSchedulerILb1ELb0ELb0ELi128EEEEEEEEEvNT_6ParamsE --------------------------
	.section	.nv.shared._ZN7cutlass13device_kernelIN5flash11enable_sm90INS1_16FlashAttnBwdSm90INS1_25CollectiveMainloopBwdSm90ILi2ELi2ELi2EN4cute5tupleIJNS5_1CILi1EEES8_S8_EEENS6_IJNS7_ILi128EEESA_NS7_ILi64EEEEEENS_10bfloat16_tEfNS_4arch4Sm90ELb0ELb1ELb0ELb1ELb1ELb1ELb0ELb0ELi2ELi1ELi2ELi2ELb0EEENS1_21CollectiveEpilogueBwdISC_SD_SF_Li256ELb1ELb0ELi1EEENS1_19SingleTileSchedulerILb1ELb0ELb0ELi128EEEEEEEEEvNT_6ParamsE,"aw",@nobits
	.sectionflags	@""
	.align	16
	.zero		1024


//--------------------- .nv.shared._ZN7cutlass13device_kernelIN5flash11enable_sm90INS1_16FlashAttnBwdSm90INS1_25CollectiveMainloopBwdSm90ILi2ELi2ELi2EN4cute5tupleIJNS5_1CILi1EEES8_S8_EEENS6_IJNS7_ILi128EEESA_NS7_ILi64EEEEEENS_10bfloat16_tEfNS_4arch4Sm90ELb0ELb1ELb0ELb1ELb0ELb1ELb0ELb0ELi2ELi1ELi2ELi2ELb0EEENS1_24CollectiveEpilogueBwdGQAISC_fSF_Li256ELb1ELb0EEENS1_19SingleTileSchedulerILb1ELb0ELb0ELi128EEEEEEEEEvNT_6ParamsE --------------------------
	.section	.nv.shared._ZN7cutlass13device_kernelIN5flash11enable_sm90INS1_16FlashAttnBwdSm90INS1_25CollectiveMainloopBwdSm90ILi2ELi2ELi2EN4cute5tupleIJNS5_1CILi1EEES8_S8_EEENS6_IJNS7_ILi128EEESA_NS7_ILi64EEEEEENS_10bfloat16_tEfNS_4arch4Sm90ELb0ELb1ELb0ELb1ELb0ELb1ELb0ELb0ELi2ELi1ELi2ELi2ELb0EEENS1_24CollectiveEpilogueBwdGQAISC_fSF_Li256ELb1ELb0EEENS1_19SingleTileSchedulerILb1ELb0ELb0ELi128EEEEEEEEEvNT_6ParamsE,"aw",@nobits
	.sectionflags	@""
	.align	16
	.zero		1024


//--------------------- .nv.shared._ZN7cutlass13device_kernelIN5flash11enable_sm90INS1_16FlashAttnBwdSm90INS1_25CollectiveMainloopBwdSm90ILi2ELi2ELi2EN4cute5tupleIJNS5_1CILi1EEES8_S8_EEENS6_IJNS7_ILi128EEESA_NS7_ILi64EEEEEENS_10bfloat16_tEfNS_4arch4Sm90ELb0ELb1ELb0ELb1ELb1ELb1ELb0ELb0ELi2ELi1ELi2ELi2ELb0EEENS1_24CollectiveEpilogueBwdGQAISC_fSF_Li256ELb1ELb1EEENS1_19SingleTileSchedulerILb1ELb0ELb0ELi128EEEEEEEEEvNT_6ParamsE --------------------------
	.section	.nv.shared._ZN7cutlass13device_kernelIN5flash11enable_sm90INS1_16FlashAttnBwdSm90INS1_25CollectiveMainloopBwdSm90ILi2ELi2ELi2EN4cute5tupleIJNS5_1CILi1EEES8_S8_EEENS6_IJNS7_ILi128EEESA_NS7_ILi64EEEEEENS_10bfloat16_tEfNS_4arch4Sm90ELb0ELb1ELb0ELb1ELb1ELb1ELb0ELb0ELi2ELi1ELi2ELi2ELb0EEENS1_24CollectiveEpilogueBwdGQAISC_fSF_Li256ELb1ELb1EEENS1_19SingleTileSchedulerILb1ELb0ELb0ELi128EEEEEEEEEvNT_6ParamsE,"aw",@nobits
	.sectionflags	@""
	.align	16
	.zero		1024


//--------------------- .nv.shared._ZN7cutlass13device_kernelIN5flash11enable_sm90INS1_16FlashAttnBwdSm90INS1_25CollectiveMainloopBwdSm90ILi2ELi2ELi2EN4cute5tupleIJNS5_1CILi1EEES8_S8_EEENS6_IJNS7_ILi128EEESA_NS7_ILi64EEEEEENS_10bfloat16_tEfNS_4arch4Sm90ELb1ELb0ELb0ELb0ELb0ELb1ELb0ELb0ELi2ELi1ELi2ELi2ELb0EEENS1_21CollectiveEpilogueBwdISC_SD_SF_Li256ELb0ELb0ELi1EEENS1_25SingleTileBwdLPTSchedulerILb0ELi128ELb0EEEEEEEEEvNT_6ParamsE --------------------------
	.section	.nv.shared._ZN7cutlass13device_kernelIN5flash11enable_sm90INS1_16FlashAttnBwdSm90INS1_25CollectiveMainloopBwdSm90ILi2ELi2ELi2EN4cute5tupleIJNS5_1CILi1EEES8_S8_EEENS6_IJNS7_ILi128EEESA_NS7_ILi64EEEEEENS_10bfloat16_tEfNS_4arch4Sm90ELb1ELb0ELb0ELb0ELb0ELb1ELb0ELb0ELi2ELi1ELi2ELi2ELb0EEENS1_21CollectiveEpilogueBwdISC_SD_SF_Li256ELb0ELb0ELi1EEENS1_25SingleTileBwdLPTSchedulerILb0ELi128ELb0EEEEEEEEEvNT_6ParamsE,"aw",@nobits
	.sectionflags	@""
	.align	16
	.zero		1024


//--------------------- .nv.shared._ZN7cutlass13device_kernelIN5flash11enable_sm90INS1_16FlashAttnBwdSm90INS1_25CollectiveMainloopBwdSm90ILi2ELi2ELi2EN4cute5tupleIJNS5_1CILi1EEES8_S8_EEENS6_IJNS7_ILi128EEESA_NS7_ILi64EEEEEENS_10bfloat16_tEfNS_4arch4Sm90ELb1ELb0ELb0ELb0ELb1ELb1ELb0ELb0ELi2ELi1ELi2ELi2ELb0EEENS1_21CollectiveEpilogueBwdISC_SD_SF_Li256ELb0ELb0ELi1EEENS1_25SingleTileBwdLPTSchedulerILb0ELi128ELb1EEEEEEEEEvNT_6ParamsE --------------------------
	.section	.nv.shared._ZN7cutlass13device_kernelIN5flash11enable_sm90INS1_16FlashAttnBwdSm90INS1_25CollectiveMainloopBwdSm90ILi2ELi2ELi2EN4cute5tupleIJNS5_1CILi1EEES8_S8_EEENS6_IJNS7_ILi128EEESA_NS7_ILi64EEEEEENS_10bfloat16_tEfNS_4arch4Sm90ELb1ELb0ELb0ELb0ELb1ELb1ELb0ELb0ELi2ELi1ELi2ELi2ELb0EEENS1_21CollectiveEpilogueBwdISC_SD_SF_Li256ELb0ELb0ELi1EEENS1_25SingleTileBwdLPTSchedulerILb0ELi128ELb1EEEEEEEEEvNT_6ParamsE,"aw",@nobits
	.sectionflags	@""
	.align	16
	.zero		1024


//--------------------- .nv.shared._ZN7cutlass13device_kernelIN5flash11enable_sm90INS1_16FlashAttnBwdSm90INS1_25CollectiveMainloopBwdSm90ILi2ELi2ELi2EN4cute5tupleIJNS5_1CILi1EEES8_S8_EEENS6_IJNS7_ILi128EEESA_NS7_ILi64EEEEEENS_10bfloat16_tEfNS_4arch4Sm90ELb1ELb0ELb0ELb0ELb0ELb1ELb0ELb0ELi2ELi1ELi2ELi2ELb0EEENS1_24CollectiveEpilogueBwdGQAISC_fSF_Li256ELb0ELb0EEENS1_25SingleTileBwdLPTSchedulerILb0ELi128ELb0EEEEEEEEEvNT_6ParamsE --------------------------
	.section	.nv.shared._ZN7cutlass13device_kernelIN5flash11enable_sm90INS1_16FlashAttnBwdSm90INS1_25CollectiveMainloopBwdSm90ILi2ELi2ELi2EN4cute5tupleIJNS5_1CILi1EEES8_S8_EEENS6_IJNS7_ILi128EEESA_NS7_ILi64EEEEEENS_10bfloat16_tEfNS_4arch4Sm90ELb1ELb0ELb0ELb0ELb0ELb1ELb0ELb0ELi2ELi1ELi2ELi2ELb0EEENS1_24CollectiveEpilogueBwdGQAISC_fSF_Li256ELb0ELb0EEENS1_25SingleTileBwdLPTSchedulerILb0ELi128ELb0EEEEEEEEEvNT_6ParamsE,"aw",@nobits
	.sectionflags	@""
	.align	16
	.zero		1024


//--------------------- .nv.shared._ZN7cutlass13device_kernelIN5flash11enable_sm90INS1_16FlashAttnBwdSm90INS1_25CollectiveMainloopBwdSm90ILi2ELi2ELi2EN4cute5tupleIJNS5_1CILi1EEES8_S8_EEENS6_IJNS7_ILi128EEESA_NS7_ILi64EEEEEENS_10bfloat16_tEfNS_4arch4Sm90ELb1ELb0ELb0ELb0ELb1ELb1ELb0ELb0ELi2ELi1ELi2ELi2ELb0EEENS1_24CollectiveEpilogueBwdGQAISC_fSF_Li256ELb0ELb1EEENS1_25SingleTileBwdLPTSchedulerILb0ELi128ELb1EEEEEEEEEvNT_6ParamsE --------------------------
	.section	.nv.shared._ZN7cutlass13device_kernelIN5flash11enable_sm90INS1_16FlashAttnBwdSm90INS1_25CollectiveMainloopBwdSm90ILi2ELi2ELi2EN4cute5tupleIJNS5_1CILi1EEES8_S8_EEENS6_IJNS7_ILi128EEESA_NS7_ILi64EEEEEENS_10bfloat16_tEfNS_4arch4Sm90ELb1ELb0ELb0ELb0ELb1ELb1ELb0ELb0ELi2ELi1ELi2ELi2ELb0EEENS1_24CollectiveEpilogueBwdGQAISC_fSF_Li256ELb0ELb1EEENS1_25SingleTileBwdLPTSchedulerILb0ELi128ELb1EEEEEEEEEvNT_6ParamsE,"aw",@nobits
	.sectionflags	@""
	.align	16
	.zero		1024


//--------------------- .nv.shared._ZN7cutlass13device_kernelIN5flash22FlashAttnBwdPreprocessIN4cute5tupleIJNS3_1CILi128EEENS5_ILi64EEEEEENS_10bfloat16_tEfNS_4arch4Sm90ELb1ELb0EEEEEvNT_6ParamsE --------------------------
	.section	.nv.shared._ZN7cutlass13device_kernelIN5flash22FlashAttnBwdPreprocessIN4cute5tupleIJNS3_1CILi128EEENS5_ILi64EEEEEENS_10bfloat16_tEfNS_4arch4Sm90ELb1ELb0EEEEEvNT_6ParamsE,"aw",@nobits
	.sectionflags	@""
	.align	16
	.zero		1024


//--------------------- .nv.shared._ZN7cutlass13device_kernelIN5flash11enable_sm90INS1_16FlashAttnBwdSm90INS1_25CollectiveMainloopBwdSm90ILi2ELi2ELi2EN4cute5tupleIJNS5_1CILi1EEES8_S8_EEENS6_IJNS7_ILi128EEESA_NS7_ILi64EEEEEENS_10bfloat16_tEfNS_4arch4Sm90ELb1ELb0ELb0ELb1ELb0ELb1ELb0ELb0ELi2ELi1ELi2ELi2ELb0EEENS1_21CollectiveEpilogueBwdISC_SD_SF_Li256ELb1ELb0ELi1EEENS1_25SingleTileBwdLPTSchedulerILb1ELi128ELb0EEEEEEEEEvNT_6ParamsE --------------------------
	.section	.nv.shared._ZN7cutlass13device_kernelIN5flash11enable_sm90INS1_16FlashAttnBwdSm90INS1_25CollectiveMainloopBwdSm90ILi2ELi2ELi2EN4cute5tupleIJNS5_1CILi1EEES8_S8_EEENS6_IJNS7_ILi128EEESA_NS7_ILi64EEEEEENS_10bfloat16_tEfNS_4arch4Sm90ELb1ELb0ELb0ELb1ELb0ELb1ELb0ELb0ELi2ELi1ELi2ELi2ELb0EEENS1_21CollectiveEpilogueBwdISC_SD_SF_Li256ELb1ELb0ELi1EEENS1_25SingleTileBwdLPTSchedulerILb1ELi128ELb0EEEEEEEEEvNT_6ParamsE,"aw",@nobits
	.sectionflags	@""
	.align	16
	.zero		1024


//--------------------- .nv.shared._ZN7cutlass13device_kernelIN5flash11enable_sm90INS1_16FlashAttnBwdSm90INS1_25CollectiveMainloopBwdSm90ILi2ELi2ELi2EN4cute5tupleIJNS5_1CILi1EEES8_S8_EEENS6_IJNS7_ILi128EEESA_NS7_ILi64EEEEEENS_10bfloat16_tEfNS_4arch4Sm90ELb1ELb0ELb0ELb1ELb1ELb1ELb0ELb0ELi2ELi1ELi2ELi2ELb0EEENS1_21CollectiveEpilogueBwdISC_SD_SF_Li256ELb1ELb0ELi1EEENS1_25SingleTileBwdLPTSchedulerILb1ELi128ELb1EEEEEEEEEvNT_6ParamsE --------------------------
	.section	.nv.shared._ZN7cutlass13device_kernelIN5flash11enable_sm90INS1_16FlashAttnBwdSm90INS1_25CollectiveMainloopBwdSm90ILi2ELi2ELi2EN4cute5tupleIJNS5_1CILi1EEES8_S8_EEENS6_IJNS7_ILi128EEESA_NS7_ILi64EEEEEENS_10bfloat16_tEfNS_4arch4Sm90ELb1ELb0ELb0ELb1ELb1ELb1ELb0ELb0ELi2ELi1ELi2ELi2ELb0EEENS1_21CollectiveEpilogueBwdISC_SD_SF_Li256ELb1ELb0ELi1EEENS1_25SingleTileBwdLPTSchedulerILb1ELi128ELb1EEEEEEEEEvNT_6ParamsE,"aw",@nobits
	.sectionflags	@""
	.align	16
	.zero		1024


//--------------------- .nv.shared._ZN7cutlass13device_kernelIN5flash11enable_sm90INS1_16FlashAttnBwdSm90INS1_25CollectiveMainloopBwdSm90ILi2ELi2ELi2EN4cute5tupleIJNS5_1CILi1EEES8_S8_EEENS6_IJNS7_ILi128EEESA_NS7_ILi64EEEEEENS_10bfloat16_tEfNS_4arch4Sm90ELb1ELb0ELb0ELb1ELb0ELb1ELb0ELb0ELi2ELi1ELi2ELi2ELb0EEENS1_24CollectiveEpilogueBwdGQAISC_fSF_Li256ELb1ELb0EEENS1_25SingleTileBwdLPTSchedulerILb1ELi128ELb0EEEEEEEEEvNT_6ParamsE --------------------------
	.section	.nv.shared._ZN7cutlass13device_kernelIN5flash11enable_sm90INS1_16FlashAttnBwdSm90INS1_25CollectiveMainloopBwdSm90ILi2ELi2ELi2EN4cute5tupleIJNS5_1CILi1EEES8_S8_EEENS6_IJNS7_ILi128EEESA_NS7_ILi64EEEEEENS_10bfloat16_tEfNS_4arch4Sm90ELb1ELb0ELb0ELb1ELb0ELb1ELb0ELb0ELi2ELi1ELi2ELi2ELb0EEENS1_24CollectiveEpilogueBwdGQAISC_fSF_Li256ELb1ELb0EEENS1_25SingleTileBwdLPTSchedulerILb1ELi128ELb0EEEEEEEEEvNT_6ParamsE,"aw",@nobits
	.sectionflags	@""
	.align	16
	.zero		1024


//--------------------- .nv.shared._ZN7cutlass13device_kernelIN5flash32FlashAttnBwdPostprocessConvertdQIN4cute5tupleIJNS3_1CILi128EEENS5_ILi64EEEEEENS_10bfloat16_tEfNS_4arch4Sm90ELi256ENS3_8TiledMMAINS3_8MMA_AtomIJNS3_4SM904GMMA27MMA_64x64x16_F32BF16BF16_RSILNSF_5MajorE0ELSH_1ELNSF_7ScaleInE1ELSI_1EEEEEENS3_6LayoutINS4_IJNS5_ILi2EEENS5_ILi1EEESN_EEENS4_IJSN_NS5_ILi0EEESP_EEEEENS4_IJNS3_10UnderscoreESS_SS_EEEEELb0EEEEEvNT_6ParamsE --------------------------
	.section	.nv.shared._ZN7cutlass13device_kernelIN5flash32FlashAttnBwdPostprocessConvertdQIN4cute5tupleIJNS3_1CILi128EEENS5_ILi64EEEEEENS_10bfloat16_tEfNS_4arch4Sm90ELi256ENS3_8TiledMMAINS3_8MMA_AtomIJNS3_4SM904GMMA27MMA_64x64x16_F32BF16BF16_RSILNSF_5MajorE0ELSH_1ELNSF_7ScaleInE1ELSI_1EEEEEENS3_6LayoutINS4_IJNS5_ILi2EEENS5_ILi1EEESN_EEENS4_IJSN_NS5_ILi0EEESP_EEEEENS4_IJNS3_10UnderscoreESS_SS_EEEEELb0EEEEEvNT_6ParamsE,"aw",@nobits
	.sectionflags	@""
	.align	16
	.zero		1024


//--------------------- .nv.shared._ZN7cutlass13device_kernelIN5flash32FlashAttnBwdPostprocessConvertdQIN4cute5tupleIJNS3_1CILi128EEENS5_ILi64EEEEEENS_10bfloat16_tEfNS_4arch4Sm90ELi256ENS3_8TiledMMAINS3_8MMA_AtomIJNS3_4SM904GMMA27MMA_64x64x16_F32BF16BF16_SSILNSF_5MajorE0ELSH_1ELNSF_7ScaleInE1ELSI_1EEEEEENS3_6LayoutINS4_IJNS5_ILi2EEENS5_ILi1EEESN_EEENS4_IJSN_NS5_ILi0EEESP_EEEEENS4_IJNS3_10UnderscoreESS_SS_EEEEELb0EEEEEvNT_6ParamsE --------------------------
	.section	.nv.shared._ZN7cutlass13device_kernelIN5flash32FlashAttnBwdPostprocessConvertdQIN4cute5tupleIJNS3_1CILi128EEENS5_ILi64EEEEEENS_10bfloat16_tEfNS_4arch4Sm90ELi256ENS3_8TiledMMAINS3_8MMA_AtomIJNS3_4SM904GMMA27MMA_64x64x16_F32BF16BF16_SSILNSF_5MajorE0ELSH_1ELNSF_7ScaleInE1ELSI_1EEEEEENS3_6LayoutINS4_IJNS5_ILi2EEENS5_ILi1EEESN_EEENS4_IJSN_NS5_ILi0EEESP_EEEEENS4_IJNS3_10UnderscoreESS_SS_EEEEELb0EEEEEvNT_6ParamsE,"aw",@nobits
	.sectionflags	@""
	.align	16
	.zero		1024


//--------------------- .nv.shared._ZN7cutlass13device_kernelIN5flash11enable_sm90INS1_16FlashAttnBwdSm90INS1_25CollectiveMainloopBwdSm90ILi2ELi2ELi2EN4cute5tupleIJNS5_1CILi1EEES8_S8_EEENS6_IJNS7_ILi128EEESA_NS7_ILi64EEEEEENS_10bfloat16_tEfNS_4arch4Sm90ELb1ELb0ELb0ELb1ELb1ELb1ELb0ELb0ELi2ELi1ELi2ELi2ELb0EEENS1_24CollectiveEpilogueBwdGQAISC_fSF_Li256ELb1ELb1EEENS1_25SingleTileBwdLPTSchedulerILb1ELi128ELb1EEEEEEEEEvNT_6ParamsE --------------------------
	.section	.nv.shared._ZN7cutlass13device_kernelIN5flash11enable_sm90INS1_16FlashAttnBwdSm90INS1_25CollectiveMainloopBwdSm90ILi2ELi2ELi2EN4cute5tupleIJNS5_1CILi1EEES8_S8_EEENS6_IJNS7_ILi128EEESA_NS7_ILi64EEEEEENS_10bfloat16_tEfNS_4arch4Sm90ELb1ELb0ELb0ELb1ELb1ELb1ELb0ELb0ELi2ELi1ELi2ELi2ELb0EEENS1_24CollectiveEpilogueBwdGQAISC_fSF_Li256ELb1ELb1EEENS1_25SingleTileBwdLPTSchedulerILb1ELi128ELb1EEEEEEEEEvNT_6ParamsE,"aw",@nobits
	.sectionflags	@""
	.align	16
	.zero		1024


//--------------------- .nv.shared._ZN7cutlass13device_kernelIN5flash22FlashAttnBwdPreprocessIN4cute5tupleIJNS3_1CILi128EEENS5_ILi64EEEEEENS_10bfloat16_tEfNS_4arch4Sm90ELb1ELb1EEEEEvNT_6ParamsE --------------------------
	.section	.nv.shared._ZN7cutlass13device_kernelIN5flash22FlashAttnBwdPreprocessIN4cute5tupleIJNS3_1CILi128EEENS5_ILi64EEEEEENS_10bfloat16_tEfNS_4arch4Sm90ELb1ELb1EEEEEvNT_6ParamsE,"aw",@nobits
	.sectionflags	@""
	.align	16
	.zero		1024


//--------------------- .nv.constant0._ZN7cutlass13device_kernelIN5flash11enable_sm90INS1_16FlashAttnBwdSm90INS1_25CollectiveMainloopBwdSm90ILi2ELi2ELi2EN4cute5tupleIJNS5_1CILi1EEES8_S8_EEENS6_IJNS7_ILi128EEESA_NS7_ILi64EEEEEENS_10bfloat16_tEfNS_4arch4Sm90ELb0ELb0ELb0ELb0ELb0ELb1ELb0ELb0ELi2ELi1ELi2ELi2ELb0EEENS1_21CollectiveEpilogueBwdISC_SD_SF_Li256ELb0ELb0ELi1EEENS1_19SingleTileSchedulerILb0ELb0ELb0ELi128EEEEEEEEEvNT_6ParamsE --------------------------
	.section	.nv.constant0._ZN7cutlass13device_kernelIN5flash11enable_sm90INS1_16FlashAttnBwdSm90INS1_25CollectiveMainloopBwdSm90ILi2ELi2ELi2EN4cute5tupleIJNS5_1CILi1EEES8_S8_EEENS6_IJNS7_ILi128EEESA_NS7_ILi64EEEEEENS_10bfloat16_tEfNS_4arch4Sm90ELb0ELb0ELb0ELb0ELb0ELb1ELb0ELb0ELi2ELi1ELi2ELi2ELb0EEENS1_21CollectiveEpilogueBwdISC_SD_SF_Li256ELb0ELb0ELi1EEENS1_19SingleTileSchedulerILb0ELb0ELb0ELi128EEEEEEEEEvNT_6ParamsE,"a",@progbits
	.sectionflags	@""
	.align	4
.nv.constant0._ZN7cutlass13device_kernelIN5flash11enable_sm90INS1_16FlashAttnBwdSm90INS1_25CollectiveMainloopBwdSm90ILi2ELi2ELi2EN4cute5tupleIJNS5_1CILi1EEES8_S8_EEENS6_IJNS7_ILi128EEESA_NS7_ILi64EEEEEENS_10bfloat16_tEfNS_4arch4Sm90ELb0ELb0ELb0ELb0ELb0ELb1ELb0ELb0ELi2ELi1ELi2ELi2ELb0EEENS1_21CollectiveEpilogueBwdISC_SD_SF_Li256ELb0ELb0ELi1EEENS1_19SingleTileSchedulerILb0ELb0ELb0ELi128EEEEEEEEEvNT_6ParamsE:
	.zero		2944


//--------------------- .nv.constant0._ZN7cutlass13device_kernelIN5flash11enable_sm90INS1_16FlashAttnBwdSm90INS1_25CollectiveMainloopBwdSm90ILi2ELi2ELi2EN4cute5tupleIJNS5_1CILi1EEES8_S8_EEENS6_IJNS7_ILi128EEESA_NS7_ILi64EEEEEENS_10bfloat16_tEfNS_4arch4Sm90ELb0ELb0ELb0ELb0ELb1ELb1ELb0ELb0ELi2ELi1ELi2ELi2ELb0EEENS1_21CollectiveEpilogueBwdISC_SD_SF_Li256ELb0ELb0ELi1EEENS1_19SingleTileSchedulerILb0ELb0ELb0ELi128EEEEEEEEEvNT_6ParamsE --------------------------
	.section	.nv.constant0._ZN7cutlass13device_kernelIN5flash11enable_sm90INS1_16FlashAttnBwdSm90INS1_25CollectiveMainloopBwdSm90ILi2ELi2ELi2EN4cute5tupleIJNS5_1CILi1EEES8_S8_EEENS6_IJNS7_ILi128EEESA_NS7_ILi64EEEEEENS_10bfloat16_tEfNS_4arch4Sm90ELb0ELb0ELb0ELb0ELb1ELb1ELb0ELb0ELi2ELi1ELi2ELi2ELb0EEENS1_21CollectiveEpilogueBwdISC_SD_SF_Li256ELb0ELb0ELi1EEENS1_19SingleTileSchedulerILb0ELb0ELb0ELi128EEEEEEEEEvNT_6ParamsE,"a",@progbits
	.sectionflags	@""
	.align	4
.nv.constant0._ZN7cutlass13device_kernelIN5flash11enable_sm90INS1_16FlashAttnBwdSm90INS1_25CollectiveMainloopBwdSm90ILi2ELi2ELi2EN4cute5tupleIJNS5_1CILi1EEES8_S8_EEENS6_IJNS7_ILi128EEESA_NS7_ILi64EEEEEENS_10bfloat16_tEfNS_4arch4Sm90ELb0ELb0ELb0ELb0ELb1ELb1ELb0ELb0ELi2ELi1ELi2ELi2ELb0EEENS1_21CollectiveEpilogueBwdISC_SD_SF_Li256ELb0ELb0ELi1EEENS1_19SingleTileSchedulerILb0ELb0ELb0ELi128EEEEEEEEEvNT_6ParamsE:
	.zero		2944


//--------------------- .nv.constant0._ZN7cutlass13device_kernelIN5flash11enable_sm90INS1_16FlashAttnBwdSm90INS1_25CollectiveMainloopBwdSm90ILi2ELi2ELi2EN4cute5tupleIJNS5_1CILi1EEES8_S8_EEENS6_IJNS7_ILi128EEESA_NS7_ILi64EEEEEENS_10bfloat16_tEfNS_4arch4Sm90ELb0ELb0ELb0ELb0ELb0ELb1ELb0ELb0ELi2ELi1ELi2ELi2ELb0EEENS1_24CollectiveEpilogueBwdGQAISC_fSF_Li256ELb0ELb0EEENS1_19SingleTileSchedulerILb0ELb0ELb0ELi128EEEEEEEEEvNT_6ParamsE --------------------------
	.section	.nv.constant0._ZN7cutlass13device_kernelIN5flash11enable_sm90INS1_16FlashAttnBwdSm90INS1_25CollectiveMainloopBwdSm90ILi2ELi2ELi2EN4cute5tupleIJNS5_1CILi1EEES8_S8_EEENS6_IJNS7_ILi128EEESA_NS7_ILi64EEEEEENS_10bfloat16_tEfNS_4arch4Sm90ELb0ELb0ELb0ELb0ELb0ELb1ELb0ELb0ELi2ELi1ELi2ELi2ELb0EEENS1_24CollectiveEpilogueBwdGQAISC_fSF_Li256ELb0ELb0EEENS1_19SingleTileSchedulerILb0ELb0ELb0ELi128EEEEEEEEEvNT_6ParamsE,"a",@progbits
	.sectionflags	@""
	.align	4
.nv.constant0._ZN7cutlass13device_kernelIN5flash11enable_sm90INS1_16FlashAttnBwdSm90INS1_25CollectiveMainloopBwdSm90ILi2ELi2ELi2EN4cute5tupleIJNS5_1CILi1EEES8_S8_EEENS6_IJNS7_ILi128EEESA_NS7_ILi64EEEEEENS_10bfloat16_tEfNS_4arch4Sm90ELb0ELb0ELb0ELb0ELb0ELb1ELb0ELb0ELi2ELi1ELi2ELi2ELb0EEENS1_24CollectiveEpilogueBwdGQAISC_fSF_Li256ELb0ELb0EEENS1_19SingleTileSchedulerILb0ELb0ELb0ELi128EEEEEEEEEvNT_6ParamsE:
	.zero		2304


//--------------------- .nv.constant0._ZN7cutlass13device_kernelIN5flash11enable_sm90INS1_16FlashAttnBwdSm90INS1_25CollectiveMainloopBwdSm90ILi2ELi2ELi2EN4cute5tupleIJNS5_1CILi1EEES8_S8_EEENS6_IJNS7_ILi128EEESA_NS7_ILi64EEEEEENS_10bfloat16_tEfNS_4arch4Sm90ELb0ELb0ELb0ELb0ELb1ELb1ELb0ELb0ELi2ELi1ELi2ELi2ELb0EEENS1_24CollectiveEpilogueBwdGQAISC_fSF_Li256ELb0ELb1EEENS1_19SingleTileSchedulerILb0ELb0ELb0ELi128EEEEEEEEEvNT_6ParamsE --------------------------
	.section	.nv.constant0._ZN7cutlass13device_kernelIN5flash11enable_sm90INS1_16FlashAttnBwdSm90INS1_25CollectiveMainloopBwdSm90ILi2ELi2ELi2EN4cute5tupleIJNS5_1CILi1EEES8_S8_EEENS6_IJNS7_ILi128EEESA_NS7_ILi64EEEEEENS_10bfloat16_tEfNS_4arch4Sm90ELb0ELb0ELb0ELb0ELb1ELb1ELb0ELb0ELi2ELi1ELi2ELi2ELb0EEENS1_24CollectiveEpilogueBwdGQAISC_fSF_Li256ELb0ELb1EEENS1_19SingleTileSchedulerILb0ELb0ELb0ELi128EEEEEEEEEvNT_6ParamsE,"a",@progbits
	.sectionflags	@""
	.align	4
.nv.constant0._ZN7cutlass13device_kernelIN5flash11enable_sm90INS1_16FlashAttnBwdSm90INS1_25CollectiveMainloopBwdSm90ILi2ELi2ELi2EN4cute5tupleIJNS5_1CILi1EEES8_S8_EEENS6_IJNS7_ILi128EEESA_NS7_ILi64EEEEEENS_10bfloat16_tEfNS_4arch4Sm90ELb0ELb0ELb0ELb0ELb1ELb1ELb0ELb0ELi2ELi1ELi2ELi2ELb0EEENS1_24CollectiveEpilogueBwdGQAISC_fSF_Li256ELb0ELb1EEENS1_19SingleTileSchedulerILb0ELb0ELb0ELi128EEEEEEEEEvNT_6ParamsE:
	.zero		2304


//--------------------- .nv.constant0._ZN7cutlass13device_kernelIN5flash11enable_sm90INS1_16FlashAttnBwdSm90INS1_25CollectiveMainloopBwdSm90ILi2ELi2ELi2EN4cute5tupleIJNS5_1CILi1EEES8_S8_EEENS6_IJNS7_ILi128EEESA_NS7_ILi64EEEEEENS_10bfloat16_tEfNS_4arch4Sm90ELb0ELb0ELb0ELb1ELb0ELb1ELb0ELb0ELi2ELi1ELi2ELi2ELb0EEENS1_21CollectiveEpilogueBwdISC_SD_SF_Li256ELb1ELb0ELi1EEENS1_19SingleTileSchedulerILb1ELb0ELb0ELi128EEEEEEEEEvNT_6ParamsE --------------------------
	.section	.nv.constant0._ZN7cutlass13device_kernelIN5flash11enable_sm90INS1_16FlashAttnBwdSm90INS1_25CollectiveMainloopBwdSm90ILi2ELi2ELi2EN4cute5tupleIJNS5_1CILi1EEES8_S8_EEENS6_IJNS7_ILi128EEESA_NS7_ILi64EEEEEENS_10bfloat16_tEfNS_4arch4Sm90ELb0ELb0ELb0ELb1ELb0ELb1ELb0ELb0ELi2ELi1ELi2ELi2ELb0EEENS1_21CollectiveEpilogueBwdISC_SD_SF_Li256ELb1ELb0ELi1EEENS1_19SingleTileSchedulerILb1ELb0ELb0ELi128EEEEEEEEEvNT_6ParamsE,"a",@progbits
	.sectionflags	@""
	.align	4
.nv.constant0._ZN7cutlass13device_kernelIN5flash11enable_sm90INS1_16FlashAttnBwdSm90INS1_25CollectiveMainloopBwdSm90ILi2ELi2ELi2EN4cute5tupleIJNS5_1CILi1EEES8_S8_EEENS6_IJNS7_ILi128EEESA_NS7_ILi64EEEEEENS_10bfloat16_tEfNS_4arch4Sm90ELb0ELb0ELb0ELb1ELb0ELb1ELb0ELb0ELi2ELi1ELi2ELi2ELb0EEENS1_21CollectiveEpilogueBwdISC_SD_SF_Li256ELb1ELb0ELi1EEENS1_19SingleTileSchedulerILb1ELb0ELb0ELi128EEEEEEEEEvNT_6ParamsE:
	.zero		2304


//--------------------- .nv.constant0._ZN7cutlass13device_kernelIN5flash11enable_sm90INS1_16FlashAttnBwdSm90INS1_25CollectiveMainloopBwdSm90ILi2ELi2ELi2EN4cute5tupleIJNS5_1CILi1EEES8_S8_EEENS6_IJNS7_ILi128EEESA_NS7_ILi64EEEEEENS_10bfloat16_tEfNS_4arch4Sm90ELb0ELb0ELb0ELb1ELb1ELb1ELb0ELb0ELi2ELi1ELi2ELi2ELb0EEENS1_21CollectiveEpilogueBwdISC_SD_SF_Li256ELb1ELb0ELi1EEENS1_19SingleTileSchedulerILb1ELb0ELb0ELi128EEEEEEEEEvNT_6ParamsE --------------------------
	.section	.nv.constant0._ZN7cutlass13device_kernelIN5flash11enable_sm90INS1_16FlashAttnBwdSm90INS1_25CollectiveMainloopBwdSm90ILi2ELi2ELi2EN4cute5tupleIJNS5_1CILi1EEES8_S8_EEENS6_IJNS7_ILi128EEESA_NS7_ILi64EEEEEENS_10bfloat16_tEfNS_4arch4Sm90ELb0ELb0ELb0ELb1ELb1ELb1ELb0ELb0ELi2ELi1ELi2ELi2ELb0EEENS1_21CollectiveEpilogueBwdISC_SD_SF_Li256ELb1ELb0ELi1EEENS1_19SingleTileSchedulerILb1ELb0ELb0ELi128EEEEEEEEEvNT_6ParamsE,"a",@progbits
	.sectionflags	@""
	.align	4
.nv.constant0._ZN7cutlass13device_kernelIN5flash11enable_sm90INS1_16FlashAttnBwdSm90INS1_25CollectiveMainloopBwdSm90ILi2ELi2ELi2EN4cute5tupleIJNS5_1CILi1EEES8_S8_EEENS6_IJNS7_ILi128EEESA_NS7_ILi64EEEEEENS_10bfloat16_tEfNS_4arch4Sm90ELb0ELb0ELb0ELb1ELb1ELb1ELb0ELb0ELi2ELi1ELi2ELi2ELb0EEENS1_21CollectiveEpilogueBwdISC_SD_SF_Li256ELb1ELb0ELi1EEENS1_19SingleTileSchedulerILb1ELb0ELb0ELi128EEEEEEEEEvNT_6ParamsE:
	.zero		2304


//--------------------- .nv.constant0._ZN7cutlass13device_kernelIN5flash11enable_sm90INS1_16FlashAttnBwdSm90INS1_25CollectiveMainloopBwdSm90ILi2ELi2ELi2EN4cute5tupleIJNS5_1CILi1EEES8_S8_EEENS6_IJNS7_ILi128EEESA_NS7_ILi64EEEEEENS_10bfloat16_tEfNS_4arch4Sm90ELb0ELb0ELb0ELb1ELb0ELb1ELb0ELb0ELi2ELi1ELi2ELi2ELb0EEENS1_24CollectiveEpilogueBwdGQAISC_fSF_Li256ELb1ELb0EEENS1_19SingleTileSchedulerILb1ELb0ELb0ELi128EEEEEEEEEvNT_6ParamsE --------------------------
	.section	.nv.constant0._ZN7cutlass13device_kernelIN5flash11enable_sm90INS1_16FlashAttnBwdSm90INS1_25CollectiveMainloopBwdSm90ILi2ELi2ELi2EN4cute5tupleIJNS5_1CILi1EEES8_S8_EEENS6_IJNS7_ILi128EEESA_NS7_ILi64EEEEEENS_10bfloat16_tEfNS_4arch4Sm90ELb0ELb0ELb0ELb1ELb0ELb1ELb0ELb0ELi2ELi1ELi2ELi2ELb0EEENS1_24CollectiveEpilogueBwdGQAISC_fSF_Li256ELb1ELb0EEENS1_19SingleTileSchedulerILb1ELb0ELb0ELi128EEEEEEEEEvNT_6ParamsE,"a",@progbits
	.sectionflags	@""
	.align	4
.nv.constant0._ZN7cutlass13device_kernelIN5flash11enable_sm90INS1_16FlashAttnBwdSm90INS1_25CollectiveMainloopBwdSm90ILi2ELi2ELi2EN4cute5tupleIJNS5_1CILi1EEES8_S8_EEENS6_IJNS7_ILi128EEESA_NS7_ILi64EEEEEENS_10bfloat16_tEfNS_4arch4Sm90ELb0ELb0ELb0ELb1ELb0ELb1ELb0ELb0ELi2ELi1ELi2ELi2ELb0EEENS1_24CollectiveEpilogueBwdGQAISC_fSF_Li256ELb1ELb0EEENS1_19SingleTileSchedulerILb1ELb0ELb0ELi128EEEEEEEEEvNT_6ParamsE:
	.zero		2304


//--------------------- .nv.constant0._ZN7cutlass13device_kernelIN5flash11enable_sm90INS1_16FlashAttnBwdSm90INS1_25CollectiveMainloopBwdSm90ILi2ELi2ELi2EN4cute5tupleIJNS5_1CILi1EEES8_S8_EEENS6_IJNS7_ILi128EEESA_NS7_ILi64EEEEEENS_10bfloat16_tEfNS_4arch4Sm90ELb0ELb0ELb0ELb1ELb1ELb1ELb0ELb0ELi2ELi1ELi2ELi2ELb0EEENS1_24CollectiveEpilogueBwdGQAISC_fSF_Li256ELb1ELb1EEENS1_19SingleTileSchedulerILb1ELb0ELb0ELi128EEEEEEEEEvNT_6ParamsE --------------------------
	.section	.nv.constant0._ZN7cutlass13device_kernelIN5flash11enable_sm90INS1_16FlashAttnBwdSm90INS1_25CollectiveMainloopBwdSm90ILi2ELi2ELi2EN4cute5tupleIJNS5_1CILi1EEES8_S8_EEENS6_IJNS7_ILi128EEESA_NS7_ILi64EEEEEENS_10bfloat16_tEfNS_4arch4Sm90ELb0ELb0ELb0ELb1ELb1ELb1ELb0ELb0ELi2ELi1ELi2ELi2ELb0EEENS1_24CollectiveEpilogueBwdGQAISC_fSF_Li256ELb1ELb1EEENS1_19SingleTileSchedulerILb1ELb0ELb0ELi128EEEEEEEEEvNT_6ParamsE,"a",@progbits
	.sectionflags	@""
	.align	4
.nv.constant0._ZN7cutlass13device_kernelIN5flash11enable_sm90INS1_16FlashAttnBwdSm90INS1_25CollectiveMainloopBwdSm90ILi2ELi2ELi2EN4cute5tupleIJNS5_1CILi1EEES8_S8_EEENS6_IJNS7_ILi128EEESA_NS7_ILi64EEEEEENS_10bfloat16_tEfNS_4arch4Sm90ELb0ELb0ELb0ELb1ELb1ELb1ELb0ELb0ELi2ELi1ELi2ELi2ELb0EEENS1_24CollectiveEpilogueBwdGQAISC_fSF_Li256ELb1ELb1EEENS1_19SingleTileSchedulerILb1ELb0ELb0ELi128EEEEEEEEEvNT_6ParamsE:
	.zero		2304


//--------------------- .nv.constant0._ZN7cutlass13device_kernelIN5flash11enable_sm90INS1_16FlashAttnBwdSm90INS1_25CollectiveMainloopBwdSm90ILi2ELi2ELi2EN4cute5tupleIJNS5_1CILi1EEES8_S8_EEENS6_IJNS7_ILi128EEESA_NS7_ILi64EEEEEENS_10bfloat16_tEfNS_4arch4Sm90ELb0ELb1ELb0ELb0ELb0ELb1ELb0ELb0ELi2ELi1ELi2ELi2ELb0EEENS1_21CollectiveEpilogueBwdISC_SD_SF_Li256ELb0ELb0ELi1EEENS1_19SingleTileSchedulerILb0ELb0ELb0ELi128EEEEEEEEEvNT_6ParamsE --------------------------
	.section	.nv.constant0._ZN7cutlass13device_kernelIN5flash11enable_sm90INS1_16FlashAttnBwdSm90INS1_25CollectiveMainloopBwdSm90ILi2ELi2ELi2EN4cute5tupleIJNS5_1CILi1EEES8_S8_EEENS6_IJNS7_ILi128EEESA_NS7_ILi64EEEEEENS_10bfloat16_tEfNS_4arch4Sm90ELb0ELb1ELb0ELb0ELb0ELb1ELb0ELb0ELi2ELi1ELi2ELi2ELb0EEENS1_21CollectiveEpilogueBwdISC_SD_SF_Li256ELb0ELb0ELi1EEENS1_19SingleTileSchedulerILb0ELb0ELb0ELi128EEEEEEEEEvNT_6ParamsE,"a",@progbits
	.sectionflags	@""
	.align	4
.nv.constant0._ZN7cutlass13device_kernelIN5flash11enable_sm90INS1_16FlashAttnBwdSm90INS1_25CollectiveMainloopBwdSm90ILi2ELi2ELi2EN4cute5tupleIJNS5_1CILi1EEES8_S8_EEENS6_IJNS7_ILi128EEESA_NS7_ILi64EEEEEENS_10bfloat16_tEfNS_4arch4Sm90ELb0ELb1ELb0ELb0ELb0ELb1ELb0ELb0ELi2ELi1ELi2ELi2ELb0EEENS1_21CollectiveEpilogueBwdISC_SD_SF_Li256ELb0ELb0ELi1EEENS1_19SingleTileSchedulerILb0ELb0ELb0ELi128EEEEEEEEEvNT_6ParamsE:
	.zero		2944


//--------------------- .nv.constant0._ZN7cutlass13device_kernelIN5flash11enable_sm90INS1_16FlashAttnBwdSm90INS1_25CollectiveMainloopBwdSm90ILi2ELi2ELi2EN4cute5tupleIJNS5_1CILi1EEES8_S8_EEENS6_IJNS7_ILi128EEESA_NS7_ILi64EEEEEENS_10bfloat16_tEfNS_4arch4Sm90ELb0ELb1ELb0ELb0ELb1ELb1ELb0ELb0ELi2ELi1ELi2ELi2ELb0EEENS1_21CollectiveEpilogueBwdISC_SD_SF_Li256ELb0ELb0ELi1EEENS1_19SingleTileSchedulerILb0ELb0ELb0ELi128EEEEEEEEEvNT_6ParamsE --------------------------
	.section	.nv.constant0._ZN7cutlass13device_kernelIN5flash11enable_sm90INS1_16FlashAttnBwdSm90INS1_25CollectiveMainloopBwdSm90ILi2ELi2ELi2EN4cute5tupleIJNS5_1CILi1EEES8_S8_EEENS6_IJNS7_ILi128EEESA_NS7_ILi64EEEEEENS_10bfloat16_tEfNS_4arch4Sm90ELb0ELb1ELb0ELb0ELb1ELb1ELb0ELb0ELi2ELi1ELi2ELi2ELb0EEENS1_21CollectiveEpilogueBwdISC_SD_SF_Li256ELb0ELb0ELi1EEENS1_19SingleTileSchedulerILb0ELb0ELb0ELi128EEEEEEEEEvNT_6ParamsE,"a",@progbits
	.sectionflags	@""
	.align	4
.nv.constant0._ZN7cutlass13device_kernelIN5flash11enable_sm90INS1_16FlashAttnBwdSm90INS1_25CollectiveMainloopBwdSm90ILi2ELi2ELi2EN4cute5tupleIJNS5_1CILi1EEES8_S8_EEENS6_IJNS7_ILi128EEESA_NS7_ILi64EEEEEENS_10bfloat16_tEfNS_4arch4Sm90ELb0ELb1ELb0ELb0ELb1ELb1ELb0ELb0ELi2ELi1ELi2ELi2ELb0EEENS1_21CollectiveEpilogueBwdISC_SD_SF_Li256ELb0ELb0ELi1EEENS1_19SingleTileSchedulerILb0ELb0ELb0ELi128EEEEEEEEEvNT_6ParamsE:
	.zero		2944


//--------------------- .nv.constant0._ZN7cutlass13device_kernelIN5flash11enable_sm90INS1_16FlashAttnBwdSm90INS1_25CollectiveMainloopBwdSm90ILi2ELi2ELi2EN4cute5tupleIJNS5_1CILi1EEES8_S8_EEENS6_IJNS7_ILi128EEESA_NS7_ILi64EEEEEENS_10bfloat16_tEfNS_4arch4Sm90ELb0ELb1ELb0ELb0ELb0ELb1ELb0ELb0ELi2ELi1ELi2ELi2ELb0EEENS1_24CollectiveEpilogueBwdGQAISC_fSF_Li256ELb0ELb0EEENS1_19SingleTileSchedulerILb0ELb0ELb0ELi128EEEEEEEEEvNT_6ParamsE --------------------------
	.section	.nv.constant0._ZN7cutlass13device_kernelIN5flash11enable_sm90INS1_16FlashAttnBwdSm90INS1_25CollectiveMainloopBwdSm90ILi2ELi2ELi2EN4cute5tupleIJNS5_1CILi1EEES8_S8_EEENS6_IJNS7_ILi128EEESA_NS7_ILi64EEEEEENS_10bfloat16_tEfNS_4arch4Sm90ELb0ELb1ELb0ELb0ELb0ELb1ELb0ELb0ELi2ELi1ELi2ELi2ELb0EEENS1_24CollectiveEpilogueBwdGQAISC_fSF_Li256ELb0ELb0EEENS1_19SingleTileSchedulerILb0ELb0ELb0ELi128EEEEEEEEEvNT_6ParamsE,"a",@progbits
	.sectionflags	@""
	.align	4
.nv.constant0._ZN7cutlass13device_kernelIN5flash11enable_sm90INS1_16FlashAttnBwdSm90INS1_25CollectiveMainloopBwdSm90ILi2ELi2ELi2EN4cute5tupleIJNS5_1CILi1EEES8_S8_EEENS6_IJNS7_ILi128EEESA_NS7_ILi64EEEEEENS_10bfloat16_tEfNS_4arch4Sm90ELb0ELb1ELb0ELb0ELb0ELb1ELb0ELb0ELi2ELi1ELi2ELi2ELb0EEENS1_24CollectiveEpilogueBwdGQAISC_fSF_Li256ELb0ELb0EEENS1_19SingleTileSchedulerILb0ELb0ELb0ELi128EEEEEEEEEvNT_6ParamsE:
	.zero		2304


//--------------------- .nv.constant0._ZN7cutlass13device_kernelIN5flash11enable_sm90INS1_16FlashAttnBwdSm90INS1_25CollectiveMainloopBwdSm90ILi2ELi2ELi2EN4cute5tupleIJNS5_1CILi1EEES8_S8_EEENS6_IJNS7_ILi128EEESA_NS7_ILi64EEEEEENS_10bfloat16_tEfNS_4arch4Sm90ELb0ELb1ELb0ELb0ELb1ELb1ELb0ELb0ELi2ELi1ELi2ELi2ELb0EEENS1_24CollectiveEpilogueBwdGQAISC_fSF_Li256ELb0ELb1EEENS1_19SingleTileSchedulerILb0ELb0ELb0ELi128EEEEEEEEEvNT_6ParamsE --------------------------
	.section	.nv.constant0._ZN7cutlass13device_kernelIN5flash11enable_sm90INS1_16FlashAttnBwdSm90INS1_25CollectiveMainloopBwdSm90ILi2ELi2ELi2EN4cute5tupleIJNS5_1CILi1EEES8_S8_EEENS6_IJNS7_ILi128EEESA_NS7_ILi64EEEEEENS_10bfloat16_tEfNS_4arch4Sm90ELb0ELb1ELb0ELb0ELb1ELb1ELb0ELb0ELi2ELi1ELi2ELi2ELb0EEENS1_24CollectiveEpilogueBwdGQAISC_fSF_Li256ELb0ELb1EEENS1_19SingleTileSchedulerILb0ELb0ELb0ELi128EEEEEEEEEvNT_6ParamsE,"a",@progbits
	.sectionflags	@""
	.align	4
.nv.constant0._ZN7cutlass13device_kernelIN5flash11enable_sm90INS1_16FlashAttnBwdSm90INS1_25CollectiveMainloopBwdSm90ILi2ELi2ELi2EN4cute5tupleIJNS5_1CILi1EEES8_S8_EEENS6_IJNS7_ILi128EEESA_NS7_ILi64EEEEEENS_10bfloat16_tEfNS_4arch4Sm90ELb0ELb1ELb0ELb0ELb1ELb1ELb0ELb0ELi2ELi1ELi2ELi2ELb0EEENS1_24CollectiveEpilogueBwdGQAISC_fSF_Li256ELb0ELb1EEENS1_19SingleTileSchedulerILb0ELb0ELb0ELi128EEEEEEEEEvNT_6ParamsE:
	.zero		2304


//--------------------- .nv.constant0._ZN7cutlass13device_kernelIN5flash11enable_sm90INS1_16FlashAttnBwdSm90INS1_25CollectiveMainloopBwdSm90ILi2ELi2ELi2EN4cute5tupleIJNS5_1CILi1EEES8_S8_EEENS6_IJNS7_ILi128EEESA_NS7_ILi64EEEEEENS_10bfloat16_tEfNS_4arch4Sm90ELb0ELb1ELb0ELb1ELb0ELb1ELb0ELb0ELi2ELi1ELi2ELi2ELb0EEENS1_21CollectiveEpilogueBwdISC_SD_SF_Li256ELb1ELb0ELi1EEENS1_19SingleTileSchedulerILb1ELb0ELb0ELi128EEEEEEEEEvNT_6ParamsE --------------------------
	.section	.nv.constant0._ZN7cutlass13device_kernelIN5flash11enable_sm90INS1_16FlashAttnBwdSm90INS1_25CollectiveMainloopBwdSm90ILi2ELi2ELi2EN4cute5tupleIJNS5_1CILi1EEES8_S8_EEENS6_IJNS7_ILi128EEESA_NS7_ILi64EEEEEENS_10bfloat16_tEfNS_4arch4Sm90ELb0ELb1ELb0ELb1ELb0ELb1ELb0ELb0ELi2ELi1ELi2ELi2ELb0EEENS1_21CollectiveEpilogueBwdISC_SD_SF_Li256ELb1ELb0ELi1EEENS1_19SingleTileSchedulerILb1ELb0ELb0ELi128EEEEEEEEEvNT_6ParamsE,"a",@progbits
	.sectionflags	@""
	.align	4
.nv.constant0._ZN7cutlass13device_kernelIN5flash11enable_sm90INS1_16FlashAttnBwdSm90INS1_25CollectiveMainloopBwdSm90ILi2ELi2ELi2EN4cute5tupleIJNS5_1CILi1EEES8_S8_EEENS6_IJNS7_ILi128EEESA_NS7_ILi64EEEEEENS_10bfloat16_tEfNS_4arch4Sm90ELb0ELb1ELb0ELb1ELb0ELb1ELb0ELb0ELi2ELi1ELi2ELi2ELb0EEENS1_21CollectiveEpilogueBwdISC_SD_SF_Li256ELb1ELb0ELi1EEENS1_19SingleTileSchedulerILb1ELb0ELb0ELi128EEEEEEEEEvNT_6ParamsE:
	.zero		2304


//--------------------- .nv.constant0._ZN7cutlass13device_kernelIN5flash11enable_sm90INS1_16FlashAttnBwdSm90INS1_25CollectiveMainloopBwdSm90ILi2ELi2ELi2EN4cute5tupleIJNS5_1CILi1EEES8_S8_EEENS6_IJNS7_ILi128EEESA_NS7_ILi64EEEEEENS_10bfloat16_tEfNS_4arch4Sm90ELb0ELb1ELb0ELb1ELb1ELb1ELb0ELb0ELi2ELi1ELi2ELi2ELb0EEENS1_21CollectiveEpilogueBwdISC_SD_SF_Li256ELb1ELb0ELi1EEENS1_19SingleTileSchedulerILb1ELb0ELb0ELi128EEEEEEEEEvNT_6ParamsE --------------------------
	.section	.nv.constant0._ZN7cutlass13device_kernelIN5flash11enable_sm90INS1_16FlashAttnBwdSm90INS1_25CollectiveMainloopBwdSm90ILi2ELi2ELi2EN4cute5tupleIJNS5_1CILi1EEES8_S8_EEENS6_IJNS7_ILi128EEESA_NS7_ILi64EEEEEENS_10bfloat16_tEfNS_4arch4Sm90ELb0ELb1ELb0ELb1ELb1ELb1ELb0ELb0ELi2ELi1ELi2ELi2ELb0EEENS1_21CollectiveEpilogueBwdISC_SD_SF_Li256ELb1ELb0ELi1EEENS1_19SingleTileSchedulerILb1ELb0ELb0ELi128EEEEEEEEEvNT_6ParamsE,"a",@progbits
	.sectionflags	@""
	.align	4
.nv.constant0._ZN7cutlass13device_kernelIN5flash11enable_sm90INS1_16FlashAttnBwdSm90INS1_25CollectiveMainloopBwdSm90ILi2ELi2ELi2EN4cute5tupleIJNS5_1CILi1EEES8_S8_EEENS6_IJNS7_ILi128EEESA_NS7_ILi64EEEEEENS_10bfloat16_tEfNS_4arch4Sm90ELb0ELb1ELb0ELb1ELb1ELb1ELb0ELb0ELi2ELi1ELi2ELi2ELb0EEENS1_21CollectiveEpilogueBwdISC_SD_SF_Li256ELb1ELb0ELi1EEENS1_19SingleTileSchedulerILb1ELb0ELb0ELi128EEEEEEEEEvNT_6ParamsE:
	.zero		2304


//--------------------- .nv.constant0._ZN7cutlass13device_kernelIN5flash11enable_sm90INS1_16FlashAttnBwdSm90INS1_25CollectiveMainloopBwdSm90ILi2ELi2ELi2EN4cute5tupleIJNS5_1CILi1EEES8_S8_EEENS6_IJNS7_ILi128EEESA_NS7_ILi64EEEEEENS_10bfloat16_tEfNS_4arch4Sm90ELb0ELb1ELb0ELb1ELb0ELb1ELb0ELb0ELi2ELi1ELi2ELi2ELb0EEENS1_24CollectiveEpilogueBwdGQAISC_fSF_Li256ELb1ELb0EEENS1_19SingleTileSchedulerILb1ELb0ELb0ELi128EEEEEEEEEvNT_6ParamsE --------------------------
	.section	.nv.constant0._ZN7cutlass13device_kernelIN5flash11enable_sm90INS1_16FlashAttnBwdSm90INS1_25CollectiveMainloopBwdSm90ILi2ELi2ELi2EN4cute5tupleIJNS5_1CILi1EEES8_S8_EEENS6_IJNS7_ILi128EEESA_NS7_ILi64EEEEEENS_10bfloat16_tEfNS_4arch4Sm90ELb0ELb1ELb0ELb1ELb0ELb1ELb0ELb0ELi2ELi1ELi2ELi2ELb0EEENS1_24CollectiveEpilogueBwdGQAISC_fSF_Li256ELb1ELb0EEENS1_19SingleTileSchedulerILb1ELb0ELb0ELi128EEEEEEEEEvNT_6ParamsE,"a",@progbits
	.sectionflags	@""
	.align	4
.nv.constant0._ZN7cutlass13device_kernelIN5flash11enable_sm90INS1_16FlashAttnBwdSm90INS1_25CollectiveMainloopBwdSm90ILi2ELi2ELi2EN4cute5tupleIJNS5_1CILi1EEES8_S8_EEENS6_IJNS7_ILi128EEESA_NS7_ILi64EEEEEENS_10bfloat16_tEfNS_4arch4Sm90ELb0ELb1ELb0ELb1ELb0ELb1ELb0ELb0ELi2ELi1ELi2ELi2ELb0EEENS1_24CollectiveEpilogueBwdGQAISC_fSF_Li256ELb1ELb0EEENS1_19SingleTileSchedulerILb1ELb0ELb0ELi128EEEEEEEEEvNT_6ParamsE:
	.zero		2304


//--------------------- .nv.constant0._ZN7cutlass13device_kernelIN5flash11enable_sm90INS1_16FlashAttnBwdSm90INS1_25CollectiveMainloopBwdSm90ILi2ELi2ELi2EN4cute5tupleIJNS5_1CILi1EEES8_S8_EEENS6_IJNS7_ILi128EEESA_NS7_ILi64EEEEEENS_10bfloat16_tEfNS_4arch4Sm90ELb0ELb1ELb0ELb1ELb1ELb1ELb0ELb0ELi2ELi1ELi2ELi2ELb0EEENS1_24CollectiveEpilogueBwdGQAISC_fSF_Li256ELb1ELb1EEENS1_19SingleTileSchedulerILb1ELb0ELb0ELi128EEEEEEEEEvNT_6ParamsE --------------------------
	.section	.nv.constant0._ZN7cutlass13device_kernelIN5flash11enable_sm90INS1_16FlashAttnBwdSm90INS1_25CollectiveMainloopBwdSm90ILi2ELi2ELi2EN4cute5tupleIJNS5_1CILi1EEES8_S8_EEENS6_IJNS7_ILi128EEESA_NS7_ILi64EEEEEENS_10bfloat16_tEfNS_4arch4Sm90ELb0ELb1ELb0ELb1ELb1ELb1ELb0ELb0ELi2ELi1ELi2ELi2ELb0EEENS1_24CollectiveEpilogueBwdGQAISC_fSF_Li256ELb1ELb1EEENS1_19SingleTileSchedulerILb1ELb0ELb0ELi128EEEEEEEEEvNT_6ParamsE,"a",@progbits
	.sectionflags	@""
	.align	4
.nv.constant0._ZN7cutlass13device_kernelIN5flash11enable_sm90INS1_16FlashAttnBwdSm90INS1_25CollectiveMainloopBwdSm90ILi2ELi2ELi2EN4cute5tupleIJNS5_1CILi1EEES8_S8_EEENS6_IJNS7_ILi128EEESA_NS7_ILi64EEEEEENS_10bfloat16_tEfNS_4arch4Sm90ELb0ELb1ELb0ELb1ELb1ELb1ELb0ELb0ELi2ELi1ELi2ELi2ELb0EEENS1_24CollectiveEpilogueBwdGQAISC_fSF_Li256ELb1ELb1EEENS1_19SingleTileSchedulerILb1ELb0ELb0ELi128EEEEEEEEEvNT_6ParamsE:
	.zero		2304


//--------------------- .nv.constant0._ZN7cutlass13device_kernelIN5flash11enable_sm90INS1_16FlashAttnBwdSm90INS1_25CollectiveMainloopBwdSm90ILi2ELi2ELi2EN4cute5tupleIJNS5_1CILi1EEES8_S8_EEENS6_IJNS7_ILi128EEESA_NS7_ILi64EEEEEENS_10bfloat16_tEfNS_4arch4Sm90ELb1ELb0ELb0ELb0ELb0ELb1ELb0ELb0ELi2ELi1ELi2ELi2ELb0EEENS1_21CollectiveEpilogueBwdISC_SD_SF_Li256ELb0ELb0ELi1EEENS1_25SingleTileBwdLPTSchedulerILb0ELi128ELb0EEEEEEEEEvNT_6ParamsE --------------------------
	.section	.nv.constant0._ZN7cutlass13device_kernelIN5flash11enable_sm90INS1_16FlashAttnBwdSm90INS1_25CollectiveMainloopBwdSm90ILi2ELi2ELi2EN4cute5tupleIJNS5_1CILi1EEES8_S8_EEENS6_IJNS7_ILi128EEESA_NS7_ILi64EEEEEENS_10bfloat16_tEfNS_4arch4Sm90ELb1ELb0ELb0ELb0ELb0ELb1ELb0ELb0ELi2ELi1ELi2ELi2ELb0EEENS1_21CollectiveEpilogueBwdISC_SD_SF_Li256ELb0ELb0ELi1EEENS1_25SingleTileBwdLPTSchedulerILb0ELi128ELb0EEEEEEEEEvNT_6ParamsE,"a",@progbits
	.sectionflags	@""
	.align	4
.nv.constant0._ZN7cutlass13device_kernelIN5flash11enable_sm90INS1_16FlashAttnBwdSm90INS1_25CollectiveMainloopBwdSm90ILi2ELi2ELi2EN4cute5tupleIJNS5_1CILi1EEES8_S8_EEENS6_IJNS7_ILi128EEESA_NS7_ILi64EEEEEENS_10bfloat16_tEfNS_4arch4Sm90ELb1ELb0ELb0ELb0ELb0ELb1ELb0ELb0ELi2ELi1ELi2ELi2ELb0EEENS1_21CollectiveEpilogueBwdISC_SD_SF_Li256ELb0ELb0ELi1EEENS1_25SingleTileBwdLPTSchedulerILb0ELi128ELb0EEEEEEEEEvNT_6ParamsE:
	.zero		2944


//--------------------- .nv.constant0._ZN7cutlass13device_kernelIN5flash11enable_sm90INS1_16FlashAttnBwdSm90INS1_25CollectiveMainloopBwdSm90ILi2ELi2ELi2EN4cute5tupleIJNS5_1CILi1EEES8_S8_EEENS6_IJNS7_ILi128EEESA_NS7_ILi64EEEEEENS_10bfloat16_tEfNS_4arch4Sm90ELb1ELb0ELb0ELb0ELb1ELb1ELb0ELb0ELi2ELi1ELi2ELi2ELb0EEENS1_21CollectiveEpilogueBwdISC_SD_SF_Li256ELb0ELb0ELi1EEENS1_25SingleTileBwdLPTSchedulerILb0ELi128ELb1EEEEEEEEEvNT_6ParamsE --------------------------
	.section	.nv.constant0._ZN7cutlass13device_kernelIN5flash11enable_sm90INS1_16FlashAttnBwdSm90INS1_25CollectiveMainloopBwdSm90ILi2ELi2ELi2EN4cute5tupleIJNS5_1CILi1EEES8_S8_EEENS6_IJNS7_ILi128EEESA_NS7_ILi64EEEEEENS_10bfloat16_tEfNS_4arch4Sm90ELb1ELb0ELb0ELb0ELb1ELb1ELb0ELb0ELi2ELi1ELi2ELi2ELb0EEENS1_21CollectiveEpilogueBwdISC_SD_SF_Li256ELb0ELb0ELi1EEENS1_25SingleTileBwdLPTSchedulerILb0ELi128ELb1EEEEEEEEEvNT_6ParamsE,"a",@progbits
	.sectionflags	@""
	.align	4
.nv.constant0._ZN7cutlass13device_kernelIN5flash11enable_sm90INS1_16FlashAttnBwdSm90INS1_25CollectiveMainloopBwdSm90ILi2ELi2ELi2EN4cute5tupleIJNS5_1CILi1EEES8_S8_EEENS6_IJNS7_ILi128EEESA_NS7_ILi64EEEEEENS_10bfloat16_tEfNS_4arch4Sm90ELb1ELb0ELb0ELb0ELb1ELb1ELb0ELb0ELi2ELi1ELi2ELi2ELb0EEENS1_21CollectiveEpilogueBwdISC_SD_SF_Li256ELb0ELb0ELi1EEENS1_25SingleTileBwdLPTSchedulerILb0ELi128ELb1EEEEEEEEEvNT_6ParamsE:
	.zero		2944


//--------------------- .nv.constant0._ZN7cutlass13device_kernelIN5flash11enable_sm90INS1_16FlashAttnBwdSm90INS1_25CollectiveMainloopBwdSm90ILi2ELi2ELi2EN4cute5tupleIJNS5_1CILi1EEES8_S8_EEENS6_IJNS7_ILi128EEESA_NS7_ILi64EEEEEENS_10bfloat16_tEfNS_4arch4Sm90ELb1ELb0ELb0ELb0ELb0ELb1ELb0ELb0ELi2ELi1ELi2ELi2ELb0EEENS1_24CollectiveEpilogueBwdGQAISC_fSF_Li256ELb0ELb0EEENS1_25SingleTileBwdLPTSchedulerILb0ELi128ELb0EEEEEEEEEvNT_6ParamsE --------------------------
	.section	.nv.constant0._ZN7cutlass13device_kernelIN5flash11enable_sm90INS1_16FlashAttnBwdSm90INS1_25CollectiveMainloopBwdSm90ILi2ELi2ELi2EN4cute5tupleIJNS5_1CILi1EEES8_S8_EEENS6_IJNS7_ILi128EEESA_NS7_ILi64EEEEEENS_10bfloat16_tEfNS_4arch4Sm90ELb1ELb0ELb0ELb0ELb0ELb1ELb0ELb0ELi2ELi1ELi2ELi2ELb0EEENS1_24CollectiveEpilogueBwdGQAISC_fSF_Li256ELb0ELb0EEENS1_25SingleTileBwdLPTSchedulerILb0ELi128ELb0EEEEEEEEEvNT_6ParamsE,"a",@progbits
	.sectionflags	@""
	.align	4
.nv.constant0._ZN7cutlass13device_kernelIN5flash11enable_sm90INS1_16FlashAttnBwdSm90INS1_25CollectiveMainloopBwdSm90ILi2ELi2ELi2EN4cute5tupleIJNS5_1CILi1EEES8_S8_EEENS6_IJNS7_ILi128EEESA_NS7_ILi64EEEEEENS_10bfloat16_tEfNS_4arch4Sm90ELb1ELb0ELb0ELb0ELb0ELb1ELb0ELb0ELi2ELi1ELi2ELi2ELb0EEENS1_24CollectiveEpilogueBwdGQAISC_fSF_Li256ELb0ELb0EEENS1_25SingleTileBwdLPTSchedulerILb0ELi128ELb0EEEEEEEEEvNT_6ParamsE:
	.zero		2432


//--------------------- .nv.constant0._ZN7cutlass13device_kernelIN5flash11enable_sm90INS1_16FlashAttnBwdSm90INS1_25CollectiveMainloopBwdSm90ILi2ELi2ELi2EN4cute5tupleIJNS5_1CILi1EEES8_S8_EEENS6_IJNS7_ILi128EEESA_NS7_ILi64EEEEEENS_10bfloat16_tEfNS_4arch4Sm90ELb1ELb0ELb0ELb0ELb1ELb1ELb0ELb0ELi2ELi1ELi2ELi2ELb0EEENS1_24CollectiveEpilogueBwdGQAISC_fSF_Li256ELb0ELb1EEENS1_25SingleTileBwdLPTSchedulerILb0ELi128ELb1EEEEEEEEEvNT_6ParamsE --------------------------
	.section	.nv.constant0._ZN7cutlass13device_kernelIN5flash11enable_sm90INS1_16FlashAttnBwdSm90INS1_25CollectiveMainloopBwdSm90ILi2ELi2ELi2EN4cute5tupleIJNS5_1CILi1EEES8_S8_EEENS6_IJNS7_ILi128EEESA_NS7_ILi64EEEEEENS_10bfloat16_tEfNS_4arch4Sm90ELb1ELb0ELb0ELb0ELb1ELb1ELb0ELb0ELi2ELi1ELi2ELi2ELb0EEENS1_24CollectiveEpilogueBwdGQAISC_fSF_Li256ELb0ELb1EEENS1_25SingleTileBwdLPTSchedulerILb0ELi128ELb1EEEEEEEEEvNT_6ParamsE,"a",@progbits
	.sectionflags	@""
	.align	4
.nv.constant0._ZN7cutlass13device_kernelIN5flash11enable_sm90INS1_16FlashAttnBwdSm90INS1_25CollectiveMainloopBwdSm90ILi2ELi2ELi2EN4cute5tupleIJNS5_1CILi1EEES8_S8_EEENS6_IJNS7_ILi128EEESA_NS7_ILi64EEEEEENS_10bfloat16_tEfNS_4arch4Sm90ELb1ELb0ELb0ELb0ELb1ELb1ELb0ELb0ELi2ELi1ELi2ELi2ELb0EEENS1_24CollectiveEpilogueBwdGQAISC_fSF_Li256ELb0ELb1EEENS1_25SingleTileBwdLPTSchedulerILb0ELi128ELb1EEEEEEEEEvNT_6ParamsE:
	.zero		2432


//--------------------- .nv.constant0._ZN7cutlass13device_kernelIN5flash22FlashAttnBwdPreprocessIN4cute5tupleIJNS3_1CILi128EEENS5_ILi64EEEEEENS_10bfloat16_tEfNS_4arch4Sm90ELb1ELb0EEEEEvNT_6ParamsE --------------------------
	.section	.nv.constant0._ZN7cutlass13device_kernelIN5flash22FlashAttnBwdPreprocessIN4cute5tupleIJNS3_1CILi128EEENS5_ILi64EEEEEENS_10bfloat16_tEfNS_4arch4Sm90ELb1ELb0EEEEEvNT_6ParamsE,"a",@progbits
	.sectionflags	@""
	.align	4
.nv.constant0._ZN7cutlass13device_kernelIN5flash22FlashAttnBwdPreprocessIN4cute5tupleIJNS3_1CILi128EEENS5_ILi64EEEEEENS_10bfloat16_tEfNS_4arch4Sm90ELb1ELb0EEEEEvNT_6ParamsE:
	.zero		768


//--------------------- .nv.constant0._ZN7cutlass13device_kernelIN5flash11enable_sm90INS1_16FlashAttnBwdSm90INS1_25CollectiveMainloopBwdSm90ILi2ELi2ELi2EN4cute5tupleIJNS5_1CILi1EEES8_S8_EEENS6_IJNS7_ILi128EEESA_NS7_ILi64EEEEEENS_10bfloat16_tEfNS_4arch4Sm90ELb1ELb0ELb0ELb1ELb0ELb1ELb0ELb0ELi2ELi1ELi2ELi2ELb0EEENS1_21CollectiveEpilogueBwdISC_SD_SF_Li256ELb1ELb0ELi1EEENS1_25SingleTileBwdLPTSchedulerILb1ELi128ELb0EEEEEEEEEvNT_6ParamsE --------------------------
	.section	.nv.constant0._ZN7cutlass13device_kernelIN5flash11enable_sm90INS1_16FlashAttnBwdSm90INS1_25CollectiveMainloopBwdSm90ILi2ELi2ELi2EN4cute5tupleIJNS5_1CILi1EEES8_S8_EEENS6_IJNS7_ILi128EEESA_NS7_ILi64EEEEEENS_10bfloat16_tEfNS_4arch4Sm90ELb1ELb0ELb0ELb1ELb0ELb1ELb0ELb0ELi2ELi1ELi2ELi2ELb0EEENS1_21CollectiveEpilogueBwdISC_SD_SF_Li256ELb1ELb0ELi1EEENS1_25SingleTileBwdLPTSchedulerILb1ELi128ELb0EEEEEEEEEvNT_6ParamsE,"a",@progbits
	.sectionflags	@""
	.align	4
.nv.constant0._ZN7cutlass13device_kernelIN5flash11enable_sm90INS1_16FlashAttnBwdSm90INS1_25CollectiveMainloopBwdSm90ILi2ELi2ELi2EN4cute5tupleIJNS5_1CILi1EEES8_S8_EEENS6_IJNS7_ILi128EEESA_NS7_ILi64EEEEEENS_10bfloat16_tEfNS_4arch4Sm90ELb1ELb0ELb0ELb1ELb0ELb1ELb0ELb0ELi2ELi1ELi2ELi2ELb0EEENS1_21CollectiveEpilogueBwdISC_SD_SF_Li256ELb1ELb0ELi1EEENS1_25SingleTileBwdLPTSchedulerILb1ELi128ELb0EEEEEEEEEvNT_6ParamsE:
	.zero		2304


//--------------------- .nv.constant0._ZN7cutlass13device_kernelIN5flash11enable_sm90INS1_16FlashAttnBwdSm90INS1_25CollectiveMainloopBwdSm90ILi2ELi2ELi2EN4cute5tupleIJNS5_1CILi1EEES8_S8_EEENS6_IJNS7_ILi128EEESA_NS7_ILi64EEEEEENS_10bfloat16_tEfNS_4arch4Sm90ELb1ELb0ELb0ELb1ELb1ELb1ELb0ELb0ELi2ELi1ELi2ELi2ELb0EEENS1_21CollectiveEpilogueBwdISC_SD_SF_Li256ELb1ELb0ELi1EEENS1_25SingleTileBwdLPTSchedulerILb1ELi128ELb1EEEEEEEEEvNT_6ParamsE --------------------------
	.section	.nv.constant0._ZN7cutlass13device_kernelIN5flash11enable_sm90INS1_16FlashAttnBwdSm90INS1_25CollectiveMainloopBwdSm90ILi2ELi2ELi2EN4cute5tupleIJNS5_1CILi1EEES8_S8_EEENS6_IJNS7_ILi128EEESA_NS7_ILi64EEEEEENS_10bfloat16_tEfNS_4arch4Sm90ELb1ELb0ELb0ELb1ELb1ELb1ELb0ELb0ELi2ELi1ELi2ELi2ELb0EEENS1_21CollectiveEpilogueBwdISC_SD_SF_Li256ELb1ELb0ELi1EEENS1_25SingleTileBwdLPTSchedulerILb1ELi128ELb1EEEEEEEEEvNT_6ParamsE,"a",@progbits
	.sectionflags	@""
	.align	4
.nv.constant0._ZN7cutlass13device_kernelIN5flash11enable_sm90INS1_16FlashAttnBwdSm90INS1_25CollectiveMainloopBwdSm90ILi2ELi2ELi2EN4cute5tupleIJNS5_1CILi1EEES8_S8_EEENS6_IJNS7_ILi128EEESA_NS7_ILi64EEEEEENS_10bfloat16_tEfNS_4arch4Sm90ELb1ELb0ELb0ELb1ELb1ELb1ELb0ELb0ELi2ELi1ELi2ELi2ELb0EEENS1_21CollectiveEpilogueBwdISC_SD_SF_Li256ELb1ELb0ELi1EEENS1_25SingleTileBwdLPTSchedulerILb1ELi128ELb1EEEEEEEEEvNT_6ParamsE:
	.zero		2304


//--------------------- .nv.constant0._ZN7cutlass13device_kernelIN5flash11enable_sm90INS1_16FlashAttnBwdSm90INS1_25CollectiveMainloopBwdSm90ILi2ELi2ELi2EN4cute5tupleIJNS5_1CILi1EEES8_S8_EEENS6_IJNS7_ILi128EEESA_NS7_ILi64EEEEEENS_10bfloat16_tEfNS_4arch4Sm90ELb1ELb0ELb0ELb1ELb0ELb1ELb0ELb0ELi2ELi1ELi2ELi2ELb0EEENS1_24CollectiveEpilogueBwdGQAISC_fSF_Li256ELb1ELb0EEENS1_25SingleTileBwdLPTSchedulerILb1ELi128ELb0EEEEEEEEEvNT_6ParamsE --------------------------
	.section	.nv.constant0._ZN7cutlass13device_kernelIN5flash11enable_sm90INS1_16FlashAttnBwdSm90INS1_25CollectiveMainloopBwdSm90ILi2ELi2ELi2EN4cute5tupleIJNS5_1CILi1EEES8_S8_EEENS6_IJNS7_ILi128EEESA_NS7_ILi64EEEEEENS_10bfloat16_tEfNS_4arch4Sm90ELb1ELb0ELb0ELb1ELb0ELb1ELb0ELb0ELi2ELi1ELi2ELi2ELb0EEENS1_24CollectiveEpilogueBwdGQAISC_fSF_Li256ELb1ELb0EEENS1_25SingleTileBwdLPTSchedulerILb1ELi128ELb0EEEEEEEEEvNT_6ParamsE,"a",@progbits
	.sectionflags	@""
	.align	4
.nv.constant0._ZN7cutlass13device_kernelIN5flash11enable_sm90INS1_16FlashAttnBwdSm90INS1_25CollectiveMainloopBwdSm90ILi2ELi2ELi2EN4cute5tupleIJNS5_1CILi1EEES8_S8_EEENS6_IJNS7_ILi128EEESA_NS7_ILi64EEEEEENS_10bfloat16_tEfNS_4arch4Sm90ELb1ELb0ELb0ELb1ELb0ELb1ELb0ELb0ELi2ELi1ELi2ELi2ELb0EEENS1_24CollectiveEpilogueBwdGQAISC_fSF_Li256ELb1ELb0EEENS1_25SingleTileBwdLPTSchedulerILb1ELi128ELb0EEEEEEEEEvNT_6ParamsE:
	.zero		2432


//--------------------- .nv.constant0._ZN7cutlass13device_kernelIN5flash32FlashAttnBwdPostprocessConvertdQIN4cute5tupleIJNS3_1CILi128EEENS5_ILi64EEEEEENS_10bfloat16_tEfNS_4arch4Sm90ELi256ENS3_8TiledMMAINS3_8MMA_AtomIJNS3_4SM904GMMA27MMA_64x64x16_F32BF16BF16_RSILNSF_5MajorE0ELSH_1ELNSF_7ScaleInE1ELSI_1EEEEEENS3_6LayoutINS4_IJNS5_ILi2EEENS5_ILi1EEESN_EEENS4_IJSN_NS5_ILi0EEESP_EEEEENS4_IJNS3_10UnderscoreESS_SS_EEEEELb0EEEEEvNT_6ParamsE --------------------------
	.section	.nv.constant0._ZN7cutlass13device_kernelIN5flash32FlashAttnBwdPostprocessConvertdQIN4cute5tupleIJNS3_1CILi128EEENS5_ILi64EEEEEENS_10bfloat16_tEfNS_4arch4Sm90ELi256ENS3_8TiledMMAINS3_8MMA_AtomIJNS3_4SM904GMMA27MMA_64x64x16_F32BF16BF16_RSILNSF_5MajorE0ELSH_1ELNSF_7ScaleInE1ELSI_1EEEEEENS3_6LayoutINS4_IJNS5_ILi2EEENS5_ILi1EEESN_EEENS4_IJSN_NS5_ILi0EEESP_EEEEENS4_IJNS3_10UnderscoreESS_SS_EEEEELb0EEEEEvNT_6ParamsE,"a",@progbits
	.sectionflags	@""
	.align	4
.nv.constant0._ZN7cutlass13device_kernelIN5flash32FlashAttnBwdPostprocessConvertdQIN4cute5tupleIJNS3_1CILi128EEENS5_ILi64EEEEEENS_10bfloat16_tEfNS_4arch4Sm90ELi256ENS3_8TiledMMAINS3_8MMA_AtomIJNS3_4SM904GMMA27MMA_64x64x16_F32BF16BF16_RSILNSF_5MajorE0ELSH_1ELNSF_7ScaleInE1ELSI_1EEEEEENS3_6LayoutINS4_IJNS5_ILi2EEENS5_ILi1EEESN_EEENS4_IJSN_NS5_ILi0EEESP_EEEEENS4_IJNS3_10UnderscoreESS_SS_EEEEELb0EEEEEvNT_6ParamsE:
	.zero		640


//--------------------- .nv.constant0._ZN7cutlass13device_kernelIN5flash32FlashAttnBwdPostprocessConvertdQIN4cute5tupleIJNS3_1CILi128EEENS5_ILi64EEEEEENS_10bfloat16_tEfNS_4arch4Sm90ELi256ENS3_8TiledMMAINS3_8MMA_AtomIJNS3_4SM904GMMA27MMA_64x64x16_F32BF16BF16_SSILNSF_5MajorE0ELSH_1ELNSF_7ScaleInE1ELSI_1EEEEEENS3_6LayoutINS4_IJNS5_ILi2EEENS5_ILi1EEESN_EEENS4_IJSN_NS5_ILi0EEESP_EEEEENS4_IJNS3_10UnderscoreESS_SS_EEEEELb0EEEEEvNT_6ParamsE --------------------------
	.section	.nv.constant0._ZN7cutlass13device_kernelIN5flash32FlashAttnBwdPostprocessConvertdQIN4cute5tupleIJNS3_1CILi128EEENS5_ILi64EEEEEENS_10bfloat16_tEfNS_4arch4Sm90ELi256ENS3_8TiledMMAINS3_8MMA_AtomIJNS3_4SM904GMMA27MMA_64x64x16_F32BF16BF16_SSILNSF_5MajorE0ELSH_1ELNSF_7ScaleInE1ELSI_1EEEEEENS3_6LayoutINS4_IJNS5_ILi2EEENS5_ILi1EEESN_EEENS4_IJSN_NS5_ILi0EEESP_EEEEENS4_IJNS3_10UnderscoreESS_SS_EEEEELb0EEEEEvNT_6ParamsE,"a",@progbits
	.sectionflags	@""
	.align	4
.nv.constant0._ZN7cutlass13device_kernelIN5flash32FlashAttnBwdPostprocessConvertdQIN4cute5tupleIJNS3_1CILi128EEENS5_ILi64EEEEEENS_10bfloat16_tEfNS_4arch4Sm90ELi256ENS3_8TiledMMAINS3_8MMA_AtomIJNS3_4SM904GMMA27MMA_64x64x16_F32BF16BF16_SSILNSF_5MajorE0ELSH_1ELNSF_7ScaleInE1ELSI_1EEEEEENS3_6LayoutINS4_IJNS5_ILi2EEENS5_ILi1EEESN_EEENS4_IJSN_NS5_ILi0EEESP_EEEEENS4_IJNS3_10UnderscoreESS_SS_EEEEELb0EEEEEvNT_6ParamsE:
	.zero		640


//--------------------- .nv.constant0._ZN7cutlass13device_kernelIN5flash11enable_sm90INS1_16FlashAttnBwdSm90INS1_25CollectiveMainloopBwdSm90ILi2ELi2ELi2EN4cute5tupleIJNS5_1CILi1EEES8_S8_EEENS6_IJNS7_ILi128EEESA_NS7_ILi64EEEEEENS_10bfloat16_tEfNS_4arch4Sm90ELb1ELb0ELb0ELb1ELb1ELb1ELb0ELb0ELi2ELi1ELi2ELi2ELb0EEENS1_24CollectiveEpilogueBwdGQAISC_fSF_Li256ELb1ELb1EEENS1_25SingleTileBwdLPTSchedulerILb1ELi128ELb1EEEEEEEEEvNT_6ParamsE --------------------------
	.section	.nv.constant0._ZN7cutlass13device_kernelIN5flash11enable_sm90INS1_16FlashAttnBwdSm90INS1_25CollectiveMainloopBwdSm90ILi2ELi2ELi2EN4cute5tupleIJNS5_1CILi1EEES8_S8_EEENS6_IJNS7_ILi128EEESA_NS7_ILi64EEEEEENS_10bfloat16_tEfNS_4arch4Sm90ELb1ELb0ELb0ELb1ELb1ELb1ELb0ELb0ELi2ELi1ELi2ELi2ELb0EEENS1_24CollectiveEpilogueBwdGQAISC_fSF_Li256ELb1ELb1EEENS1_25SingleTileBwdLPTSchedulerILb1ELi128ELb1EEEEEEEEEvNT_6ParamsE,"a",@progbits
	.sectionflags	@""
	.align	4
.nv.constant0._ZN7cutlass13device_kernelIN5flash11enable_sm90INS1_16FlashAttnBwdSm90INS1_25CollectiveMainloopBwdSm90ILi2ELi2ELi2EN4cute5tupleIJNS5_1CILi1EEES8_S8_EEENS6_IJNS7_ILi128EEESA_NS7_ILi64EEEEEENS_10bfloat16_tEfNS_4arch4Sm90ELb1ELb0ELb0ELb1ELb1ELb1ELb0ELb0ELi2ELi1ELi2ELi2ELb0EEENS1_24CollectiveEpilogueBwdGQAISC_fSF_Li256ELb1ELb1EEENS1_25SingleTileBwdLPTSchedulerILb1ELi128ELb1EEEEEEEEEvNT_6ParamsE:
	.zero		2432


//--------------------- .nv.constant0._ZN7cutlass13device_kernelIN5flash22FlashAttnBwdPreprocessIN4cute5tupleIJNS3_1CILi128EEENS5_ILi64EEEEEENS_10bfloat16_tEfNS_4arch4Sm90ELb1ELb1EEEEEvNT_6ParamsE --------------------------
	.section	.nv.constant0._ZN7cutlass13device_kernelIN5flash22FlashAttnBwdPreprocessIN4cute5tupleIJNS3_1CILi128EEENS5_ILi64EEEEEENS_10bfloat16_tEfNS_4arch4Sm90ELb1ELb1EEEEEvNT_6ParamsE,"a",@progbits
	.sectionflags	@""
	.align	4
.nv.constant0._ZN7cutlass13device_kernelIN5flash22FlashAttnBwdPreprocessIN4cute5tupleIJNS3_1CILi128EEENS5_ILi64EEEEEENS_10bfloat16_tEfNS_4arch4Sm90ELb1ELb1EEEEEvNT_6ParamsE:
	.zero		768


//--------------------- SYMBOLS --------------------------

	.type		.nv.reservedSmem.offset0,@object
	.size		.nv.reservedSmem.offset0,0x4
	.type		__assertfail,@function
